	.target	sm_103a

	.elftype	@"ET_EXEC"


//--------------------- .note.nv.tkinfo           --------------------------
	.section	.note.nv.tkinfo,"",@"SHT_NOTE"
	.sectionflags	@"SHF_NOTE_NV_TKINFO"
	.tkinfo
        /*0018*/ 	.word	0x00000002
        /*0030*/ 	.string	""
        /*0030*/ 	.string	"ptxas"
        /*0030*/ 	.string	"Cuda compilation tools, release 13.0, V13.0.88"
        /*0030*/ 	.string	"Build cuda_13.0.r13.0/compiler.36424714_0"
        /*0030*/ 	.string	"-arch sm_103a -m 64 "



//--------------------- .note.nv.cuinfo           --------------------------
	.section	.note.nv.cuinfo,"",@"SHT_NOTE"
	.sectionflags	@"SHF_NOTE_NV_CUINFO"
        /*0018*/ 	.short	0x0002
        /*001a*/ 	.short	0x0067
        /*001c*/ 	.short	0x0082
	.zero		2


//--------------------- .nv.info                  --------------------------
	.section	.nv.info,"",@"SHT_CUDA_INFO"
	.align	4


	//----- nvinfo : EIATTR_REGCOUNT
	.align		4
        /*0000*/ 	.byte	0x04, 0x2f
        /*0002*/ 	.short	(.L_27 - .L_26)
	.align		4
.L_26:
        /*0004*/ 	.word	index@(_ZN4mmha33masked_multihead_attention_kernelIfLi192ELi256ELi4ELi64ELi64ELb0ELb0EEEv26Multihead_attention_paramsIT_XT5_EE)
        /*0008*/ 	.word	0x000000a6


	//----- nvinfo : EIATTR_FRAME_SIZE
	.align		4
.L_27:
        /*000c*/ 	.byte	0x04, 0x11
        /*000e*/ 	.short	(.L_29 - .L_28)
	.align		4
.L_28:
        /*0010*/ 	.word	index@(_ZN4mmha33masked_multihead_attention_kernelIfLi192ELi256ELi4ELi64ELi64ELb0ELb0EEEv26Multihead_attention_paramsIT_XT5_EE)
        /*0014*/ 	.word	0x00000000


	//----- nvinfo : EIATTR_REGCOUNT
	.align		4
.L_29:
        /*0018*/ 	.byte	0x04, 0x2f
        /*001a*/ 	.short	(.L_31 - .L_30)
	.align		4
.L_30:
        /*001c*/ 	.word	index@(_ZN4mmha33masked_multihead_attention_kernelIfLi192ELi256ELi2ELi64ELi128ELb0ELb0EEEv26Multihead_attention_paramsIT_XT5_EE)
        /*0020*/ 	.word	0x000000ff


	//----- nvinfo : EIATTR_FRAME_SIZE
	.align		4
.L_31:
        /*0024*/ 	.byte	0x04, 0x11
        /*0026*/ 	.short	(.L_33 - .L_32)
	.align		4
.L_32:
        /*0028*/ 	.word	index@(_ZN4mmha33masked_multihead_attention_kernelIfLi192ELi256ELi2ELi64ELi128ELb0ELb0EEEv26Multihead_attention_paramsIT_XT5_EE)
        /*002c*/ 	.word	0x00000088


	//----- nvinfo : EIATTR_REGCOUNT
	.align		4
.L_33:
        /*0030*/ 	.byte	0x04, 0x2f
        /*0032*/ 	.short	(.L_35 - .L_34)
	.align		4
.L_34:
        /*0034*/ 	.word	index@(_ZN4mmha33masked_multihead_attention_kernelIfLi192ELi256ELi1ELi64ELi256ELb0ELb0EEEv26Multihead_attention_paramsIT_XT5_EE)
        /*0038*/ 	.word	0x000000ff


	//----- nvinfo : EIATTR_FRAME_SIZE
	.align		4
.L_35:
        /*003c*/ 	.byte	0x04, 0x11
        /*003e*/ 	.short	(.L_37 - .L_36)
	.align		4
.L_36:
        /*0040*/ 	.word	index@(_ZN4mmha33masked_multihead_attention_kernelIfLi192ELi256ELi1ELi64ELi256ELb0ELb0EEEv26Multihead_attention_paramsIT_XT5_EE)
        /*0044*/ 	.word	0x000004c8


	//----- nvinfo : EIATTR_REGCOUNT
	.align		4
.L_37:
        /*0048*/ 	.byte	0x04, 0x2f
        /*004a*/ 	.short	(.L_39 - .L_38)
	.align		4
.L_38:
        /*004c*/ 	.word	index@(_ZN4mmha33masked_multihead_attention_kernelIfLi192ELi256ELi4ELi64ELi64ELb0ELb1EEEv26Multihead_attention_paramsIT_XT5_EE)
        /*0050*/ 	.word	0x000000a6


	//----- nvinfo : EIATTR_FRAME_SIZE
	.align		4
.L_39:
        /*0054*/ 	.byte	0x04, 0x11
        /*0056*/ 	.short	(.L_41 - .L_40)
	.align		4
.L_40:
        /*0058*/ 	.word	index@(_ZN4mmha33masked_multihead_attention_kernelIfLi192ELi256ELi4ELi64ELi64ELb0ELb1EEEv26Multihead_attention_paramsIT_XT5_EE)
        /*005c*/ 	.word	0x00000000


	//----- nvinfo : EIATTR_REGCOUNT
	.align		4
.L_41:
        /*0060*/ 	.byte	0x04, 0x2f
        /*0062*/ 	.short	(.L_43 - .L_42)
	.align		4
.L_42:
        /*0064*/ 	.word	index@(_ZN4mmha33masked_multihead_attention_kernelIfLi192ELi256ELi2ELi64ELi128ELb0ELb1EEEv26Multihead_attention_paramsIT_XT5_EE)
        /*0068*/ 	.word	0x000000ff


	//----- nvinfo : EIATTR_FRAME_SIZE
	.align		4
.L_43:
        /*006c*/ 	.byte	0x04, 0x11
        /*006e*/ 	.short	(.L_45 - .L_44)
	.align		4
.L_44:
        /*0070*/ 	.word	index@(_ZN4mmha33masked_multihead_attention_kernelIfLi192ELi256ELi2ELi64ELi128ELb0ELb1EEEv26Multihead_attention_paramsIT_XT5_EE)
        /*0074*/ 	.word	0x00000070


	//----- nvinfo : EIATTR_REGCOUNT
	.align		4
.L_45:
        /*0078*/ 	.byte	0x04, 0x2f
        /*007a*/ 	.short	(.L_47 - .L_46)
	.align		4
.L_46:
        /*007c*/ 	.word	index@(_ZN4mmha33masked_multihead_attention_kernelIfLi192ELi256ELi1ELi64ELi256ELb0ELb1EEEv26Multihead_attention_paramsIT_XT5_EE)
        /*0080*/ 	.word	0x000000ff


	//----- nvinfo : EIATTR_FRAME_SIZE
	.align		4
.L_47:
        /*0084*/ 	.byte	0x04, 0x11
        /*0086*/ 	.short	(.L_49 - .L_48)
	.align		4
.L_48:
        /*0088*/ 	.word	index@(_ZN4mmha33masked_multihead_attention_kernelIfLi192ELi256ELi1ELi64ELi256ELb0ELb1EEEv26Multihead_attention_paramsIT_XT5_EE)
        /*008c*/ 	.word	0x000004d0


	//----- nvinfo : EIATTR_REGCOUNT
	.align		4
.L_49:
        /*0090*/ 	.byte	0x04, 0x2f
        /*0092*/ 	.short	(.L_51 - .L_50)
	.align		4
.L_50:
        /*0094*/ 	.word	index@(_ZN4mmha33masked_multihead_attention_kernelItLi192ELi256ELi4ELi32ELi64ELb0ELb0EEEv26Multihead_attention_paramsIT_XT5_EE)
        /*0098*/ 	.word	0x00000060


	//----- nvinfo : EIATTR_FRAME_SIZE
	.align		4
.L_51:
        /*009c*/ 	.byte	0x04, 0x11
        /*009e*/ 	.short	(.L_53 - .L_52)
	.align		4
.L_52:
        /*00a0*/ 	.word	index@(_ZN4mmha33masked_multihead_attention_kernelItLi192ELi256ELi4ELi32ELi64ELb0ELb0EEEv26Multihead_attention_paramsIT_XT5_EE)
        /*00a4*/ 	.word	0x00000000


	//----- nvinfo : EIATTR_REGCOUNT
	.align		4
.L_53:
        /*00a8*/ 	.byte	0x04, 0x2f
        /*00aa*/ 	.short	(.L_55 - .L_54)
	.align		4
.L_54:
        /*00ac*/ 	.word	index@(_ZN4mmha33masked_multihead_attention_kernelItLi192ELi256ELi2ELi32ELi128ELb0ELb0EEEv26Multihead_attention_paramsIT_XT5_EE)
        /*00b0*/ 	.word	0x000000a5


	//----- nvinfo : EIATTR_FRAME_SIZE
	.align		4
.L_55:
        /*00b4*/ 	.byte	0x04, 0x11
        /*00b6*/ 	.short	(.L_57 - .L_56)
	.align		4
.L_56:
        /*00b8*/ 	.word	index@(_ZN4mmha33masked_multihead_attention_kernelItLi192ELi256ELi2ELi32ELi128ELb0ELb0EEEv26Multihead_attention_paramsIT_XT5_EE)
        /*00bc*/ 	.word	0x00000000


	//----- nvinfo : EIATTR_REGCOUNT
	.align		4
.L_57:
        /*00c0*/ 	.byte	0x04, 0x2f
        /*00c2*/ 	.short	(.L_59 - .L_58)
	.align		4
.L_58:
        /*00c4*/ 	.word	index@(_ZN4mmha33masked_multihead_attention_kernelItLi192ELi256ELi1ELi32ELi256ELb0ELb0EEEv26Multihead_attention_paramsIT_XT5_EE)
        /*00c8*/ 	.word	0x000000ff


	//----- nvinfo : EIATTR_FRAME_SIZE
	.align		4
.L_59:
        /*00cc*/ 	.byte	0x04, 0x11
        /*00ce*/ 	.short	(.L_61 - .L_60)
	.align		4
.L_60:
        /*00d0*/ 	.word	index@(_ZN4mmha33masked_multihead_attention_kernelItLi192ELi256ELi1ELi32ELi256ELb0ELb0EEEv26Multihead_attention_paramsIT_XT5_EE)
        /*00d4*/ 	.word	0x00000058


	//----- nvinfo : EIATTR_REGCOUNT
	.align		4
.L_61:
        /*00d8*/ 	.byte	0x04, 0x2f
        /*00da*/ 	.short	(.L_63 - .L_62)
	.align		4
.L_62:
        /*00dc*/ 	.word	index@(_ZN4mmha33masked_multihead_attention_kernelItLi192ELi256ELi4ELi32ELi64ELb0ELb1EEEv26Multihead_attention_paramsIT_XT5_EE)
        /*00e0*/ 	.word	0x0000005f


	//----- nvinfo : EIATTR_FRAME_SIZE
	.align		4
.L_63:
        /*00e4*/ 	.byte	0x04, 0x11
        /*00e6*/ 	.short	(.L_65 - .L_64)
	.align		4
.L_64:
        /*00e8*/ 	.word	index@(_ZN4mmha33masked_multihead_attention_kernelItLi192ELi256ELi4ELi32ELi64ELb0ELb1EEEv26Multihead_attention_paramsIT_XT5_EE)
        /*00ec*/ 	.word	0x00000000


	//----- nvinfo : EIATTR_REGCOUNT
	.align		4
.L_65:
        /*00f0*/ 	.byte	0x04, 0x2f
        /*00f2*/ 	.short	(.L_67 - .L_66)
	.align		4
.L_66:
        /*00f4*/ 	.word	index@(_ZN4mmha33masked_multihead_attention_kernelItLi192ELi256ELi2ELi32ELi128ELb0ELb1EEEv26Multihead_attention_paramsIT_XT5_EE)
        /*00f8*/ 	.word	0x000000a3


	//----- nvinfo : EIATTR_FRAME_SIZE
	.align		4
.L_67:
        /*00fc*/ 	.byte	0x04, 0x11
        /*00fe*/ 	.short	(.L_69 - .L_68)
	.align		4
.L_68:
        /*0100*/ 	.word	index@(_ZN4mmha33masked_multihead_attention_kernelItLi192ELi256ELi2ELi32ELi128ELb0ELb1EEEv26Multihead_attention_paramsIT_XT5_EE)
        /*0104*/ 	.word	0x00000000


	//----- nvinfo : EIATTR_REGCOUNT
	.align		4
.L_69:
        /*0108*/ 	.byte	0x04, 0x2f
        /*010a*/ 	.short	(.L_71 - .L_70)
	.align		4
.L_70:
        /*010c*/ 	.word	index@(_ZN4mmha33masked_multihead_attention_kernelItLi192ELi256ELi1ELi32ELi256ELb0ELb1EEEv26Multihead_attention_paramsIT_XT5_EE)
        /*0110*/ 	.word	0x000000ff


	//----- nvinfo : EIATTR_FRAME_SIZE
	.align		4
.L_71:
        /*0114*/ 	.byte	0x04, 0x11
        /*0116*/ 	.short	(.L_73 - .L_72)
	.align		4
.L_72:
        /*0118*/ 	.word	index@(_ZN4mmha33masked_multihead_attention_kernelItLi192ELi256ELi1ELi32ELi256ELb0ELb1EEEv26Multihead_attention_paramsIT_XT5_EE)
        /*011c*/ 	.word	0x00000060


	//----- nvinfo : EIATTR_REGCOUNT
	.align		4
.L_73:
        /*0120*/ 	.byte	0x04, 0x2f
        /*0122*/ 	.short	(.L_75 - .L_74)
	.align		4
.L_74:
        /*0124*/ 	.word	index@(_ZN4mmha33masked_multihead_attention_kernelIfLi192ELi256ELi4ELi64ELi64ELb1ELb0EEEv26Multihead_attention_paramsIT_XT5_EE)
        /*0128*/ 	.word	0x000000ff


	//----- nvinfo : EIATTR_FRAME_SIZE
	.align		4
.L_75:
        /*012c*/ 	.byte	0x04, 0x11
        /*012e*/ 	.short	(.L_77 - .L_76)
	.align		4
.L_76:
        /*0130*/ 	.word	index@(_ZN4mmha33masked_multihead_attention_kernelIfLi192ELi256ELi4ELi64ELi64ELb1ELb0EEEv26Multihead_attention_paramsIT_XT5_EE)
        /*0134*/ 	.word	0x00000000


	//----- nvinfo : EIATTR_REGCOUNT
	.align		4
.L_77:
        /*0138*/ 	.byte	0x04, 0x2f
        /*013a*/ 	.short	(.L_79 - .L_78)
	.align		4
.L_78:
        /*013c*/ 	.word	index@(_ZN4mmha33masked_multihead_attention_kernelIfLi192ELi256ELi2ELi64ELi128ELb1ELb0EEEv26Multihead_attention_paramsIT_XT5_EE)
        /*0140*/ 	.word	0x000000ff


	//----- nvinfo : EIATTR_FRAME_SIZE
	.align		4
.L_79:
        /*0144*/ 	.byte	0x04, 0x11
        /*0146*/ 	.short	(.L_81 - .L_80)
	.align		4
.L_80:
        /*0148*/ 	.word	index@(_ZN4mmha33masked_multihead_attention_kernelIfLi192ELi256ELi2ELi64ELi128ELb1ELb0EEEv26Multihead_attention_paramsIT_XT5_EE)
        /*014c*/ 	.word	0x000002d0


	//----- nvinfo : EIATTR_REGCOUNT
	.align		4
.L_81:
        /*0150*/ 	.byte	0x04, 0x2f
        /*0152*/ 	.short	(.L_83 - .L_82)
	.align		4
.L_82:
        /*0154*/ 	.word	index@(_ZN4mmha33masked_multihead_attention_kernelIfLi192ELi256ELi1ELi64ELi256ELb1ELb0EEEv26Multihead_attention_paramsIT_XT5_EE)
        /*0158*/ 	.word	0x000000ff


	//----- nvinfo : EIATTR_FRAME_SIZE
	.align		4
.L_83:
        /*015c*/ 	.byte	0x04, 0x11
        /*015e*/ 	.short	(.L_85 - .L_84)
	.align		4
.L_84:
        /*0160*/ 	.word	index@(_ZN4mmha33masked_multihead_attention_kernelIfLi192ELi256ELi1ELi64ELi256ELb1ELb0EEEv26Multihead_attention_paramsIT_XT5_EE)
        /*0164*/ 	.word	0x00000810


	//----- nvinfo : EIATTR_REGCOUNT
	.align		4
.L_85:
        /*0168*/ 	.byte	0x04, 0x2f
        /*016a*/ 	.short	(.L_87 - .L_86)
	.align		4
.L_86:
        /*016c*/ 	.word	index@(_ZN4mmha33masked_multihead_attention_kernelIfLi192ELi256ELi4ELi64ELi64ELb1ELb1EEEv26Multihead_attention_paramsIT_XT5_EE)
        /*0170*/ 	.word	0x000000ff


	//----- nvinfo : EIATTR_FRAME_SIZE
	.align		4
.L_87:
        /*0174*/ 	.byte	0x04, 0x11
        /*0176*/ 	.short	(.L_89 - .L_88)
	.align		4
.L_88:
        /*0178*/ 	.word	index@(_ZN4mmha33masked_multihead_attention_kernelIfLi192ELi256ELi4ELi64ELi64ELb1ELb1EEEv26Multihead_attention_paramsIT_XT5_EE)
        /*017c*/ 	.word	0x00000000


	//----- nvinfo : EIATTR_REGCOUNT
	.align		4
.L_89:
        /*0180*/ 	.byte	0x04, 0x2f
        /*0182*/ 	.short	(.L_91 - .L_90)
	.align		4
.L_90:
        /*0184*/ 	.word	index@(_ZN4mmha33masked_multihead_attention_kernelIfLi192ELi256ELi2ELi64ELi128ELb1ELb1EEEv26Multihead_attention_paramsIT_XT5_EE)
        /*0188*/ 	.word	0x000000ff


	//----- nvinfo : EIATTR_FRAME_SIZE
	.align		4
.L_91:
        /*018c*/ 	.byte	0x04, 0x11
        /*018e*/ 	.short	(.L_93 - .L_92)
	.align		4
.L_92:
        /*0190*/ 	.word	index@(_ZN4mmha33masked_multihead_attention_kernelIfLi192ELi256ELi2ELi64ELi128ELb1ELb1EEEv26Multihead_attention_paramsIT_XT5_EE)
        /*0194*/ 	.word	0x000002d0


	//----- nvinfo : EIATTR_REGCOUNT
	.align		4
.L_93:
        /*0198*/ 	.byte	0x04, 0x2f
        /*019a*/ 	.short	(.L_95 - .L_94)
	.align		4
.L_94:
        /*019c*/ 	.word	index@(_ZN4mmha33masked_multihead_attention_kernelIfLi192ELi256ELi1ELi64ELi256ELb1ELb1EEEv26Multihead_attention_paramsIT_XT5_EE)
        /*01a0*/ 	.word	0x000000ff


	//----- nvinfo : EIATTR_FRAME_SIZE
	.align		4
.L_95:
        /*01a4*/ 	.byte	0x04, 0x11
        /*01a6*/ 	.short	(.L_97 - .L_96)
	.align		4
.L_96:
        /*01a8*/ 	.word	index@(_ZN4mmha33masked_multihead_attention_kernelIfLi192ELi256ELi1ELi64ELi256ELb1ELb1EEEv26Multihead_attention_paramsIT_XT5_EE)
        /*01ac*/ 	.word	0x00000820


	//----- nvinfo : EIATTR_REGCOUNT
	.align		4
.L_97:
        /*01b0*/ 	.byte	0x04, 0x2f
        /*01b2*/ 	.short	(.L_99 - .L_98)
	.align		4
.L_98:
        /*01b4*/ 	.word	index@(_ZN4mmha33masked_multihead_attention_kernelItLi192ELi256ELi4ELi32ELi64ELb1ELb0EEEv26Multihead_attention_paramsIT_XT5_EE)
        /*01b8*/ 	.word	0x00000080


	//----- nvinfo : EIATTR_FRAME_SIZE
	.align		4
.L_99:
        /*01bc*/ 	.byte	0x04, 0x11
        /*01be*/ 	.short	(.L_101 - .L_100)
	.align		4
.L_100:
        /*01c0*/ 	.word	index@(_ZN4mmha33masked_multihead_attention_kernelItLi192ELi256ELi4ELi32ELi64ELb1ELb0EEEv26Multihead_attention_paramsIT_XT5_EE)
        /*01c4*/ 	.word	0x00000000


	//----- nvinfo : EIATTR_REGCOUNT
	.align		4
.L_101:
        /*01c8*/ 	.byte	0x04, 0x2f
        /*01ca*/ 	.short	(.L_103 - .L_102)
	.align		4
.L_102:
        /*01cc*/ 	.word	index@(_ZN4mmha33masked_multihead_attention_kernelItLi192ELi256ELi2ELi32ELi128ELb1ELb0EEEv26Multihead_attention_paramsIT_XT5_EE)
        /*01d0*/ 	.word	0x000000e1


	//----- nvinfo : EIATTR_FRAME_SIZE
	.align		4
.L_103:
        /*01d4*/ 	.byte	0x04, 0x11
        /*01d6*/ 	.short	(.L_105 - .L_104)
	.align		4
.L_104:
        /*01d8*/ 	.word	index@(_ZN4mmha33masked_multihead_attention_kernelItLi192ELi256ELi2ELi32ELi128ELb1ELb0EEEv26Multihead_attention_paramsIT_XT5_EE)
        /*01dc*/ 	.word	0x00000000


	//----- nvinfo : EIATTR_REGCOUNT
	.align		4
.L_105:
        /*01e0*/ 	.byte	0x04, 0x2f
        /*01e2*/ 	.short	(.L_107 - .L_106)
	.align		4
.L_106:
        /*01e4*/ 	.word	index@(_ZN4mmha33masked_multihead_attention_kernelItLi192ELi256ELi1ELi32ELi256ELb1ELb0EEEv26Multihead_attention_paramsIT_XT5_EE)
        /*01e8*/ 	.word	0x000000ff


	//----- nvinfo : EIATTR_FRAME_SIZE
	.align		4
.L_107:
        /*01ec*/ 	.byte	0x04, 0x11
        /*01ee*/ 	.short	(.L_109 - .L_108)
	.align		4
.L_108:
        /*01f0*/ 	.word	index@(_ZN4mmha33masked_multihead_attention_kernelItLi192ELi256ELi1ELi32ELi256ELb1ELb0EEEv26Multihead_attention_paramsIT_XT5_EE)
        /*01f4*/ 	.word	0x000002c0


	//----- nvinfo : EIATTR_REGCOUNT
	.align		4
.L_109:
        /*01f8*/ 	.byte	0x04, 0x2f
        /*01fa*/ 	.short	(.L_111 - .L_110)
	.align		4
.L_110:
        /*01fc*/ 	.word	index@(_ZN4mmha33masked_multihead_attention_kernelItLi192ELi256ELi4ELi32ELi64ELb1ELb1EEEv26Multihead_attention_paramsIT_XT5_EE)
        /*0200*/ 	.word	0x00000089


	//----- nvinfo : EIATTR_FRAME_SIZE
	.align		4
.L_111:
        /*0204*/ 	.byte	0x04, 0x11
        /*0206*/ 	.short	(.L_113 - .L_112)
	.align		4
.L_112:
        /*0208*/ 	.word	index@(_ZN4mmha33masked_multihead_attention_kernelItLi192ELi256ELi4ELi32ELi64ELb1ELb1EEEv26Multihead_attention_paramsIT_XT5_EE)
        /*020c*/ 	.word	0x00000000


	//----- nvinfo : EIATTR_REGCOUNT
	.align		4
.L_113:
        /*0210*/ 	.byte	0x04, 0x2f
        /*0212*/ 	.short	(.L_115 - .L_114)
	.align		4
.L_114:
        /*0214*/ 	.word	index@(_ZN4mmha33masked_multihead_attention_kernelItLi192ELi256ELi2ELi32ELi128ELb1ELb1EEEv26Multihead_attention_paramsIT_XT5_EE)
        /*0218*/ 	.word	0x000000f5


	//----- nvinfo : EIATTR_FRAME_SIZE
	.align		4
.L_115:
        /*021c*/ 	.byte	0x04, 0x11
        /*021e*/ 	.short	(.L_117 - .L_116)
	.align		4
.L_116:
        /*0220*/ 	.word	index@(_ZN4mmha33masked_multihead_attention_kernelItLi192ELi256ELi2ELi32ELi128ELb1ELb1EEEv26Multihead_attention_paramsIT_XT5_EE)
        /*0224*/ 	.word	0x00000000


	//----- nvinfo : EIATTR_REGCOUNT
	.align		4
.L_117:
        /*0228*/ 	.byte	0x04, 0x2f
        /*022a*/ 	.short	(.L_119 - .L_118)
	.align		4
.L_118:
        /*022c*/ 	.word	index@(_ZN4mmha33masked_multihead_attention_kernelItLi192ELi256ELi1ELi32ELi256ELb1ELb1EEEv26Multihead_attention_paramsIT_XT5_EE)
        /*0230*/ 	.word	0x000000ff


	//----- nvinfo : EIATTR_FRAME_SIZE
	.align		4
.L_119:
        /*0234*/ 	.byte	0x04, 0x11
        /*0236*/ 	.short	(.L_121 - .L_120)
	.align		4
.L_120:
        /*0238*/ 	.word	index@(_ZN4mmha33masked_multihead_attention_kernelItLi192ELi256ELi1ELi32ELi256ELb1ELb1EEEv26Multihead_attention_paramsIT_XT5_EE)
        /*023c*/ 	.word	0x000002c0


	//----- nvinfo : EIATTR_MIN_STACK_SIZE
	.align		4
.L_121:
        /*0240*/ 	.byte	0x04, 0x12
        /*0242*/ 	.short	(.L_123 - .L_122)
	.align		4
.L_122:
        /*0244*/ 	.word	index@(_ZN4mmha33masked_multihead_attention_kernelItLi192ELi256ELi1ELi32ELi256ELb1ELb1EEEv26Multihead_attention_paramsIT_XT5_EE)
        /*0248*/ 	.word	0x000002c0


	//----- nvinfo : EIATTR_MIN_STACK_SIZE
	.align		4
.L_123:
        /*024c*/ 	.byte	0x04, 0x12
        /*024e*/ 	.short	(.L_125 - .L_124)
	.align		4
.L_124:
        /*0250*/ 	.word	index@(_ZN4mmha33masked_multihead_attention_kernelItLi192ELi256ELi2ELi32ELi128ELb1ELb1EEEv26Multihead_attention_paramsIT_XT5_EE)
        /*0254*/ 	.word	0x00000000


	//----- nvinfo : EIATTR_MIN_STACK_SIZE
	.align		4
.L_125:
        /*0258*/ 	.byte	0x04, 0x12
        /*025a*/ 	.short	(.L_127 - .L_126)
	.align		4
.L_126:
        /*025c*/ 	.word	index@(_ZN4mmha33masked_multihead_attention_kernelItLi192ELi256ELi4ELi32ELi64ELb1ELb1EEEv26Multihead_attention_paramsIT_XT5_EE)
        /*0260*/ 	.word	0x00000000


	//----- nvinfo : EIATTR_MIN_STACK_SIZE
	.align		4
.L_127:
        /*0264*/ 	.byte	0x04, 0x12
        /*0266*/ 	.short	(.L_129 - .L_128)
	.align		4
.L_128:
        /*0268*/ 	.word	index@(_ZN4mmha33masked_multihead_attention_kernelItLi192ELi256ELi1ELi32ELi256ELb1ELb0EEEv26Multihead_attention_paramsIT_XT5_EE)
        /*026c*/ 	.word	0x000002c0


	//----- nvinfo : EIATTR_MIN_STACK_SIZE
	.align		4
.L_129:
        /*0270*/ 	.byte	0x04, 0x12
        /*0272*/ 	.short	(.L_131 - .L_130)
	.align		4
.L_130:
        /*0274*/ 	.word	index@(_ZN4mmha33masked_multihead_attention_kernelItLi192ELi256ELi2ELi32ELi128ELb1ELb0EEEv26Multihead_attention_paramsIT_XT5_EE)
        /*0278*/ 	.word	0x00000000


	//----- nvinfo : EIATTR_MIN_STACK_SIZE
	.align		4
.L_131:
        /*027c*/ 	.byte	0x04, 0x12
        /*027e*/ 	.short	(.L_133 - .L_132)
	.align		4
.L_132:
        /*0280*/ 	.word	index@(_ZN4mmha33masked_multihead_attention_kernelItLi192ELi256ELi4ELi32ELi64ELb1ELb0EEEv26Multihead_attention_paramsIT_XT5_EE)
        /*0284*/ 	.word	0x00000000


	//----- nvinfo : EIATTR_MIN_STACK_SIZE
	.align		4
.L_133:
        /*0288*/ 	.byte	0x04, 0x12
        /*028a*/ 	.short	(.L_135 - .L_134)
	.align		4
.L_134:
        /*028c*/ 	.word	index@(_ZN4mmha33masked_multihead_attention_kernelIfLi192ELi256ELi1ELi64ELi256ELb1ELb1EEEv26Multihead_attention_paramsIT_XT5_EE)
        /*0290*/ 	.word	0x00000820


	//----- nvinfo : EIATTR_MIN_STACK_SIZE
	.align		4
.L_135:
        /*0294*/ 	.byte	0x04, 0x12
        /*0296*/ 	.short	(.L_137 - .L_136)
	.align		4
.L_136:
        /*0298*/ 	.word	index@(_ZN4mmha33masked_multihead_attention_kernelIfLi192ELi256ELi2ELi64ELi128ELb1ELb1EEEv26Multihead_attention_paramsIT_XT5_EE)
        /*029c*/ 	.word	0x000002d0


	//----- nvinfo : EIATTR_MIN_STACK_SIZE
	.align		4
.L_137:
        /*02a0*/ 	.byte	0x04, 0x12
        /*02a2*/ 	.short	(.L_139 - .L_138)
	.align		4
.L_138:
        /*02a4*/ 	.word	index@(_ZN4mmha33masked_multihead_attention_kernelIfLi192ELi256ELi4ELi64ELi64ELb1ELb1EEEv26Multihead_attention_paramsIT_XT5_EE)
        /*02a8*/ 	.word	0x00000000


	//----- nvinfo : EIATTR_MIN_STACK_SIZE
	.align		4
.L_139:
        /*02ac*/ 	.byte	0x04, 0x12
        /*02ae*/ 	.short	(.L_141 - .L_140)
	.align		4
.L_140:
        /*02b0*/ 	.word	index@(_ZN4mmha33masked_multihead_attention_kernelIfLi192ELi256ELi1ELi64ELi256ELb1ELb0EEEv26Multihead_attention_paramsIT_XT5_EE)
        /*02b4*/ 	.word	0x00000810


	//----- nvinfo : EIATTR_MIN_STACK_SIZE
	.align		4
.L_141:
        /*02b8*/ 	.byte	0x04, 0x12
        /*02ba*/ 	.short	(.L_143 - .L_142)
	.align		4
.L_142:
        /*02bc*/ 	.word	index@(_ZN4mmha33masked_multihead_attention_kernelIfLi192ELi256ELi2ELi64ELi128ELb1ELb0EEEv26Multihead_attention_paramsIT_XT5_EE)
        /*02c0*/ 	.word	0x000002d0


	//----- nvinfo : EIATTR_MIN_STACK_SIZE
	.align		4
.L_143:
        /*02c4*/ 	.byte	0x04, 0x12
        /*02c6*/ 	.short	(.L_145 - .L_144)
	.align		4
.L_144:
        /*02c8*/ 	.word	index@(_ZN4mmha33masked_multihead_attention_kernelIfLi192ELi256ELi4ELi64ELi64ELb1ELb0EEEv26Multihead_attention_paramsIT_XT5_EE)
        /*02cc*/ 	.word	0x00000000


	//----- nvinfo : EIATTR_MIN_STACK_SIZE
	.align		4
.L_145:
        /*02d0*/ 	.byte	0x04, 0x12
        /*02d2*/ 	.short	(.L_147 - .L_146)
	.align		4
.L_146:
        /*02d4*/ 	.word	index@(_ZN4mmha33masked_multihead_attention_kernelItLi192ELi256ELi1ELi32ELi256ELb0ELb1EEEv26Multihead_attention_paramsIT_XT5_EE)
        /*02d8*/ 	.word	0x00000060


	//----- nvinfo : EIATTR_MIN_STACK_SIZE
	.align		4
.L_147:
        /*02dc*/ 	.byte	0x04, 0x12
        /*02de*/ 	.short	(.L_149 - .L_148)
	.align		4
.L_148:
        /*02e0*/ 	.word	index@(_ZN4mmha33masked_multihead_attention_kernelItLi192ELi256ELi2ELi32ELi128ELb0ELb1EEEv26Multihead_attention_paramsIT_XT5_EE)
        /*02e4*/ 	.word	0x00000000


	//----- nvinfo : EIATTR_MIN_STACK_SIZE
	.align		4
.L_149:
        /*02e8*/ 	.byte	0x04, 0x12
        /*02ea*/ 	.short	(.L_151 - .L_150)
	.align		4
.L_150:
        /*02ec*/ 	.word	index@(_ZN4mmha33masked_multihead_attention_kernelItLi192ELi256ELi4ELi32ELi64ELb0ELb1EEEv26Multihead_attention_paramsIT_XT5_EE)
        /*02f0*/ 	.word	0x00000000


	//----- nvinfo : EIATTR_MIN_STACK_SIZE
	.align		4
.L_151:
        /*02f4*/ 	.byte	0x04, 0x12
        /*02f6*/ 	.short	(.L_153 - .L_152)
	.align		4
.L_152:
        /*02f8*/ 	.word	index@(_ZN4mmha33masked_multihead_attention_kernelItLi192ELi256ELi1ELi32ELi256ELb0ELb0EEEv26Multihead_attention_paramsIT_XT5_EE)
        /*02fc*/ 	.word	0x00000058


	//----- nvinfo : EIATTR_MIN_STACK_SIZE
	.align		4
.L_153:
        /*0300*/ 	.byte	0x04, 0x12
        /*0302*/ 	.short	(.L_155 - .L_154)
	.align		4
.L_154:
        /*0304*/ 	.word	index@(_ZN4mmha33masked_multihead_attention_kernelItLi192ELi256ELi2ELi32ELi128ELb0ELb0EEEv26Multihead_attention_paramsIT_XT5_EE)
        /*0308*/ 	.word	0x00000000


	//----- nvinfo : EIATTR_MIN_STACK_SIZE
	.align		4
.L_155:
        /*030c*/ 	.byte	0x04, 0x12
        /*030e*/ 	.short	(.L_157 - .L_156)
	.align		4
.L_156:
        /*0310*/ 	.word	index@(_ZN4mmha33masked_multihead_attention_kernelItLi192ELi256ELi4ELi32ELi64ELb0ELb0EEEv26Multihead_attention_paramsIT_XT5_EE)
        /*0314*/ 	.word	0x00000000


	//----- nvinfo : EIATTR_MIN_STACK_SIZE
	.align		4
.L_157:
        /*0318*/ 	.byte	0x04, 0x12
        /*031a*/ 	.short	(.L_159 - .L_158)
	.align		4
.L_158:
        /*031c*/ 	.word	index@(_ZN4mmha33masked_multihead_attention_kernelIfLi192ELi256ELi1ELi64ELi256ELb0ELb1EEEv26Multihead_attention_paramsIT_XT5_EE)
        /*0320*/ 	.word	0x000004d0


	//----- nvinfo : EIATTR_MIN_STACK_SIZE
	.align		4
.L_159:
        /*0324*/ 	.byte	0x04, 0x12
        /*0326*/ 	.short	(.L_161 - .L_160)
	.align		4
.L_160:
        /*0328*/ 	.word	index@(_ZN4mmha33masked_multihead_attention_kernelIfLi192ELi256ELi2ELi64ELi128ELb0ELb1EEEv26Multihead_attention_paramsIT_XT5_EE)
        /*032c*/ 	.word	0x00000070


	//----- nvinfo : EIATTR_MIN_STACK_SIZE
	.align		4
.L_161:
        /*0330*/ 	.byte	0x04, 0x12
        /*0332*/ 	.short	(.L_163 - .L_162)
	.align		4
.L_162:
        /*0334*/ 	.word	index@(_ZN4mmha33masked_multihead_attention_kernelIfLi192ELi256ELi4ELi64ELi64ELb0ELb1EEEv26Multihead_attention_paramsIT_XT5_EE)
        /*0338*/ 	.word	0x00000000


	//----- nvinfo : EIATTR_MIN_STACK_SIZE
	.align		4
.L_163:
        /*033c*/ 	.byte	0x04, 0x12
        /*033e*/ 	.short	(.L_165 - .L_164)
	.align		4
.L_164:
        /*0340*/ 	.word	index@(_ZN4mmha33masked_multihead_attention_kernelIfLi192ELi256ELi1ELi64ELi256ELb0ELb0EEEv26Multihead_attention_paramsIT_XT5_EE)
        /*0344*/ 	.word	0x000004c8


	//----- nvinfo : EIATTR_MIN_STACK_SIZE
	.align		4
.L_165:
        /*0348*/ 	.byte	0x04, 0x12
        /*034a*/ 	.short	(.L_167 - .L_166)
	.align		4
.L_166:
        /*034c*/ 	.word	index@(_ZN4mmha33masked_multihead_attention_kernelIfLi192ELi256ELi2ELi64ELi128ELb0ELb0EEEv26Multihead_attention_paramsIT_XT5_EE)
        /*0350*/ 	.word	0x00000088


	//----- nvinfo : EIATTR_MIN_STACK_SIZE
	.align		4
.L_167:
        /*0354*/ 	.byte	0x04, 0x12
        /*0356*/ 	.short	(.L_169 - .L_168)
	.align		4
.L_168:
        /*0358*/ 	.word	index@(_ZN4mmha33masked_multihead_attention_kernelIfLi192ELi256ELi4ELi64ELi64ELb0ELb0EEEv26Multihead_attention_paramsIT_XT5_EE)
        /*035c*/ 	.word	0x00000000
.L_169:


//--------------------- .nv.compat                --------------------------
	.section	.nv.compat,"",@"SHT_CUDA_COMPAT_INFO"
	.align	4
        /*0000*/ 	.byte	0x02, 0x09, 0x01, 0x00, 0x02, 0x02, 0x01, 0x00, 0x02, 0x05, 0x05, 0x00, 0x03, 0x07, 0x01, 0x01
        /*0010*/ 	.byte	0x02, 0x03, 0x00, 0x00, 0x02, 0x06, 0x01, 0x00, 0x04, 0x0b, 0x08, 0x00, 0x00, 0x00, 0x00, 0x00
        /*0020*/ 	.byte	0x00, 0x00, 0x00, 0x00


//--------------------- .nv.info._ZN4mmha33masked_multihead_attention_kernelItLi192ELi256ELi1ELi32ELi256ELb1ELb1EEEv26Multihead_attention_paramsIT_XT5_EE --------------------------
	.section	.nv.info._ZN4mmha33masked_multihead_attention_kernelItLi192ELi256ELi1ELi32ELi256ELb1ELb1EEEv26Multihead_attention_paramsIT_XT5_EE,"",@"SHT_CUDA_INFO"
	.sectionflags	@""
	.align	4


	//----- nvinfo : EIATTR_CUDA_API_VERSION
	.align		4
        /*0000*/ 	.byte	0x04, 0x37
        /*0002*/ 	.short	(.L_171 - .L_170)
.L_170:
        /*0004*/ 	.word	0x00000082


	//----- nvinfo : EIATTR_KPARAM_INFO
	.align		4
.L_171:
        /*0008*/ 	.byte	0x04, 0x17
        /*000a*/ 	.short	(.L_173 - .L_172)
.L_172:
        /*000c*/ 	.word	0x00000000
        /*0010*/ 	.short	0x0000
        /*0012*/ 	.short	0x0000
        /*0014*/ 	.byte	0x00, 0xf0, 0xa1, 0x04


	//----- nvinfo : EIATTR_SPARSE_MMA_MASK
	.align		4
.L_173:
        /*0018*/ 	.byte	0x03, 0x50
        /*001a*/ 	.short	0x0000


	//----- nvinfo : EIATTR_MAXREG_COUNT
	.align		4
        /*001c*/ 	.byte	0x03, 0x1b
        /*001e*/ 	.short	0x00ff


	//----- nvinfo : EIATTR_NUM_BARRIERS
	.align		4
        /*0020*/ 	.byte	0x02, 0x4c
        /*0022*/ 	.byte	0x01
	.zero		1


	//----- nvinfo : EIATTR_EXTERNS
	.align		4
        /*0024*/ 	.byte	0x04, 0x0f
        /*0026*/ 	.short	(.L_175 - .L_174)


	//   ....[0]....
	.align		4
.L_174:
        /*0028*/ 	.word	index@(__assertfail)


	//----- nvinfo : EIATTR_ANNOTATIONS
	.align		4
.L_175:
        /*002c*/ 	.byte	0x04, 0x55
        /*002e*/ 	.short	(.L_177 - .L_176)


	//   ....[0]....
.L_176:
        /*0030*/ 	.word	0x00000001
        /*0034*/ 	.byte	0x90, 0x2e, 0x00, 0x00, 0x01, 0x00, 0x00, 0x00, 0xa0, 0x32, 0x00, 0x00, 0x01, 0x00, 0x00, 0x00
        /* <DEDUP_REMOVED lines=148> */
        /*0984*/ 	.byte	0x50, 0xe8, 0x00, 0x00


	//----- nvinfo : EIATTR_MERCURY_ISA_VERSION
	.align		4
.L_177:
        /*0988*/ 	.byte	0x03, 0x5f
        /*098a*/ 	.short	0x0101


	//----- nvinfo : EIATTR_INT_WARP_WIDE_INSTR_OFFSETS
	.align		4
        /*098c*/ 	.byte	0x04, 0x31
        /*098e*/ 	.short	(.L_179 - .L_178)


	//   ....[0]....
.L_178:
        /*0990*/ 	.word	0x00000d40


	//----- nvinfo : EIATTR_COOP_GROUP_MASK_REGIDS
	.align		4
.L_179:
        /*0994*/ 	.byte	0x04, 0x29
        /*0996*/ 	.short	(.L_181 - .L_180)


	//   ....[0]....
.L_180:
        /*0998*/ 	.word	0xffffffff


	//   ....[1]....
        /*099c*/ 	.word	0xffffffff


	//   ....[2]....
        /*09a0*/ 	.word	0xffffffff


	//   ....[3]....
        /*09a4*/ 	.word	0xffffffff


	//   ....[4]....
        /*09a8*/ 	.word	0xffffffff


	//   ....[5]....
        /*09ac*/ 	.word	0xffffffff


	//   ....[6]....
        /*09b0*/ 	.word	0xffffffff


	//   ....[7]....
        /*09b4*/ 	.word	0xffffffff


	//   ....[8]....
        /*09b8*/ 	.word	0xffffffff


	//   ....[9]....
        /*09bc*/ 	.word	0xffffffff


	//   ....[10]....
        /*09c0*/ 	.word	0xffffffff


	//   ....[11]....
        /*09c4*/ 	.word	0xffffffff


	//   ....[12]....
        /*09c8*/ 	.word	0xffffffff


	//   ....[13]....
        /*09cc*/ 	.word	0xffffffff


	//   ....[14]....
        /*09d0*/ 	.word	0xffffffff


	//   ....[15]....
        /*09d4*/ 	.word	0xffffffff


	//   ....[16]....
        /*09d8*/ 	.word	0xffffffff


	//   ....[17]....
        /*09dc*/ 	.word	0xffffffff


	//   ....[18]....
        /*09e0*/ 	.word	0xffffffff


	//   ....[19]....
        /*09e4*/ 	.word	0xffffffff


	//   ....[20]....
        /*09e8*/ 	.word	0xffffffff


	//   ....[21]....
        /*09ec*/ 	.word	0xffffffff


	//   ....[22]....
        /*09f0*/ 	.word	0xffffffff


	//   ....[23]....
        /*09f4*/ 	.word	0x0500000f


	//   ....[24]....
        /*09f8*/ 	.word	0x0500000f


	//   ....[25]....
        /*09fc*/ 	.word	0x0500000f


	//   ....[26]....
        /*0a00*/ 	.word	0x0500000f


	//   ....[27]....
        /*0a04*/ 	.word	0x0500000f


	//----- nvinfo : EIATTR_COOP_GROUP_INSTR_OFFSETS
	.align		4
.L_181:
        /*0a08*/ 	.byte	0x04, 0x28
        /*0a0a*/ 	.short	(.L_183 - .L_182)


	//   ....[0]....
.L_182:
        /*0a0c*/ 	.word	0x00003070


	//   ....[1]....
        /*0a10*/ 	.word	0x00003090


	//   ....[2]....
        /*0a14*/ 	.word	0x000030b0


	//   ....[3]....
        /*0a18*/ 	.word	0x000030d0


	//   ....[4]....
        /*0a1c*/ 	.word	0x000030f0


	//   ....[5]....
        /*0a20*/ 	.word	0x0000e8c0


	//   ....[6]....
        /*0a24*/ 	.word	0x0000e8e0


	//   ....[7]....
        /*0a28*/ 	.word	0x0000e910


	//   ....[8]....
        /*0a2c*/ 	.word	0x0000e960


	//   ....[9]....
        /*0a30*/ 	.word	0x0000e9b0


	//   ....[10]....
        /*0a34*/ 	.word	0x0000ea20


	//   ....[11]....
        /*0a38*/ 	.word	0x0000ea50


	//   ....[12]....
        /*0a3c*/ 	.word	0x0000ea70


	//   ....[13]....
        /*0a40*/ 	.word	0x0000ea90


	//   ....[14]....
        /*0a44*/ 	.word	0x0000ff40


	//   ....[15]....
        /*0a48*/ 	.word	0x0000ffd0


	//   ....[16]....
        /*0a4c*/ 	.word	0x00010040


	//   ....[17]....
        /*0a50*/ 	.word	0x00010070


	//   ....[18]....
        /*0a54*/ 	.word	0x000100a0


	//   ....[19]....
        /*0a58*/ 	.word	0x00010110


	//   ....[20]....
        /*0a5c*/ 	.word	0x00010130


	//   ....[21]....
        /*0a60*/ 	.word	0x00010150


	//   ....[22]....
        /*0a64*/ 	.word	0x00010170


	//   ....[23]....
        /*0a68*/ 	.word	0x00013790


	//   ....[24]....
        /*0a6c*/ 	.word	0x000137f0


	//   ....[25]....
        /*0a70*/ 	.word	0x00013850


	//   ....[26]....
        /*0a74*/ 	.word	0x000138b0


	//   ....[27]....
        /*0a78*/ 	.word	0x00013910


	//----- nvinfo : EIATTR_VRC_CTA_INIT_COUNT
	.align		4
.L_183:
        /*0a7c*/ 	.byte	0x02, 0x4a
	.zero		1
	.zero		1


	//----- nvinfo : EIATTR_SYSCALL_OFFSETS
	.align		4
        /*0a80*/ 	.byte	0x04, 0x46
        /*0a82*/ 	.short	(.L_185 - .L_184)


	//   ....[0]....
.L_184:
        /*0a84*/ 	.word	0x00001cd0


	//----- nvinfo : EIATTR_EXIT_INSTR_OFFSETS
	.align		4
.L_185:
        /*0a88*/ 	.byte	0x04, 0x1c
        /*0a8a*/ 	.short	(.L_187 - .L_186)


	//   ....[0]....
.L_186:
        /*0a8c*/ 	.word	0x000000c0


	//   ....[1]....
        /*0a90*/ 	.word	0x00012c30


	//   ....[2]....
        /*0a94*/ 	.word	0x000132d0


	//   ....[3]....
        /*0a98*/ 	.word	0x00013680


	//   ....[4]....
        /*0a9c*/ 	.word	0x00013740


	//----- nvinfo : EIATTR_CRS_STACK_SIZE
	.align		4
.L_187:
        /*0aa0*/ 	.byte	0x04, 0x1e
        /*0aa2*/ 	.short	(.L_189 - .L_188)
.L_188:
        /*0aa4*/ 	.word	0x00000000


	//----- nvinfo : EIATTR_CBANK_PARAM_SIZE
	.align		4
.L_189:
        /*0aa8*/ 	.byte	0x03, 0x19
        /*0aaa*/ 	.short	0x0128


	//----- nvinfo : EIATTR_PARAM_CBANK
	.align		4
        /*0aac*/ 	.byte	0x04, 0x0a
        /*0aae*/ 	.short	(.L_191 - .L_190)
	.align		4
.L_190:
        /*0ab0*/ 	.word	index@(.nv.constant0._ZN4mmha33masked_multihead_attention_kernelItLi192ELi256ELi1ELi32ELi256ELb1ELb1EEEv26Multihead_attention_paramsIT_XT5_EE)
        /*0ab4*/ 	.short	0x0380
        /*0ab6*/ 	.short	0x0128


	//----- nvinfo : EIATTR_SW_WAR
	.align		4
.L_191:
        /*0ab8*/ 	.byte	0x04, 0x36
        /*0aba*/ 	.short	(.L_193 - .L_192)
.L_192:
        /*0abc*/ 	.word	0x00000008
.L_193:


//--------------------- .nv.info._ZN4mmha33masked_multihead_attention_kernelItLi192ELi256ELi2ELi32ELi128ELb1ELb1EEEv26Multihead_attention_paramsIT_XT5_EE --------------------------
	.section	.nv.info._ZN4mmha33masked_multihead_attention_kernelItLi192ELi256ELi2ELi32ELi128ELb1ELb1EEEv26Multihead_attention_paramsIT_XT5_EE,"",@"SHT_CUDA_INFO"
	.sectionflags	@""
	.align	4


	//----- nvinfo : EIATTR_CUDA_API_VERSION
	.align		4
        /*0000*/ 	.byte	0x04, 0x37
        /*0002*/ 	.short	(.L_195 - .L_194)
.L_194:
        /*0004*/ 	.word	0x00000082


	//----- nvinfo : EIATTR_KPARAM_INFO
	.align		4
.L_195:
        /*0008*/ 	.byte	0x04, 0x17
        /*000a*/ 	.short	(.L_197 - .L_196)
.L_196:
        /*000c*/ 	.word	0x00000000
        /*0010*/ 	.short	0x0000
        /*0012*/ 	.short	0x0000
        /*0014*/ 	.byte	0x00, 0xf0, 0xa1, 0x04


	//----- nvinfo : EIATTR_SPARSE_MMA_MASK
	.align		4
.L_197:
        /*0018*/ 	.byte	0x03, 0x50
        /*001a*/ 	.short	0x0000


	//----- nvinfo : EIATTR_MAXREG_COUNT
	.align		4
        /*001c*/ 	.byte	0x03, 0x1b
        /*001e*/ 	.short	0x00ff


	//----- nvinfo : EIATTR_NUM_BARRIERS
	.align		4
        /*0020*/ 	.byte	0x02, 0x4c
        /*0022*/ 	.byte	0x01
	.zero		1


	//----- nvinfo : EIATTR_EXTERNS
	.align		4
        /*0024*/ 	.byte	0x04, 0x0f
        /*0026*/ 	.short	(.L_199 - .L_198)


	//   ....[0]....
	.align		4
.L_198:
        /*0028*/ 	.word	index@(__assertfail)


	//----- nvinfo : EIATTR_MERCURY_ISA_VERSION
	.align		4
.L_199:
        /*002c*/ 	.byte	0x03, 0x5f
        /*002e*/ 	.short	0x0101


	//----- nvinfo : EIATTR_INT_WARP_WIDE_INSTR_OFFSETS
	.align		4
        /*0030*/ 	.byte	0x04, 0x31
        /*0032*/ 	.short	(.L_201 - .L_200)


	//   ....[0]....
.L_200:
        /*0034*/ 	.word	0x00000d80


	//----- nvinfo : EIATTR_COOP_GROUP_MASK_REGIDS
	.align		4
.L_201:
        /*0038*/ 	.byte	0x04, 0x29
        /*003a*/ 	.short	(.L_203 - .L_202)


	//   ....[0]....
.L_202:
        /*003c*/ 	.word	0xffffffff


	//   ....[1]....
        /*0040*/ 	.word	0xffffffff


	//   ....[2]....
        /*0044*/ 	.word	0xffffffff


	//   ....[3]....
        /*0048*/ 	.word	0xffffffff


	//   ....[4]....
        /*004c*/ 	.word	0xffffffff


	//   ....[5]....
        /*0050*/ 	.word	0xffffffff


	//   ....[6]....
        /*0054*/ 	.word	0xffffffff


	//   ....[7]....
        /*0058*/ 	.word	0xffffffff


	//   ....[8]....
        /*005c*/ 	.word	0xffffffff


	//   ....[9]....
        /*0060*/ 	.word	0xffffffff


	//   ....[10]....
        /*0064*/ 	.word	0xffffffff


	//   ....[11]....
        /*0068*/ 	.word	0xffffffff


	//   ....[12]....
        /*006c*/ 	.word	0xffffffff


	//   ....[13]....
        /*0070*/ 	.word	0xffffffff


	//   ....[14]....
        /*0074*/ 	.word	0xffffffff


	//   ....[15]....
        /*0078*/ 	.word	0xffffffff


	//   ....[16]....
        /*007c*/ 	.word	0xffffffff


	//   ....[17]....
        /*0080*/ 	.word	0xffffffff


	//   ....[18]....
        /*0084*/ 	.word	0xffffffff


	//   ....[19]....
        /*0088*/ 	.word	0xffffffff


	//   ....[20]....
        /*008c*/ 	.word	0xffffffff


	//   ....[21]....
        /*0090*/ 	.word	0x0500000f


	//   ....[22]....
        /*0094*/ 	.word	0x0500000f


	//   ....[23]....
        /*0098*/ 	.word	0x0500000f


	//   ....[24]....
        /*009c*/ 	.word	0x0500000f


	//   ....[25]....
        /*00a0*/ 	.word	0x0500000f


	//   ....[26]....
        /*00a4*/ 	.word	0x0500000f


	//   ....[27]....
        /*00a8*/ 	.word	0x0500000f


	//   ....[28]....
        /*00ac*/ 	.word	0x0500000f


	//   ....[29]....
        /*00b0*/ 	.word	0x0500000f


	//   ....[30]....
        /*00b4*/ 	.word	0x0500000f


	//----- nvinfo : EIATTR_COOP_GROUP_INSTR_OFFSETS
	.align		4
.L_203:
        /*00b8*/ 	.byte	0x04, 0x28
        /*00ba*/ 	.short	(.L_205 - .L_204)


	//   ....[0]....
.L_204:
        /*00bc*/ 	.word	0x000030c0


	//   ....[1]....
        /*00c0*/ 	.word	0x000030e0


	//   ....[2]....
        /*00c4*/ 	.word	0x00003100


	//   ....[3]....
        /*00c8*/ 	.word	0x00003120


	//   ....[4]....
        /*00cc*/ 	.word	0x00003140


	//   ....[5]....
        /*00d0*/ 	.word	0x00008340


	//   ....[6]....
        /*00d4*/ 	.word	0x00008580


	//   ....[7]....
        /*00d8*/ 	.word	0x000085a0


	//   ....[8]....
        /*00dc*/ 	.word	0x000085c0


	//   ....[9]....
        /*00e0*/ 	.word	0x000085e0


	//   ....[10]....
        /*00e4*/ 	.word	0x000086e0


	//   ....[11]....
        /*00e8*/ 	.word	0x00008700


	//   ....[12]....
        /*00ec*/ 	.word	0x00008730


	//   ....[13]....
        /*00f0*/ 	.word	0x00009c00


	//   ....[14]....
        /*00f4*/ 	.word	0x00009c80


	//   ....[15]....
        /*00f8*/ 	.word	0x00009cf0


	//   ....[16]....
        /*00fc*/ 	.word	0x00009d10


	//   ....[17]....
        /*0100*/ 	.word	0x00009d40


	//   ....[18]....
        /*0104*/ 	.word	0x00009dc0


	//   ....[19]....
        /*0108*/ 	.word	0x00009de0


	//   ....[20]....
        /*010c*/ 	.word	0x00009e00


	//   ....[21]....
        /*0110*/ 	.word	0x0000d1c0


	//   ....[22]....
        /*0114*/ 	.word	0x0000d220


	//   ....[23]....
        /*0118*/ 	.word	0x0000d280


	//   ....[24]....
        /*011c*/ 	.word	0x0000d2e0


	//   ....[25]....
        /*0120*/ 	.word	0x0000d340


	//   ....[26]....
        /*0124*/ 	.word	0x0000d3c0


	//   ....[27]....
        /*0128*/ 	.word	0x0000d460


	//   ....[28]....
        /*012c*/ 	.word	0x0000d4e0


	//   ....[29]....
        /*0130*/ 	.word	0x0000d540


	//   ....[30]....
        /*0134*/ 	.word	0x0000d5a0


	//----- nvinfo : EIATTR_VRC_CTA_INIT_COUNT
	.align		4
.L_205:
        /*0138*/ 	.byte	0x02, 0x4a
	.zero		1
	.zero		1


	//----- nvinfo : EIATTR_SYSCALL_OFFSETS
	.align		4
        /*013c*/ 	.byte	0x04, 0x46
        /*013e*/ 	.short	(.L_207 - .L_206)


	//   ....[0]....
.L_206:
        /*0140*/ 	.word	0x00001d40


	//----- nvinfo : EIATTR_EXIT_INSTR_OFFSETS
	.align		4
.L_207:
        /*0144*/ 	.byte	0x04, 0x1c
        /*0146*/ 	.short	(.L_209 - .L_208)


	//   ....[0]....
.L_208:
        /*0148*/ 	.word	0x000000d0


	//   ....[1]....
        /*014c*/ 	.word	0x0000c870


	//   ....[2]....
        /*0150*/ 	.word	0x0000cd00


	//   ....[3]....
        /*0154*/ 	.word	0x0000d0b0


	//   ....[4]....
        /*0158*/ 	.word	0x0000d170


	//----- nvinfo : EIATTR_CRS_STACK_SIZE
	.align		4
.L_209:
        /*015c*/ 	.byte	0x04, 0x1e
        /*015e*/ 	.short	(.L_211 - .L_210)
.L_210:
        /*0160*/ 	.word	0x00000000


	//----- nvinfo : EIATTR_CBANK_PARAM_SIZE
	.align		4
.L_211:
        /*0164*/ 	.byte	0x03, 0x19
        /*0166*/ 	.short	0x0128


	//----- nvinfo : EIATTR_PARAM_CBANK
	.align		4
        /*0168*/ 	.byte	0x04, 0x0a
        /*016a*/ 	.short	(.L_213 - .L_212)
	.align		4
.L_212:
        /*016c*/ 	.word	index@(.nv.constant0._ZN4mmha33masked_multihead_attention_kernelItLi192ELi256ELi2ELi32ELi128ELb1ELb1EEEv26Multihead_attention_paramsIT_XT5_EE)
        /*0170*/ 	.short	0x0380
        /*0172*/ 	.short	0x0128


	//----- nvinfo : EIATTR_SW_WAR
	.align		4
.L_213:
        /*0174*/ 	.byte	0x04, 0x36
        /*0176*/ 	.short	(.L_215 - .L_214)
.L_214:
        /*0178*/ 	.word	0x00000008
.L_215:


//--------------------- .nv.info._ZN4mmha33masked_multihead_attention_kernelItLi192ELi256ELi4ELi32ELi64ELb1ELb1EEEv26Multihead_attention_paramsIT_XT5_EE --------------------------
	.section	.nv.info._ZN4mmha33masked_multihead_attention_kernelItLi192ELi256ELi4ELi32ELi64ELb1ELb1EEEv26Multihead_attention_paramsIT_XT5_EE,"",@"SHT_CUDA_INFO"
	.sectionflags	@""
	.align	4


	//----- nvinfo : EIATTR_CUDA_API_VERSION
	.align		4
        /*0000*/ 	.byte	0x04, 0x37
        /*0002*/ 	.short	(.L_217 - .L_216)
.L_216:
        /*0004*/ 	.word	0x00000082


	//----- nvinfo : EIATTR_KPARAM_INFO
	.align		4
.L_217:
        /*0008*/ 	.byte	0x04, 0x17
        /*000a*/ 	.short	(.L_219 - .L_218)
.L_218:
        /*000c*/ 	.word	0x00000000
        /*0010*/ 	.short	0x0000
        /*0012*/ 	.short	0x0000
        /*0014*/ 	.byte	0x00, 0xf0, 0xa1, 0x04


	//----- nvinfo : EIATTR_SPARSE_MMA_MASK
	.align		4
.L_219:
        /*0018*/ 	.byte	0x03, 0x50
        /*001a*/ 	.short	0x0000


	//----- nvinfo : EIATTR_MAXREG_COUNT
	.align		4
        /*001c*/ 	.byte	0x03, 0x1b
        /*001e*/ 	.short	0x00ff


	//----- nvinfo : EIATTR_NUM_BARRIERS
	.align		4
        /*0020*/ 	.byte	0x02, 0x4c
        /*0022*/ 	.byte	0x01
	.zero		1


	//----- nvinfo : EIATTR_EXTERNS
	.align		4
        /*0024*/ 	.byte	0x04, 0x0f
        /*0026*/ 	.short	(.L_221 - .L_220)


	//   ....[0]....
	.align		4
.L_220:
        /*0028*/ 	.word	index@(__assertfail)


	//----- nvinfo : EIATTR_MERCURY_ISA_VERSION
	.align		4
.L_221:
        /*002c*/ 	.byte	0x03, 0x5f
        /*002e*/ 	.short	0x0101


	//----- nvinfo : EIATTR_COOP_GROUP_MASK_REGIDS
	.align		4
        /*0030*/ 	.byte	0x04, 0x29
        /*0032*/ 	.short	(.L_223 - .L_222)


	//   ....[0]....
.L_222:
        /*0034*/ 	.word	0xffffffff


	//   ....[1]....
        /*0038*/ 	.word	0xffffffff


	//   ....[2]....
        /*003c*/ 	.word	0xffffffff


	//   ....[3]....
        /*0040*/ 	.word	0xffffffff


	//   ....[4]....
        /*0044*/ 	.word	0xffffffff


	//   ....[5]....
        /*0048*/ 	.word	0xffffffff


	//   ....[6]....
        /*004c*/ 	.word	0xffffffff


	//   ....[7]....
        /*0050*/ 	.word	0xffffffff


	//   ....[8]....
        /*0054*/ 	.word	0xffffffff


	//   ....[9]....
        /*0058*/ 	.word	0xffffffff


	//   ....[10]....
        /*005c*/ 	.word	0xffffffff


	//   ....[11]....
        /*0060*/ 	.word	0xffffffff


	//   ....[12]....
        /*0064*/ 	.word	0xffffffff


	//   ....[13]....
        /*0068*/ 	.word	0xffffffff


	//   ....[14]....
        /*006c*/ 	.word	0xffffffff


	//   ....[15]....
        /*0070*/ 	.word	0xffffffff


	//   ....[16]....
        /*0074*/ 	.word	0xffffffff


	//   ....[17]....
        /*0078*/ 	.word	0xffffffff


	//   ....[18]....
        /*007c*/ 	.word	0xffffffff


	//   ....[19]....
        /*0080*/ 	.word	0x0500000f


	//   ....[20]....
        /*0084*/ 	.word	0x0500000f


	//   ....[21]....
        /*0088*/ 	.word	0x0500000f


	//   ....[22]....
        /*008c*/ 	.word	0x0500000f


	//   ....[23]....
        /*0090*/ 	.word	0x0500000f


	//   ....[24]....
        /*0094*/ 	.word	0x0500000f


	//   ....[25]....
        /*0098*/ 	.word	0x0500000f


	//   ....[26]....
        /*009c*/ 	.word	0x0500000f


	//   ....[27]....
        /*00a0*/ 	.word	0x0500000f


	//   ....[28]....
        /*00a4*/ 	.word	0x0500000f


	//----- nvinfo : EIATTR_COOP_GROUP_INSTR_OFFSETS
	.align		4
.L_223:
        /*00a8*/ 	.byte	0x04, 0x28
        /*00aa*/ 	.short	(.L_225 - .L_224)


	//   ....[0]....
.L_224:
        /*00ac*/ 	.word	0x00002e80


	//   ....[1]....
        /*00b0*/ 	.word	0x00002ea0


	//   ....[2]....
        /*00b4*/ 	.word	0x00002ec0


	//   ....[3]....
        /*00b8*/ 	.word	0x00002ee0


	//   ....[4]....
        /*00bc*/ 	.word	0x00002f00


	//   ....[5]....
        /*00c0*/ 	.word	0x00008e40


	//   ....[6]....
        /*00c4*/ 	.word	0x00008e60


	//   ....[7]....
        /*00c8*/ 	.word	0x00009100


	//   ....[8]....
        /*00cc*/ 	.word	0x00009120


	//   ....[9]....
        /*00d0*/ 	.word	0x00009140


	//   ....[10]....
        /*00d4*/ 	.word	0x00009270


	//   ....[11]....
        /*00d8*/ 	.word	0x000092b0


	//   ....[12]....
        /*00dc*/ 	.word	0x0000a730


	//   ....[13]....
        /*00e0*/ 	.word	0x0000a7d0


	//   ....[14]....
        /*00e4*/ 	.word	0x0000a830


	//   ....[15]....
        /*00e8*/ 	.word	0x0000a850


	//   ....[16]....
        /*00ec*/ 	.word	0x0000a880


	//   ....[17]....
        /*00f0*/ 	.word	0x0000a8f0


	//   ....[18]....
        /*00f4*/ 	.word	0x0000a910


	//   ....[19]....
        /*00f8*/ 	.word	0x0000d830


	//   ....[20]....
        /*00fc*/ 	.word	0x0000d890


	//   ....[21]....
        /*0100*/ 	.word	0x0000d8f0


	//   ....[22]....
        /*0104*/ 	.word	0x0000d950


	//   ....[23]....
        /*0108*/ 	.word	0x0000d9b0


	//   ....[24]....
        /*010c*/ 	.word	0x0000da30


	//   ....[25]....
        /*0110*/ 	.word	0x0000dab0


	//   ....[26]....
        /*0114*/ 	.word	0x0000db40


	//   ....[27]....
        /*0118*/ 	.word	0x0000dbc0


	//   ....[28]....
        /*011c*/ 	.word	0x0000dc20


	//----- nvinfo : EIATTR_VRC_CTA_INIT_COUNT
	.align		4
.L_225:
        /*0120*/ 	.byte	0x02, 0x4a
	.zero		1
	.zero		1


	//----- nvinfo : EIATTR_SYSCALL_OFFSETS
	.align		4
        /*0124*/ 	.byte	0x04, 0x46
        /*0126*/ 	.short	(.L_227 - .L_226)


	//   ....[0]....
.L_226:
        /*0128*/ 	.word	0x00001b10


	//----- nvinfo : EIATTR_EXIT_INSTR_OFFSETS
	.align		4
.L_227:
        /*012c*/ 	.byte	0x04, 0x1c
        /*012e*/ 	.short	(.L_229 - .L_228)


	//   ....[0]....
.L_228:
        /*0130*/ 	.word	0x000000b0


	//   ....[1]....
        /*0134*/ 	.word	0x0000d100


	//   ....[2]....
        /*0138*/ 	.word	0x0000d370


	//   ....[3]....
        /*013c*/ 	.word	0x0000d720


	//   ....[4]....
        /*0140*/ 	.word	0x0000d7e0


	//----- nvinfo : EIATTR_CRS_STACK_SIZE
	.align		4
.L_229:
        /*0144*/ 	.byte	0x04, 0x1e
        /*0146*/ 	.short	(.L_231 - .L_230)
.L_230:
        /*0148*/ 	.word	0x00000000


	//----- nvinfo : EIATTR_CBANK_PARAM_SIZE
	.align		4
.L_231:
        /*014c*/ 	.byte	0x03, 0x19
        /*014e*/ 	.short	0x0128


	//----- nvinfo : EIATTR_PARAM_CBANK
	.align		4
        /*0150*/ 	.byte	0x04, 0x0a
        /*0152*/ 	.short	(.L_233 - .L_232)
	.align		4
.L_232:
        /*0154*/ 	.word	index@(.nv.constant0._ZN4mmha33masked_multihead_attention_kernelItLi192ELi256ELi4ELi32ELi64ELb1ELb1EEEv26Multihead_attention_paramsIT_XT5_EE)
        /*0158*/ 	.short	0x0380
        /*015a*/ 	.short	0x0128


	//----- nvinfo : EIATTR_SW_WAR
	.align		4
.L_233:
        /*015c*/ 	.byte	0x04, 0x36
        /*015e*/ 	.short	(.L_235 - .L_234)
.L_234:
        /*0160*/ 	.word	0x00000008
.L_235:


//--------------------- .nv.info._ZN4mmha33masked_multihead_attention_kernelItLi192ELi256ELi1ELi32ELi256ELb1ELb0EEEv26Multihead_attention_paramsIT_XT5_EE --------------------------
	.section	.nv.info._ZN4mmha33masked_multihead_attention_kernelItLi192ELi256ELi1ELi32ELi256ELb1ELb0EEEv26Multihead_attention_paramsIT_XT5_EE,"",@"SHT_CUDA_INFO"
	.sectionflags	@""
	.align	4


	//----- nvinfo : EIATTR_CUDA_API_VERSION
	.align		4
        /*0000*/ 	.byte	0x04, 0x37
        /*0002*/ 	.short	(.L_237 - .L_236)
.L_236:
        /*0004*/ 	.word	0x00000082


	//----- nvinfo : EIATTR_KPARAM_INFO
	.align		4
.L_237:
        /*0008*/ 	.byte	0x04, 0x17
        /*000a*/ 	.short	(.L_239 - .L_238)
.L_238:
        /*000c*/ 	.word	0x00000000
        /*0010*/ 	.short	0x0000
        /*0012*/ 	.short	0x0000
        /*0014*/ 	.byte	0x00, 0xf0, 0xa1, 0x04


	//----- nvinfo : EIATTR_SPARSE_MMA_MASK
	.align		4
.L_239:
        /*0018*/ 	.byte	0x03, 0x50
        /*001a*/ 	.short	0x0000


	//----- nvinfo : EIATTR_MAXREG_COUNT
	.align		4
        /*001c*/ 	.byte	0x03, 0x1b
        /*001e*/ 	.short	0x00ff


	//----- nvinfo : EIATTR_NUM_BARRIERS
	.align		4
        /*0020*/ 	.byte	0x02, 0x4c
        /*0022*/ 	.byte	0x01
	.zero		1


	//----- nvinfo : EIATTR_EXTERNS
	.align		4
        /*0024*/ 	.byte	0x04, 0x0f
        /*0026*/ 	.short	(.L_241 - .L_240)


	//   ....[0]....
	.align		4
.L_240:
        /*0028*/ 	.word	index@(__assertfail)


	//----- nvinfo : EIATTR_ANNOTATIONS
	.align		4
.L_241:
        /*002c*/ 	.byte	0x04, 0x55
        /*002e*/ 	.short	(.L_243 - .L_242)


	//   ....[0]....
.L_242:
        /* <DEDUP_REMOVED lines=148> */


	//----- nvinfo : EIATTR_MERCURY_ISA_VERSION
	.align		4
.L_243:
        /*0958*/ 	.byte	0x03, 0x5f
        /*095a*/ 	.short	0x0101


	//----- nvinfo : EIATTR_INT_WARP_WIDE_INSTR_OFFSETS
	.align		4
        /*095c*/ 	.byte	0x04, 0x31
        /*095e*/ 	.short	(.L_245 - .L_244)


	//   ....[0]....
.L_244:
        /*0960*/ 	.word	0x00000d40


	//----- nvinfo : EIATTR_COOP_GROUP_MASK_REGIDS
	.align		4
.L_245:
        /*0964*/ 	.byte	0x04, 0x29
        /*0966*/ 	.short	(.L_247 - .L_246)


	//   ....[0]....
.L_246:
        /*0968*/ 	.word	0xffffffff


	//   ....[1]....
        /*096c*/ 	.word	0xffffffff


	//   ....[2]....
        /*0970*/ 	.word	0xffffffff


	//   ....[3]....
        /*0974*/ 	.word	0xffffffff


	//   ....[4]....
        /*0978*/ 	.word	0xffffffff


	//   ....[5]....
        /*097c*/ 	.word	0xffffffff


	//   ....[6]....
        /*0980*/ 	.word	0xffffffff


	//   ....[7]....
        /*0984*/ 	.word	0xffffffff


	//   ....[8]....
        /*0988*/ 	.word	0xffffffff


	//   ....[9]....
        /*098c*/ 	.word	0xffffffff


	//   ....[10]....
        /*0990*/ 	.word	0xffffffff


	//   ....[11]....
        /*0994*/ 	.word	0xffffffff


	//   ....[12]....
        /*0998*/ 	.word	0xffffffff


	//   ....[13]....
        /*099c*/ 	.word	0xffffffff


	//   ....[14]....
        /*09a0*/ 	.word	0xffffffff


	//   ....[15]....
        /*09a4*/ 	.word	0xffffffff


	//   ....[16]....
        /*09a8*/ 	.word	0xffffffff


	//   ....[17]....
        /*09ac*/ 	.word	0xffffffff


	//   ....[18]....
        /*09b0*/ 	.word	0xffffffff


	//   ....[19]....
        /*09b4*/ 	.word	0xffffffff


	//   ....[20]....
        /*09b8*/ 	.word	0xffffffff


	//   ....[21]....
        /*09bc*/ 	.word	0xffffffff


	//   ....[22]....
        /*09c0*/ 	.word	0xffffffff


	//   ....[23]....
        /*09c4*/ 	.word	0x0500000f


	//   ....[24]....
        /*09c8*/ 	.word	0x0500000f


	//   ....[25]....
        /*09cc*/ 	.word	0x0500000f


	//   ....[26]....
        /*09d0*/ 	.word	0x0500000f


	//   ....[27]....
        /*09d4*/ 	.word	0x0500000f


	//----- nvinfo : EIATTR_COOP_GROUP_INSTR_OFFSETS
	.align		4
.L_247:
        /*09d8*/ 	.byte	0x04, 0x28
        /*09da*/ 	.short	(.L_249 - .L_248)


	//   ....[0]....
.L_248:
        /*09dc*/ 	.word	0x00003070


	//   ....[1]....
        /*09e0*/ 	.word	0x00003090


	//   ....[2]....
        /*09e4*/ 	.word	0x000030b0


	//   ....[3]....
        /*09e8*/ 	.word	0x000030d0


	//   ....[4]....
        /*09ec*/ 	.word	0x000030f0


	//   ....[5]....
        /*09f0*/ 	.word	0x0000cce0


	//   ....[6]....
        /*09f4*/ 	.word	0x0000cd00


	//   ....[7]....
        /*09f8*/ 	.word	0x0000cd40


	//   ....[8]....
        /*09fc*/ 	.word	0x0000cd70


	//   ....[9]....
        /*0a00*/ 	.word	0x0000cdc0


	//   ....[10]....
        /*0a04*/ 	.word	0x0000ce20


	//   ....[11]....
        /*0a08*/ 	.word	0x0000ce40


	//   ....[12]....
        /*0a0c*/ 	.word	0x0000ce60


	//   ....[13]....
        /*0a10*/ 	.word	0x0000ce90


	//   ....[14]....
        /*0a14*/ 	.word	0x0000e360


	//   ....[15]....
        /*0a18*/ 	.word	0x0000e3f0


	//   ....[16]....
        /*0a1c*/ 	.word	0x0000e460


	//   ....[17]....
        /*0a20*/ 	.word	0x0000e480


	//   ....[18]....
        /*0a24*/ 	.word	0x0000e4b0


	//   ....[19]....
        /*0a28*/ 	.word	0x0000e530


	//   ....[20]....
        /*0a2c*/ 	.word	0x0000e550


	//   ....[21]....
        /*0a30*/ 	.word	0x0000e570


	//   ....[22]....
        /*0a34*/ 	.word	0x0000e590


	//   ....[23]....
        /*0a38*/ 	.word	0x00011f80


	//   ....[24]....
        /*0a3c*/ 	.word	0x00011fe0


	//   ....[25]....
        /*0a40*/ 	.word	0x00012040


	//   ....[26]....
        /*0a44*/ 	.word	0x000120a0


	//   ....[27]....
        /*0a48*/ 	.word	0x00012100


	//----- nvinfo : EIATTR_VRC_CTA_INIT_COUNT
	.align		4
.L_249:
        /*0a4c*/ 	.byte	0x02, 0x4a
	.zero		1
	.zero		1


	//----- nvinfo : EIATTR_SYSCALL_OFFSETS
	.align		4
        /*0a50*/ 	.byte	0x04, 0x46
        /*0a52*/ 	.short	(.L_251 - .L_250)


	//   ....[0]....
.L_250:
        /*0a54*/ 	.word	0x00001cd0


	//----- nvinfo : EIATTR_EXIT_INSTR_OFFSETS
	.align		4
.L_251:
        /*0a58*/ 	.byte	0x04, 0x1c
        /*0a5a*/ 	.short	(.L_253 - .L_252)


	//   ....[0]....
.L_252:
        /*0a5c*/ 	.word	0x000000c0


	//   ....[1]....
        /*0a60*/ 	.word	0x00011420


	//   ....[2]....
        /*0a64*/ 	.word	0x00011ac0


	//   ....[3]....
        /*0a68*/ 	.word	0x00011e70


	//   ....[4]....
        /*0a6c*/ 	.word	0x00011f30


	//----- nvinfo : EIATTR_CRS_STACK_SIZE
	.align		4
.L_253:
        /*0a70*/ 	.byte	0x04, 0x1e
        /*0a72*/ 	.short	(.L_255 - .L_254)
.L_254:
        /*0a74*/ 	.word	0x00000000


	//----- nvinfo : EIATTR_CBANK_PARAM_SIZE
	.align		4
.L_255:
        /*0a78*/ 	.byte	0x03, 0x19
        /*0a7a*/ 	.short	0x0128


	//----- nvinfo : EIATTR_PARAM_CBANK
	.align		4
        /*0a7c*/ 	.byte	0x04, 0x0a
        /*0a7e*/ 	.short	(.L_257 - .L_256)
	.align		4
.L_256:
        /*0a80*/ 	.word	index@(.nv.constant0._ZN4mmha33masked_multihead_attention_kernelItLi192ELi256ELi1ELi32ELi256ELb1ELb0EEEv26Multihead_attention_paramsIT_XT5_EE)
        /*0a84*/ 	.short	0x0380
        /*0a86*/ 	.short	0x0128


	//----- nvinfo : EIATTR_SW_WAR
	.align		4
.L_257:
        /*0a88*/ 	.byte	0x04, 0x36
        /*0a8a*/ 	.short	(.L_259 - .L_258)
.L_258:
        /*0a8c*/ 	.word	0x00000008
.L_259:


//--------------------- .nv.info._ZN4mmha33masked_multihead_attention_kernelItLi192ELi256ELi2ELi32ELi128ELb1ELb0EEEv26Multihead_attention_paramsIT_XT5_EE --------------------------
	.section	.nv.info._ZN4mmha33masked_multihead_attention_kernelItLi192ELi256ELi2ELi32ELi128ELb1ELb0EEEv26Multihead_attention_paramsIT_XT5_EE,"",@"SHT_CUDA_INFO"
	.sectionflags	@""
	.align	4


	//----- nvinfo : EIATTR_CUDA_API_VERSION
	.align		4
        /*0000*/ 	.byte	0x04, 0x37
        /*0002*/ 	.short	(.L_261 - .L_260)
.L_260:
        /*0004*/ 	.word	0x00000082


	//----- nvinfo : EIATTR_KPARAM_INFO
	.align		4
.L_261:
        /*0008*/ 	.byte	0x04, 0x17
        /*000a*/ 	.short	(.L_263 - .L_262)
.L_262:
        /*000c*/ 	.word	0x00000000
        /*0010*/ 	.short	0x0000
        /*0012*/ 	.short	0x0000
        /*0014*/ 	.byte	0x00, 0xf0, 0xa1, 0x04


	//----- nvinfo : EIATTR_SPARSE_MMA_MASK
	.align		4
.L_263:
        /*0018*/ 	.byte	0x03, 0x50
        /*001a*/ 	.short	0x0000


	//----- nvinfo : EIATTR_MAXREG_COUNT
	.align		4
        /*001c*/ 	.byte	0x03, 0x1b
        /*001e*/ 	.short	0x00ff


	//----- nvinfo : EIATTR_NUM_BARRIERS
	.align		4
        /*0020*/ 	.byte	0x02, 0x4c
        /*0022*/ 	.byte	0x01
	.zero		1


	//----- nvinfo : EIATTR_EXTERNS
	.align		4
        /*0024*/ 	.byte	0x04, 0x0f
        /*0026*/ 	.short	(.L_265 - .L_264)


	//   ....[0]....
	.align		4
.L_264:
        /*0028*/ 	.word	index@(__assertfail)


	//----- nvinfo : EIATTR_MERCURY_ISA_VERSION
	.align		4
.L_265:
        /*002c*/ 	.byte	0x03, 0x5f
        /*002e*/ 	.short	0x0101


	//----- nvinfo : EIATTR_COOP_GROUP_MASK_REGIDS
	.align		4
        /*0030*/ 	.byte	0x04, 0x29
        /*0032*/ 	.short	(.L_267 - .L_266)


	//   ....[0]....
.L_266:
        /*0034*/ 	.word	0xffffffff


	//   ....[1]....
        /*0038*/ 	.word	0xffffffff


	//   ....[2]....
        /*003c*/ 	.word	0xffffffff


	//   ....[3]....
        /*0040*/ 	.word	0xffffffff


	//   ....[4]....
        /*0044*/ 	.word	0xffffffff


	//   ....[5]....
        /*0048*/ 	.word	0xffffffff


	//   ....[6]....
        /*004c*/ 	.word	0xffffffff


	//   ....[7]....
        /*0050*/ 	.word	0xffffffff


	//   ....[8]....
        /*0054*/ 	.word	0xffffffff


	//   ....[9]....
        /*0058*/ 	.word	0xffffffff


	//   ....[10]....
        /*005c*/ 	.word	0xffffffff


	//   ....[11]....
        /*0060*/ 	.word	0xffffffff


	//   ....[12]....
        /*0064*/ 	.word	0xffffffff


	//   ....[13]....
        /*0068*/ 	.word	0xffffffff


	//   ....[14]....
        /*006c*/ 	.word	0xffffffff


	//   ....[15]....
        /*0070*/ 	.word	0xffffffff


	//   ....[16]....
        /*0074*/ 	.word	0xffffffff


	//   ....[17]....
        /*0078*/ 	.word	0xffffffff


	//   ....[18]....
        /*007c*/ 	.word	0xffffffff


	//   ....[19]....
        /*0080*/ 	.word	0xffffffff


	//   ....[20]....
        /*0084*/ 	.word	0xffffffff


	//   ....[21]....
        /*0088*/ 	.word	0x0500000f


	//   ....[22]....
        /*008c*/ 	.word	0x0500000f


	//   ....[23]....
        /*0090*/ 	.word	0x0500000f


	//   ....[24]....
        /*0094*/ 	.word	0x0500000f


	//   ....[25]....
        /*0098*/ 	.word	0x0500000f


	//   ....[26]....
        /*009c*/ 	.word	0x0500000f


	//   ....[27]....
        /*00a0*/ 	.word	0x0500000f


	//   ....[28]....
        /*00a4*/ 	.word	0x0500000f


	//   ....[29]....
        /*00a8*/ 	.word	0x0500000f


	//   ....[30]....
        /*00ac*/ 	.word	0x0500000f


	//----- nvinfo : EIATTR_COOP_GROUP_INSTR_OFFSETS
	.align		4
.L_267:
        /*00b0*/ 	.byte	0x04, 0x28
        /*00b2*/ 	.short	(.L_269 - .L_268)


	//   ....[0]....
.L_268:
        /*00b4*/ 	.word	0x00002e80


	//   ....[1]....
        /*00b8*/ 	.word	0x00002ea0


	//   ....[2]....
        /*00bc*/ 	.word	0x00002ec0


	//   ....[3]....
        /*00c0*/ 	.word	0x00002ee0


	//   ....[4]....
        /*00c4*/ 	.word	0x00002f00


	//   ....[5]....
        /*00c8*/ 	.word	0x00009460


	//   ....[6]....
        /*00cc*/ 	.word	0x00009700


	//   ....[7]....
        /*00d0*/ 	.word	0x00009720


	//   ....[8]....
        /*00d4*/ 	.word	0x00009740


	//   ....[9]....
        /*00d8*/ 	.word	0x00009760


	//   ....[10]....
        /*00dc*/ 	.word	0x00009860


	//   ....[11]....
        /*00e0*/ 	.word	0x00009880


	//   ....[12]....
        /*00e4*/ 	.word	0x000098b0


	//   ....[13]....
        /*00e8*/ 	.word	0x0000ad50


	//   ....[14]....
        /*00ec*/ 	.word	0x0000adf0


	//   ....[15]....
        /*00f0*/ 	.word	0x0000ae40


	//   ....[16]....
        /*00f4*/ 	.word	0x0000ae60


	//   ....[17]....
        /*00f8*/ 	.word	0x0000ae80


	//   ....[18]....
        /*00fc*/ 	.word	0x0000af00


	//   ....[19]....
        /*0100*/ 	.word	0x0000af20


	//   ....[20]....
        /*0104*/ 	.word	0x0000af50


	//   ....[21]....
        /*0108*/ 	.word	0x0000e380


	//   ....[22]....
        /*010c*/ 	.word	0x0000e3e0


	//   ....[23]....
        /*0110*/ 	.word	0x0000e440


	//   ....[24]....
        /*0114*/ 	.word	0x0000e4a0


	//   ....[25]....
        /*0118*/ 	.word	0x0000e500


	//   ....[26]....
        /*011c*/ 	.word	0x0000e580


	//   ....[27]....
        /*0120*/ 	.word	0x0000e620


	//   ....[28]....
        /*0124*/ 	.word	0x0000e6a0


	//   ....[29]....
        /*0128*/ 	.word	0x0000e700


	//   ....[30]....
        /*012c*/ 	.word	0x0000e760


	//----- nvinfo : EIATTR_VRC_CTA_INIT_COUNT
	.align		4
.L_269:
        /*0130*/ 	.byte	0x02, 0x4a
	.zero		1
	.zero		1


	//----- nvinfo : EIATTR_SYSCALL_OFFSETS
	.align		4
        /*0134*/ 	.byte	0x04, 0x46
        /*0136*/ 	.short	(.L_271 - .L_270)


	//   ....[0]....
.L_270:
        /*0138*/ 	.word	0x00001b10


	//----- nvinfo : EIATTR_EXIT_INSTR_OFFSETS
	.align		4
.L_271:
        /*013c*/ 	.byte	0x04, 0x1c
        /*013e*/ 	.short	(.L_273 - .L_272)


	//   ....[0]....
.L_272:
        /*0140*/ 	.word	0x000000b0


	//   ....[1]....
        /*0144*/ 	.word	0x0000da30


	//   ....[2]....
        /*0148*/ 	.word	0x0000dec0


	//   ....[3]....
        /*014c*/ 	.word	0x0000e270


	//   ....[4]....
        /*0150*/ 	.word	0x0000e330


	//----- nvinfo : EIATTR_CRS_STACK_SIZE
	.align		4
.L_273:
        /*0154*/ 	.byte	0x04, 0x1e
        /*0156*/ 	.short	(.L_275 - .L_274)
.L_274:
        /*0158*/ 	.word	0x00000000


	//----- nvinfo : EIATTR_CBANK_PARAM_SIZE
	.align		4
.L_275:
        /*015c*/ 	.byte	0x03, 0x19
        /*015e*/ 	.short	0x0128


	//----- nvinfo : EIATTR_PARAM_CBANK
	.align		4
        /*0160*/ 	.byte	0x04, 0x0a
        /*0162*/ 	.short	(.L_277 - .L_276)
	.align		4
.L_276:
        /*0164*/ 	.word	index@(.nv.constant0._ZN4mmha33masked_multihead_attention_kernelItLi192ELi256ELi2ELi32ELi128ELb1ELb0EEEv26Multihead_attention_paramsIT_XT5_EE)
        /*0168*/ 	.short	0x0380
        /*016a*/ 	.short	0x0128


	//----- nvinfo : EIATTR_SW_WAR
	.align		4
.L_277:
        /*016c*/ 	.byte	0x04, 0x36
        /*016e*/ 	.short	(.L_279 - .L_278)
.L_278:
        /*0170*/ 	.word	0x00000008
.L_279:


//--------------------- .nv.info._ZN4mmha33masked_multihead_attention_kernelItLi192ELi256ELi4ELi32ELi64ELb1ELb0EEEv26Multihead_attention_paramsIT_XT5_EE --------------------------
	.section	.nv.info._ZN4mmha33masked_multihead_attention_kernelItLi192ELi256ELi4ELi32ELi64ELb1ELb0EEEv26Multihead_attention_paramsIT_XT5_EE,"",@"SHT_CUDA_INFO"
	.sectionflags	@""
	.align	4


	//----- nvinfo : EIATTR_CUDA_API_VERSION
	.align		4
        /*0000*/ 	.byte	0x04, 0x37
        /*0002*/ 	.short	(.L_281 - .L_280)
.L_280:
        /*0004*/ 	.word	0x00000082


	//----- nvinfo : EIATTR_KPARAM_INFO
	.align		4
.L_281:
        /*0008*/ 	.byte	0x04, 0x17
        /*000a*/ 	.short	(.L_283 - .L_282)
.L_282:
        /*000c*/ 	.word	0x00000000
        /*0010*/ 	.short	0x0000
        /*0012*/ 	.short	0x0000
        /*0014*/ 	.byte	0x00, 0xf0, 0xa1, 0x04


	//----- nvinfo : EIATTR_SPARSE_MMA_MASK
	.align		4
.L_283:
        /*0018*/ 	.byte	0x03, 0x50
        /*001a*/ 	.short	0x0000


	//----- nvinfo : EIATTR_MAXREG_COUNT
	.align		4
        /*001c*/ 	.byte	0x03, 0x1b
        /*001e*/ 	.short	0x00ff


	//----- nvinfo : EIATTR_NUM_BARRIERS
	.align		4
        /*0020*/ 	.byte	0x02, 0x4c
        /*0022*/ 	.byte	0x01
	.zero		1


	//----- nvinfo : EIATTR_EXTERNS
	.align		4
        /*0024*/ 	.byte	0x04, 0x0f
        /*0026*/ 	.short	(.L_285 - .L_284)


	//   ....[0]....
	.align		4
.L_284:
        /*0028*/ 	.word	index@(__assertfail)


	//----- nvinfo : EIATTR_MERCURY_ISA_VERSION
	.align		4
.L_285:
        /*002c*/ 	.byte	0x03, 0x5f
        /*002e*/ 	.short	0x0101


	//----- nvinfo : EIATTR_INT_WARP_WIDE_INSTR_OFFSETS
	.align		4
        /*0030*/ 	.byte	0x04, 0x31
        /*0032*/ 	.short	(.L_287 - .L_286)


	//   ....[0]....
.L_286:
        /*0034*/ 	.word	0x00000d90


	//----- nvinfo : EIATTR_COOP_GROUP_MASK_REGIDS
	.align		4
.L_287:
        /*0038*/ 	.byte	0x04, 0x29
        /*003a*/ 	.short	(.L_289 - .L_288)


	//   ....[0]....
.L_288:
        /*003c*/ 	.word	0xffffffff


	//   ....[1]....
        /*0040*/ 	.word	0xffffffff


	//   ....[2]....
        /*0044*/ 	.word	0xffffffff


	//   ....[3]....
        /*0048*/ 	.word	0xffffffff


	//   ....[4]....
        /*004c*/ 	.word	0xffffffff


	//   ....[5]....
        /*0050*/ 	.word	0xffffffff


	//   ....[6]....
        /*0054*/ 	.word	0xffffffff


	//   ....[7]....
        /*0058*/ 	.word	0xffffffff


	//   ....[8]....
        /*005c*/ 	.word	0xffffffff


	//   ....[9]....
        /*0060*/ 	.word	0xffffffff


	//   ....[10]....
        /*0064*/ 	.word	0xffffffff


	//   ....[11]....
        /*0068*/ 	.word	0xffffffff


	//   ....[12]....
        /*006c*/ 	.word	0xffffffff


	//   ....[13]....
        /*0070*/ 	.word	0xffffffff


	//   ....[14]....
        /*0074*/ 	.word	0xffffffff


	//   ....[15]....
        /*0078*/ 	.word	0xffffffff


	//   ....[16]....
        /*007c*/ 	.word	0xffffffff


	//   ....[17]....
        /*0080*/ 	.word	0xffffffff


	//   ....[18]....
        /*0084*/ 	.word	0xffffffff


	//   ....[19]....
        /*0088*/ 	.word	0x0500000f


	//   ....[20]....
        /*008c*/ 	.word	0x0500000f


	//   ....[21]....
        /*0090*/ 	.word	0x0500000f


	//   ....[22]....
        /*0094*/ 	.word	0x0500000f


	//   ....[23]....
        /*0098*/ 	.word	0x0500000f


	//   ....[24]....
        /*009c*/ 	.word	0x0500000f


	//   ....[25]....
        /*00a0*/ 	.word	0x0500000f


	//   ....[26]....
        /*00a4*/ 	.word	0x0500000f


	//   ....[27]....
        /*00a8*/ 	.word	0x0500000f


	//   ....[28]....
        /*00ac*/ 	.word	0x0500000f


	//----- nvinfo : EIATTR_COOP_GROUP_INSTR_OFFSETS
	.align		4
.L_289:
        /*00b0*/ 	.byte	0x04, 0x28
        /*00b2*/ 	.short	(.L_291 - .L_290)


	//   ....[0]....
.L_290:
        /*00b4*/ 	.word	0x000030d0


	//   ....[1]....
        /*00b8*/ 	.word	0x000030f0


	//   ....[2]....
        /*00bc*/ 	.word	0x00003110


	//   ....[3]....
        /*00c0*/ 	.word	0x00003130


	//   ....[4]....
        /*00c4*/ 	.word	0x00003150


	//   ....[5]....
        /*00c8*/ 	.word	0x00007ab0


	//   ....[6]....
        /*00cc*/ 	.word	0x00007ad0


	//   ....[7]....
        /*00d0*/ 	.word	0x00007d70


	//   ....[8]....
        /*00d4*/ 	.word	0x00007d90


	//   ....[9]....
        /*00d8*/ 	.word	0x00007db0


	//   ....[10]....
        /*00dc*/ 	.word	0x00007ed0


	//   ....[11]....
        /*00e0*/ 	.word	0x00007ef0


	//   ....[12]....
        /*00e4*/ 	.word	0x000093b0


	//   ....[13]....
        /*00e8*/ 	.word	0x00009460


	//   ....[14]....
        /*00ec*/ 	.word	0x000094d0


	//   ....[15]....
        /*00f0*/ 	.word	0x000094f0


	//   ....[16]....
        /*00f4*/ 	.word	0x00009510


	//   ....[17]....
        /*00f8*/ 	.word	0x00009580


	//   ....[18]....
        /*00fc*/ 	.word	0x000095a0


	//   ....[19]....
        /*0100*/ 	.word	0x0000cb60


	//   ....[20]....
        /*0104*/ 	.word	0x0000cbc0


	//   ....[21]....
        /*0108*/ 	.word	0x0000cc20


	//   ....[22]....
        /*010c*/ 	.word	0x0000cc80


	//   ....[23]....
        /*0110*/ 	.word	0x0000cce0


	//   ....[24]....
        /*0114*/ 	.word	0x0000cd60


	//   ....[25]....
        /*0118*/ 	.word	0x0000cde0


	//   ....[26]....
        /*011c*/ 	.word	0x0000ce70


	//   ....[27]....
        /*0120*/ 	.word	0x0000cef0


	//   ....[28]....
        /*0124*/ 	.word	0x0000cf50


	//----- nvinfo : EIATTR_VRC_CTA_INIT_COUNT
	.align		4
.L_291:
        /*0128*/ 	.byte	0x02, 0x4a
	.zero		1
	.zero		1


	//----- nvinfo : EIATTR_SYSCALL_OFFSETS
	.align		4
        /*012c*/ 	.byte	0x04, 0x46
        /*012e*/ 	.short	(.L_293 - .L_292)


	//   ....[0]....
.L_292:
        /*0130*/ 	.word	0x00001d40


	//----- nvinfo : EIATTR_EXIT_INSTR_OFFSETS
	.align		4
.L_293:
        /*0134*/ 	.byte	0x04, 0x1c
        /*0136*/ 	.short	(.L_295 - .L_294)


	//   ....[0]....
.L_294:
        /*0138*/ 	.word	0x000000d0


	//   ....[1]....
        /*013c*/ 	.word	0x0000c430


	//   ....[2]....
        /*0140*/ 	.word	0x0000c6a0


	//   ....[3]....
        /*0144*/ 	.word	0x0000ca50


	//   ....[4]....
        /*0148*/ 	.word	0x0000cb10


	//----- nvinfo : EIATTR_CRS_STACK_SIZE
	.align		4
.L_295:
        /*014c*/ 	.byte	0x04, 0x1e
        /*014e*/ 	.short	(.L_297 - .L_296)
.L_296:
        /*0150*/ 	.word	0x00000000


	//----- nvinfo : EIATTR_CBANK_PARAM_SIZE
	.align		4
.L_297:
        /*0154*/ 	.byte	0x03, 0x19
        /*0156*/ 	.short	0x0128


	//----- nvinfo : EIATTR_PARAM_CBANK
	.align		4
        /*0158*/ 	.byte	0x04, 0x0a
        /*015a*/ 	.short	(.L_299 - .L_298)
	.align		4
.L_298:
        /*015c*/ 	.word	index@(.nv.constant0._ZN4mmha33masked_multihead_attention_kernelItLi192ELi256ELi4ELi32ELi64ELb1ELb0EEEv26Multihead_attention_paramsIT_XT5_EE)
        /*0160*/ 	.short	0x0380
        /*0162*/ 	.short	0x0128


	//----- nvinfo : EIATTR_SW_WAR
	.align		4
.L_299:
        /*0164*/ 	.byte	0x04, 0x36
        /*0166*/ 	.short	(.L_301 - .L_300)
.L_300:
        /*0168*/ 	.word	0x00000008
.L_301:


//--------------------- .nv.info._ZN4mmha33masked_multihead_attention_kernelIfLi192ELi256ELi1ELi64ELi256ELb1ELb1EEEv26Multihead_attention_paramsIT_XT5_EE --------------------------
	.section	.nv.info._ZN4mmha33masked_multihead_attention_kernelIfLi192ELi256ELi1ELi64ELi256ELb1ELb1EEEv26Multihead_attention_paramsIT_XT5_EE,"",@"SHT_CUDA_INFO"
	.sectionflags	@""
	.align	4


	//----- nvinfo : EIATTR_CUDA_API_VERSION
	.align		4
        /*0000*/ 	.byte	0x04, 0x37
        /*0002*/ 	.short	(.L_303 - .L_302)
.L_302:
        /*0004*/ 	.word	0x00000082


	//----- nvinfo : EIATTR_KPARAM_INFO
	.align		4
.L_303:
        /*0008*/ 	.byte	0x04, 0x17
        /*000a*/ 	.short	(.L_305 - .L_304)
.L_304:
        /*000c*/ 	.word	0x00000000
        /*0010*/ 	.short	0x0000
        /*0012*/ 	.short	0x0000
        /*0014*/ 	.byte	0x00, 0xf0, 0xa1, 0x04


	//----- nvinfo : EIATTR_SPARSE_MMA_MASK
	.align		4
.L_305:
        /*0018*/ 	.byte	0x03, 0x50
        /*001a*/ 	.short	0x0000


	//----- nvinfo : EIATTR_MAXREG_COUNT
	.align		4
        /*001c*/ 	.byte	0x03, 0x1b
        /*001e*/ 	.short	0x00ff


	//----- nvinfo : EIATTR_NUM_BARRIERS
	.align		4
        /*0020*/ 	.byte	0x02, 0x4c
        /*0022*/ 	.byte	0x01
	.zero		1


	//----- nvinfo : EIATTR_EXTERNS
	.align		4
        /*0024*/ 	.byte	0x04, 0x0f
        /*0026*/ 	.short	(.L_307 - .L_306)


	//   ....[0]....
	.align		4
.L_306:
        /*0028*/ 	.word	index@(__assertfail)


	//----- nvinfo : EIATTR_ANNOTATIONS
	.align		4
.L_307:
        /*002c*/ 	.byte	0x04, 0x55
        /*002e*/ 	.short	(.L_309 - .L_308)


	//   ....[0]....
.L_308:
        /* <DEDUP_REMOVED lines=974> */


	//----- nvinfo : EIATTR_MERCURY_ISA_VERSION
	.align		4
.L_309:
        /*3cf8*/ 	.byte	0x03, 0x5f
        /*3cfa*/ 	.short	0x0101


	//----- nvinfo : EIATTR_INT_WARP_WIDE_INSTR_OFFSETS
	.align		4
        /*3cfc*/ 	.byte	0x04, 0x31
        /*3cfe*/ 	.short	(.L_311 - .L_310)


	//   ....[0]....
.L_310:
        /*3d00*/ 	.word	0x000009d0


	//----- nvinfo : EIATTR_COOP_GROUP_MASK_REGIDS
	.align		4
.L_311:
        /*3d04*/ 	.byte	0x04, 0x29
        /*3d06*/ 	.short	(.L_313 - .L_312)


	//   ....[0]....
.L_312:
        /*3d08*/ 	.word	0xffffffff


	//   ....[1]....
        /*3d0c*/ 	.word	0xffffffff


	//   ....[2]....
        /*3d10*/ 	.word	0xffffffff


	//   ....[3]....
        /*3d14*/ 	.word	0xffffffff


	//   ....[4]....
        /*3d18*/ 	.word	0xffffffff


	//   ....[5]....
        /*3d1c*/ 	.word	0xffffffff


	//   ....[6]....
        /*3d20*/ 	.word	0xffffffff


	//   ....[7]....
        /*3d24*/ 	.word	0xffffffff


	//   ....[8]....
        /*3d28*/ 	.word	0xffffffff


	//   ....[9]....
        /*3d2c*/ 	.word	0xffffffff


	//   ....[10]....
        /*3d30*/ 	.word	0xffffffff


	//   ....[11]....
        /*3d34*/ 	.word	0xffffffff


	//   ....[12]....
        /*3d38*/ 	.word	0xffffffff


	//   ....[13]....
        /*3d3c*/ 	.word	0xffffffff


	//   ....[14]....
        /*3d40*/ 	.word	0xffffffff


	//   ....[15]....
        /*3d44*/ 	.word	0xffffffff


	//   ....[16]....
        /*3d48*/ 	.word	0xffffffff


	//   ....[17]....
        /*3d4c*/ 	.word	0xffffffff


	//   ....[18]....
        /*3d50*/ 	.word	0xffffffff


	//   ....[19]....
        /*3d54*/ 	.word	0xffffffff


	//   ....[20]....
        /*3d58*/ 	.word	0xffffffff


	//   ....[21]....
        /*3d5c*/ 	.word	0xffffffff


	//   ....[22]....
        /*3d60*/ 	.word	0xffffffff


	//   ....[23]....
        /*3d64*/ 	.word	0xffffffff


	//   ....[24]....
        /*3d68*/ 	.word	0xffffffff


	//----- nvinfo : EIATTR_COOP_GROUP_INSTR_OFFSETS
	.align		4
.L_313:
        /*3d6c*/ 	.byte	0x04, 0x28
        /*3d6e*/ 	.short	(.L_315 - .L_314)


	//   ....[0]....
.L_314:
        /*3d70*/ 	.word	0x00001f80


	//   ....[1]....
        /*3d74*/ 	.word	0x00002010


	//   ....[2]....
        /*3d78*/ 	.word	0x00002050


	//   ....[3]....
        /*3d7c*/ 	.word	0x00002070


	//   ....[4]....
        /*3d80*/ 	.word	0x000020a0


	//   ....[5]....
        /*3d84*/ 	.word	0x000021a0


	//   ....[6]....
        /*3d88*/ 	.word	0x000021c0


	//   ....[7]....
        /*3d8c*/ 	.word	0x000288a0


	//   ....[8]....
        /*3d90*/ 	.word	0x000288c0


	//   ....[9]....
        /*3d94*/ 	.word	0x000288e0


	//   ....[10]....
        /*3d98*/ 	.word	0x00028910


	//   ....[11]....
        /*3d9c*/ 	.word	0x00028950


	//   ....[12]....
        /*3da0*/ 	.word	0x00028a00


	//   ....[13]....
        /*3da4*/ 	.word	0x00028a30


	//   ....[14]....
        /*3da8*/ 	.word	0x00028a50


	//   ....[15]....
        /*3dac*/ 	.word	0x00028a70


	//   ....[16]....
        /*3db0*/ 	.word	0x00029f10


	//   ....[17]....
        /*3db4*/ 	.word	0x00029fa0


	//   ....[18]....
        /*3db8*/ 	.word	0x00029fd0


	//   ....[19]....
        /*3dbc*/ 	.word	0x00029ff0


	//   ....[20]....
        /*3dc0*/ 	.word	0x0002a010


	//   ....[21]....
        /*3dc4*/ 	.word	0x0002a080


	//   ....[22]....
        /*3dc8*/ 	.word	0x0002a0a0


	//   ....[23]....
        /*3dcc*/ 	.word	0x0002a0c0


	//   ....[24]....
        /*3dd0*/ 	.word	0x0002a0e0


	//----- nvinfo : EIATTR_VRC_CTA_INIT_COUNT
	.align		4
.L_315:
        /*3dd4*/ 	.byte	0x02, 0x4a
	.zero		1
	.zero		1


	//----- nvinfo : EIATTR_SYSCALL_OFFSETS
	.align		4
        /*3dd8*/ 	.byte	0x04, 0x46
        /*3dda*/ 	.short	(.L_317 - .L_316)


	//   ....[0]....
.L_316:
        /*3ddc*/ 	.word	0x00001490


	//----- nvinfo : EIATTR_EXIT_INSTR_OFFSETS
	.align		4
.L_317:
        /*3de0*/ 	.byte	0x04, 0x1c
        /*3de2*/ 	.short	(.L_319 - .L_318)


	//   ....[0]....
.L_318:
        /*3de4*/ 	.word	0x000000c0


	//   ....[1]....
        /*3de8*/ 	.word	0x0002d4e0


	//   ....[2]....
        /*3dec*/ 	.word	0x0002d670


	//   ....[3]....
        /*3df0*/ 	.word	0x0002d8d0


	//   ....[4]....
        /*3df4*/ 	.word	0x0002d920


	//----- nvinfo : EIATTR_CRS_STACK_SIZE
	.align		4
.L_319:
        /*3df8*/ 	.byte	0x04, 0x1e
        /*3dfa*/ 	.short	(.L_321 - .L_320)
.L_320:
        /*3dfc*/ 	.word	0x00000000


	//----- nvinfo : EIATTR_CBANK_PARAM_SIZE
	.align		4
.L_321:
        /*3e00*/ 	.byte	0x03, 0x19
        /*3e02*/ 	.short	0x0128


	//----- nvinfo : EIATTR_PARAM_CBANK
	.align		4
        /*3e04*/ 	.byte	0x04, 0x0a
        /*3e06*/ 	.short	(.L_323 - .L_322)
	.align		4
.L_322:
        /*3e08*/ 	.word	index@(.nv.constant0._ZN4mmha33masked_multihead_attention_kernelIfLi192ELi256ELi1ELi64ELi256ELb1ELb1EEEv26Multihead_attention_paramsIT_XT5_EE)
        /*3e0c*/ 	.short	0x0380
        /*3e0e*/ 	.short	0x0128


	//----- nvinfo : EIATTR_SW_WAR
	.align		4
.L_323:
        /*3e10*/ 	.byte	0x04, 0x36
        /*3e12*/ 	.short	(.L_325 - .L_324)
.L_324:
        /*3e14*/ 	.word	0x00000008
.L_325:


//--------------------- .nv.info._ZN4mmha33masked_multihead_attention_kernelIfLi192ELi256ELi2ELi64ELi128ELb1ELb1EEEv26Multihead_attention_paramsIT_XT5_EE --------------------------
	.section	.nv.info._ZN4mmha33masked_multihead_attention_kernelIfLi192ELi256ELi2ELi64ELi128ELb1ELb1EEEv26Multihead_attention_paramsIT_XT5_EE,"",@"SHT_CUDA_INFO"
	.sectionflags	@""
	.align	4


	//----- nvinfo : EIATTR_CUDA_API_VERSION
	.align		4
        /*0000*/ 	.byte	0x04, 0x37
        /*0002*/ 	.short	(.L_327 - .L_326)
.L_326:
        /*0004*/ 	.word	0x00000082


	//----- nvinfo : EIATTR_KPARAM_INFO
	.align		4
.L_327:
        /*0008*/ 	.byte	0x04, 0x17
        /*000a*/ 	.short	(.L_329 - .L_328)
.L_328:
        /*000c*/ 	.word	0x00000000
        /*0010*/ 	.short	0x0000
        /*0012*/ 	.short	0x0000
        /*0014*/ 	.byte	0x00, 0xf0, 0xa1, 0x04


	//----- nvinfo : EIATTR_SPARSE_MMA_MASK
	.align		4
.L_329:
        /*0018*/ 	.byte	0x03, 0x50
        /*001a*/ 	.short	0x0000


	//----- nvinfo : EIATTR_MAXREG_COUNT
	.align		4
        /*001c*/ 	.byte	0x03, 0x1b
        /*001e*/ 	.short	0x00ff


	//----- nvinfo : EIATTR_NUM_BARRIERS
	.align		4
        /*0020*/ 	.byte	0x02, 0x4c
        /*0022*/ 	.byte	0x01
	.zero		1


	//----- nvinfo : EIATTR_EXTERNS
	.align		4
        /*0024*/ 	.byte	0x04, 0x0f
        /*0026*/ 	.short	(.L_331 - .L_330)


	//   ....[0]....
	.align		4
.L_330:
        /*0028*/ 	.word	index@(__assertfail)


	//----- nvinfo : EIATTR_ANNOTATIONS
	.align		4
.L_331:
        /*002c*/ 	.byte	0x04, 0x55
        /*002e*/ 	.short	(.L_333 - .L_332)


	//   ....[0]....
.L_332:
        /* <DEDUP_REMOVED lines=142> */


	//----- nvinfo : EIATTR_MERCURY_ISA_VERSION
	.align		4
.L_333:
        /*08f8*/ 	.byte	0x03, 0x5f
        /*08fa*/ 	.short	0x0101


	//----- nvinfo : EIATTR_INT_WARP_WIDE_INSTR_OFFSETS
	.align		4
        /*08fc*/ 	.byte	0x04, 0x31
        /*08fe*/ 	.short	(.L_335 - .L_334)


	//   ....[0]....
.L_334:
        /*0900*/ 	.word	0x00000960


	//----- nvinfo : EIATTR_COOP_GROUP_MASK_REGIDS
	.align		4
.L_335:
        /*0904*/ 	.byte	0x04, 0x29
        /*0906*/ 	.short	(.L_337 - .L_336)


	//   ....[0]....
.L_336:
        /*0908*/ 	.word	0xffffffff


	//   ....[1]....
        /*090c*/ 	.word	0xffffffff


	//   ....[2]....
        /*0910*/ 	.word	0xffffffff


	//   ....[3]....
        /*0914*/ 	.word	0xffffffff


	//   ....[4]....
        /*0918*/ 	.word	0xffffffff


	//   ....[5]....
        /*091c*/ 	.word	0xffffffff


	//   ....[6]....
        /*0920*/ 	.word	0xffffffff


	//   ....[7]....
        /*0924*/ 	.word	0xffffffff


	//   ....[8]....
        /*0928*/ 	.word	0xffffffff


	//   ....[9]....
        /*092c*/ 	.word	0xffffffff


	//   ....[10]....
        /*0930*/ 	.word	0xffffffff


	//   ....[11]....
        /*0934*/ 	.word	0xffffffff


	//   ....[12]....
        /*0938*/ 	.word	0xffffffff


	//   ....[13]....
        /*093c*/ 	.word	0xffffffff


	//   ....[14]....
        /*0940*/ 	.word	0xffffffff


	//   ....[15]....
        /*0944*/ 	.word	0xffffffff


	//   ....[16]....
        /*0948*/ 	.word	0xffffffff


	//   ....[17]....
        /*094c*/ 	.word	0xffffffff


	//   ....[18]....
        /*0950*/ 	.word	0xffffffff


	//   ....[19]....
        /*0954*/ 	.word	0xffffffff


	//   ....[20]....
        /*0958*/ 	.word	0xffffffff


	//   ....[21]....
        /*095c*/ 	.word	0xffffffff


	//   ....[22]....
        /*0960*/ 	.word	0xffffffff


	//   ....[23]....
        /*0964*/ 	.word	0x0500000f


	//   ....[24]....
        /*0968*/ 	.word	0x0500000f


	//   ....[25]....
        /*096c*/ 	.word	0x0500000f


	//   ....[26]....
        /*0970*/ 	.word	0x0500000f


	//   ....[27]....
        /*0974*/ 	.word	0x0500000f


	//----- nvinfo : EIATTR_COOP_GROUP_INSTR_OFFSETS
	.align		4
.L_337:
        /*0978*/ 	.byte	0x04, 0x28
        /*097a*/ 	.short	(.L_339 - .L_338)


	//   ....[0]....
.L_338:
        /*097c*/ 	.word	0x00001f30


	//   ....[1]....
        /*0980*/ 	.word	0x00001fd0


	//   ....[2]....
        /*0984*/ 	.word	0x00002000


	//   ....[3]....
        /*0988*/ 	.word	0x00002020


	//   ....[4]....
        /*098c*/ 	.word	0x00002050


	//   ....[5]....
        /*0990*/ 	.word	0x00002140


	//   ....[6]....
        /*0994*/ 	.word	0x00002160


	//   ....[7]....
        /*0998*/ 	.word	0x00017f60


	//   ....[8]....
        /*099c*/ 	.word	0x00018200


	//   ....[9]....
        /*09a0*/ 	.word	0x00018220


	//   ....[10]....
        /*09a4*/ 	.word	0x00018240


	//   ....[11]....
        /*09a8*/ 	.word	0x00018260


	//   ....[12]....
        /*09ac*/ 	.word	0x00018380


	//   ....[13]....
        /*09b0*/ 	.word	0x000183a0


	//   ....[14]....
        /*09b4*/ 	.word	0x000183e0


	//   ....[15]....
        /*09b8*/ 	.word	0x000198a0


	//   ....[16]....
        /*09bc*/ 	.word	0x00019960


	//   ....[17]....
        /*09c0*/ 	.word	0x00019980


	//   ....[18]....
        /*09c4*/ 	.word	0x000199a0


	//   ....[19]....
        /*09c8*/ 	.word	0x000199c0


	//   ....[20]....
        /*09cc*/ 	.word	0x00019a20


	//   ....[21]....
        /*09d0*/ 	.word	0x00019a40


	//   ....[22]....
        /*09d4*/ 	.word	0x00019a60


	//   ....[23]....
        /*09d8*/ 	.word	0x0001d1d0


	//   ....[24]....
        /*09dc*/ 	.word	0x0001d270


	//   ....[25]....
        /*09e0*/ 	.word	0x0001d2f0


	//   ....[26]....
        /*09e4*/ 	.word	0x0001d350


	//   ....[27]....
        /*09e8*/ 	.word	0x0001d3b0


	//----- nvinfo : EIATTR_VRC_CTA_INIT_COUNT
	.align		4
.L_339:
        /*09ec*/ 	.byte	0x02, 0x4a
	.zero		1
	.zero		1


	//----- nvinfo : EIATTR_SYSCALL_OFFSETS
	.align		4
        /*09f0*/ 	.byte	0x04, 0x46
        /*09f2*/ 	.short	(.L_341 - .L_340)


	//   ....[0]....
.L_340:
        /*09f4*/ 	.word	0x00001450


	//----- nvinfo : EIATTR_EXIT_INSTR_OFFSETS
	.align		4
.L_341:
        /*09f8*/ 	.byte	0x04, 0x1c
        /*09fa*/ 	.short	(.L_343 - .L_342)


	//   ....[0]....
.L_342:
        /*09fc*/ 	.word	0x000000c0


	//   ....[1]....
        /*0a00*/ 	.word	0x0001cde0


	//   ....[2]....
        /*0a04*/ 	.word	0x0001ceb0


	//   ....[3]....
        /*0a08*/ 	.word	0x0001d110


	//   ....[4]....
        /*0a0c*/ 	.word	0x0001d160


	//----- nvinfo : EIATTR_CRS_STACK_SIZE
	.align		4
.L_343:
        /*0a10*/ 	.byte	0x04, 0x1e
        /*0a12*/ 	.short	(.L_345 - .L_344)
.L_344:
        /*0a14*/ 	.word	0x00000000


	//----- nvinfo : EIATTR_CBANK_PARAM_SIZE
	.align		4
.L_345:
        /*0a18*/ 	.byte	0x03, 0x19
        /*0a1a*/ 	.short	0x0128


	//----- nvinfo : EIATTR_PARAM_CBANK
	.align		4
        /*0a1c*/ 	.byte	0x04, 0x0a
        /*0a1e*/ 	.short	(.L_347 - .L_346)
	.align		4
.L_346:
        /*0a20*/ 	.word	index@(.nv.constant0._ZN4mmha33masked_multihead_attention_kernelIfLi192ELi256ELi2ELi64ELi128ELb1ELb1EEEv26Multihead_attention_paramsIT_XT5_EE)
        /*0a24*/ 	.short	0x0380
        /*0a26*/ 	.short	0x0128


	//----- nvinfo : EIATTR_SW_WAR
	.align		4
.L_347:
        /*0a28*/ 	.byte	0x04, 0x36
        /*0a2a*/ 	.short	(.L_349 - .L_348)
.L_348:
        /*0a2c*/ 	.word	0x00000008
.L_349:


//--------------------- .nv.info._ZN4mmha33masked_multihead_attention_kernelIfLi192ELi256ELi4ELi64ELi64ELb1ELb1EEEv26Multihead_attention_paramsIT_XT5_EE --------------------------
	.section	.nv.info._ZN4mmha33masked_multihead_attention_kernelIfLi192ELi256ELi4ELi64ELi64ELb1ELb1EEEv26Multihead_attention_paramsIT_XT5_EE,"",@"SHT_CUDA_INFO"
	.sectionflags	@""
	.align	4


	//----- nvinfo : EIATTR_CUDA_API_VERSION
	.align		4
        /*0000*/ 	.byte	0x04, 0x37
        /*0002*/ 	.short	(.L_351 - .L_350)
.L_350:
        /*0004*/ 	.word	0x00000082


	//----- nvinfo : EIATTR_KPARAM_INFO
	.align		4
.L_351:
        /*0008*/ 	.byte	0x04, 0x17
        /*000a*/ 	.short	(.L_353 - .L_352)
.L_352:
        /*000c*/ 	.word	0x00000000
        /*0010*/ 	.short	0x0000
        /*0012*/ 	.short	0x0000
        /*0014*/ 	.byte	0x00, 0xf0, 0xa1, 0x04


	//----- nvinfo : EIATTR_SPARSE_MMA_MASK
	.align		4
.L_353:
        /*0018*/ 	.byte	0x03, 0x50
        /*001a*/ 	.short	0x0000


	//----- nvinfo : EIATTR_MAXREG_COUNT
	.align		4
        /*001c*/ 	.byte	0x03, 0x1b
        /*001e*/ 	.short	0x00ff


	//----- nvinfo : EIATTR_NUM_BARRIERS
	.align		4
        /*0020*/ 	.byte	0x02, 0x4c
        /*0022*/ 	.byte	0x01
	.zero		1


	//----- nvinfo : EIATTR_EXTERNS
	.align		4
        /*0024*/ 	.byte	0x04, 0x0f
        /*0026*/ 	.short	(.L_355 - .L_354)


	//   ....[0]....
	.align		4
.L_354:
        /*0028*/ 	.word	index@(__assertfail)


	//----- nvinfo : EIATTR_MERCURY_ISA_VERSION
	.align		4
.L_355:
        /*002c*/ 	.byte	0x03, 0x5f
        /*002e*/ 	.short	0x0101


	//----- nvinfo : EIATTR_COOP_GROUP_MASK_REGIDS
	.align		4
        /*0030*/ 	.byte	0x04, 0x29
        /*0032*/ 	.short	(.L_357 - .L_356)


	//   ....[0]....
.L_356:
        /*0034*/ 	.word	0xffffffff


	//   ....[1]....
        /*0038*/ 	.word	0xffffffff


	//   ....[2]....
        /*003c*/ 	.word	0xffffffff


	//   ....[3]....
        /*0040*/ 	.word	0xffffffff


	//   ....[4]....
        /*0044*/ 	.word	0xffffffff


	//   ....[5]....
        /*0048*/ 	.word	0xffffffff


	//   ....[6]....
        /*004c*/ 	.word	0xffffffff


	//   ....[7]....
        /*0050*/ 	.word	0xffffffff


	//   ....[8]....
        /*0054*/ 	.word	0xffffffff


	//   ....[9]....
        /*0058*/ 	.word	0xffffffff


	//   ....[10]....
        /*005c*/ 	.word	0xffffffff


	//   ....[11]....
        /*0060*/ 	.word	0xffffffff


	//   ....[12]....
        /*0064*/ 	.word	0xffffffff


	//   ....[13]....
        /*0068*/ 	.word	0xffffffff


	//   ....[14]....
        /*006c*/ 	.word	0xffffffff


	//   ....[15]....
        /*0070*/ 	.word	0xffffffff


	//   ....[16]....
        /*0074*/ 	.word	0xffffffff


	//   ....[17]....
        /*0078*/ 	.word	0xffffffff


	//   ....[18]....
        /*007c*/ 	.word	0xffffffff


	//   ....[19]....
        /*0080*/ 	.word	0xffffffff


	//   ....[20]....
        /*0084*/ 	.word	0xffffffff


	//   ....[21]....
        /*0088*/ 	.word	0x0500000f


	//   ....[22]....
        /*008c*/ 	.word	0x0500000f


	//   ....[23]....
        /*0090*/ 	.word	0x0500000f


	//   ....[24]....
        /*0094*/ 	.word	0x0500000f


	//   ....[25]....
        /*0098*/ 	.word	0x0500000f


	//----- nvinfo : EIATTR_COOP_GROUP_INSTR_OFFSETS
	.align		4
.L_357:
        /*009c*/ 	.byte	0x04, 0x28
        /*009e*/ 	.short	(.L_359 - .L_358)


	//   ....[0]....
.L_358:
        /*00a0*/ 	.word	0x00001da0


	//   ....[1]....
        /*00a4*/ 	.word	0x00001e30


	//   ....[2]....
        /*00a8*/ 	.word	0x00001e70


	//   ....[3]....
        /*00ac*/ 	.word	0x00001e90


	//   ....[4]....
        /*00b0*/ 	.word	0x00001ec0


	//   ....[5]....
        /*00b4*/ 	.word	0x00001f80


	//   ....[6]....
        /*00b8*/ 	.word	0x00001fa0


	//   ....[7]....
        /*00bc*/ 	.word	0x00011a10


	//   ....[8]....
        /*00c0*/ 	.word	0x00011a30


	//   ....[9]....
        /*00c4*/ 	.word	0x00011dc0


	//   ....[10]....
        /*00c8*/ 	.word	0x00011de0


	//   ....[11]....
        /*00cc*/ 	.word	0x00011e00


	//   ....[12]....
        /*00d0*/ 	.word	0x00011ee0


	//   ....[13]....
        /*00d4*/ 	.word	0x00011f10


	//   ....[14]....
        /*00d8*/ 	.word	0x000133e0


	//   ....[15]....
        /*00dc*/ 	.word	0x00013470


	//   ....[16]....
        /*00e0*/ 	.word	0x00013490


	//   ....[17]....
        /*00e4*/ 	.word	0x000134b0


	//   ....[18]....
        /*00e8*/ 	.word	0x000134d0


	//   ....[19]....
        /*00ec*/ 	.word	0x00013540


	//   ....[20]....
        /*00f0*/ 	.word	0x00013560


	//   ....[21]....
        /*00f4*/ 	.word	0x00016870


	//   ....[22]....
        /*00f8*/ 	.word	0x000168f0


	//   ....[23]....
        /*00fc*/ 	.word	0x00016980


	//   ....[24]....
        /*0100*/ 	.word	0x00016a00


	//   ....[25]....
        /*0104*/ 	.word	0x00016a60


	//----- nvinfo : EIATTR_VRC_CTA_INIT_COUNT
	.align		4
.L_359:
        /*0108*/ 	.byte	0x02, 0x4a
	.zero		1
	.zero		1


	//----- nvinfo : EIATTR_SYSCALL_OFFSETS
	.align		4
        /*010c*/ 	.byte	0x04, 0x46
        /*010e*/ 	.short	(.L_361 - .L_360)


	//   ....[0]....
.L_360:
        /*0110*/ 	.word	0x000012c0


	//----- nvinfo : EIATTR_EXIT_INSTR_OFFSETS
	.align		4
.L_361:
        /*0114*/ 	.byte	0x04, 0x1c
        /*0116*/ 	.short	(.L_363 - .L_362)


	//   ....[0]....
.L_362:
        /*0118*/ 	.word	0x000000b0


	//   ....[1]....
        /*011c*/ 	.word	0x000165a0


	//   ....[2]....
        /*0120*/ 	.word	0x000167c0


	//   ....[3]....
        /*0124*/ 	.word	0x00016810


	//----- nvinfo : EIATTR_CRS_STACK_SIZE
	.align		4
.L_363:
        /*0128*/ 	.byte	0x04, 0x1e
        /*012a*/ 	.short	(.L_365 - .L_364)
.L_364:
        /*012c*/ 	.word	0x00000000


	//----- nvinfo : EIATTR_CBANK_PARAM_SIZE
	.align		4
.L_365:
        /*0130*/ 	.byte	0x03, 0x19
        /*0132*/ 	.short	0x0128


	//----- nvinfo : EIATTR_PARAM_CBANK
	.align		4
        /*0134*/ 	.byte	0x04, 0x0a
        /*0136*/ 	.short	(.L_367 - .L_366)
	.align		4
.L_366:
        /*0138*/ 	.word	index@(.nv.constant0._ZN4mmha33masked_multihead_attention_kernelIfLi192ELi256ELi4ELi64ELi64ELb1ELb1EEEv26Multihead_attention_paramsIT_XT5_EE)
        /*013c*/ 	.short	0x0380
        /*013e*/ 	.short	0x0128


	//----- nvinfo : EIATTR_SW_WAR
	.align		4
.L_367:
        /*0140*/ 	.byte	0x04, 0x36
        /*0142*/ 	.short	(.L_369 - .L_368)
.L_368:
        /*0144*/ 	.word	0x00000008
.L_369:


//--------------------- .nv.info._ZN4mmha33masked_multihead_attention_kernelIfLi192ELi256ELi1ELi64ELi256ELb1ELb0EEEv26Multihead_attention_paramsIT_XT5_EE --------------------------
	.section	.nv.info._ZN4mmha33masked_multihead_attention_kernelIfLi192ELi256ELi1ELi64ELi256ELb1ELb0EEEv26Multihead_attention_paramsIT_XT5_EE,"",@"SHT_CUDA_INFO"
	.sectionflags	@""
	.align	4


	//----- nvinfo : EIATTR_CUDA_API_VERSION
	.align		4
        /*0000*/ 	.byte	0x04, 0x37
        /*0002*/ 	.short	(.L_371 - .L_370)
.L_370:
        /*0004*/ 	.word	0x00000082


	//----- nvinfo : EIATTR_KPARAM_INFO
	.align		4
.L_371:
        /*0008*/ 	.byte	0x04, 0x17
        /*000a*/ 	.short	(.L_373 - .L_372)
.L_372:
        /*000c*/ 	.word	0x00000000
        /*0010*/ 	.short	0x0000
        /*0012*/ 	.short	0x0000
        /*0014*/ 	.byte	0x00, 0xf0, 0xa1, 0x04


	//----- nvinfo : EIATTR_SPARSE_MMA_MASK
	.align		4
.L_373:
        /*0018*/ 	.byte	0x03, 0x50
        /*001a*/ 	.short	0x0000


	//----- nvinfo : EIATTR_MAXREG_COUNT
	.align		4
        /*001c*/ 	.byte	0x03, 0x1b
        /*001e*/ 	.short	0x00ff


	//----- nvinfo : EIATTR_NUM_BARRIERS
	.align		4
        /*0020*/ 	.byte	0x02, 0x4c
        /*0022*/ 	.byte	0x01
	.zero		1


	//----- nvinfo : EIATTR_EXTERNS
	.align		4
        /*0024*/ 	.byte	0x04, 0x0f
        /*0026*/ 	.short	(.L_375 - .L_374)


	//   ....[0]....
	.align		4
.L_374:
        /*0028*/ 	.word	index@(__assertfail)


	//----- nvinfo : EIATTR_ANNOTATIONS
	.align		4
.L_375:
        /*002c*/ 	.byte	0x04, 0x55
        /*002e*/ 	.short	(.L_377 - .L_376)


	//   ....[0]....
.L_376:
        /* <DEDUP_REMOVED lines=1361> */
        /*5534*/ 	.byte	0x40, 0x42, 0x02, 0x00, 0x01, 0x00, 0x00, 0x00, 0x00, 0x90, 0x02, 0x00


	//----- nvinfo : EIATTR_MERCURY_ISA_VERSION
	.align		4
.L_377:
        /*5540*/ 	.byte	0x03, 0x5f
        /*5542*/ 	.short	0x0101


	//----- nvinfo : EIATTR_INT_WARP_WIDE_INSTR_OFFSETS
	.align		4
        /*5544*/ 	.byte	0x04, 0x31
        /*5546*/ 	.short	(.L_379 - .L_378)


	//   ....[0]....
.L_378:
        /*5548*/ 	.word	0x000009d0


	//----- nvinfo : EIATTR_COOP_GROUP_MASK_REGIDS
	.align		4
.L_379:
        /*554c*/ 	.byte	0x04, 0x29
        /*554e*/ 	.short	(.L_381 - .L_380)


	//   ....[0]....
.L_380:
        /*5550*/ 	.word	0xffffffff


	//   ....[1]....
        /*5554*/ 	.word	0xffffffff


	//   ....[2]....
        /*5558*/ 	.word	0xffffffff


	//   ....[3]....
        /*555c*/ 	.word	0xffffffff


	//   ....[4]....
        /*5560*/ 	.word	0xffffffff


	//   ....[5]....
        /*5564*/ 	.word	0xffffffff


	//   ....[6]....
        /*5568*/ 	.word	0xffffffff


	//   ....[7]....
        /*556c*/ 	.word	0xffffffff


	//   ....[8]....
        /*5570*/ 	.word	0xffffffff


	//   ....[9]....
        /*5574*/ 	.word	0xffffffff


	//   ....[10]....
        /*5578*/ 	.word	0xffffffff


	//   ....[11]....
        /*557c*/ 	.word	0xffffffff


	//   ....[12]....
        /*5580*/ 	.word	0xffffffff


	//   ....[13]....
        /*5584*/ 	.word	0xffffffff


	//   ....[14]....
        /*5588*/ 	.word	0xffffffff


	//   ....[15]....
        /*558c*/ 	.word	0xffffffff


	//   ....[16]....
        /*5590*/ 	.word	0xffffffff


	//   ....[17]....
        /*5594*/ 	.word	0xffffffff


	//   ....[18]....
        /*5598*/ 	.word	0xffffffff


	//   ....[19]....
        /*559c*/ 	.word	0xffffffff


	//   ....[20]....
        /*55a0*/ 	.word	0xffffffff


	//   ....[21]....
        /*55a4*/ 	.word	0xffffffff


	//   ....[22]....
        /*55a8*/ 	.word	0xffffffff


	//   ....[23]....
        /*55ac*/ 	.word	0xffffffff


	//   ....[24]....
        /*55b0*/ 	.word	0xffffffff


	//----- nvinfo : EIATTR_COOP_GROUP_INSTR_OFFSETS
	.align		4
.L_381:
        /*55b4*/ 	.byte	0x04, 0x28
        /*55b6*/ 	.short	(.L_383 - .L_382)


	//   ....[0]....
.L_382:
        /*55b8*/ 	.word	0x00001f80


	//   ....[1]....
        /*55bc*/ 	.word	0x00002010


	//   ....[2]....
        /*55c0*/ 	.word	0x00002060


	//   ....[3]....
        /*55c4*/ 	.word	0x00002080


	//   ....[4]....
        /*55c8*/ 	.word	0x000020b0


	//   ....[5]....
        /*55cc*/ 	.word	0x000021a0


	//   ....[6]....
        /*55d0*/ 	.word	0x000021c0


	//   ....[7]....
        /*55d4*/ 	.word	0x000242a0


	//   ....[8]....
        /*55d8*/ 	.word	0x000242c0


	//   ....[9]....
        /*55dc*/ 	.word	0x000242f0


	//   ....[10]....
        /*55e0*/ 	.word	0x00024320


	//   ....[11]....
        /*55e4*/ 	.word	0x00024370


	//   ....[12]....
        /*55e8*/ 	.word	0x000243e0


	//   ....[13]....
        /*55ec*/ 	.word	0x00024400


	//   ....[14]....
        /*55f0*/ 	.word	0x00024430


	//   ....[15]....
        /*55f4*/ 	.word	0x00024460


	//   ....[16]....
        /*55f8*/ 	.word	0x00025950


	//   ....[17]....
        /*55fc*/ 	.word	0x000259f0


	//   ....[18]....
        /*5600*/ 	.word	0x00025a20


	//   ....[19]....
        /*5604*/ 	.word	0x00025a40


	//   ....[20]....
        /*5608*/ 	.word	0x00025a60


	//   ....[21]....
        /*560c*/ 	.word	0x00025ac0


	//   ....[22]....
        /*5610*/ 	.word	0x00025ae0


	//   ....[23]....
        /*5614*/ 	.word	0x00025b00


	//   ....[24]....
        /*5618*/ 	.word	0x00025b20


	//----- nvinfo : EIATTR_VRC_CTA_INIT_COUNT
	.align		4
.L_383:
        /*561c*/ 	.byte	0x02, 0x4a
	.zero		1
	.zero		1


	//----- nvinfo : EIATTR_SYSCALL_OFFSETS
	.align		4
        /*5620*/ 	.byte	0x04, 0x46
        /*5622*/ 	.short	(.L_385 - .L_384)


	//   ....[0]....
.L_384:
        /*5624*/ 	.word	0x00001490


	//----- nvinfo : EIATTR_EXIT_INSTR_OFFSETS
	.align		4
.L_385:
        /*5628*/ 	.byte	0x04, 0x1c
        /*562a*/ 	.short	(.L_387 - .L_386)


	//   ....[0]....
.L_386:
        /*562c*/ 	.word	0x000000c0


	//   ....[1]....
        /*5630*/ 	.word	0x00029210


	//   ....[2]....
        /*5634*/ 	.word	0x000293a0


	//   ....[3]....
        /*5638*/ 	.word	0x00029600


	//   ....[4]....
        /*563c*/ 	.word	0x00029650


	//----- nvinfo : EIATTR_CRS_STACK_SIZE
	.align		4
.L_387:
        /*5640*/ 	.byte	0x04, 0x1e
        /*5642*/ 	.short	(.L_389 - .L_388)
.L_388:
        /*5644*/ 	.word	0x00000000


	//----- nvinfo : EIATTR_CBANK_PARAM_SIZE
	.align		4
.L_389:
        /*5648*/ 	.byte	0x03, 0x19
        /*564a*/ 	.short	0x0128


	//----- nvinfo : EIATTR_PARAM_CBANK
	.align		4
        /*564c*/ 	.byte	0x04, 0x0a
        /*564e*/ 	.short	(.L_391 - .L_390)
	.align		4
.L_390:
        /*5650*/ 	.word	index@(.nv.constant0._ZN4mmha33masked_multihead_attention_kernelIfLi192ELi256ELi1ELi64ELi256ELb1ELb0EEEv26Multihead_attention_paramsIT_XT5_EE)
        /*5654*/ 	.short	0x0380
        /*5656*/ 	.short	0x0128


	//----- nvinfo : EIATTR_SW_WAR
	.align		4
.L_391:
        /*5658*/ 	.byte	0x04, 0x36
        /*565a*/ 	.short	(.L_393 - .L_392)
.L_392:
        /*565c*/ 	.word	0x00000008
.L_393:


//--------------------- .nv.info._ZN4mmha33masked_multihead_attention_kernelIfLi192ELi256ELi2ELi64ELi128ELb1ELb0EEEv26Multihead_attention_paramsIT_XT5_EE --------------------------
	.section	.nv.info._ZN4mmha33masked_multihead_attention_kernelIfLi192ELi256ELi2ELi64ELi128ELb1ELb0EEEv26Multihead_attention_paramsIT_XT5_EE,"",@"SHT_CUDA_INFO"
	.sectionflags	@""
	.align	4


	//----- nvinfo : EIATTR_CUDA_API_VERSION
	.align		4
        /*0000*/ 	.byte	0x04, 0x37
        /*0002*/ 	.short	(.L_395 - .L_394)
.L_394:
        /*0004*/ 	.word	0x00000082


	//----- nvinfo : EIATTR_KPARAM_INFO
	.align		4
.L_395:
        /*0008*/ 	.byte	0x04, 0x17
        /*000a*/ 	.short	(.L_397 - .L_396)
.L_396:
        /*000c*/ 	.word	0x00000000
        /*0010*/ 	.short	0x0000
        /*0012*/ 	.short	0x0000
        /*0014*/ 	.byte	0x00, 0xf0, 0xa1, 0x04


	//----- nvinfo : EIATTR_SPARSE_MMA_MASK
	.align		4
.L_397:
        /*0018*/ 	.byte	0x03, 0x50
        /*001a*/ 	.short	0x0000


	//----- nvinfo : EIATTR_MAXREG_COUNT
	.align		4
        /*001c*/ 	.byte	0x03, 0x1b
        /*001e*/ 	.short	0x00ff


	//----- nvinfo : EIATTR_NUM_BARRIERS
	.align		4
        /*0020*/ 	.byte	0x02, 0x4c
        /*0022*/ 	.byte	0x01
	.zero		1


	//----- nvinfo : EIATTR_EXTERNS
	.align		4
        /*0024*/ 	.byte	0x04, 0x0f
        /*0026*/ 	.short	(.L_399 - .L_398)


	//   ....[0]....
	.align		4
.L_398:
        /*0028*/ 	.word	index@(__assertfail)


	//----- nvinfo : EIATTR_ANNOTATIONS
	.align		4
.L_399:
        /*002c*/ 	.byte	0x04, 0x55
        /*002e*/ 	.short	(.L_401 - .L_400)


	//   ....[0]....
.L_400:
        /* <DEDUP_REMOVED lines=159> */


	//----- nvinfo : EIATTR_MERCURY_ISA_VERSION
	.align		4
.L_401:
        /*0a10*/ 	.byte	0x03, 0x5f
        /*0a12*/ 	.short	0x0101


	//----- nvinfo : EIATTR_INT_WARP_WIDE_INSTR_OFFSETS
	.align		4
        /*0a14*/ 	.byte	0x04, 0x31
        /*0a16*/ 	.short	(.L_403 - .L_402)


	//   ....[0]....
.L_402:
        /*0a18*/ 	.word	0x000009d0


	//----- nvinfo : EIATTR_COOP_GROUP_MASK_REGIDS
	.align		4
.L_403:
        /*0a1c*/ 	.byte	0x04, 0x29
        /*0a1e*/ 	.short	(.L_405 - .L_404)


	//   ....[0]....
.L_404:
        /*0a20*/ 	.word	0xffffffff


	//   ....[1]....
        /*0a24*/ 	.word	0xffffffff


	//   ....[2]....
        /*0a28*/ 	.word	0xffffffff


	//   ....[3]....
        /*0a2c*/ 	.word	0xffffffff


	//   ....[4]....
        /*0a30*/ 	.word	0xffffffff


	//   ....[5]....
        /*0a34*/ 	.word	0xffffffff


	//   ....[6]....
        /*0a38*/ 	.word	0xffffffff


	//   ....[7]....
        /*0a3c*/ 	.word	0xffffffff


	//   ....[8]....
        /*0a40*/ 	.word	0xffffffff


	//   ....[9]....
        /*0a44*/ 	.word	0xffffffff


	//   ....[10]....
        /*0a48*/ 	.word	0xffffffff


	//   ....[11]....
        /*0a4c*/ 	.word	0xffffffff


	//   ....[12]....
        /*0a50*/ 	.word	0xffffffff


	//   ....[13]....
        /*0a54*/ 	.word	0xffffffff


	//   ....[14]....
        /*0a58*/ 	.word	0xffffffff


	//   ....[15]....
        /*0a5c*/ 	.word	0xffffffff


	//   ....[16]....
        /*0a60*/ 	.word	0xffffffff


	//   ....[17]....
        /*0a64*/ 	.word	0xffffffff


	//   ....[18]....
        /*0a68*/ 	.word	0xffffffff


	//   ....[19]....
        /*0a6c*/ 	.word	0xffffffff


	//   ....[20]....
        /*0a70*/ 	.word	0xffffffff


	//   ....[21]....
        /*0a74*/ 	.word	0xffffffff


	//   ....[22]....
        /*0a78*/ 	.word	0xffffffff


	//   ....[23]....
        /*0a7c*/ 	.word	0x0500000f


	//   ....[24]....
        /*0a80*/ 	.word	0x0500000f


	//   ....[25]....
        /*0a84*/ 	.word	0x0500000f


	//   ....[26]....
        /*0a88*/ 	.word	0x0500000f


	//   ....[27]....
        /*0a8c*/ 	.word	0x0500000f


	//----- nvinfo : EIATTR_COOP_GROUP_INSTR_OFFSETS
	.align		4
.L_405:
        /*0a90*/ 	.byte	0x04, 0x28
        /*0a92*/ 	.short	(.L_407 - .L_406)


	//   ....[0]....
.L_406:
        /*0a94*/ 	.word	0x00001f30


	//   ....[1]....
        /*0a98*/ 	.word	0x00001fa0


	//   ....[2]....
        /*0a9c*/ 	.word	0x00001fd0


	//   ....[3]....
        /*0aa0*/ 	.word	0x00001ff0


	//   ....[4]....
        /*0aa4*/ 	.word	0x00002020


	//   ....[5]....
        /*0aa8*/ 	.word	0x00002150


	//   ....[6]....
        /*0aac*/ 	.word	0x00002170


	//   ....[7]....
        /*0ab0*/ 	.word	0x00016c00


	//   ....[8]....
        /*0ab4*/ 	.word	0x00016f30


	//   ....[9]....
        /*0ab8*/ 	.word	0x00016f50


	//   ....[10]....
        /*0abc*/ 	.word	0x00016f70


	//   ....[11]....
        /*0ac0*/ 	.word	0x00016f90


	//   ....[12]....
        /*0ac4*/ 	.word	0x000170a0


	//   ....[13]....
        /*0ac8*/ 	.word	0x000170d0


	//   ....[14]....
        /*0acc*/ 	.word	0x00017100


	//   ....[15]....
        /*0ad0*/ 	.word	0x000185e0


	//   ....[16]....
        /*0ad4*/ 	.word	0x000186a0


	//   ....[17]....
        /*0ad8*/ 	.word	0x000186c0


	//   ....[18]....
        /*0adc*/ 	.word	0x000186e0


	//   ....[19]....
        /*0ae0*/ 	.word	0x00018700


	//   ....[20]....
        /*0ae4*/ 	.word	0x00018760


	//   ....[21]....
        /*0ae8*/ 	.word	0x00018780


	//   ....[22]....
        /*0aec*/ 	.word	0x000187a0


	//   ....[23]....
        /*0af0*/ 	.word	0x0001c200


	//   ....[24]....
        /*0af4*/ 	.word	0x0001c2b0


	//   ....[25]....
        /*0af8*/ 	.word	0x0001c330


	//   ....[26]....
        /*0afc*/ 	.word	0x0001c390


	//   ....[27]....
        /*0b00*/ 	.word	0x0001c3f0


	//----- nvinfo : EIATTR_VRC_CTA_INIT_COUNT
	.align		4
.L_407:
        /*0b04*/ 	.byte	0x02, 0x4a
	.zero		1
	.zero		1


	//----- nvinfo : EIATTR_SYSCALL_OFFSETS
	.align		4
        /*0b08*/ 	.byte	0x04, 0x46
        /*0b0a*/ 	.short	(.L_409 - .L_408)


	//   ....[0]....
.L_408:
        /*0b0c*/ 	.word	0x00001450


	//----- nvinfo : EIATTR_EXIT_INSTR_OFFSETS
	.align		4
.L_409:
        /*0b10*/ 	.byte	0x04, 0x1c
        /*0b12*/ 	.short	(.L_411 - .L_410)


	//   ....[0]....
.L_410:
        /*0b14*/ 	.word	0x000000c0


	//   ....[1]....
        /*0b18*/ 	.word	0x0001be10


	//   ....[2]....
        /*0b1c*/ 	.word	0x0001bee0


	//   ....[3]....
        /*0b20*/ 	.word	0x0001c140


	//   ....[4]....
        /*0b24*/ 	.word	0x0001c190


	//----- nvinfo : EIATTR_CRS_STACK_SIZE
	.align		4
.L_411:
        /*0b28*/ 	.byte	0x04, 0x1e
        /*0b2a*/ 	.short	(.L_413 - .L_412)
.L_412:
        /*0b2c*/ 	.word	0x00000000


	//----- nvinfo : EIATTR_CBANK_PARAM_SIZE
	.align		4
.L_413:
        /*0b30*/ 	.byte	0x03, 0x19
        /*0b32*/ 	.short	0x0128


	//----- nvinfo : EIATTR_PARAM_CBANK
	.align		4
        /*0b34*/ 	.byte	0x04, 0x0a
        /*0b36*/ 	.short	(.L_415 - .L_414)
	.align		4
.L_414:
        /*0b38*/ 	.word	index@(.nv.constant0._ZN4mmha33masked_multihead_attention_kernelIfLi192ELi256ELi2ELi64ELi128ELb1ELb0EEEv26Multihead_attention_paramsIT_XT5_EE)
        /*0b3c*/ 	.short	0x0380
        /*0b3e*/ 	.short	0x0128


	//----- nvinfo : EIATTR_SW_WAR
	.align		4
.L_415:
        /*0b40*/ 	.byte	0x04, 0x36
        /*0b42*/ 	.short	(.L_417 - .L_416)
.L_416:
        /*0b44*/ 	.word	0x00000008
.L_417:


//--------------------- .nv.info._ZN4mmha33masked_multihead_attention_kernelIfLi192ELi256ELi4ELi64ELi64ELb1ELb0EEEv26Multihead_attention_paramsIT_XT5_EE --------------------------
	.section	.nv.info._ZN4mmha33masked_multihead_attention_kernelIfLi192ELi256ELi4ELi64ELi64ELb1ELb0EEEv26Multihead_attention_paramsIT_XT5_EE,"",@"SHT_CUDA_INFO"
	.sectionflags	@""
	.align	4


	//----- nvinfo : EIATTR_CUDA_API_VERSION
	.align		4
        /*0000*/ 	.byte	0x04, 0x37
        /*0002*/ 	.short	(.L_419 - .L_418)
.L_418:
        /*0004*/ 	.word	0x00000082


	//----- nvinfo : EIATTR_KPARAM_INFO
	.align		4
.L_419:
        /*0008*/ 	.byte	0x04, 0x17
        /*000a*/ 	.short	(.L_421 - .L_420)
.L_420:
        /*000c*/ 	.word	0x00000000
        /*0010*/ 	.short	0x0000
        /*0012*/ 	.short	0x0000
        /*0014*/ 	.byte	0x00, 0xf0, 0xa1, 0x04


	//----- nvinfo : EIATTR_SPARSE_MMA_MASK
	.align		4
.L_421:
        /*0018*/ 	.byte	0x03, 0x50
        /*001a*/ 	.short	0x0000


	//----- nvinfo : EIATTR_MAXREG_COUNT
	.align		4
        /*001c*/ 	.byte	0x03, 0x1b
        /*001e*/ 	.short	0x00ff


	//----- nvinfo : EIATTR_NUM_BARRIERS
	.align		4
        /*0020*/ 	.byte	0x02, 0x4c
        /*0022*/ 	.byte	0x01
	.zero		1


	//----- nvinfo : EIATTR_EXTERNS
	.align		4
        /*0024*/ 	.byte	0x04, 0x0f
        /*0026*/ 	.short	(.L_423 - .L_422)


	//   ....[0]....
	.align		4
.L_422:
        /*0028*/ 	.word	index@(__assertfail)


	//----- nvinfo : EIATTR_MERCURY_ISA_VERSION
	.align		4
.L_423:
        /*002c*/ 	.byte	0x03, 0x5f
        /*002e*/ 	.short	0x0101


	//----- nvinfo : EIATTR_COOP_GROUP_MASK_REGIDS
	.align		4
        /*0030*/ 	.byte	0x04, 0x29
        /*0032*/ 	.short	(.L_425 - .L_424)


	//   ....[0]....
.L_424:
        /*0034*/ 	.word	0xffffffff


	//   ....[1]....
        /*0038*/ 	.word	0xffffffff


	//   ....[2]....
        /*003c*/ 	.word	0xffffffff


	//   ....[3]....
        /*0040*/ 	.word	0xffffffff


	//   ....[4]....
        /*0044*/ 	.word	0xffffffff


	//   ....[5]....
        /*0048*/ 	.word	0xffffffff


	//   ....[6]....
        /*004c*/ 	.word	0xffffffff


	//   ....[7]....
        /*0050*/ 	.word	0xffffffff


	//   ....[8]....
        /*0054*/ 	.word	0xffffffff


	//   ....[9]....
        /*0058*/ 	.word	0xffffffff


	//   ....[10]....
        /*005c*/ 	.word	0xffffffff


	//   ....[11]....
        /*0060*/ 	.word	0xffffffff


	//   ....[12]....
        /*0064*/ 	.word	0xffffffff


	//   ....[13]....
        /*0068*/ 	.word	0xffffffff


	//   ....[14]....
        /*006c*/ 	.word	0xffffffff


	//   ....[15]....
        /*0070*/ 	.word	0xffffffff


	//   ....[16]....
        /*0074*/ 	.word	0xffffffff


	//   ....[17]....
        /*0078*/ 	.word	0xffffffff


	//   ....[18]....
        /*007c*/ 	.word	0xffffffff


	//   ....[19]....
        /*0080*/ 	.word	0xffffffff


	//   ....[20]....
        /*0084*/ 	.word	0xffffffff


	//   ....[21]....
        /*0088*/ 	.word	0x0500000f


	//   ....[22]....
        /*008c*/ 	.word	0x0500000f


	//   ....[23]....
        /*0090*/ 	.word	0x0500000f


	//   ....[24]....
        /*0094*/ 	.word	0x0500000f


	//   ....[25]....
        /*0098*/ 	.word	0x0500000f


	//----- nvinfo : EIATTR_COOP_GROUP_INSTR_OFFSETS
	.align		4
.L_425:
        /*009c*/ 	.byte	0x04, 0x28
        /*009e*/ 	.short	(.L_427 - .L_426)


	//   ....[0]....
.L_426:
        /*00a0*/ 	.word	0x00001d80


	//   ....[1]....
        /*00a4*/ 	.word	0x00001e00


	//   ....[2]....
        /*00a8*/ 	.word	0x00001e30


	//   ....[3]....
        /*00ac*/ 	.word	0x00001e50


	//   ....[4]....
        /*00b0*/ 	.word	0x00001e80


	//   ....[5]....
        /*00b4*/ 	.word	0x00001f70


	//   ....[6]....
        /*00b8*/ 	.word	0x00001f90


	//   ....[7]....
        /*00bc*/ 	.word	0x00013690


	//   ....[8]....
        /*00c0*/ 	.word	0x000136b0


	//   ....[9]....
        /*00c4*/ 	.word	0x00013910


	//   ....[10]....
        /*00c8*/ 	.word	0x00013930


	//   ....[11]....
        /*00cc*/ 	.word	0x00013950


	//   ....[12]....
        /*00d0*/ 	.word	0x00013a60


	//   ....[13]....
        /*00d4*/ 	.word	0x00013a90


	//   ....[14]....
        /*00d8*/ 	.word	0x00014f30


	//   ....[15]....
        /*00dc*/ 	.word	0x00014fc0


	//   ....[16]....
        /*00e0*/ 	.word	0x00014ff0


	//   ....[17]....
        /*00e4*/ 	.word	0x00015010


	//   ....[18]....
        /*00e8*/ 	.word	0x00015030


	//   ....[19]....
        /*00ec*/ 	.word	0x000150a0


	//   ....[20]....
        /*00f0*/ 	.word	0x000150c0


	//   ....[21]....
        /*00f4*/ 	.word	0x00018fd0


	//   ....[22]....
        /*00f8*/ 	.word	0x00019050


	//   ....[23]....
        /*00fc*/ 	.word	0x000190e0


	//   ....[24]....
        /*0100*/ 	.word	0x00019160


	//   ....[25]....
        /*0104*/ 	.word	0x000191c0


	//----- nvinfo : EIATTR_VRC_CTA_INIT_COUNT
	.align		4
.L_427:
        /*0108*/ 	.byte	0x02, 0x4a
	.zero		1
	.zero		1


	//----- nvinfo : EIATTR_SYSCALL_OFFSETS
	.align		4
        /*010c*/ 	.byte	0x04, 0x46
        /*010e*/ 	.short	(.L_429 - .L_428)


	//   ....[0]....
.L_428:
        /*0110*/ 	.word	0x000012a0


	//----- nvinfo : EIATTR_EXIT_INSTR_OFFSETS
	.align		4
.L_429:
        /*0114*/ 	.byte	0x04, 0x1c
        /*0116*/ 	.short	(.L_431 - .L_430)


	//   ....[0]....
.L_430:
        /*0118*/ 	.word	0x000000b0


	//   ....[1]....
        /*011c*/ 	.word	0x00018d00


	//   ....[2]....
        /*0120*/ 	.word	0x00018f20


	//   ....[3]....
        /*0124*/ 	.word	0x00018f70


	//----- nvinfo : EIATTR_CRS_STACK_SIZE
	.align		4
.L_431:
        /*0128*/ 	.byte	0x04, 0x1e
        /*012a*/ 	.short	(.L_433 - .L_432)
.L_432:
        /*012c*/ 	.word	0x00000000


	//----- nvinfo : EIATTR_CBANK_PARAM_SIZE
	.align		4
.L_433:
        /*0130*/ 	.byte	0x03, 0x19
        /*0132*/ 	.short	0x0128


	//----- nvinfo : EIATTR_PARAM_CBANK
	.align		4
        /*0134*/ 	.byte	0x04, 0x0a
        /*0136*/ 	.short	(.L_435 - .L_434)
	.align		4
.L_434:
        /*0138*/ 	.word	index@(.nv.constant0._ZN4mmha33masked_multihead_attention_kernelIfLi192ELi256ELi4ELi64ELi64ELb1ELb0EEEv26Multihead_attention_paramsIT_XT5_EE)
        /*013c*/ 	.short	0x0380
        /*013e*/ 	.short	0x0128


	//----- nvinfo : EIATTR_SW_WAR
	.align		4
.L_435:
        /*0140*/ 	.byte	0x04, 0x36
        /*0142*/ 	.short	(.L_437 - .L_436)
.L_436:
        /*0144*/ 	.word	0x00000008
.L_437:


//--------------------- .nv.info._ZN4mmha33masked_multihead_attention_kernelItLi192ELi256ELi1ELi32ELi256ELb0ELb1EEEv26Multihead_attention_paramsIT_XT5_EE --------------------------
	.section	.nv.info._ZN4mmha33masked_multihead_attention_kernelItLi192ELi256ELi1ELi32ELi256ELb0ELb1EEEv26Multihead_attention_paramsIT_XT5_EE,"",@"SHT_CUDA_INFO"
	.sectionflags	@""
	.align	4


	//----- nvinfo : EIATTR_CUDA_API_VERSION
	.align		4
        /*0000*/ 	.byte	0x04, 0x37
        /*0002*/ 	.short	(.L_439 - .L_438)
.L_438:
        /*0004*/ 	.word	0x00000082


	//----- nvinfo : EIATTR_KPARAM_INFO
	.align		4
.L_439:
        /*0008*/ 	.byte	0x04, 0x17
        /*000a*/ 	.short	(.L_441 - .L_440)
.L_440:
        /*000c*/ 	.word	0x00000000
        /*0010*/ 	.short	0x0000
        /*0012*/ 	.short	0x0000
        /*0014*/ 	.byte	0x00, 0xf0, 0xa1, 0x04


	//----- nvinfo : EIATTR_SPARSE_MMA_MASK
	.align		4
.L_441:
        /*0018*/ 	.byte	0x03, 0x50
        /*001a*/ 	.short	0x0000


	//----- nvinfo : EIATTR_MAXREG_COUNT
	.align		4
        /*001c*/ 	.byte	0x03, 0x1b
        /*001e*/ 	.short	0x00ff


	//----- nvinfo : EIATTR_NUM_BARRIERS
	.align		4
        /*0020*/ 	.byte	0x02, 0x4c
        /*0022*/ 	.byte	0x01
	.zero		1


	//----- nvinfo : EIATTR_EXTERNS
	.align		4
        /*0024*/ 	.byte	0x04, 0x0f
        /*0026*/ 	.short	(.L_443 - .L_442)


	//   ....[0]....
	.align		4
.L_442:
        /*0028*/ 	.word	index@(__assertfail)


	//----- nvinfo : EIATTR_ANNOTATIONS
	.align		4
.L_443:
        /*002c*/ 	.byte	0x04, 0x55
        /*002e*/ 	.short	(.L_445 - .L_444)


	//   ....[0]....
.L_444:
        /* <DEDUP_REMOVED lines=25> */


	//----- nvinfo : EIATTR_MERCURY_ISA_VERSION
	.align		4
.L_445:
        /*01a8*/ 	.byte	0x03, 0x5f
        /*01aa*/ 	.short	0x0101


	//----- nvinfo : EIATTR_INT_WARP_WIDE_INSTR_OFFSETS
	.align		4
        /*01ac*/ 	.byte	0x04, 0x31
        /*01ae*/ 	.short	(.L_447 - .L_446)


	//   ....[0]....
.L_446:
        /*01b0*/ 	.word	0x00000ff0


	//----- nvinfo : EIATTR_COOP_GROUP_MASK_REGIDS
	.align		4
.L_447:
        /*01b4*/ 	.byte	0x04, 0x29
        /*01b6*/ 	.short	(.L_449 - .L_448)


	//   ....[0]....
.L_448:
        /*01b8*/ 	.word	0xffffffff


	//   ....[1]....
        /*01bc*/ 	.word	0xffffffff


	//   ....[2]....
        /*01c0*/ 	.word	0xffffffff


	//   ....[3]....
        /*01c4*/ 	.word	0xffffffff


	//   ....[4]....
        /*01c8*/ 	.word	0xffffffff


	//   ....[5]....
        /*01cc*/ 	.word	0xffffffff


	//   ....[6]....
        /*01d0*/ 	.word	0xffffffff


	//   ....[7]....
        /*01d4*/ 	.word	0xffffffff


	//   ....[8]....
        /*01d8*/ 	.word	0xffffffff


	//   ....[9]....
        /*01dc*/ 	.word	0xffffffff


	//   ....[10]....
        /*01e0*/ 	.word	0xffffffff


	//   ....[11]....
        /*01e4*/ 	.word	0xffffffff


	//   ....[12]....
        /*01e8*/ 	.word	0xffffffff


	//   ....[13]....
        /*01ec*/ 	.word	0xffffffff


	//   ....[14]....
        /*01f0*/ 	.word	0xffffffff


	//   ....[15]....
        /*01f4*/ 	.word	0xffffffff


	//   ....[16]....
        /*01f8*/ 	.word	0xffffffff


	//   ....[17]....
        /*01fc*/ 	.word	0xffffffff


	//   ....[18]....
        /*0200*/ 	.word	0xffffffff


	//   ....[19]....
        /*0204*/ 	.word	0xffffffff


	//   ....[20]....
        /*0208*/ 	.word	0xffffffff


	//   ....[21]....
        /*020c*/ 	.word	0xffffffff


	//   ....[22]....
        /*0210*/ 	.word	0xffffffff


	//   ....[23]....
        /*0214*/ 	.word	0x0500000f


	//   ....[24]....
        /*0218*/ 	.word	0x0500000f


	//   ....[25]....
        /*021c*/ 	.word	0x0500000f


	//   ....[26]....
        /*0220*/ 	.word	0x0500000f


	//   ....[27]....
        /*0224*/ 	.word	0x0500000f


	//----- nvinfo : EIATTR_COOP_GROUP_INSTR_OFFSETS
	.align		4
.L_449:
        /*0228*/ 	.byte	0x04, 0x28
        /*022a*/ 	.short	(.L_451 - .L_450)


	//   ....[0]....
.L_450:
        /*022c*/ 	.word	0x00002a00


	//   ....[1]....
        /*0230*/ 	.word	0x00002a20


	//   ....[2]....
        /*0234*/ 	.word	0x00002a40


	//   ....[3]....
        /*0238*/ 	.word	0x00002a60


	//   ....[4]....
        /*023c*/ 	.word	0x00002a80


	//   ....[5]....
        /*0240*/ 	.word	0x000078a0


	//   ....[6]....
        /*0244*/ 	.word	0x000078c0


	//   ....[7]....
        /*0248*/ 	.word	0x000078f0


	//   ....[8]....
        /*024c*/ 	.word	0x00007910


	//   ....[9]....
        /*0250*/ 	.word	0x00007950


	//   ....[10]....
        /*0254*/ 	.word	0x000079e0


	//   ....[11]....
        /*0258*/ 	.word	0x00007a10


	//   ....[12]....
        /*025c*/ 	.word	0x00007a40


	//   ....[13]....
        /*0260*/ 	.word	0x00007a60


	//   ....[14]....
        /*0264*/ 	.word	0x000090d0


	//   ....[15]....
        /*0268*/ 	.word	0x00009180


	//   ....[16]....
        /*026c*/ 	.word	0x00009200


	//   ....[17]....
        /*0270*/ 	.word	0x00009220


	//   ....[18]....
        /*0274*/ 	.word	0x00009240


	//   ....[19]....
        /*0278*/ 	.word	0x000092d0


	//   ....[20]....
        /*027c*/ 	.word	0x000092f0


	//   ....[21]....
        /*0280*/ 	.word	0x00009310


	//   ....[22]....
        /*0284*/ 	.word	0x00009340


	//   ....[23]....
        /*0288*/ 	.word	0x0000d050


	//   ....[24]....
        /*028c*/ 	.word	0x0000d0b0


	//   ....[25]....
        /*0290*/ 	.word	0x0000d110


	//   ....[26]....
        /*0294*/ 	.word	0x0000d170


	//   ....[27]....
        /*0298*/ 	.word	0x0000d1d0


	//----- nvinfo : EIATTR_VRC_CTA_INIT_COUNT
	.align		4
.L_451:
        /*029c*/ 	.byte	0x02, 0x4a
	.zero		1
	.zero		1


	//----- nvinfo : EIATTR_SYSCALL_OFFSETS
	.align		4
        /*02a0*/ 	.byte	0x04, 0x46
        /*02a2*/ 	.short	(.L_453 - .L_452)


	//   ....[0]....
.L_452:
        /*02a4*/ 	.word	0x00001c60


	//----- nvinfo : EIATTR_EXIT_INSTR_OFFSETS
	.align		4
.L_453:
        /*02a8*/ 	.byte	0x04, 0x1c
        /*02aa*/ 	.short	(.L_455 - .L_454)


	//   ....[0]....
.L_454:
        /*02ac*/ 	.word	0x000000e0


	//   ....[1]....
        /*02b0*/ 	.word	0x0000cb90


	//   ....[2]....
        /*02b4*/ 	.word	0x0000cf40


	//   ....[3]....
        /*02b8*/ 	.word	0x0000d000


	//----- nvinfo : EIATTR_CRS_STACK_SIZE
	.align		4
.L_455:
        /*02bc*/ 	.byte	0x04, 0x1e
        /*02be*/ 	.short	(.L_457 - .L_456)
.L_456:
        /*02c0*/ 	.word	0x00000000


	//----- nvinfo : EIATTR_CBANK_PARAM_SIZE
	.align		4
.L_457:
        /*02c4*/ 	.byte	0x03, 0x19
        /*02c6*/ 	.short	0x0128


	//----- nvinfo : EIATTR_PARAM_CBANK
	.align		4
        /*02c8*/ 	.byte	0x04, 0x0a
        /*02ca*/ 	.short	(.L_459 - .L_458)
	.align		4
.L_458:
        /*02cc*/ 	.word	index@(.nv.constant0._ZN4mmha33masked_multihead_attention_kernelItLi192ELi256ELi1ELi32ELi256ELb0ELb1EEEv26Multihead_attention_paramsIT_XT5_EE)
        /*02d0*/ 	.short	0x0380
        /*02d2*/ 	.short	0x0128


	//----- nvinfo : EIATTR_SW_WAR
	.align		4
.L_459:
        /*02d4*/ 	.byte	0x04, 0x36
        /*02d6*/ 	.short	(.L_461 - .L_460)
.L_460:
        /*02d8*/ 	.word	0x00000008
.L_461:


//--------------------- .nv.info._ZN4mmha33masked_multihead_attention_kernelItLi192ELi256ELi2ELi32ELi128ELb0ELb1EEEv26Multihead_attention_paramsIT_XT5_EE --------------------------
	.section	.nv.info._ZN4mmha33masked_multihead_attention_kernelItLi192ELi256ELi2ELi32ELi128ELb0ELb1EEEv26Multihead_attention_paramsIT_XT5_EE,"",@"SHT_CUDA_INFO"
	.sectionflags	@""
	.align	4


	//----- nvinfo : EIATTR_CUDA_API_VERSION
	.align		4
        /*0000*/ 	.byte	0x04, 0x37
        /*0002*/ 	.short	(.L_463 - .L_462)
.L_462:
        /*0004*/ 	.word	0x00000082


	//----- nvinfo : EIATTR_KPARAM_INFO
	.align		4
.L_463:
        /*0008*/ 	.byte	0x04, 0x17
        /*000a*/ 	.short	(.L_465 - .L_464)
.L_464:
        /*000c*/ 	.word	0x00000000
        /*0010*/ 	.short	0x0000
        /*0012*/ 	.short	0x0000
        /*0014*/ 	.byte	0x00, 0xf0, 0xa1, 0x04


	//----- nvinfo : EIATTR_SPARSE_MMA_MASK
	.align		4
.L_465:
        /*0018*/ 	.byte	0x03, 0x50
        /*001a*/ 	.short	0x0000


	//----- nvinfo : EIATTR_MAXREG_COUNT
	.align		4
        /*001c*/ 	.byte	0x03, 0x1b
        /*001e*/ 	.short	0x00ff


	//----- nvinfo : EIATTR_NUM_BARRIERS
	.align		4
        /*0020*/ 	.byte	0x02, 0x4c
        /*0022*/ 	.byte	0x01
	.zero		1


	//----- nvinfo : EIATTR_EXTERNS
	.align		4
        /*0024*/ 	.byte	0x04, 0x0f
        /*0026*/ 	.short	(.L_467 - .L_466)


	//   ....[0]....
	.align		4
.L_466:
        /*0028*/ 	.word	index@(__assertfail)


	//----- nvinfo : EIATTR_MERCURY_ISA_VERSION
	.align		4
.L_467:
        /*002c*/ 	.byte	0x03, 0x5f
        /*002e*/ 	.short	0x0101


	//----- nvinfo : EIATTR_COOP_GROUP_MASK_REGIDS
	.align		4
        /*0030*/ 	.byte	0x04, 0x29
        /*0032*/ 	.short	(.L_469 - .L_468)


	//   ....[0]....
.L_468:
        /*0034*/ 	.word	0xffffffff


	//   ....[1]....
        /*0038*/ 	.word	0xffffffff


	//   ....[2]....
        /*003c*/ 	.word	0xffffffff


	//   ....[3]....
        /*0040*/ 	.word	0xffffffff


	//   ....[4]....
        /*0044*/ 	.word	0xffffffff


	//   ....[5]....
        /*0048*/ 	.word	0xffffffff


	//   ....[6]....
        /*004c*/ 	.word	0xffffffff


	//   ....[7]....
        /*0050*/ 	.word	0xffffffff


	//   ....[8]....
        /*0054*/ 	.word	0xffffffff


	//   ....[9]....
        /*0058*/ 	.word	0xffffffff


	//   ....[10]....
        /*005c*/ 	.word	0xffffffff


	//   ....[11]....
        /*0060*/ 	.word	0xffffffff


	//   ....[12]....
        /*0064*/ 	.word	0xffffffff


	//   ....[13]....
        /*0068*/ 	.word	0xffffffff


	//   ....[14]....
        /*006c*/ 	.word	0xffffffff


	//   ....[15]....
        /*0070*/ 	.word	0xffffffff


	//   ....[16]....
        /*0074*/ 	.word	0xffffffff


	//   ....[17]....
        /*0078*/ 	.word	0xffffffff


	//   ....[18]....
        /*007c*/ 	.word	0xffffffff


	//   ....[19]....
        /*0080*/ 	.word	0xffffffff


	//   ....[20]....
        /*0084*/ 	.word	0xffffffff


	//   ....[21]....
        /*0088*/ 	.word	0x0500000f


	//   ....[22]....
        /*008c*/ 	.word	0x0500000f


	//   ....[23]....
        /*0090*/ 	.word	0x0500000f


	//   ....[24]....
        /*0094*/ 	.word	0x0500000f


	//   ....[25]....
        /*0098*/ 	.word	0x0500000f


	//   ....[26]....
        /*009c*/ 	.word	0x0500000f


	//   ....[27]....
        /*00a0*/ 	.word	0x0500000f


	//   ....[28]....
        /*00a4*/ 	.word	0x0500000f


	//   ....[29]....
        /*00a8*/ 	.word	0x0500000f


	//   ....[30]....
        /*00ac*/ 	.word	0x0500000f


	//----- nvinfo : EIATTR_COOP_GROUP_INSTR_OFFSETS
	.align		4
.L_469:
        /*00b0*/ 	.byte	0x04, 0x28
        /*00b2*/ 	.short	(.L_471 - .L_470)


	//   ....[0]....
.L_470:
        /*00b4*/ 	.word	0x00002820


	//   ....[1]....
        /*00b8*/ 	.word	0x00002840


	//   ....[2]....
        /*00bc*/ 	.word	0x00002860


	//   ....[3]....
        /*00c0*/ 	.word	0x00002880


	//   ....[4]....
        /*00c4*/ 	.word	0x000028a0


	//   ....[5]....
        /*00c8*/ 	.word	0x00006e40


	//   ....[6]....
        /*00cc*/ 	.word	0x000070d0


	//   ....[7]....
        /*00d0*/ 	.word	0x000070f0


	//   ....[8]....
        /*00d4*/ 	.word	0x00007110


	//   ....[9]....
        /*00d8*/ 	.word	0x00007130


	//   ....[10]....
        /*00dc*/ 	.word	0x00007280


	//   ....[11]....
        /*00e0*/ 	.word	0x000072b0


	//   ....[12]....
        /*00e4*/ 	.word	0x000072f0


	//   ....[13]....
        /*00e8*/ 	.word	0x00008930


	//   ....[14]....
        /*00ec*/ 	.word	0x000089b0


	//   ....[15]....
        /*00f0*/ 	.word	0x00008a30


	//   ....[16]....
        /*00f4*/ 	.word	0x00008a60


	//   ....[17]....
        /*00f8*/ 	.word	0x00008aa0


	//   ....[18]....
        /*00fc*/ 	.word	0x00008b10


	//   ....[19]....
        /*0100*/ 	.word	0x00008b30


	//   ....[20]....
        /*0104*/ 	.word	0x00008b70


	//   ....[21]....
        /*0108*/ 	.word	0x0000c680


	//   ....[22]....
        /*010c*/ 	.word	0x0000c6e0


	//   ....[23]....
        /*0110*/ 	.word	0x0000c740


	//   ....[24]....
        /*0114*/ 	.word	0x0000c7a0


	//   ....[25]....
        /*0118*/ 	.word	0x0000c800


	//   ....[26]....
        /*011c*/ 	.word	0x0000c880


	//   ....[27]....
        /*0120*/ 	.word	0x0000c920


	//   ....[28]....
        /*0124*/ 	.word	0x0000c9a0


	//   ....[29]....
        /*0128*/ 	.word	0x0000ca00


	//   ....[30]....
        /*012c*/ 	.word	0x0000ca60


	//----- nvinfo : EIATTR_VRC_CTA_INIT_COUNT
	.align		4
.L_471:
        /*0130*/ 	.byte	0x02, 0x4a
	.zero		1
	.zero		1


	//----- nvinfo : EIATTR_SYSCALL_OFFSETS
	.align		4
        /*0134*/ 	.byte	0x04, 0x46
        /*0136*/ 	.short	(.L_473 - .L_472)


	//   ....[0]....
.L_472:
        /*0138*/ 	.word	0x00001a90


	//----- nvinfo : EIATTR_EXIT_INSTR_OFFSETS
	.align		4
.L_473:
        /*013c*/ 	.byte	0x04, 0x1c
        /*013e*/ 	.short	(.L_475 - .L_474)


	//   ....[0]....
.L_474:
        /*0140*/ 	.word	0x000000b0


	//   ....[1]....
        /*0144*/ 	.word	0x0000c1c0


	//   ....[2]....
        /*0148*/ 	.word	0x0000c570


	//   ....[3]....
        /*014c*/ 	.word	0x0000c630


	//----- nvinfo : EIATTR_CRS_STACK_SIZE
	.align		4
.L_475:
        /*0150*/ 	.byte	0x04, 0x1e
        /*0152*/ 	.short	(.L_477 - .L_476)
.L_476:
        /*0154*/ 	.word	0x00000000


	//----- nvinfo : EIATTR_CBANK_PARAM_SIZE
	.align		4
.L_477:
        /*0158*/ 	.byte	0x03, 0x19
        /*015a*/ 	.short	0x0128


	//----- nvinfo : EIATTR_PARAM_CBANK
	.align		4
        /*015c*/ 	.byte	0x04, 0x0a
        /*015e*/ 	.short	(.L_479 - .L_478)
	.align		4
.L_478:
        /*0160*/ 	.word	index@(.nv.constant0._ZN4mmha33masked_multihead_attention_kernelItLi192ELi256ELi2ELi32ELi128ELb0ELb1EEEv26Multihead_attention_paramsIT_XT5_EE)
        /*0164*/ 	.short	0x0380
        /*0166*/ 	.short	0x0128


	//----- nvinfo : EIATTR_SW_WAR
	.align		4
.L_479:
        /*0168*/ 	.byte	0x04, 0x36
        /*016a*/ 	.short	(.L_481 - .L_480)
.L_480:
        /*016c*/ 	.word	0x00000008
.L_481:


//--------------------- .nv.info._ZN4mmha33masked_multihead_attention_kernelItLi192ELi256ELi4ELi32ELi64ELb0ELb1EEEv26Multihead_attention_paramsIT_XT5_EE --------------------------
	.section	.nv.info._ZN4mmha33masked_multihead_attention_kernelItLi192ELi256ELi4ELi32ELi64ELb0ELb1EEEv26Multihead_attention_paramsIT_XT5_EE,"",@"SHT_CUDA_INFO"
	.sectionflags	@""
	.align	4


	//----- nvinfo : EIATTR_CUDA_API_VERSION
	.align		4
        /*0000*/ 	.byte	0x04, 0x37
        /*0002*/ 	.short	(.L_483 - .L_482)
.L_482:
        /*0004*/ 	.word	0x00000082


	//----- nvinfo : EIATTR_KPARAM_INFO
	.align		4
.L_483:
        /*0008*/ 	.byte	0x04, 0x17
        /*000a*/ 	.short	(.L_485 - .L_484)
.L_484:
        /*000c*/ 	.word	0x00000000
        /*0010*/ 	.short	0x0000
        /*0012*/ 	.short	0x0000
        /*0014*/ 	.byte	0x00, 0xf0, 0xa1, 0x04


	//----- nvinfo : EIATTR_SPARSE_MMA_MASK
	.align		4
.L_485:
        /*0018*/ 	.byte	0x03, 0x50
        /*001a*/ 	.short	0x0000


	//----- nvinfo : EIATTR_MAXREG_COUNT
	.align		4
        /*001c*/ 	.byte	0x03, 0x1b
        /*001e*/ 	.short	0x00ff


	//----- nvinfo : EIATTR_NUM_BARRIERS
	.align		4
        /*0020*/ 	.byte	0x02, 0x4c
        /*0022*/ 	.byte	0x01
	.zero		1


	//----- nvinfo : EIATTR_EXTERNS
	.align		4
        /*0024*/ 	.byte	0x04, 0x0f
        /*0026*/ 	.short	(.L_487 - .L_486)


	//   ....[0]....
	.align		4
.L_486:
        /*0028*/ 	.word	index@(__assertfail)


	//----- nvinfo : EIATTR_MERCURY_ISA_VERSION
	.align		4
.L_487:
        /*002c*/ 	.byte	0x03, 0x5f
        /*002e*/ 	.short	0x0101


	//----- nvinfo : EIATTR_COOP_GROUP_MASK_REGIDS
	.align		4
        /*0030*/ 	.byte	0x04, 0x29
        /*0032*/ 	.short	(.L_489 - .L_488)


	//   ....[0]....
.L_488:
        /*0034*/ 	.word	0xffffffff


	//   ....[1]....
        /*0038*/ 	.word	0xffffffff


	//   ....[2]....
        /*003c*/ 	.word	0xffffffff


	//   ....[3]....
        /*0040*/ 	.word	0xffffffff


	//   ....[4]....
        /*0044*/ 	.word	0xffffffff


	//   ....[5]....
        /*0048*/ 	.word	0xffffffff


	//   ....[6]....
        /*004c*/ 	.word	0xffffffff


	//   ....[7]....
        /*0050*/ 	.word	0xffffffff


	//   ....[8]....
        /*0054*/ 	.word	0xffffffff


	//   ....[9]....
        /*0058*/ 	.word	0xffffffff


	//   ....[10]....
        /*005c*/ 	.word	0xffffffff


	//   ....[11]....
        /*0060*/ 	.word	0xffffffff


	//   ....[12]....
        /*0064*/ 	.word	0xffffffff


	//   ....[13]....
        /*0068*/ 	.word	0xffffffff


	//   ....[14]....
        /*006c*/ 	.word	0xffffffff


	//   ....[15]....
        /*0070*/ 	.word	0xffffffff


	//   ....[16]....
        /*0074*/ 	.word	0xffffffff


	//   ....[17]....
        /*0078*/ 	.word	0xffffffff


	//   ....[18]....
        /*007c*/ 	.word	0xffffffff


	//   ....[19]....
        /*0080*/ 	.word	0x0500000f


	//   ....[20]....
        /*0084*/ 	.word	0x0500000f


	//   ....[21]....
        /*0088*/ 	.word	0x0500000f


	//   ....[22]....
        /*008c*/ 	.word	0x0500000f


	//   ....[23]....
        /*0090*/ 	.word	0x0500000f


	//   ....[24]....
        /*0094*/ 	.word	0x0500000f


	//   ....[25]....
        /*0098*/ 	.word	0x0500000f


	//   ....[26]....
        /*009c*/ 	.word	0x0500000f


	//   ....[27]....
        /*00a0*/ 	.word	0x0500000f


	//   ....[28]....
        /*00a4*/ 	.word	0x0500000f


	//----- nvinfo : EIATTR_COOP_GROUP_INSTR_OFFSETS
	.align		4
.L_489:
        /*00a8*/ 	.byte	0x04, 0x28
        /*00aa*/ 	.short	(.L_491 - .L_490)


	//   ....[0]....
.L_490:
        /*00ac*/ 	.word	0x00002850


	//   ....[1]....
        /*00b0*/ 	.word	0x00002870


	//   ....[2]....
        /*00b4*/ 	.word	0x00002890


	//   ....[3]....
        /*00b8*/ 	.word	0x000028b0


	//   ....[4]....
        /*00bc*/ 	.word	0x000028d0


	//   ....[5]....
        /*00c0*/ 	.word	0x00006b40


	//   ....[6]....
        /*00c4*/ 	.word	0x00006b60


	//   ....[7]....
        /*00c8*/ 	.word	0x00006df0


	//   ....[8]....
        /*00cc*/ 	.word	0x00006e10


	//   ....[9]....
        /*00d0*/ 	.word	0x00006e30


	//   ....[10]....
        /*00d4*/ 	.word	0x00006f90


	//   ....[11]....
        /*00d8*/ 	.word	0x00006fe0


	//   ....[12]....
        /*00dc*/ 	.word	0x00008640


	//   ....[13]....
        /*00e0*/ 	.word	0x000086f0


	//   ....[14]....
        /*00e4*/ 	.word	0x00008780


	//   ....[15]....
        /*00e8*/ 	.word	0x000087b0


	//   ....[16]....
        /*00ec*/ 	.word	0x000087d0


	//   ....[17]....
        /*00f0*/ 	.word	0x00008850


	//   ....[18]....
        /*00f4*/ 	.word	0x00008870


	//   ....[19]....
        /*00f8*/ 	.word	0x0000c160


	//   ....[20]....
        /*00fc*/ 	.word	0x0000c1c0


	//   ....[21]....
        /*0100*/ 	.word	0x0000c220


	//   ....[22]....
        /*0104*/ 	.word	0x0000c280


	//   ....[23]....
        /*0108*/ 	.word	0x0000c2e0


	//   ....[24]....
        /*010c*/ 	.word	0x0000c360


	//   ....[25]....
        /*0110*/ 	.word	0x0000c3e0


	//   ....[26]....
        /*0114*/ 	.word	0x0000c470


	//   ....[27]....
        /*0118*/ 	.word	0x0000c4f0


	//   ....[28]....
        /*011c*/ 	.word	0x0000c550


	//----- nvinfo : EIATTR_VRC_CTA_INIT_COUNT
	.align		4
.L_491:
        /*0120*/ 	.byte	0x02, 0x4a
	.zero		1
	.zero		1


	//----- nvinfo : EIATTR_SYSCALL_OFFSETS
	.align		4
        /*0124*/ 	.byte	0x04, 0x46
        /*0126*/ 	.short	(.L_493 - .L_492)


	//   ....[0]....
.L_492:
        /*0128*/ 	.word	0x00001ac0


	//----- nvinfo : EIATTR_EXIT_INSTR_OFFSETS
	.align		4
.L_493:
        /*012c*/ 	.byte	0x04, 0x1c
        /*012e*/ 	.short	(.L_495 - .L_494)


	//   ....[0]....
.L_494:
        /*0130*/ 	.word	0x000000b0


	//   ....[1]....
        /*0134*/ 	.word	0x0000bca0


	//   ....[2]....
        /*0138*/ 	.word	0x0000c050


	//   ....[3]....
        /*013c*/ 	.word	0x0000c110


	//----- nvinfo : EIATTR_CRS_STACK_SIZE
	.align		4
.L_495:
        /*0140*/ 	.byte	0x04, 0x1e
        /*0142*/ 	.short	(.L_497 - .L_496)
.L_496:
        /*0144*/ 	.word	0x00000000


	//----- nvinfo : EIATTR_CBANK_PARAM_SIZE
	.align		4
.L_497:
        /*0148*/ 	.byte	0x03, 0x19
        /*014a*/ 	.short	0x0128


	//----- nvinfo : EIATTR_PARAM_CBANK
	.align		4
        /*014c*/ 	.byte	0x04, 0x0a
        /*014e*/ 	.short	(.L_499 - .L_498)
	.align		4
.L_498:
        /*0150*/ 	.word	index@(.nv.constant0._ZN4mmha33masked_multihead_attention_kernelItLi192ELi256ELi4ELi32ELi64ELb0ELb1EEEv26Multihead_attention_paramsIT_XT5_EE)
        /*0154*/ 	.short	0x0380
        /*0156*/ 	.short	0x0128


	//----- nvinfo : EIATTR_SW_WAR
	.align		4
.L_499:
        /*0158*/ 	.byte	0x04, 0x36
        /*015a*/ 	.short	(.L_501 - .L_500)
.L_500:
        /*015c*/ 	.word	0x00000008
.L_501:


//--------------------- .nv.info._ZN4mmha33masked_multihead_attention_kernelItLi192ELi256ELi1ELi32ELi256ELb0ELb0EEEv26Multihead_attention_paramsIT_XT5_EE --------------------------
	.section	.nv.info._ZN4mmha33masked_multihead_attention_kernelItLi192ELi256ELi1ELi32ELi256ELb0ELb0EEEv26Multihead_attention_paramsIT_XT5_EE,"",@"SHT_CUDA_INFO"
	.sectionflags	@""
	.align	4


	//----- nvinfo : EIATTR_CUDA_API_VERSION
	.align		4
        /*0000*/ 	.byte	0x04, 0x37
        /*0002*/ 	.short	(.L_503 - .L_502)
.L_502:
        /*0004*/ 	.word	0x00000082


	//----- nvinfo : EIATTR_KPARAM_INFO
	.align		4
.L_503:
        /*0008*/ 	.byte	0x04, 0x17
        /*000a*/ 	.short	(.L_505 - .L_504)
.L_504:
        /*000c*/ 	.word	0x00000000
        /*0010*/ 	.short	0x0000
        /*0012*/ 	.short	0x0000
        /*0014*/ 	.byte	0x00, 0xf0, 0xa1, 0x04


	//----- nvinfo : EIATTR_SPARSE_MMA_MASK
	.align		4
.L_505:
        /*0018*/ 	.byte	0x03, 0x50
        /*001a*/ 	.short	0x0000


	//----- nvinfo : EIATTR_MAXREG_COUNT
	.align		4
        /*001c*/ 	.byte	0x03, 0x1b
        /*001e*/ 	.short	0x00ff


	//----- nvinfo : EIATTR_NUM_BARRIERS
	.align		4
        /*0020*/ 	.byte	0x02, 0x4c
        /*0022*/ 	.byte	0x01
	.zero		1


	//----- nvinfo : EIATTR_EXTERNS
	.align		4
        /*0024*/ 	.byte	0x04, 0x0f
        /*0026*/ 	.short	(.L_507 - .L_506)


	//   ....[0]....
	.align		4
.L_506:
        /*0028*/ 	.word	index@(__assertfail)


	//----- nvinfo : EIATTR_ANNOTATIONS
	.align		4
.L_507:
        /*002c*/ 	.byte	0x04, 0x55
        /*002e*/ 	.short	(.L_509 - .L_508)


	//   ....[0]....
.L_508:
        /* <DEDUP_REMOVED lines=30> */


	//----- nvinfo : EIATTR_MERCURY_ISA_VERSION
	.align		4
.L_509:
        /*01f8*/ 	.byte	0x03, 0x5f
        /*01fa*/ 	.short	0x0101


	//----- nvinfo : EIATTR_INT_WARP_WIDE_INSTR_OFFSETS
	.align		4
        /*01fc*/ 	.byte	0x04, 0x31
        /*01fe*/ 	.short	(.L_511 - .L_510)


	//   ....[0]....
.L_510:
        /*0200*/ 	.word	0x00000ff0


	//----- nvinfo : EIATTR_COOP_GROUP_MASK_REGIDS
	.align		4
.L_511:
        /*0204*/ 	.byte	0x04, 0x29
        /*0206*/ 	.short	(.L_513 - .L_512)


	//   ....[0]....
.L_512:
        /*0208*/ 	.word	0xffffffff


	//   ....[1]....
        /*020c*/ 	.word	0xffffffff


	//   ....[2]....
        /*0210*/ 	.word	0xffffffff


	//   ....[3]....
        /*0214*/ 	.word	0xffffffff


	//   ....[4]....
        /*0218*/ 	.word	0xffffffff


	//   ....[5]....
        /*021c*/ 	.word	0xffffffff


	//   ....[6]....
        /*0220*/ 	.word	0xffffffff


	//   ....[7]....
        /*0224*/ 	.word	0xffffffff


	//   ....[8]....
        /*0228*/ 	.word	0xffffffff


	//   ....[9]....
        /*022c*/ 	.word	0xffffffff


	//   ....[10]....
        /*0230*/ 	.word	0xffffffff


	//   ....[11]....
        /*0234*/ 	.word	0xffffffff


	//   ....[12]....
        /*0238*/ 	.word	0xffffffff


	//   ....[13]....
        /*023c*/ 	.word	0xffffffff


	//   ....[14]....
        /*0240*/ 	.word	0xffffffff


	//   ....[15]....
        /*0244*/ 	.word	0xffffffff


	//   ....[16]....
        /*0248*/ 	.word	0xffffffff


	//   ....[17]....
        /*024c*/ 	.word	0xffffffff


	//   ....[18]....
        /*0250*/ 	.word	0xffffffff


	//   ....[19]....
        /*0254*/ 	.word	0xffffffff


	//   ....[20]....
        /*0258*/ 	.word	0xffffffff


	//   ....[21]....
        /*025c*/ 	.word	0xffffffff


	//   ....[22]....
        /*0260*/ 	.word	0xffffffff


	//   ....[23]....
        /*0264*/ 	.word	0x0500000f


	//   ....[24]....
        /*0268*/ 	.word	0x0500000f


	//   ....[25]....
        /*026c*/ 	.word	0x0500000f


	//   ....[26]....
        /*0270*/ 	.word	0x0500000f


	//   ....[27]....
        /*0274*/ 	.word	0x0500000f


	//----- nvinfo : EIATTR_COOP_GROUP_INSTR_OFFSETS
	.align		4
.L_513:
        /*0278*/ 	.byte	0x04, 0x28
        /*027a*/ 	.short	(.L_515 - .L_514)


	//   ....[0]....
.L_514:
        /*027c*/ 	.word	0x00002a00


	//   ....[1]....
        /*0280*/ 	.word	0x00002a20


	//   ....[2]....
        /*0284*/ 	.word	0x00002a40


	//   ....[3]....
        /*0288*/ 	.word	0x00002a60


	//   ....[4]....
        /*028c*/ 	.word	0x00002a80


	//   ....[5]....
        /*0290*/ 	.word	0x000065c0


	//   ....[6]....
        /*0294*/ 	.word	0x000065e0


	//   ....[7]....
        /*0298*/ 	.word	0x00006610


	//   ....[8]....
        /*029c*/ 	.word	0x00006630


	//   ....[9]....
        /*02a0*/ 	.word	0x00006660


	//   ....[10]....
        /*02a4*/ 	.word	0x00006710


	//   ....[11]....
        /*02a8*/ 	.word	0x00006730


	//   ....[12]....
        /*02ac*/ 	.word	0x00006750


	//   ....[13]....
        /*02b0*/ 	.word	0x00006780


	//   ....[14]....
        /*02b4*/ 	.word	0x00007e40


	//   ....[15]....
        /*02b8*/ 	.word	0x00007ef0


	//   ....[16]....
        /*02bc*/ 	.word	0x00007f80


	//   ....[17]....
        /*02c0*/ 	.word	0x00007fa0


	//   ....[18]....
        /*02c4*/ 	.word	0x00007fd0


	//   ....[19]....
        /*02c8*/ 	.word	0x00008050


	//   ....[20]....
        /*02cc*/ 	.word	0x00008070


	//   ....[21]....
        /*02d0*/ 	.word	0x00008090


	//   ....[22]....
        /*02d4*/ 	.word	0x000080c0


	//   ....[23]....
        /*02d8*/ 	.word	0x0000b900


	//   ....[24]....
        /*02dc*/ 	.word	0x0000b960


	//   ....[25]....
        /*02e0*/ 	.word	0x0000b9c0


	//   ....[26]....
        /*02e4*/ 	.word	0x0000ba20


	//   ....[27]....
        /*02e8*/ 	.word	0x0000ba80


	//----- nvinfo : EIATTR_VRC_CTA_INIT_COUNT
	.align		4
.L_515:
        /*02ec*/ 	.byte	0x02, 0x4a
	.zero		1
	.zero		1


	//----- nvinfo : EIATTR_SYSCALL_OFFSETS
	.align		4
        /*02f0*/ 	.byte	0x04, 0x46
        /*02f2*/ 	.short	(.L_517 - .L_516)


	//   ....[0]....
.L_516:
        /*02f4*/ 	.word	0x00001c60


	//----- nvinfo : EIATTR_EXIT_INSTR_OFFSETS
	.align		4
.L_517:
        /*02f8*/ 	.byte	0x04, 0x1c
        /*02fa*/ 	.short	(.L_519 - .L_518)


	//   ....[0]....
.L_518:
        /*02fc*/ 	.word	0x000000e0


	//   ....[1]....
        /*0300*/ 	.word	0x0000b440


	//   ....[2]....
        /*0304*/ 	.word	0x0000b7f0


	//   ....[3]....
        /*0308*/ 	.word	0x0000b8b0


	//----- nvinfo : EIATTR_CRS_STACK_SIZE
	.align		4
.L_519:
        /*030c*/ 	.byte	0x04, 0x1e
        /*030e*/ 	.short	(.L_521 - .L_520)
.L_520:
        /*0310*/ 	.word	0x00000000


	//----- nvinfo : EIATTR_CBANK_PARAM_SIZE
	.align		4
.L_521:
        /*0314*/ 	.byte	0x03, 0x19
        /*0316*/ 	.short	0x0128


	//----- nvinfo : EIATTR_PARAM_CBANK
	.align		4
        /*0318*/ 	.byte	0x04, 0x0a
        /*031a*/ 	.short	(.L_523 - .L_522)
	.align		4
.L_522:
        /*031c*/ 	.word	index@(.nv.constant0._ZN4mmha33masked_multihead_attention_kernelItLi192ELi256ELi1ELi32ELi256ELb0ELb0EEEv26Multihead_attention_paramsIT_XT5_EE)
        /*0320*/ 	.short	0x0380
        /*0322*/ 	.short	0x0128


	//----- nvinfo : EIATTR_SW_WAR
	.align		4
.L_523:
        /*0324*/ 	.byte	0x04, 0x36
        /*0326*/ 	.short	(.L_525 - .L_524)
.L_524:
        /*0328*/ 	.word	0x00000008
.L_525:


//--------------------- .nv.info._ZN4mmha33masked_multihead_attention_kernelItLi192ELi256ELi2ELi32ELi128ELb0ELb0EEEv26Multihead_attention_paramsIT_XT5_EE --------------------------
	.section	.nv.info._ZN4mmha33masked_multihead_attention_kernelItLi192ELi256ELi2ELi32ELi128ELb0ELb0EEEv26Multihead_attention_paramsIT_XT5_EE,"",@"SHT_CUDA_INFO"
	.sectionflags	@""
	.align	4


	//----- nvinfo : EIATTR_CUDA_API_VERSION
	.align		4
        /*0000*/ 	.byte	0x04, 0x37
        /*0002*/ 	.short	(.L_527 - .L_526)
.L_526:
        /*0004*/ 	.word	0x00000082


	//----- nvinfo : EIATTR_KPARAM_INFO
	.align		4
.L_527:
        /*0008*/ 	.byte	0x04, 0x17
        /*000a*/ 	.short	(.L_529 - .L_528)
.L_528:
        /*000c*/ 	.word	0x00000000
        /*0010*/ 	.short	0x0000
        /*0012*/ 	.short	0x0000
        /*0014*/ 	.byte	0x00, 0xf0, 0xa1, 0x04


	//----- nvinfo : EIATTR_SPARSE_MMA_MASK
	.align		4
.L_529:
        /*0018*/ 	.byte	0x03, 0x50
        /*001a*/ 	.short	0x0000


	//----- nvinfo : EIATTR_MAXREG_COUNT
	.align		4
        /*001c*/ 	.byte	0x03, 0x1b
        /*001e*/ 	.short	0x00ff


	//----- nvinfo : EIATTR_NUM_BARRIERS
	.align		4
        /*0020*/ 	.byte	0x02, 0x4c
        /*0022*/ 	.byte	0x01
	.zero		1


	//----- nvinfo : EIATTR_EXTERNS
	.align		4
        /*0024*/ 	.byte	0x04, 0x0f
        /*0026*/ 	.short	(.L_531 - .L_530)


	//   ....[0]....
	.align		4
.L_530:
        /*0028*/ 	.word	index@(__assertfail)


	//----- nvinfo : EIATTR_MERCURY_ISA_VERSION
	.align		4
.L_531:
        /*002c*/ 	.byte	0x03, 0x5f
        /*002e*/ 	.short	0x0101


	//----- nvinfo : EIATTR_COOP_GROUP_MASK_REGIDS
	.align		4
        /*0030*/ 	.byte	0x04, 0x29
        /*0032*/ 	.short	(.L_533 - .L_532)


	//   ....[0]....
.L_532:
        /*0034*/ 	.word	0xffffffff


	//   ....[1]....
        /*0038*/ 	.word	0xffffffff


	//   ....[2]....
        /*003c*/ 	.word	0xffffffff


	//   ....[3]....
        /*0040*/ 	.word	0xffffffff


	//   ....[4]....
        /*0044*/ 	.word	0xffffffff


	//   ....[5]....
        /*0048*/ 	.word	0xffffffff


	//   ....[6]....
        /*004c*/ 	.word	0xffffffff


	//   ....[7]....
        /*0050*/ 	.word	0xffffffff


	//   ....[8]....
        /*0054*/ 	.word	0xffffffff


	//   ....[9]....
        /*0058*/ 	.word	0xffffffff


	//   ....[10]....
        /*005c*/ 	.word	0xffffffff


	//   ....[11]....
        /*0060*/ 	.word	0xffffffff


	//   ....[12]....
        /*0064*/ 	.word	0xffffffff


	//   ....[13]....
        /*0068*/ 	.word	0xffffffff


	//   ....[14]....
        /*006c*/ 	.word	0xffffffff


	//   ....[15]....
        /*0070*/ 	.word	0xffffffff


	//   ....[16]....
        /*0074*/ 	.word	0xffffffff


	//   ....[17]....
        /*0078*/ 	.word	0xffffffff


	//   ....[18]....
        /*007c*/ 	.word	0xffffffff


	//   ....[19]....
        /*0080*/ 	.word	0xffffffff


	//   ....[20]....
        /*0084*/ 	.word	0xffffffff


	//   ....[21]....
        /*0088*/ 	.word	0x0500000f


	//   ....[22]....
        /*008c*/ 	.word	0x0500000f


	//   ....[23]....
        /*0090*/ 	.word	0x0500000f


	//   ....[24]....
        /*0094*/ 	.word	0x0500000f


	//   ....[25]....
        /*0098*/ 	.word	0x0500000f


	//   ....[26]....
        /*009c*/ 	.word	0x0500000f


	//   ....[27]....
        /*00a0*/ 	.word	0x0500000f


	//   ....[28]....
        /*00a4*/ 	.word	0x0500000f


	//   ....[29]....
        /*00a8*/ 	.word	0x0500000f


	//   ....[30]....
        /*00ac*/ 	.word	0x0500000f


	//----- nvinfo : EIATTR_COOP_GROUP_INSTR_OFFSETS
	.align		4
.L_533:
        /*00b0*/ 	.byte	0x04, 0x28
        /*00b2*/ 	.short	(.L_535 - .L_534)


	//   ....[0]....
.L_534:
        /*00b4*/ 	.word	0x00002820


	//   ....[1]....
        /*00b8*/ 	.word	0x00002840


	//   ....[2]....
        /*00bc*/ 	.word	0x00002860


	//   ....[3]....
        /*00c0*/ 	.word	0x00002880


	//   ....[4]....
        /*00c4*/ 	.word	0x000028a0


	//   ....[5]....
        /*00c8*/ 	.word	0x00005250


	//   ....[6]....
        /*00cc*/ 	.word	0x000054e0


	//   ....[7]....
        /*00d0*/ 	.word	0x00005500


	//   ....[8]....
        /*00d4*/ 	.word	0x00005520


	//   ....[9]....
        /*00d8*/ 	.word	0x00005540


	//   ....[10]....
        /*00dc*/ 	.word	0x00005660


	//   ....[11]....
        /*00e0*/ 	.word	0x00005690


	//   ....[12]....
        /*00e4*/ 	.word	0x000056c0


	//   ....[13]....
        /*00e8*/ 	.word	0x00006d40


	//   ....[14]....
        /*00ec*/ 	.word	0x00006dd0


	//   ....[15]....
        /*00f0*/ 	.word	0x00006e50


	//   ....[16]....
        /*00f4*/ 	.word	0x00006e80


	//   ....[17]....
        /*00f8*/ 	.word	0x00006ec0


	//   ....[18]....
        /*00fc*/ 	.word	0x00006f30


	//   ....[19]....
        /*0100*/ 	.word	0x00006f50


	//   ....[20]....
        /*0104*/ 	.word	0x00006f90


	//   ....[21]....
        /*0108*/ 	.word	0x0000a5b0


	//   ....[22]....
        /*010c*/ 	.word	0x0000a610


	//   ....[23]....
        /*0110*/ 	.word	0x0000a670


	//   ....[24]....
        /*0114*/ 	.word	0x0000a6d0


	//   ....[25]....
        /*0118*/ 	.word	0x0000a730


	//   ....[26]....
        /*011c*/ 	.word	0x0000a7b0


	//   ....[27]....
        /*0120*/ 	.word	0x0000a850


	//   ....[28]....
        /*0124*/ 	.word	0x0000a8d0


	//   ....[29]....
        /*0128*/ 	.word	0x0000a930


	//   ....[30]....
        /*012c*/ 	.word	0x0000a990


	//----- nvinfo : EIATTR_VRC_CTA_INIT_COUNT
	.align		4
.L_535:
        /*0130*/ 	.byte	0x02, 0x4a
	.zero		1
	.zero		1


	//----- nvinfo : EIATTR_SYSCALL_OFFSETS
	.align		4
        /*0134*/ 	.byte	0x04, 0x46
        /*0136*/ 	.short	(.L_537 - .L_536)


	//   ....[0]....
.L_536:
        /*0138*/ 	.word	0x00001a90


	//----- nvinfo : EIATTR_EXIT_INSTR_OFFSETS
	.align		4
.L_537:
        /*013c*/ 	.byte	0x04, 0x1c
        /*013e*/ 	.short	(.L_539 - .L_538)


	//   ....[0]....
.L_538:
        /*0140*/ 	.word	0x000000b0


	//   ....[1]....
        /*0144*/ 	.word	0x0000a0f0


	//   ....[2]....
        /*0148*/ 	.word	0x0000a4a0


	//   ....[3]....
        /*014c*/ 	.word	0x0000a560


	//----- nvinfo : EIATTR_CRS_STACK_SIZE
	.align		4
.L_539:
        /*0150*/ 	.byte	0x04, 0x1e
        /*0152*/ 	.short	(.L_541 - .L_540)
.L_540:
        /*0154*/ 	.word	0x00000000


	//----- nvinfo : EIATTR_CBANK_PARAM_SIZE
	.align		4
.L_541:
        /*0158*/ 	.byte	0x03, 0x19
        /*015a*/ 	.short	0x0128


	//----- nvinfo : EIATTR_PARAM_CBANK
	.align		4
        /*015c*/ 	.byte	0x04, 0x0a
        /*015e*/ 	.short	(.L_543 - .L_542)
	.align		4
.L_542:
        /*0160*/ 	.word	index@(.nv.constant0._ZN4mmha33masked_multihead_attention_kernelItLi192ELi256ELi2ELi32ELi128ELb0ELb0EEEv26Multihead_attention_paramsIT_XT5_EE)
        /*0164*/ 	.short	0x0380
        /*0166*/ 	.short	0x0128


	//----- nvinfo : EIATTR_SW_WAR
	.align		4
.L_543:
        /*0168*/ 	.byte	0x04, 0x36
        /*016a*/ 	.short	(.L_545 - .L_544)
.L_544:
        /*016c*/ 	.word	0x00000008
.L_545:


//--------------------- .nv.info._ZN4mmha33masked_multihead_attention_kernelItLi192ELi256ELi4ELi32ELi64ELb0ELb0EEEv26Multihead_attention_paramsIT_XT5_EE --------------------------
	.section	.nv.info._ZN4mmha33masked_multihead_attention_kernelItLi192ELi256ELi4ELi32ELi64ELb0ELb0EEEv26Multihead_attention_paramsIT_XT5_EE,"",@"SHT_CUDA_INFO"
	.sectionflags	@""
	.align	4


	//----- nvinfo : EIATTR_CUDA_API_VERSION
	.align		4
        /*0000*/ 	.byte	0x04, 0x37
        /*0002*/ 	.short	(.L_547 - .L_546)
.L_546:
        /*0004*/ 	.word	0x00000082


	//----- nvinfo : EIATTR_KPARAM_INFO
	.align		4
.L_547:
        /*0008*/ 	.byte	0x04, 0x17
        /*000a*/ 	.short	(.L_549 - .L_548)
.L_548:
        /*000c*/ 	.word	0x00000000
        /*0010*/ 	.short	0x0000
        /*0012*/ 	.short	0x0000
        /*0014*/ 	.byte	0x00, 0xf0, 0xa1, 0x04


	//----- nvinfo : EIATTR_SPARSE_MMA_MASK
	.align		4
.L_549:
        /*0018*/ 	.byte	0x03, 0x50
        /*001a*/ 	.short	0x0000


	//----- nvinfo : EIATTR_MAXREG_COUNT
	.align		4
        /*001c*/ 	.byte	0x03, 0x1b
        /*001e*/ 	.short	0x00ff


	//----- nvinfo : EIATTR_NUM_BARRIERS
	.align		4
        /*0020*/ 	.byte	0x02, 0x4c
        /*0022*/ 	.byte	0x01
	.zero		1


	//----- nvinfo : EIATTR_EXTERNS
	.align		4
        /*0024*/ 	.byte	0x04, 0x0f
        /*0026*/ 	.short	(.L_551 - .L_550)


	//   ....[0]....
	.align		4
.L_550:
        /*0028*/ 	.word	index@(__assertfail)


	//----- nvinfo : EIATTR_MERCURY_ISA_VERSION
	.align		4
.L_551:
        /*002c*/ 	.byte	0x03, 0x5f
        /*002e*/ 	.short	0x0101


	//----- nvinfo : EIATTR_COOP_GROUP_MASK_REGIDS
	.align		4
        /*0030*/ 	.byte	0x04, 0x29
        /*0032*/ 	.short	(.L_553 - .L_552)


	//   ....[0]....
.L_552:
        /*0034*/ 	.word	0xffffffff


	//   ....[1]....
        /*0038*/ 	.word	0xffffffff


	//   ....[2]....
        /*003c*/ 	.word	0xffffffff


	//   ....[3]....
        /*0040*/ 	.word	0xffffffff


	//   ....[4]....
        /*0044*/ 	.word	0xffffffff


	//   ....[5]....
        /*0048*/ 	.word	0xffffffff


	//   ....[6]....
        /*004c*/ 	.word	0xffffffff


	//   ....[7]....
        /*0050*/ 	.word	0xffffffff


	//   ....[8]....
        /*0054*/ 	.word	0xffffffff


	//   ....[9]....
        /*0058*/ 	.word	0xffffffff


	//   ....[10]....
        /*005c*/ 	.word	0xffffffff


	//   ....[11]....
        /*0060*/ 	.word	0xffffffff


	//   ....[12]....
        /*0064*/ 	.word	0xffffffff


	//   ....[13]....
        /*0068*/ 	.word	0xffffffff


	//   ....[14]....
        /*006c*/ 	.word	0xffffffff


	//   ....[15]....
        /*0070*/ 	.word	0xffffffff


	//   ....[16]....
        /*0074*/ 	.word	0xffffffff


	//   ....[17]....
        /*0078*/ 	.word	0xffffffff


	//   ....[18]....
        /*007c*/ 	.word	0xffffffff


	//   ....[19]....
        /*0080*/ 	.word	0x0500000f


	//   ....[20]....
        /*0084*/ 	.word	0x0500000f


	//   ....[21]....
        /*0088*/ 	.word	0x0500000f


	//   ....[22]....
        /*008c*/ 	.word	0x0500000f


	//   ....[23]....
        /*0090*/ 	.word	0x0500000f


	//   ....[24]....
        /*0094*/ 	.word	0x0500000f


	//   ....[25]....
        /*0098*/ 	.word	0x0500000f


	//   ....[26]....
        /*009c*/ 	.word	0x0500000f


	//   ....[27]....
        /*00a0*/ 	.word	0x0500000f


	//   ....[28]....
        /*00a4*/ 	.word	0x0500000f


	//----- nvinfo : EIATTR_COOP_GROUP_INSTR_OFFSETS
	.align		4
.L_553:
        /*00a8*/ 	.byte	0x04, 0x28
        /*00aa*/ 	.short	(.L_555 - .L_554)


	//   ....[0]....
.L_554:
        /*00ac*/ 	.word	0x000027d0


	//   ....[1]....
        /*00b0*/ 	.word	0x000027f0


	//   ....[2]....
        /*00b4*/ 	.word	0x00002810


	//   ....[3]....
        /*00b8*/ 	.word	0x00002830


	//   ....[4]....
        /*00bc*/ 	.word	0x00002850


	//   ....[5]....
        /*00c0*/ 	.word	0x00004e50


	//   ....[6]....
        /*00c4*/ 	.word	0x00004e70


	//   ....[7]....
        /*00c8*/ 	.word	0x00005150


	//   ....[8]....
        /*00cc*/ 	.word	0x00005170


	//   ....[9]....
        /*00d0*/ 	.word	0x00005190


	//   ....[10]....
        /*00d4*/ 	.word	0x000052c0


	//   ....[11]....
        /*00d8*/ 	.word	0x000052f0


	//   ....[12]....
        /*00dc*/ 	.word	0x00006980


	//   ....[13]....
        /*00e0*/ 	.word	0x00006a40


	//   ....[14]....
        /*00e4*/ 	.word	0x00006ac0


	//   ....[15]....
        /*00e8*/ 	.word	0x00006af0


	//   ....[16]....
        /*00ec*/ 	.word	0x00006b20


	//   ....[17]....
        /*00f0*/ 	.word	0x00006ba0


	//   ....[18]....
        /*00f4*/ 	.word	0x00006bc0


	//   ....[19]....
        /*00f8*/ 	.word	0x00009fa0


	//   ....[20]....
        /*00fc*/ 	.word	0x0000a000


	//   ....[21]....
        /*0100*/ 	.word	0x0000a060


	//   ....[22]....
        /*0104*/ 	.word	0x0000a0c0


	//   ....[23]....
        /*0108*/ 	.word	0x0000a120


	//   ....[24]....
        /*010c*/ 	.word	0x0000a1a0


	//   ....[25]....
        /*0110*/ 	.word	0x0000a220


	//   ....[26]....
        /*0114*/ 	.word	0x0000a2b0


	//   ....[27]....
        /*0118*/ 	.word	0x0000a330


	//   ....[28]....
        /*011c*/ 	.word	0x0000a390


	//----- nvinfo : EIATTR_VRC_CTA_INIT_COUNT
	.align		4
.L_555:
        /*0120*/ 	.byte	0x02, 0x4a
	.zero		1
	.zero		1


	//----- nvinfo : EIATTR_SYSCALL_OFFSETS
	.align		4
        /*0124*/ 	.byte	0x04, 0x46
        /*0126*/ 	.short	(.L_557 - .L_556)


	//   ....[0]....
.L_556:
        /*0128*/ 	.word	0x00001a40


	//----- nvinfo : EIATTR_EXIT_INSTR_OFFSETS
	.align		4
.L_557:
        /*012c*/ 	.byte	0x04, 0x1c
        /*012e*/ 	.short	(.L_559 - .L_558)


	//   ....[0]....
.L_558:
        /*0130*/ 	.word	0x000000b0


	//   ....[1]....
        /*0134*/ 	.word	0x00009ae0


	//   ....[2]....
        /*0138*/ 	.word	0x00009e90


	//   ....[3]....
        /*013c*/ 	.word	0x00009f50


	//----- nvinfo : EIATTR_CRS_STACK_SIZE
	.align		4
.L_559:
        /*0140*/ 	.byte	0x04, 0x1e
        /*0142*/ 	.short	(.L_561 - .L_560)
.L_560:
        /*0144*/ 	.word	0x00000000


	//----- nvinfo : EIATTR_CBANK_PARAM_SIZE
	.align		4
.L_561:
        /*0148*/ 	.byte	0x03, 0x19
        /*014a*/ 	.short	0x0128


	//----- nvinfo : EIATTR_PARAM_CBANK
	.align		4
        /*014c*/ 	.byte	0x04, 0x0a
        /*014e*/ 	.short	(.L_563 - .L_562)
	.align		4
.L_562:
        /*0150*/ 	.word	index@(.nv.constant0._ZN4mmha33masked_multihead_attention_kernelItLi192ELi256ELi4ELi32ELi64ELb0ELb0EEEv26Multihead_attention_paramsIT_XT5_EE)
        /*0154*/ 	.short	0x0380
        /*0156*/ 	.short	0x0128


	//----- nvinfo : EIATTR_SW_WAR
	.align		4
.L_563:
        /*0158*/ 	.byte	0x04, 0x36
        /*015a*/ 	.short	(.L_565 - .L_564)
.L_564:
        /*015c*/ 	.word	0x00000008
.L_565:


//--------------------- .nv.info._ZN4mmha33masked_multihead_attention_kernelIfLi192ELi256ELi1ELi64ELi256ELb0ELb1EEEv26Multihead_attention_paramsIT_XT5_EE --------------------------
	.section	.nv.info._ZN4mmha33masked_multihead_attention_kernelIfLi192ELi256ELi1ELi64ELi256ELb0ELb1EEEv26Multihead_attention_paramsIT_XT5_EE,"",@"SHT_CUDA_INFO"
	.sectionflags	@""
	.align	4


	//----- nvinfo : EIATTR_CUDA_API_VERSION
	.align		4
        /*0000*/ 	.byte	0x04, 0x37
        /*0002*/ 	.short	(.L_567 - .L_566)
.L_566:
        /*0004*/ 	.word	0x00000082


	//----- nvinfo : EIATTR_KPARAM_INFO
	.align		4
.L_567:
        /*0008*/ 	.byte	0x04, 0x17
        /*000a*/ 	.short	(.L_569 - .L_568)
.L_568:
        /*000c*/ 	.word	0x00000000
        /*0010*/ 	.short	0x0000
        /*0012*/ 	.short	0x0000
        /*0014*/ 	.byte	0x00, 0xf0, 0xa1, 0x04


	//----- nvinfo : EIATTR_SPARSE_MMA_MASK
	.align		4
.L_569:
        /*0018*/ 	.byte	0x03, 0x50
        /*001a*/ 	.short	0x0000


	//----- nvinfo : EIATTR_MAXREG_COUNT
	.align		4
        /*001c*/ 	.byte	0x03, 0x1b
        /*001e*/ 	.short	0x00ff


	//----- nvinfo : EIATTR_NUM_BARRIERS
	.align		4
        /*0020*/ 	.byte	0x02, 0x4c
        /*0022*/ 	.byte	0x01
	.zero		1


	//----- nvinfo : EIATTR_EXTERNS
	.align		4
        /*0024*/ 	.byte	0x04, 0x0f
        /*0026*/ 	.short	(.L_571 - .L_570)


	//   ....[0]....
	.align		4
.L_570:
        /*0028*/ 	.word	index@(__assertfail)


	//----- nvinfo : EIATTR_ANNOTATIONS
	.align		4
.L_571:
        /*002c*/ 	.byte	0x04, 0x55
        /*002e*/ 	.short	(.L_573 - .L_572)


	//   ....[0]....
.L_572:
        /* <DEDUP_REMOVED lines=264> */


	//----- nvinfo : EIATTR_MERCURY_ISA_VERSION
	.align		4
.L_573:
        /*10a0*/ 	.byte	0x03, 0x5f
        /*10a2*/ 	.short	0x0101


	//----- nvinfo : EIATTR_INT_WARP_WIDE_INSTR_OFFSETS
	.align		4
        /*10a4*/ 	.byte	0x04, 0x31
        /*10a6*/ 	.short	(.L_575 - .L_574)


	//   ....[0]....
.L_574:
        /*10a8*/ 	.word	0x00000ab0


	//----- nvinfo : EIATTR_COOP_GROUP_MASK_REGIDS
	.align		4
.L_575:
        /*10ac*/ 	.byte	0x04, 0x29
        /*10ae*/ 	.short	(.L_577 - .L_576)


	//   ....[0]....
.L_576:
        /*10b0*/ 	.word	0xffffffff


	//   ....[1]....
        /*10b4*/ 	.word	0xffffffff


	//   ....[2]....
        /*10b8*/ 	.word	0xffffffff


	//   ....[3]....
        /*10bc*/ 	.word	0xffffffff


	//   ....[4]....
        /*10c0*/ 	.word	0xffffffff


	//   ....[5]....
        /*10c4*/ 	.word	0xffffffff


	//   ....[6]....
        /*10c8*/ 	.word	0xffffffff


	//   ....[7]....
        /*10cc*/ 	.word	0xffffffff


	//   ....[8]....
        /*10d0*/ 	.word	0xffffffff


	//   ....[9]....
        /*10d4*/ 	.word	0xffffffff


	//   ....[10]....
        /*10d8*/ 	.word	0xffffffff


	//   ....[11]....
        /*10dc*/ 	.word	0xffffffff


	//   ....[12]....
        /*10e0*/ 	.word	0xffffffff


	//   ....[13]....
        /*10e4*/ 	.word	0xffffffff


	//   ....[14]....
        /*10e8*/ 	.word	0xffffffff


	//   ....[15]....
        /*10ec*/ 	.word	0xffffffff


	//   ....[16]....
        /*10f0*/ 	.word	0xffffffff


	//   ....[17]....
        /*10f4*/ 	.word	0xffffffff


	//   ....[18]....
        /*10f8*/ 	.word	0xffffffff


	//   ....[19]....
        /*10fc*/ 	.word	0xffffffff


	//   ....[20]....
        /*1100*/ 	.word	0xffffffff


	//   ....[21]....
        /*1104*/ 	.word	0xffffffff


	//   ....[22]....
        /*1108*/ 	.word	0xffffffff


	//   ....[23]....
        /*110c*/ 	.word	0xffffffff


	//   ....[24]....
        /*1110*/ 	.word	0xffffffff


	//----- nvinfo : EIATTR_COOP_GROUP_INSTR_OFFSETS
	.align		4
.L_577:
        /*1114*/ 	.byte	0x04, 0x28
        /*1116*/ 	.short	(.L_579 - .L_578)


	//   ....[0]....
.L_578:
        /*1118*/ 	.word	0x00001b50


	//   ....[1]....
        /*111c*/ 	.word	0x00001bd0


	//   ....[2]....
        /*1120*/ 	.word	0x00001c10


	//   ....[3]....
        /*1124*/ 	.word	0x00001c30


	//   ....[4]....
        /*1128*/ 	.word	0x00001c70


	//   ....[5]....
        /*112c*/ 	.word	0x00001d20


	//   ....[6]....
        /*1130*/ 	.word	0x00001d40


	//   ....[7]....
        /*1134*/ 	.word	0x0000cb40


	//   ....[8]....
        /*1138*/ 	.word	0x0000cb60


	//   ....[9]....
        /*113c*/ 	.word	0x0000cb90


	//   ....[10]....
        /*1140*/ 	.word	0x0000cbc0


	//   ....[11]....
        /*1144*/ 	.word	0x0000cc00


	//   ....[12]....
        /*1148*/ 	.word	0x0000cca0


	//   ....[13]....
        /*114c*/ 	.word	0x0000ccd0


	//   ....[14]....
        /*1150*/ 	.word	0x0000ccf0


	//   ....[15]....
        /*1154*/ 	.word	0x0000cd10


	//   ....[16]....
        /*1158*/ 	.word	0x0000e380


	//   ....[17]....
        /*115c*/ 	.word	0x0000e420


	//   ....[18]....
        /*1160*/ 	.word	0x0000e450


	//   ....[19]....
        /*1164*/ 	.word	0x0000e470


	//   ....[20]....
        /*1168*/ 	.word	0x0000e490


	//   ....[21]....
        /*116c*/ 	.word	0x0000e4f0


	//   ....[22]....
        /*1170*/ 	.word	0x0000e510


	//   ....[23]....
        /*1174*/ 	.word	0x0000e540


	//   ....[24]....
        /*1178*/ 	.word	0x0000e560


	//----- nvinfo : EIATTR_VRC_CTA_INIT_COUNT
	.align		4
.L_579:
        /*117c*/ 	.byte	0x02, 0x4a
	.zero		1
	.zero		1


	//----- nvinfo : EIATTR_SYSCALL_OFFSETS
	.align		4
        /*1180*/ 	.byte	0x04, 0x46
        /*1182*/ 	.short	(.L_581 - .L_580)


	//   ....[0]....
.L_580:
        /*1184*/ 	.word	0x000013b0


	//----- nvinfo : EIATTR_EXIT_INSTR_OFFSETS
	.align		4
.L_581:
        /*1188*/ 	.byte	0x04, 0x1c
        /*118a*/ 	.short	(.L_583 - .L_582)


	//   ....[0]....
.L_582:
        /*118c*/ 	.word	0x000000e0


	//   ....[1]....
        /*1190*/ 	.word	0x00012270


	//   ....[2]....
        /*1194*/ 	.word	0x00012490


	//   ....[3]....
        /*1198*/ 	.word	0x000124e0


	//----- nvinfo : EIATTR_CRS_STACK_SIZE
	.align		4
.L_583:
        /*119c*/ 	.byte	0x04, 0x1e
        /*119e*/ 	.short	(.L_585 - .L_584)
.L_584:
        /*11a0*/ 	.word	0x00000000


	//----- nvinfo : EIATTR_CBANK_PARAM_SIZE
	.align		4
.L_585:
        /*11a4*/ 	.byte	0x03, 0x19
        /*11a6*/ 	.short	0x0128


	//----- nvinfo : EIATTR_PARAM_CBANK
	.align		4
        /*11a8*/ 	.byte	0x04, 0x0a
        /*11aa*/ 	.short	(.L_587 - .L_586)
	.align		4
.L_586:
        /*11ac*/ 	.word	index@(.nv.constant0._ZN4mmha33masked_multihead_attention_kernelIfLi192ELi256ELi1ELi64ELi256ELb0ELb1EEEv26Multihead_attention_paramsIT_XT5_EE)
        /*11b0*/ 	.short	0x0380
        /*11b2*/ 	.short	0x0128


	//----- nvinfo : EIATTR_SW_WAR
	.align		4
.L_587:
        /*11b4*/ 	.byte	0x04, 0x36
        /*11b6*/ 	.short	(.L_589 - .L_588)
.L_588:
        /*11b8*/ 	.word	0x00000008
.L_589:


//--------------------- .nv.info._ZN4mmha33masked_multihead_attention_kernelIfLi192ELi256ELi2ELi64ELi128ELb0ELb1EEEv26Multihead_attention_paramsIT_XT5_EE --------------------------
	.section	.nv.info._ZN4mmha33masked_multihead_attention_kernelIfLi192ELi256ELi2ELi64ELi128ELb0ELb1EEEv26Multihead_attention_paramsIT_XT5_EE,"",@"SHT_CUDA_INFO"
	.sectionflags	@""
	.align	4


	//----- nvinfo : EIATTR_CUDA_API_VERSION
	.align		4
        /*0000*/ 	.byte	0x04, 0x37
        /*0002*/ 	.short	(.L_591 - .L_590)
.L_590:
        /*0004*/ 	.word	0x00000082


	//----- nvinfo : EIATTR_KPARAM_INFO
	.align		4
.L_591:
        /*0008*/ 	.byte	0x04, 0x17
        /*000a*/ 	.short	(.L_593 - .L_592)
.L_592:
        /*000c*/ 	.word	0x00000000
        /*0010*/ 	.short	0x0000
        /*0012*/ 	.short	0x0000
        /*0014*/ 	.byte	0x00, 0xf0, 0xa1, 0x04


	//----- nvinfo : EIATTR_SPARSE_MMA_MASK
	.align		4
.L_593:
        /*0018*/ 	.byte	0x03, 0x50
        /*001a*/ 	.short	0x0000


	//----- nvinfo : EIATTR_MAXREG_COUNT
	.align		4
        /*001c*/ 	.byte	0x03, 0x1b
        /*001e*/ 	.short	0x00ff


	//----- nvinfo : EIATTR_NUM_BARRIERS
	.align		4
        /*0020*/ 	.byte	0x02, 0x4c
        /*0022*/ 	.byte	0x01
	.zero		1


	//----- nvinfo : EIATTR_EXTERNS
	.align		4
        /*0024*/ 	.byte	0x04, 0x0f
        /*0026*/ 	.short	(.L_595 - .L_594)


	//   ....[0]....
	.align		4
.L_594:
        /*0028*/ 	.word	index@(__assertfail)


	//----- nvinfo : EIATTR_ANNOTATIONS
	.align		4
.L_595:
        /*002c*/ 	.byte	0x04, 0x55
        /*002e*/ 	.short	(.L_597 - .L_596)


	//   ....[0]....
.L_596:
        /* <DEDUP_REMOVED lines=25> */


	//----- nvinfo : EIATTR_MERCURY_ISA_VERSION
	.align		4
.L_597:
        /*01a8*/ 	.byte	0x03, 0x5f
        /*01aa*/ 	.short	0x0101


	//----- nvinfo : EIATTR_INT_WARP_WIDE_INSTR_OFFSETS
	.align		4
        /*01ac*/ 	.byte	0x04, 0x31
        /*01ae*/ 	.short	(.L_599 - .L_598)


	//   ....[0]....
.L_598:
        /*01b0*/ 	.word	0x00000af0


	//----- nvinfo : EIATTR_COOP_GROUP_MASK_REGIDS
	.align		4
.L_599:
        /*01b4*/ 	.byte	0x04, 0x29
        /*01b6*/ 	.short	(.L_601 - .L_600)


	//   ....[0]....
.L_600:
        /*01b8*/ 	.word	0xffffffff


	//   ....[1]....
        /*01bc*/ 	.word	0xffffffff


	//   ....[2]....
        /*01c0*/ 	.word	0xffffffff


	//   ....[3]....
        /*01c4*/ 	.word	0xffffffff


	//   ....[4]....
        /*01c8*/ 	.word	0xffffffff


	//   ....[5]....
        /*01cc*/ 	.word	0xffffffff


	//   ....[6]....
        /*01d0*/ 	.word	0xffffffff


	//   ....[7]....
        /*01d4*/ 	.word	0xffffffff


	//   ....[8]....
        /*01d8*/ 	.word	0xffffffff


	//   ....[9]....
        /*01dc*/ 	.word	0xffffffff


	//   ....[10]....
        /*01e0*/ 	.word	0xffffffff


	//   ....[11]....
        /*01e4*/ 	.word	0xffffffff


	//   ....[12]....
        /*01e8*/ 	.word	0xffffffff


	//   ....[13]....
        /*01ec*/ 	.word	0xffffffff


	//   ....[14]....
        /*01f0*/ 	.word	0xffffffff


	//   ....[15]....
        /*01f4*/ 	.word	0xffffffff


	//   ....[16]....
        /*01f8*/ 	.word	0xffffffff


	//   ....[17]....
        /*01fc*/ 	.word	0xffffffff


	//   ....[18]....
        /*0200*/ 	.word	0xffffffff


	//   ....[19]....
        /*0204*/ 	.word	0xffffffff


	//   ....[20]....
        /*0208*/ 	.word	0xffffffff


	//   ....[21]....
        /*020c*/ 	.word	0xffffffff


	//   ....[22]....
        /*0210*/ 	.word	0xffffffff


	//   ....[23]....
        /*0214*/ 	.word	0x0500000f


	//   ....[24]....
        /*0218*/ 	.word	0x0500000f


	//   ....[25]....
        /*021c*/ 	.word	0x0500000f


	//   ....[26]....
        /*0220*/ 	.word	0x0500000f


	//   ....[27]....
        /*0224*/ 	.word	0x0500000f


	//----- nvinfo : EIATTR_COOP_GROUP_INSTR_OFFSETS
	.align		4
.L_601:
        /*0228*/ 	.byte	0x04, 0x28
        /*022a*/ 	.short	(.L_603 - .L_602)


	//   ....[0]....
.L_602:
        /*022c*/ 	.word	0x00001b80


	//   ....[1]....
        /*0230*/ 	.word	0x00001c30


	//   ....[2]....
        /*0234*/ 	.word	0x00001c70


	//   ....[3]....
        /*0238*/ 	.word	0x00001c90


	//   ....[4]....
        /*023c*/ 	.word	0x00001cc0


	//   ....[5]....
        /*0240*/ 	.word	0x00001d40


	//   ....[6]....
        /*0244*/ 	.word	0x00001d60


	//   ....[7]....
        /*0248*/ 	.word	0x0000a530


	//   ....[8]....
        /*024c*/ 	.word	0x0000a880


	//   ....[9]....
        /*0250*/ 	.word	0x0000a8a0


	//   ....[10]....
        /*0254*/ 	.word	0x0000a8c0


	//   ....[11]....
        /*0258*/ 	.word	0x0000a8e0


	//   ....[12]....
        /*025c*/ 	.word	0x0000aa20


	//   ....[13]....
        /*0260*/ 	.word	0x0000aa50


	//   ....[14]....
        /*0264*/ 	.word	0x0000aa80


	//   ....[15]....
        /*0268*/ 	.word	0x0000c100


	//   ....[16]....
        /*026c*/ 	.word	0x0000c1a0


	//   ....[17]....
        /*0270*/ 	.word	0x0000c1c0


	//   ....[18]....
        /*0274*/ 	.word	0x0000c1e0


	//   ....[19]....
        /*0278*/ 	.word	0x0000c200


	//   ....[20]....
        /*027c*/ 	.word	0x0000c260


	//   ....[21]....
        /*0280*/ 	.word	0x0000c290


	//   ....[22]....
        /*0284*/ 	.word	0x0000c2d0


	//   ....[23]....
        /*0288*/ 	.word	0x00010230


	//   ....[24]....
        /*028c*/ 	.word	0x000102d0


	//   ....[25]....
        /*0290*/ 	.word	0x00010350


	//   ....[26]....
        /*0294*/ 	.word	0x000103b0


	//   ....[27]....
        /*0298*/ 	.word	0x00010410


	//----- nvinfo : EIATTR_VRC_CTA_INIT_COUNT
	.align		4
.L_603:
        /*029c*/ 	.byte	0x02, 0x4a
	.zero		1
	.zero		1


	//----- nvinfo : EIATTR_SYSCALL_OFFSETS
	.align		4
        /*02a0*/ 	.byte	0x04, 0x46
        /*02a2*/ 	.short	(.L_605 - .L_604)


	//   ....[0]....
.L_604:
        /*02a4*/ 	.word	0x000013e0


	//----- nvinfo : EIATTR_EXIT_INSTR_OFFSETS
	.align		4
.L_605:
        /*02a8*/ 	.byte	0x04, 0x1c
        /*02aa*/ 	.short	(.L_607 - .L_606)


	//   ....[0]....
.L_606:
        /*02ac*/ 	.word	0x000000e0


	//   ....[1]....
        /*02b0*/ 	.word	0x0000ff50


	//   ....[2]....
        /*02b4*/ 	.word	0x00010170


	//   ....[3]....
        /*02b8*/ 	.word	0x000101c0


	//----- nvinfo : EIATTR_CRS_STACK_SIZE
	.align		4
.L_607:
        /*02bc*/ 	.byte	0x04, 0x1e
        /*02be*/ 	.short	(.L_609 - .L_608)
.L_608:
        /*02c0*/ 	.word	0x00000000


	//----- nvinfo : EIATTR_CBANK_PARAM_SIZE
	.align		4
.L_609:
        /*02c4*/ 	.byte	0x03, 0x19
        /*02c6*/ 	.short	0x0128


	//----- nvinfo : EIATTR_PARAM_CBANK
	.align		4
        /*02c8*/ 	.byte	0x04, 0x0a
        /*02ca*/ 	.short	(.L_611 - .L_610)
	.align		4
.L_610:
        /*02cc*/ 	.word	index@(.nv.constant0._ZN4mmha33masked_multihead_attention_kernelIfLi192ELi256ELi2ELi64ELi128ELb0ELb1EEEv26Multihead_attention_paramsIT_XT5_EE)
        /*02d0*/ 	.short	0x0380
        /*02d2*/ 	.short	0x0128


	//----- nvinfo : EIATTR_SW_WAR
	.align		4
.L_611:
        /*02d4*/ 	.byte	0x04, 0x36
        /*02d6*/ 	.short	(.L_613 - .L_612)
.L_612:
        /*02d8*/ 	.word	0x00000008
.L_613:


//--------------------- .nv.info._ZN4mmha33masked_multihead_attention_kernelIfLi192ELi256ELi4ELi64ELi64ELb0ELb1EEEv26Multihead_attention_paramsIT_XT5_EE --------------------------
	.section	.nv.info._ZN4mmha33masked_multihead_attention_kernelIfLi192ELi256ELi4ELi64ELi64ELb0ELb1EEEv26Multihead_attention_paramsIT_XT5_EE,"",@"SHT_CUDA_INFO"
	.sectionflags	@""
	.align	4


	//----- nvinfo : EIATTR_CUDA_API_VERSION
	.align		4
        /*0000*/ 	.byte	0x04, 0x37
        /*0002*/ 	.short	(.L_615 - .L_614)
.L_614:
        /*0004*/ 	.word	0x00000082


	//----- nvinfo : EIATTR_KPARAM_INFO
	.align		4
.L_615:
        /*0008*/ 	.byte	0x04, 0x17
        /*000a*/ 	.short	(.L_617 - .L_616)
.L_616:
        /*000c*/ 	.word	0x00000000
        /*0010*/ 	.short	0x0000
        /*0012*/ 	.short	0x0000
        /*0014*/ 	.byte	0x00, 0xf0, 0xa1, 0x04


	//----- nvinfo : EIATTR_SPARSE_MMA_MASK
	.align		4
.L_617:
        /*0018*/ 	.byte	0x03, 0x50
        /*001a*/ 	.short	0x0000


	//----- nvinfo : EIATTR_MAXREG_COUNT
	.align		4
        /*001c*/ 	.byte	0x03, 0x1b
        /*001e*/ 	.short	0x00ff


	//----- nvinfo : EIATTR_NUM_BARRIERS
	.align		4
        /*0020*/ 	.byte	0x02, 0x4c
        /*0022*/ 	.byte	0x01
	.zero		1


	//----- nvinfo : EIATTR_EXTERNS
	.align		4
        /*0024*/ 	.byte	0x04, 0x0f
        /*0026*/ 	.short	(.L_619 - .L_618)


	//   ....[0]....
	.align		4
.L_618:
        /*0028*/ 	.word	index@(__assertfail)


	//----- nvinfo : EIATTR_MERCURY_ISA_VERSION
	.align		4
.L_619:
        /*002c*/ 	.byte	0x03, 0x5f
        /*002e*/ 	.short	0x0101


	//----- nvinfo : EIATTR_COOP_GROUP_MASK_REGIDS
	.align		4
        /*0030*/ 	.byte	0x04, 0x29
        /*0032*/ 	.short	(.L_621 - .L_620)


	//   ....[0]....
.L_620:
        /*0034*/ 	.word	0xffffffff


	//   ....[1]....
        /*0038*/ 	.word	0xffffffff


	//   ....[2]....
        /*003c*/ 	.word	0xffffffff


	//   ....[3]....
        /*0040*/ 	.word	0xffffffff


	//   ....[4]....
        /*0044*/ 	.word	0xffffffff


	//   ....[5]....
        /*0048*/ 	.word	0xffffffff


	//   ....[6]....
        /*004c*/ 	.word	0xffffffff


	//   ....[7]....
        /*0050*/ 	.word	0xffffffff


	//   ....[8]....
        /*0054*/ 	.word	0xffffffff


	//   ....[9]....
        /*0058*/ 	.word	0xffffffff


	//   ....[10]....
        /*005c*/ 	.word	0xffffffff


	//   ....[11]....
        /*0060*/ 	.word	0xffffffff


	//   ....[12]....
        /*0064*/ 	.word	0xffffffff


	//   ....[13]....
        /*0068*/ 	.word	0xffffffff


	//   ....[14]....
        /*006c*/ 	.word	0xffffffff


	//   ....[15]....
        /*0070*/ 	.word	0xffffffff


	//   ....[16]....
        /*0074*/ 	.word	0xffffffff


	//   ....[17]....
        /*0078*/ 	.word	0xffffffff


	//   ....[18]....
        /*007c*/ 	.word	0xffffffff


	//   ....[19]....
        /*0080*/ 	.word	0xffffffff


	//   ....[20]....
        /*0084*/ 	.word	0xffffffff


	//   ....[21]....
        /*0088*/ 	.word	0x0500000f


	//   ....[22]....
        /*008c*/ 	.word	0x0500000f


	//   ....[23]....
        /*0090*/ 	.word	0x0500000f


	//   ....[24]....
        /*0094*/ 	.word	0x0500000f


	//   ....[25]....
        /*0098*/ 	.word	0x0500000f


	//----- nvinfo : EIATTR_COOP_GROUP_INSTR_OFFSETS
	.align		4
.L_621:
        /*009c*/ 	.byte	0x04, 0x28
        /*009e*/ 	.short	(.L_623 - .L_622)


	//   ....[0]....
.L_622:
        /*00a0*/ 	.word	0x000019c0


	//   ....[1]....
        /*00a4*/ 	.word	0x00001a30


	//   ....[2]....
        /*00a8*/ 	.word	0x00001a60


	//   ....[3]....
        /*00ac*/ 	.word	0x00001a80


	//   ....[4]....
        /*00b0*/ 	.word	0x00001ab0


	//   ....[5]....
        /*00b4*/ 	.word	0x00001b70


	//   ....[6]....
        /*00b8*/ 	.word	0x00001ba0


	//   ....[7]....
        /*00bc*/ 	.word	0x00009430


	//   ....[8]....
        /*00c0*/ 	.word	0x00009450


	//   ....[9]....
        /*00c4*/ 	.word	0x000096e0


	//   ....[10]....
        /*00c8*/ 	.word	0x00009700


	//   ....[11]....
        /*00cc*/ 	.word	0x00009720


	//   ....[12]....
        /*00d0*/ 	.word	0x00009860


	//   ....[13]....
        /*00d4*/ 	.word	0x000098b0


	//   ....[14]....
        /*00d8*/ 	.word	0x0000aef0


	//   ....[15]....
        /*00dc*/ 	.word	0x0000afa0


	//   ....[16]....
        /*00e0*/ 	.word	0x0000afd0


	//   ....[17]....
        /*00e4*/ 	.word	0x0000aff0


	//   ....[18]....
        /*00e8*/ 	.word	0x0000b010


	//   ....[19]....
        /*00ec*/ 	.word	0x0000b080


	//   ....[20]....
        /*00f0*/ 	.word	0x0000b0a0


	//   ....[21]....
        /*00f4*/ 	.word	0x0000edc0


	//   ....[22]....
        /*00f8*/ 	.word	0x0000ee40


	//   ....[23]....
        /*00fc*/ 	.word	0x0000eed0


	//   ....[24]....
        /*0100*/ 	.word	0x0000ef50


	//   ....[25]....
        /*0104*/ 	.word	0x0000efb0


	//----- nvinfo : EIATTR_VRC_CTA_INIT_COUNT
	.align		4
.L_623:
        /*0108*/ 	.byte	0x02, 0x4a
	.zero		1
	.zero		1


	//----- nvinfo : EIATTR_SYSCALL_OFFSETS
	.align		4
        /*010c*/ 	.byte	0x04, 0x46
        /*010e*/ 	.short	(.L_625 - .L_624)


	//   ....[0]....
.L_624:
        /*0110*/ 	.word	0x00001220


	//----- nvinfo : EIATTR_EXIT_INSTR_OFFSETS
	.align		4
.L_625:
        /*0114*/ 	.byte	0x04, 0x1c
        /*0116*/ 	.short	(.L_627 - .L_626)


	//   ....[0]....
.L_626:
        /*0118*/ 	.word	0x000000b0


	//   ....[1]....
        /*011c*/ 	.word	0x0000eaf0


	//   ....[2]....
        /*0120*/ 	.word	0x0000ed10


	//   ....[3]....
        /*0124*/ 	.word	0x0000ed60


	//----- nvinfo : EIATTR_CRS_STACK_SIZE
	.align		4
.L_627:
        /*0128*/ 	.byte	0x04, 0x1e
        /*012a*/ 	.short	(.L_629 - .L_628)
.L_628:
        /*012c*/ 	.word	0x00000000


	//----- nvinfo : EIATTR_CBANK_PARAM_SIZE
	.align		4
.L_629:
        /*0130*/ 	.byte	0x03, 0x19
        /*0132*/ 	.short	0x0128


	//----- nvinfo : EIATTR_PARAM_CBANK
	.align		4
        /*0134*/ 	.byte	0x04, 0x0a
        /*0136*/ 	.short	(.L_631 - .L_630)
	.align		4
.L_630:
        /*0138*/ 	.word	index@(.nv.constant0._ZN4mmha33masked_multihead_attention_kernelIfLi192ELi256ELi4ELi64ELi64ELb0ELb1EEEv26Multihead_attention_paramsIT_XT5_EE)
        /*013c*/ 	.short	0x0380
        /*013e*/ 	.short	0x0128


	//----- nvinfo : EIATTR_SW_WAR
	.align		4
.L_631:
        /*0140*/ 	.byte	0x04, 0x36
        /*0142*/ 	.short	(.L_633 - .L_632)
.L_632:
        /*0144*/ 	.word	0x00000008
.L_633:


//--------------------- .nv.info._ZN4mmha33masked_multihead_attention_kernelIfLi192ELi256ELi1ELi64ELi256ELb0ELb0EEEv26Multihead_attention_paramsIT_XT5_EE --------------------------
	.section	.nv.info._ZN4mmha33masked_multihead_attention_kernelIfLi192ELi256ELi1ELi64ELi256ELb0ELb0EEEv26Multihead_attention_paramsIT_XT5_EE,"",@"SHT_CUDA_INFO"
	.sectionflags	@""
	.align	4


	//----- nvinfo : EIATTR_CUDA_API_VERSION
	.align		4
        /*0000*/ 	.byte	0x04, 0x37
        /*0002*/ 	.short	(.L_635 - .L_634)
.L_634:
        /*0004*/ 	.word	0x00000082


	//----- nvinfo : EIATTR_KPARAM_INFO
	.align		4
.L_635:
        /*0008*/ 	.byte	0x04, 0x17
        /*000a*/ 	.short	(.L_637 - .L_636)
.L_636:
        /*000c*/ 	.word	0x00000000
        /*0010*/ 	.short	0x0000
        /*0012*/ 	.short	0x0000
        /*0014*/ 	.byte	0x00, 0xf0, 0xa1, 0x04


	//----- nvinfo : EIATTR_SPARSE_MMA_MASK
	.align		4
.L_637:
        /*0018*/ 	.byte	0x03, 0x50
        /*001a*/ 	.short	0x0000


	//----- nvinfo : EIATTR_MAXREG_COUNT
	.align		4
        /*001c*/ 	.byte	0x03, 0x1b
        /*001e*/ 	.short	0x00ff


	//----- nvinfo : EIATTR_NUM_BARRIERS
	.align		4
        /*0020*/ 	.byte	0x02, 0x4c
        /*0022*/ 	.byte	0x01
	.zero		1


	//----- nvinfo : EIATTR_EXTERNS
	.align		4
        /*0024*/ 	.byte	0x04, 0x0f
        /*0026*/ 	.short	(.L_639 - .L_638)


	//   ....[0]....
	.align		4
.L_638:
        /*0028*/ 	.word	index@(__assertfail)


	//----- nvinfo : EIATTR_ANNOTATIONS
	.align		4
.L_639:
        /*002c*/ 	.byte	0x04, 0x55
        /*002e*/ 	.short	(.L_641 - .L_640)


	//   ....[0]....
.L_640:
        /* <DEDUP_REMOVED lines=286> */


	//----- nvinfo : EIATTR_MERCURY_ISA_VERSION
	.align		4
.L_641:
        /*11f8*/ 	.byte	0x03, 0x5f
        /*11fa*/ 	.short	0x0101


	//----- nvinfo : EIATTR_INT_WARP_WIDE_INSTR_OFFSETS
	.align		4
        /*11fc*/ 	.byte	0x04, 0x31
        /*11fe*/ 	.short	(.L_643 - .L_642)


	//   ....[0]....
.L_642:
        /*1200*/ 	.word	0x00000ab0


	//----- nvinfo : EIATTR_COOP_GROUP_MASK_REGIDS
	.align		4
.L_643:
        /*1204*/ 	.byte	0x04, 0x29
        /*1206*/ 	.short	(.L_645 - .L_644)


	//   ....[0]....
.L_644:
        /*1208*/ 	.word	0xffffffff


	//   ....[1]....
        /*120c*/ 	.word	0xffffffff


	//   ....[2]....
        /*1210*/ 	.word	0xffffffff


	//   ....[3]....
        /*1214*/ 	.word	0xffffffff


	//   ....[4]....
        /*1218*/ 	.word	0xffffffff


	//   ....[5]....
        /*121c*/ 	.word	0xffffffff


	//   ....[6]....
        /*1220*/ 	.word	0xffffffff


	//   ....[7]....
        /*1224*/ 	.word	0xffffffff


	//   ....[8]....
        /*1228*/ 	.word	0xffffffff


	//   ....[9]....
        /*122c*/ 	.word	0xffffffff


	//   ....[10]....
        /*1230*/ 	.word	0xffffffff


	//   ....[11]....
        /*1234*/ 	.word	0xffffffff


	//   ....[12]....
        /*1238*/ 	.word	0xffffffff


	//   ....[13]....
        /*123c*/ 	.word	0xffffffff


	//   ....[14]....
        /*1240*/ 	.word	0xffffffff


	//   ....[15]....
        /*1244*/ 	.word	0xffffffff


	//   ....[16]....
        /*1248*/ 	.word	0xffffffff


	//   ....[17]....
        /*124c*/ 	.word	0xffffffff


	//   ....[18]....
        /*1250*/ 	.word	0xffffffff


	//   ....[19]....
        /*1254*/ 	.word	0xffffffff


	//   ....[20]....
        /*1258*/ 	.word	0xffffffff


	//   ....[21]....
        /*125c*/ 	.word	0xffffffff


	//   ....[22]....
        /*1260*/ 	.word	0xffffffff


	//   ....[23]....
        /*1264*/ 	.word	0xffffffff


	//   ....[24]....
        /*1268*/ 	.word	0xffffffff


	//----- nvinfo : EIATTR_COOP_GROUP_INSTR_OFFSETS
	.align		4
.L_645:
        /*126c*/ 	.byte	0x04, 0x28
        /*126e*/ 	.short	(.L_647 - .L_646)


	//   ....[0]....
.L_646:
        /*1270*/ 	.word	0x00001b50


	//   ....[1]....
        /*1274*/ 	.word	0x00001bd0


	//   ....[2]....
        /*1278*/ 	.word	0x00001c10


	//   ....[3]....
        /*127c*/ 	.word	0x00001c30


	//   ....[4]....
        /*1280*/ 	.word	0x00001c70


	//   ....[5]....
        /*1284*/ 	.word	0x00001d20


	//   ....[6]....
        /*1288*/ 	.word	0x00001d40


	//   ....[7]....
        /*128c*/ 	.word	0x0000a880


	//   ....[8]....
        /*1290*/ 	.word	0x0000a8a0


	//   ....[9]....
        /*1294*/ 	.word	0x0000a8d0


	//   ....[10]....
        /*1298*/ 	.word	0x0000a900


	//   ....[11]....
        /*129c*/ 	.word	0x0000a940


	//   ....[12]....
        /*12a0*/ 	.word	0x0000a9e0


	//   ....[13]....
        /*12a4*/ 	.word	0x0000aa10


	//   ....[14]....
        /*12a8*/ 	.word	0x0000aa30


	//   ....[15]....
        /*12ac*/ 	.word	0x0000aa50


	//   ....[16]....
        /*12b0*/ 	.word	0x0000c100


	//   ....[17]....
        /*12b4*/ 	.word	0x0000c1a0


	//   ....[18]....
        /*12b8*/ 	.word	0x0000c1c0


	//   ....[19]....
        /*12bc*/ 	.word	0x0000c1e0


	//   ....[20]....
        /*12c0*/ 	.word	0x0000c200


	//   ....[21]....
        /*12c4*/ 	.word	0x0000c280


	//   ....[22]....
        /*12c8*/ 	.word	0x0000c2a0


	//   ....[23]....
        /*12cc*/ 	.word	0x0000c2d0


	//   ....[24]....
        /*12d0*/ 	.word	0x0000c2f0


	//----- nvinfo : EIATTR_VRC_CTA_INIT_COUNT
	.align		4
.L_647:
        /*12d4*/ 	.byte	0x02, 0x4a
	.zero		1
	.zero		1


	//----- nvinfo : EIATTR_SYSCALL_OFFSETS
	.align		4
        /*12d8*/ 	.byte	0x04, 0x46
        /*12da*/ 	.short	(.L_649 - .L_648)


	//   ....[0]....
.L_648:
        /*12dc*/ 	.word	0x000013b0


	//----- nvinfo : EIATTR_EXIT_INSTR_OFFSETS
	.align		4
.L_649:
        /*12e0*/ 	.byte	0x04, 0x1c
        /*12e2*/ 	.short	(.L_651 - .L_650)


	//   ....[0]....
.L_650:
        /*12e4*/ 	.word	0x000000e0


	//   ....[1]....
        /*12e8*/ 	.word	0x0000ff90


	//   ....[2]....
        /*12ec*/ 	.word	0x000101b0


	//   ....[3]....
        /*12f0*/ 	.word	0x00010200


	//----- nvinfo : EIATTR_CRS_STACK_SIZE
	.align		4
.L_651:
        /*12f4*/ 	.byte	0x04, 0x1e
        /*12f6*/ 	.short	(.L_653 - .L_652)
.L_652:
        /*12f8*/ 	.word	0x00000000


	//----- nvinfo : EIATTR_CBANK_PARAM_SIZE
	.align		4
.L_653:
        /*12fc*/ 	.byte	0x03, 0x19
        /*12fe*/ 	.short	0x0128


	//----- nvinfo : EIATTR_PARAM_CBANK
	.align		4
        /*1300*/ 	.byte	0x04, 0x0a
        /*1302*/ 	.short	(.L_655 - .L_654)
	.align		4
.L_654:
        /*1304*/ 	.word	index@(.nv.constant0._ZN4mmha33masked_multihead_attention_kernelIfLi192ELi256ELi1ELi64ELi256ELb0ELb0EEEv26Multihead_attention_paramsIT_XT5_EE)
        /*1308*/ 	.short	0x0380
        /*130a*/ 	.short	0x0128


	//----- nvinfo : EIATTR_SW_WAR
	.align		4
.L_655:
        /*130c*/ 	.byte	0x04, 0x36
        /*130e*/ 	.short	(.L_657 - .L_656)
.L_656:
        /*1310*/ 	.word	0x00000008
.L_657:


//--------------------- .nv.info._ZN4mmha33masked_multihead_attention_kernelIfLi192ELi256ELi2ELi64ELi128ELb0ELb0EEEv26Multihead_attention_paramsIT_XT5_EE --------------------------
	.section	.nv.info._ZN4mmha33masked_multihead_attention_kernelIfLi192ELi256ELi2ELi64ELi128ELb0ELb0EEEv26Multihead_attention_paramsIT_XT5_EE,"",@"SHT_CUDA_INFO"
	.sectionflags	@""
	.align	4


	//----- nvinfo : EIATTR_CUDA_API_VERSION
	.align		4
        /*0000*/ 	.byte	0x04, 0x37
        /*0002*/ 	.short	(.L_659 - .L_658)
.L_658:
        /*0004*/ 	.word	0x00000082


	//----- nvinfo : EIATTR_KPARAM_INFO
	.align		4
.L_659:
        /*0008*/ 	.byte	0x04, 0x17
        /*000a*/ 	.short	(.L_661 - .L_660)
.L_660:
        /*000c*/ 	.word	0x00000000
        /*0010*/ 	.short	0x0000
        /*0012*/ 	.short	0x0000
        /*0014*/ 	.byte	0x00, 0xf0, 0xa1, 0x04


	//----- nvinfo : EIATTR_SPARSE_MMA_MASK
	.align		4
.L_661:
        /*0018*/ 	.byte	0x03, 0x50
        /*001a*/ 	.short	0x0000


	//----- nvinfo : EIATTR_MAXREG_COUNT
	.align		4
        /*001c*/ 	.byte	0x03, 0x1b
        /*001e*/ 	.short	0x00ff


	//----- nvinfo : EIATTR_NUM_BARRIERS
	.align		4
        /*0020*/ 	.byte	0x02, 0x4c
        /*0022*/ 	.byte	0x01
	.zero		1


	//----- nvinfo : EIATTR_EXTERNS
	.align		4
        /*0024*/ 	.byte	0x04, 0x0f
        /*0026*/ 	.short	(.L_663 - .L_662)


	//   ....[0]....
	.align		4
.L_662:
        /*0028*/ 	.word	index@(__assertfail)


	//----- nvinfo : EIATTR_ANNOTATIONS
	.align		4
.L_663:
        /*002c*/ 	.byte	0x04, 0x55
        /*002e*/ 	.short	(.L_665 - .L_664)


	//   ....[0]....
.L_664:
        /* <DEDUP_REMOVED lines=29> */


	//----- nvinfo : EIATTR_MERCURY_ISA_VERSION
	.align		4
.L_665:
        /*01e8*/ 	.byte	0x03, 0x5f
        /*01ea*/ 	.short	0x0101


	//----- nvinfo : EIATTR_INT_WARP_WIDE_INSTR_OFFSETS
	.align		4
        /*01ec*/ 	.byte	0x04, 0x31
        /*01ee*/ 	.short	(.L_667 - .L_666)


	//   ....[0]....
.L_666:
        /*01f0*/ 	.word	0x00000ae0


	//----- nvinfo : EIATTR_COOP_GROUP_MASK_REGIDS
	.align		4
.L_667:
        /*01f4*/ 	.byte	0x04, 0x29
        /*01f6*/ 	.short	(.L_669 - .L_668)


	//   ....[0]....
.L_668:
        /*01f8*/ 	.word	0xffffffff


	//   ....[1]....
        /*01fc*/ 	.word	0xffffffff


	//   ....[2]....
        /*0200*/ 	.word	0xffffffff


	//   ....[3]....
        /*0204*/ 	.word	0xffffffff


	//   ....[4]....
        /*0208*/ 	.word	0xffffffff


	//   ....[5]....
        /*020c*/ 	.word	0xffffffff


	//   ....[6]....
        /*0210*/ 	.word	0xffffffff


	//   ....[7]....
        /*0214*/ 	.word	0xffffffff


	//   ....[8]....
        /*0218*/ 	.word	0xffffffff


	//   ....[9]....
        /*021c*/ 	.word	0xffffffff


	//   ....[10]....
        /*0220*/ 	.word	0xffffffff


	//   ....[11]....
        /*0224*/ 	.word	0xffffffff


	//   ....[12]....
        /*0228*/ 	.word	0xffffffff


	//   ....[13]....
        /*022c*/ 	.word	0xffffffff


	//   ....[14]....
        /*0230*/ 	.word	0xffffffff


	//   ....[15]....
        /*0234*/ 	.word	0xffffffff


	//   ....[16]....
        /*0238*/ 	.word	0xffffffff


	//   ....[17]....
        /*023c*/ 	.word	0xffffffff


	//   ....[18]....
        /*0240*/ 	.word	0xffffffff


	//   ....[19]....
        /*0244*/ 	.word	0xffffffff


	//   ....[20]....
        /*0248*/ 	.word	0xffffffff


	//   ....[21]....
        /*024c*/ 	.word	0xffffffff


	//   ....[22]....
        /*0250*/ 	.word	0xffffffff


	//   ....[23]....
        /*0254*/ 	.word	0x0500000f


	//   ....[24]....
        /*0258*/ 	.word	0x0500000f


	//   ....[25]....
        /*025c*/ 	.word	0x0500000f


	//   ....[26]....
        /*0260*/ 	.word	0x0500000f


	//   ....[27]....
        /*0264*/ 	.word	0x0500000f


	//----- nvinfo : EIATTR_COOP_GROUP_INSTR_OFFSETS
	.align		4
.L_669:
        /*0268*/ 	.byte	0x04, 0x28
        /*026a*/ 	.short	(.L_671 - .L_670)


	//   ....[0]....
.L_670:
        /*026c*/ 	.word	0x00001b70


	//   ....[1]....
        /*0270*/ 	.word	0x00001bf0


	//   ....[2]....
        /*0274*/ 	.word	0x00001c20


	//   ....[3]....
        /*0278*/ 	.word	0x00001c40


	//   ....[4]....
        /*027c*/ 	.word	0x00001c80


	//   ....[5]....
        /*0280*/ 	.word	0x00001d30


	//   ....[6]....
        /*0284*/ 	.word	0x00001d50


	//   ....[7]....
        /*0288*/ 	.word	0x00006e00


	//   ....[8]....
        /*028c*/ 	.word	0x000070d0


	//   ....[9]....
        /*0290*/ 	.word	0x000070f0


	//   ....[10]....
        /*0294*/ 	.word	0x00007110


	//   ....[11]....
        /*0298*/ 	.word	0x00007130


	//   ....[12]....
        /*029c*/ 	.word	0x00007250


	//   ....[13]....
        /*02a0*/ 	.word	0x00007280


	//   ....[14]....
        /*02a4*/ 	.word	0x000072a0


	//   ....[15]....
        /*02a8*/ 	.word	0x00008950


	//   ....[16]....
        /*02ac*/ 	.word	0x000089e0


	//   ....[17]....
        /*02b0*/ 	.word	0x00008a10


	//   ....[18]....
        /*02b4*/ 	.word	0x00008a30


	//   ....[19]....
        /*02b8*/ 	.word	0x00008a50


	//   ....[20]....
        /*02bc*/ 	.word	0x00008ac0


	//   ....[21]....
        /*02c0*/ 	.word	0x00008ae0


	//   ....[22]....
        /*02c4*/ 	.word	0x00008b20


	//   ....[23]....
        /*02c8*/ 	.word	0x0000ca10


	//   ....[24]....
        /*02cc*/ 	.word	0x0000cab0


	//   ....[25]....
        /*02d0*/ 	.word	0x0000cb30


	//   ....[26]....
        /*02d4*/ 	.word	0x0000cb90


	//   ....[27]....
        /*02d8*/ 	.word	0x0000cbf0


	//----- nvinfo : EIATTR_VRC_CTA_INIT_COUNT
	.align		4
.L_671:
        /*02dc*/ 	.byte	0x02, 0x4a
	.zero		1
	.zero		1


	//----- nvinfo : EIATTR_SYSCALL_OFFSETS
	.align		4
        /*02e0*/ 	.byte	0x04, 0x46
        /*02e2*/ 	.short	(.L_673 - .L_672)


	//   ....[0]....
.L_672:
        /*02e4*/ 	.word	0x000013d0


	//----- nvinfo : EIATTR_EXIT_INSTR_OFFSETS
	.align		4
.L_673:
        /*02e8*/ 	.byte	0x04, 0x1c
        /*02ea*/ 	.short	(.L_675 - .L_674)


	//   ....[0]....
.L_674:
        /*02ec*/ 	.word	0x000000e0


	//   ....[1]....
        /*02f0*/ 	.word	0x0000c730


	//   ....[2]....
        /*02f4*/ 	.word	0x0000c950


	//   ....[3]....
        /*02f8*/ 	.word	0x0000c9a0


	//----- nvinfo : EIATTR_CRS_STACK_SIZE
	.align		4
.L_675:
        /*02fc*/ 	.byte	0x04, 0x1e
        /*02fe*/ 	.short	(.L_677 - .L_676)
.L_676:
        /*0300*/ 	.word	0x00000000


	//----- nvinfo : EIATTR_CBANK_PARAM_SIZE
	.align		4
.L_677:
        /*0304*/ 	.byte	0x03, 0x19
        /*0306*/ 	.short	0x0128


	//----- nvinfo : EIATTR_PARAM_CBANK
	.align		4
        /*0308*/ 	.byte	0x04, 0x0a
        /*030a*/ 	.short	(.L_679 - .L_678)
	.align		4
.L_678:
        /*030c*/ 	.word	index@(.nv.constant0._ZN4mmha33masked_multihead_attention_kernelIfLi192ELi256ELi2ELi64ELi128ELb0ELb0EEEv26Multihead_attention_paramsIT_XT5_EE)
        /*0310*/ 	.short	0x0380
        /*0312*/ 	.short	0x0128


	//----- nvinfo : EIATTR_SW_WAR
	.align		4
.L_679:
        /*0314*/ 	.byte	0x04, 0x36
        /*0316*/ 	.short	(.L_681 - .L_680)
.L_680:
        /*0318*/ 	.word	0x00000008
.L_681:


//--------------------- .nv.info._ZN4mmha33masked_multihead_attention_kernelIfLi192ELi256ELi4ELi64ELi64ELb0ELb0EEEv26Multihead_attention_paramsIT_XT5_EE --------------------------
	.section	.nv.info._ZN4mmha33masked_multihead_attention_kernelIfLi192ELi256ELi4ELi64ELi64ELb0ELb0EEEv26Multihead_attention_paramsIT_XT5_EE,"",@"SHT_CUDA_INFO"
	.sectionflags	@""
	.align	4


	//----- nvinfo : EIATTR_CUDA_API_VERSION
	.align		4
        /*0000*/ 	.byte	0x04, 0x37
        /*0002*/ 	.short	(.L_683 - .L_682)
.L_682:
        /*0004*/ 	.word	0x00000082


	//----- nvinfo : EIATTR_KPARAM_INFO
	.align		4
.L_683:
        /*0008*/ 	.byte	0x04, 0x17
        /*000a*/ 	.short	(.L_685 - .L_684)
.L_684:
        /*000c*/ 	.word	0x00000000
        /*0010*/ 	.short	0x0000
        /*0012*/ 	.short	0x0000
        /*0014*/ 	.byte	0x00, 0xf0, 0xa1, 0x04


	//----- nvinfo : EIATTR_SPARSE_MMA_MASK
	.align		4
.L_685:
        /*0018*/ 	.byte	0x03, 0x50
        /*001a*/ 	.short	0x0000


	//----- nvinfo : EIATTR_MAXREG_COUNT
	.align		4
        /*001c*/ 	.byte	0x03, 0x1b
        /*001e*/ 	.short	0x00ff


	//----- nvinfo : EIATTR_NUM_BARRIERS
	.align		4
        /*0020*/ 	.byte	0x02, 0x4c
        /*0022*/ 	.byte	0x01
	.zero		1


	//----- nvinfo : EIATTR_EXTERNS
	.align		4
        /*0024*/ 	.byte	0x04, 0x0f
        /*0026*/ 	.short	(.L_687 - .L_686)


	//   ....[0]....
	.align		4
.L_686:
        /*0028*/ 	.word	index@(__assertfail)


	//----- nvinfo : EIATTR_MERCURY_ISA_VERSION
	.align		4
.L_687:
        /*002c*/ 	.byte	0x03, 0x5f
        /*002e*/ 	.short	0x0101


	//----- nvinfo : EIATTR_COOP_GROUP_MASK_REGIDS
	.align		4
        /*0030*/ 	.byte	0x04, 0x29
        /*0032*/ 	.short	(.L_689 - .L_688)


	//   ....[0]....
.L_688:
        /*0034*/ 	.word	0xffffffff


	//   ....[1]....
        /*0038*/ 	.word	0xffffffff


	//   ....[2]....
        /*003c*/ 	.word	0xffffffff


	//   ....[3]....
        /*0040*/ 	.word	0xffffffff


	//   ....[4]....
        /*0044*/ 	.word	0xffffffff


	//   ....[5]....
        /*0048*/ 	.word	0xffffffff


	//   ....[6]....
        /*004c*/ 	.word	0xffffffff


	//   ....[7]....
        /*0050*/ 	.word	0xffffffff


	//   ....[8]....
        /*0054*/ 	.word	0xffffffff


	//   ....[9]....
        /*0058*/ 	.word	0xffffffff


	//   ....[10]....
        /*005c*/ 	.word	0xffffffff


	//   ....[11]....
        /*0060*/ 	.word	0xffffffff


	//   ....[12]....
        /*0064*/ 	.word	0xffffffff


	//   ....[13]....
        /*0068*/ 	.word	0xffffffff


	//   ....[14]....
        /*006c*/ 	.word	0xffffffff


	//   ....[15]....
        /*0070*/ 	.word	0xffffffff


	//   ....[16]....
        /*0074*/ 	.word	0xffffffff


	//   ....[17]....
        /*0078*/ 	.word	0xffffffff


	//   ....[18]....
        /*007c*/ 	.word	0xffffffff


	//   ....[19]....
        /*0080*/ 	.word	0xffffffff


	//   ....[20]....
        /*0084*/ 	.word	0xffffffff


	//   ....[21]....
        /*0088*/ 	.word	0x0500000f


	//   ....[22]....
        /*008c*/ 	.word	0x0500000f


	//   ....[23]....
        /*0090*/ 	.word	0x0500000f


	//   ....[24]....
        /*0094*/ 	.word	0x0500000f


	//   ....[25]....
        /*0098*/ 	.word	0x0500000f


	//----- nvinfo : EIATTR_COOP_GROUP_INSTR_OFFSETS
	.align		4
.L_689:
        /*009c*/ 	.byte	0x04, 0x28
        /*009e*/ 	.short	(.L_691 - .L_690)


	//   ....[0]....
.L_690:
        /*00a0*/ 	.word	0x000019d0


	//   ....[1]....
        /*00a4*/ 	.word	0x00001a50


	//   ....[2]....
        /*00a8*/ 	.word	0x00001a80


	//   ....[3]....
        /*00ac*/ 	.word	0x00001aa0


	//   ....[4]....
        /*00b0*/ 	.word	0x00001ad0


	//   ....[5]....
        /*00b4*/ 	.word	0x00001b90


	//   ....[6]....
        /*00b8*/ 	.word	0x00001bb0


	//   ....[7]....
        /*00bc*/ 	.word	0x00005c40


	//   ....[8]....
        /*00c0*/ 	.word	0x00005c60


	//   ....[9]....
        /*00c4*/ 	.word	0x00005ef0


	//   ....[10]....
        /*00c8*/ 	.word	0x00005f10


	//   ....[11]....
        /*00cc*/ 	.word	0x00005f30


	//   ....[12]....
        /*00d0*/ 	.word	0x00006050


	//   ....[13]....
        /*00d4*/ 	.word	0x00006080


	//   ....[14]....
        /*00d8*/ 	.word	0x000076e0


	//   ....[15]....
        /*00dc*/ 	.word	0x00007780


	//   ....[16]....
        /*00e0*/ 	.word	0x000077a0


	//   ....[17]....
        /*00e4*/ 	.word	0x000077d0


	//   ....[18]....
        /*00e8*/ 	.word	0x000077f0


	//   ....[19]....
        /*00ec*/ 	.word	0x00007880


	//   ....[20]....
        /*00f0*/ 	.word	0x000078a0


	//   ....[21]....
        /*00f4*/ 	.word	0x0000b540


	//   ....[22]....
        /*00f8*/ 	.word	0x0000b5c0


	//   ....[23]....
        /*00fc*/ 	.word	0x0000b650


	//   ....[24]....
        /*0100*/ 	.word	0x0000b6d0


	//   ....[25]....
        /*0104*/ 	.word	0x0000b730


	//----- nvinfo : EIATTR_VRC_CTA_INIT_COUNT
	.align		4
.L_691:
        /*0108*/ 	.byte	0x02, 0x4a
	.zero		1
	.zero		1


	//----- nvinfo : EIATTR_SYSCALL_OFFSETS
	.align		4
        /*010c*/ 	.byte	0x04, 0x46
        /*010e*/ 	.short	(.L_693 - .L_692)


	//   ....[0]....
.L_692:
        /*0110*/ 	.word	0x00001230


	//----- nvinfo : EIATTR_EXIT_INSTR_OFFSETS
	.align		4
.L_693:
        /*0114*/ 	.byte	0x04, 0x1c
        /*0116*/ 	.short	(.L_695 - .L_694)


	//   ....[0]....
.L_694:
        /*0118*/ 	.word	0x000000b0


	//   ....[1]....
        /*011c*/ 	.word	0x0000b270


	//   ....[2]....
        /*0120*/ 	.word	0x0000b490


	//   ....[3]....
        /*0124*/ 	.word	0x0000b4e0


	//----- nvinfo : EIATTR_CRS_STACK_SIZE
	.align		4
.L_695:
        /*0128*/ 	.byte	0x04, 0x1e
        /*012a*/ 	.short	(.L_697 - .L_696)
.L_696:
        /*012c*/ 	.word	0x00000000


	//----- nvinfo : EIATTR_CBANK_PARAM_SIZE
	.align		4
.L_697:
        /*0130*/ 	.byte	0x03, 0x19
        /*0132*/ 	.short	0x0128


	//----- nvinfo : EIATTR_PARAM_CBANK
	.align		4
        /*0134*/ 	.byte	0x04, 0x0a
        /*0136*/ 	.short	(.L_699 - .L_698)
	.align		4
.L_698:
        /*0138*/ 	.word	index@(.nv.constant0._ZN4mmha33masked_multihead_attention_kernelIfLi192ELi256ELi4ELi64ELi64ELb0ELb0EEEv26Multihead_attention_paramsIT_XT5_EE)
        /*013c*/ 	.short	0x0380
        /*013e*/ 	.short	0x0128


	//----- nvinfo : EIATTR_SW_WAR
	.align		4
.L_699:
        /*0140*/ 	.byte	0x04, 0x36
        /*0142*/ 	.short	(.L_701 - .L_700)
.L_700:
        /*0144*/ 	.word	0x00000008
.L_701:


//--------------------- .nv.callgraph             --------------------------
	.section	.nv.callgraph,"",@"SHT_CUDA_CALLGRAPH"
	.align	4
	.sectionentsize	8
	.align		4
        /*0000*/ 	.word	0x00000000
	.align		4
        /*0004*/ 	.word	0xffffffff
	.align		4
        /*0008*/ 	.word	index@(_ZN4mmha33masked_multihead_attention_kernelItLi192ELi256ELi1ELi32ELi256ELb1ELb1EEEv26Multihead_attention_paramsIT_XT5_EE)
	.align		4
        /*000c*/ 	.word	index@(__assertfail)
	.align		4
        /*0010*/ 	.word	index@(_ZN4mmha33masked_multihead_attention_kernelItLi192ELi256ELi2ELi32ELi128ELb1ELb1EEEv26Multihead_attention_paramsIT_XT5_EE)
	.align		4
        /*0014*/ 	.word	index@(__assertfail)
	.align		4
        /*0018*/ 	.word	index@(_ZN4mmha33masked_multihead_attention_kernelItLi192ELi256ELi4ELi32ELi64ELb1ELb1EEEv26Multihead_attention_paramsIT_XT5_EE)
	.align		4
        /*001c*/ 	.word	index@(__assertfail)
	.align		4
        /*0020*/ 	.word	index@(_ZN4mmha33masked_multihead_attention_kernelItLi192ELi256ELi1ELi32ELi256ELb1ELb0EEEv26Multihead_attention_paramsIT_XT5_EE)
	.align		4
        /*0024*/ 	.word	index@(__assertfail)
	.align		4
        /*0028*/ 	.word	index@(_ZN4mmha33masked_multihead_attention_kernelItLi192ELi256ELi2ELi32ELi128ELb1ELb0EEEv26Multihead_attention_paramsIT_XT5_EE)
	.align		4
        /*002c*/ 	.word	index@(__assertfail)
	.align		4
        /*0030*/ 	.word	index@(_ZN4mmha33masked_multihead_attention_kernelItLi192ELi256ELi4ELi32ELi64ELb1ELb0EEEv26Multihead_attention_paramsIT_XT5_EE)
	.align		4
        /*0034*/ 	.word	index@(__assertfail)
	.align		4
        /*0038*/ 	.word	index@(_ZN4mmha33masked_multihead_attention_kernelIfLi192ELi256ELi1ELi64ELi256ELb1ELb1EEEv26Multihead_attention_paramsIT_XT5_EE)
	.align		4
        /*003c*/ 	.word	index@(__assertfail)
	.align		4
        /*0040*/ 	.word	index@(_ZN4mmha33masked_multihead_attention_kernelIfLi192ELi256ELi2ELi64ELi128ELb1ELb1EEEv26Multihead_attention_paramsIT_XT5_EE)
	.align		4
        /*0044*/ 	.word	index@(__assertfail)
	.align		4
        /*0048*/ 	.word	index@(_ZN4mmha33masked_multihead_attention_kernelIfLi192ELi256ELi4ELi64ELi64ELb1ELb1EEEv26Multihead_attention_paramsIT_XT5_EE)
	.align		4
        /*004c*/ 	.word	index@(__assertfail)
	.align		4
        /*0050*/ 	.word	index@(_ZN4mmha33masked_multihead_attention_kernelIfLi192ELi256ELi1ELi64ELi256ELb1ELb0EEEv26Multihead_attention_paramsIT_XT5_EE)
	.align		4
        /*0054*/ 	.word	index@(__assertfail)
	.align		4
        /*0058*/ 	.word	index@(_ZN4mmha33masked_multihead_attention_kernelIfLi192ELi256ELi2ELi64ELi128ELb1ELb0EEEv26Multihead_attention_paramsIT_XT5_EE)
	.align		4
        /*005c*/ 	.word	index@(__assertfail)
	.align		4
        /*0060*/ 	.word	index@(_ZN4mmha33masked_multihead_attention_kernelIfLi192ELi256ELi4ELi64ELi64ELb1ELb0EEEv26Multihead_attention_paramsIT_XT5_EE)
	.align		4
        /*0064*/ 	.word	index@(__assertfail)
	.align		4
        /*0068*/ 	.word	index@(_ZN4mmha33masked_multihead_attention_kernelItLi192ELi256ELi1ELi32ELi256ELb0ELb1EEEv26Multihead_attention_paramsIT_XT5_EE)
	.align		4
        /*006c*/ 	.word	index@(__assertfail)
	.align		4
        /*0070*/ 	.word	index@(_ZN4mmha33masked_multihead_attention_kernelItLi192ELi256ELi2ELi32ELi128ELb0ELb1EEEv26Multihead_attention_paramsIT_XT5_EE)
	.align		4
        /*0074*/ 	.word	index@(__assertfail)
	.align		4
        /*0078*/ 	.word	index@(_ZN4mmha33masked_multihead_attention_kernelItLi192ELi256ELi4ELi32ELi64ELb0ELb1EEEv26Multihead_attention_paramsIT_XT5_EE)
	.align		4
        /*007c*/ 	.word	index@(__assertfail)
	.align		4
        /*0080*/ 	.word	index@(_ZN4mmha33masked_multihead_attention_kernelItLi192ELi256ELi1ELi32ELi256ELb0ELb0EEEv26Multihead_attention_paramsIT_XT5_EE)
	.align		4
        /*0084*/ 	.word	index@(__assertfail)
	.align		4
        /*0088*/ 	.word	index@(_ZN4mmha33masked_multihead_attention_kernelItLi192ELi256ELi2ELi32ELi128ELb0ELb0EEEv26Multihead_attention_paramsIT_XT5_EE)
	.align		4
        /*008c*/ 	.word	index@(__assertfail)
	.align		4
        /*0090*/ 	.word	index@(_ZN4mmha33masked_multihead_attention_kernelItLi192ELi256ELi4ELi32ELi64ELb0ELb0EEEv26Multihead_attention_paramsIT_XT5_EE)
	.align		4
        /*0094*/ 	.word	index@(__assertfail)
	.align		4
        /*0098*/ 	.word	index@(_ZN4mmha33masked_multihead_attention_kernelIfLi192ELi256ELi1ELi64ELi256ELb0ELb1EEEv26Multihead_attention_paramsIT_XT5_EE)
	.align		4
        /*009c*/ 	.word	index@(__assertfail)
	.align		4
        /*00a0*/ 	.word	index@(_ZN4mmha33masked_multihead_attention_kernelIfLi192ELi256ELi2ELi64ELi128ELb0ELb1EEEv26Multihead_attention_paramsIT_XT5_EE)
	.align		4
        /*00a4*/ 	.word	index@(__assertfail)
	.align		4
        /*00a8*/ 	.word	index@(_ZN4mmha33masked_multihead_attention_kernelIfLi192ELi256ELi4ELi64ELi64ELb0ELb1EEEv26Multihead_attention_paramsIT_XT5_EE)
	.align		4
        /*00ac*/ 	.word	index@(__assertfail)
	.align		4
        /*00b0*/ 	.word	index@(_ZN4mmha33masked_multihead_attention_kernelIfLi192ELi256ELi1ELi64ELi256ELb0ELb0EEEv26Multihead_attention_paramsIT_XT5_EE)
	.align		4
        /*00b4*/ 	.word	index@(__assertfail)
	.align		4
        /*00b8*/ 	.word	index@(_ZN4mmha33masked_multihead_attention_kernelIfLi192ELi256ELi2ELi64ELi128ELb0ELb0EEEv26Multihead_attention_paramsIT_XT5_EE)
	.align		4
        /*00bc*/ 	.word	index@(__assertfail)
	.align		4
        /*00c0*/ 	.word	index@(_ZN4mmha33masked_multihead_attention_kernelIfLi192ELi256ELi4ELi64ELi64ELb0ELb0EEEv26Multihead_attention_paramsIT_XT5_EE)
	.align		4
        /*00c4*/ 	.word	index@(__assertfail)
	.align		4
        /*00c8*/ 	.word	0x00000000
	.align		4
        /*00cc*/ 	.word	0xfffffffe
	.align		4
        /*00d0*/ 	.word	0x00000000
	.align		4
        /*00d4*/ 	.word	0xfffffffd
	.align		4
        /*00d8*/ 	.word	0x00000000
	.align		4
        /*00dc*/ 	.word	0xfffffffc


//--------------------- .nv.constant4             --------------------------
	.section	.nv.constant4,"a",@progbits
	.align	8
	.align		8
.nv.constant4:
        /*0000*/ 	.dword	__assertfail
	.align		8
        /*0008*/ 	.dword	__unnamed_1
	.align		8
        /*0010*/ 	.dword	__unnamed_2
	.align		8
        /*0018*/ 	.dword	__unnamed_3
	.align		8
        /*0020*/ 	.dword	__unnamed_4
	.align		8
        /*0028*/ 	.dword	__unnamed_5
	.align		8
        /*0030*/ 	.dword	__unnamed_6
	.align		8
        /*0038*/ 	.dword	__unnamed_7
	.align		8
        /*0040*/ 	.dword	__unnamed_8
	.align		8
        /*0048*/ 	.dword	__unnamed_9
	.align		8
        /*0050*/ 	.dword	__unnamed_10
	.align		8
        /*0058*/ 	.dword	__unnamed_11
	.align		8
        /*0060*/ 	.dword	__unnamed_12
	.align		8
        /*0068*/ 	.dword	__unnamed_13
	.align		8
        /*0070*/ 	.dword	__unnamed_14
	.align		8
        /*0078*/ 	.dword	__unnamed_15
	.align		8
        /*0080*/ 	.dword	__unnamed_16
	.align		8
        /*0088*/ 	.dword	__unnamed_17
	.align		8
        /*0090*/ 	.dword	__unnamed_18
	.align		8
        /*0098*/ 	.dword	__unnamed_19
	.align		8
        /*00a0*/ 	.dword	__unnamed_20
	.align		8
        /*00a8*/ 	.dword	__unnamed_21
	.align		8
        /*00b0*/ 	.dword	__unnamed_22
	.align		8
        /*00b8*/ 	.dword	__unnamed_23
	.align		8
        /*00c0*/ 	.dword	__unnamed_24
	.align		8
        /*00c8*/ 	.dword	$str
	.align		8
        /*00d0*/ 	.dword	$str$1


//--------------------- .text._ZN4mmha33masked_multihead_attention_kernelItLi192ELi256ELi1ELi32ELi256ELb1ELb1EEEv26Multihead_attention_paramsIT_XT5_EE --------------------------
	.section	.text._ZN4mmha33masked_multihead_attention_kernelItLi192ELi256ELi1ELi32ELi256ELb1ELb1EEEv26Multihead_attention_paramsIT_XT5_EE,"ax",@progbits
	.align	128
        .global         _ZN4mmha33masked_multihead_attention_kernelItLi192ELi256ELi1ELi32ELi256ELb1ELb1EEEv26Multihead_attention_paramsIT_XT5_EE
        .type           _ZN4mmha33masked_multihead_attention_kernelItLi192ELi256ELi1ELi32ELi256ELb1ELb1EEEv26Multihead_attention_paramsIT_XT5_EE,@function
        .size           _ZN4mmha33masked_multihead_attention_kernelItLi192ELi256ELi1ELi32ELi256ELb1ELb1EEEv26Multihead_attention_paramsIT_XT5_EE,(.L_x_5589 - _ZN4mmha33masked_multihead_attention_kernelItLi192ELi256ELi1ELi32ELi256ELb1ELb1EEEv26Multihead_attention_paramsIT_XT5_EE)
        .other          _ZN4mmha33masked_multihead_attention_kernelItLi192ELi256ELi1ELi32ELi256ELb1ELb1EEEv26Multihead_attention_paramsIT_XT5_EE,@"STO_CUDA_ENTRY STV_DEFAULT"
_ZN4mmha33masked_multihead_attention_kernelItLi192ELi256ELi1ELi32ELi256ELb1ELb1EEEv26Multihead_attention_paramsIT_XT5_EE:
.text._ZN4mmha33masked_multihead_attention_kernelItLi192ELi256ELi1ELi32ELi256ELb1ELb1EEEv26Multihead_attention_paramsIT_XT5_EE:
[----:B------:R-:W0:Y:S01]  /*0000*/  LDC R1, c[0x0][0x37c] ;  /* 0x0000df00ff017b82 */ /* 0x000e220000000800 */
[----:B------:R-:W1:Y:S01]  /*0010*/  LDCU.64 UR4, c[0x0][0x490] ;  /* 0x00009200ff0477ac */ /* 0x000e620008000a00 */
[----:B------:R-:W2:Y:S01]  /*0020*/  S2R R33, SR_CTAID.Y ;  /* 0x0000000000217919 */ /* 0x000ea20000002600 */
[----:B0-----:R-:W-:Y:S01]  /*0030*/  VIADD R1, R1, 0xfffffd40 ;  /* 0xfffffd4001017836 */ /* 0x001fe20000000000 */
[----:B------:R-:W0:Y:S01]  /*0040*/  LDCU.64 UR36, c[0x0][0x358] ;  /* 0x00006b00ff2477ac */ /* 0x000e220008000a00 */
[----:B-1----:R-:W-:-:S04]  /*0050*/  UISETP.NE.U32.AND UP0, UPT, UR4, URZ, UPT ;  /* 0x000000ff0400728c */ /* 0x002fc8000bf05070 */
[----:B------:R-:W-:-:S09]  /*0060*/  UISETP.NE.AND.EX UP0, UPT, UR5, URZ, UPT, UP0 ;  /* 0x000000ff0500728c */ /* 0x000fd2000bf05300 */
[----:B--2---:R-:W-:Y:S05]  /*0070*/  BRA.U !UP0, `(.L_x_0) ;  /* 0x0000000108147547 */ /* 0x004fea000b800000 */
[----:B------:R-:W-:-:S05]  /*0080*/  IADD3 R2, P0, PT, R33, UR4, RZ ;  /* 0x0000000421027c10 */ /* 0x000fca000ff1e0ff */
[----:B------:R-:W-:-:S05]  /*0090*/  IMAD.X R3, RZ, RZ, UR5, P0 ;  /* 0x00000005ff037e24 */ /* 0x000fca00080e06ff */
[----:B0-----:R-:W2:Y:S02]  /*00a0*/  LDG.E.U8 R2, desc[UR36][R2.64] ;  /* 0x0000002402027981 */ /* 0x001ea4000c1e1100 */
[----:B--2---:R-:W-:-:S13]  /*00b0*/  ISETP.NE.AND P0, PT, R2, 0x1, PT ;  /* 0x000000010200780c */ /* 0x004fda0003f05270 */
[----:B------:R-:W-:Y:S05]  /*00c0*/  @!P0 EXIT ;  /* 0x000000000000894d */ /* 0x000fea0003800000 */
.L_x_0:
[----:B------:R-:W1:Y:S01]  /*00d0*/  LDCU UR7, c[0x0][0x3f0] ;  /* 0x00007e00ff0777ac */ /* 0x000e620008000800 */
[----:B------:R-:W2:Y:S01]  /*00e0*/  LDC.64 R2, c[0x0][0x498] ;  /* 0x00012600ff027b82 */ /* 0x000ea20000000a00 */
[----:B------:R-:W3:Y:S07]  /*00f0*/  LDCU UR9, c[0x0][0x3f4] ;  /* 0x00007e80ff0977ac */ /* 0x000eee0008000800 */
[----:B------:R-:W4:Y:S01]  /*0100*/  LDC R20, c[0x0][0x40c] ;  /* 0x00010300ff147b82 */ /* 0x000f220000000800 */
[----:B-1----:R-:W-:-:S04]  /*0110*/  MOV R0, UR7 ;  /* 0x0000000700007c02 */ /* 0x002fc80008000f00 */
[----:B------:R-:W-:Y:S01]  /*0120*/  IABS R7, R0 ;  /* 0x0000000000077213 */ /* 0x000fe20000000000 */
[----:B--2---:R-:W-:-:S03]  /*0130*/  IMAD.WIDE.U32 R2, R33, 0x4, R2 ;  /* 0x0000000421027825 */ /* 0x004fc600078e0002 */
[----:B------:R-:W1:Y:S02]  /*0140*/  I2F.RP R0, R7 ;  /* 0x0000000700007306 */ /* 0x000e640000209400 */
[----:B0-----:R0:W2:Y:S06]  /*0150*/  LDG.E R8, desc[UR36][R2.64] ;  /* 0x0000002402087981 */ /* 0x0010ac000c1e1900 */
[----:B-1----:R-:W1:Y:S02]  /*0160*/  MUFU.RCP R0, R0 ;  /* 0x0000000000007308 */ /* 0x002e640000001000 */
[----:B-1----:R-:W-:-:S06]  /*0170*/  VIADD R4, R0, 0xffffffe ;  /* 0x0ffffffe00047836 */ /* 0x002fcc0000000000 */
[----:B------:R1:W5:Y:S02]  /*0180*/  F2I.FTZ.U32.TRUNC.NTZ R5, R4 ;  /* 0x0000000400057305 */ /* 0x000364000021f000 */
[----:B-1----:R-:W-:Y:S02]  /*0190*/  HFMA2 R4, -RZ, RZ, 0, 0 ;  /* 0x00000000ff047431 */ /* 0x002fe400000001ff */
[----:B-----5:R-:W-:-:S04]  /*01a0*/  IMAD.MOV R6, RZ, RZ, -R5 ;  /* 0x000000ffff067224 */ /* 0x020fc800078e0a05 */
[----:B------:R-:W-:Y:S01]  /*01b0*/  IMAD R9, R6, R7, RZ ;  /* 0x0000000706097224 */ /* 0x000fe200078e02ff */
[----:B------:R-:W-:-:S03]  /*01c0*/  IABS R6, R33 ;  /* 0x0000002100067213 */ /* 0x000fc60000000000 */
[----:B------:R-:W-:-:S06]  /*01d0*/  IMAD.HI.U32 R5, R5, R9, R4 ;  /* 0x0000000905057227 */ /* 0x000fcc00078e0004 */
[----:B------:R-:W-:-:S05]  /*01e0*/  IMAD.HI.U32 R5, R5, R6, RZ ;  /* 0x0000000605057227 */ /* 0x000fca00078e00ff */
[----:B------:R-:W-:Y:S02]  /*01f0*/  R2UR UR6, R5 ;  /* 0x00000000050672ca */ /* 0x000fe400000e0000 */
[----:B------:R-:W1:Y:S11]  /*0200*/  LDC.64 R4, c[0x0][0x460] ;  /* 0x00011800ff047b82 */ /* 0x000e760000000a00 */
[----:B------:R-:W-:-:S04]  /*0210*/  IMAD R0, RZ, RZ, -UR6 ;  /* 0x80000006ff007e24 */ /* 0x000fc8000f8e02ff */
[----:B------:R-:W-:-:S05]  /*0220*/  IMAD R0, R7, R0, R6 ;  /* 0x0000000007007224 */ /* 0x000fca00078e0206 */
[----:B------:R-:W-:Y:S01]  /*0230*/  ISETP.GT.U32.AND P0, PT, R7, R0, PT ;  /* 0x000000000700720c */ /* 0x000fe20003f04070 */
[----:B------:R-:W-:-:S12]  /*0240*/  IMAD.U32 R6, RZ, RZ, UR6 ;  /* 0x00000006ff067e24 */ /* 0x000fd8000f8e00ff */
[----:B------:R-:W-:Y:S01]  /*0250*/  @!P0 IADD3 R6, PT, PT, R6, 0x1, RZ ;  /* 0x0000000106068810 */ /* 0x000fe20007ffe0ff */
[----:B------:R-:W-:-:S03]  /*0260*/  @!P0 IMAD.IADD R0, R0, 0x1, -R7 ;  /* 0x0000000100008824 */ /* 0x000fc600078e0a07 */
[----:B------:R-:W-:Y:S02]  /*0270*/  @!P0 R2UR UR6, R6 ;  /* 0x00000000060682ca */ /* 0x000fe400000e0000 */
[----:B-1----:R-:W-:-:S04]  /*0280*/  ISETP.NE.U32.AND P0, PT, R4, RZ, PT ;  /* 0x000000ff0400720c */ /* 0x002fc80003f05070 */
[----:B------:R-:W-:Y:S02]  /*0290*/  ISETP.NE.AND.EX P0, PT, R5, RZ, PT, P0 ;  /* 0x000000ff0500720c */ /* 0x000fe40003f05300 */
[----:B------:R-:W-:Y:S02]  /*02a0*/  ISETP.GE.U32.AND P1, PT, R0, R7, PT ;  /* 0x000000070000720c */ /* 0x000fe40003f26070 */
[----:B----4-:R-:W-:-:S03]  /*02b0*/  ISETP.EQ.AND P3, PT, R20, RZ, P0 ;  /* 0x000000ff1400720c */ /* 0x010fc60000762270 */
[----:B------:R-:W-:Y:S01]  /*02c0*/  IMAD.U32 R0, RZ, RZ, UR6 ;  /* 0x00000006ff007e24 */ /* 0x000fe2000f8e00ff */
[----:B0-----:R-:W-:-:S04]  /*02d0*/  LOP3.LUT R3, R33, UR7, RZ, 0x3c, !PT ;  /* 0x0000000721037c12 */ /* 0x001fc8000f8e3cff */
[----:B------:R-:W-:-:S03]  /*02e0*/  ISETP.GE.AND P0, PT, R3, RZ, PT ;  /* 0x000000ff0300720c */ /* 0x000fc60003f06270 */
[----:B------:R-:W-:Y:S02]  /*02f0*/  @P1 IADD3 R0, PT, PT, R0, 0x1, RZ ;  /* 0x0000000100001810 */ /* 0x000fe40007ffe0ff */
[----:B------:R-:W-:Y:S02]  /*0300*/  VOTEU.ANY UP3, P3 ;  /* 0x0000000000ff7886 */ /* 0x000fe40001860100 */
[----:B------:R-:W-:-:S03]  /*0310*/  @P1 R2UR UR6, R0 ;  /* 0x00000000000612ca */ /* 0x000fc600000e0000 */
[----:B------:R-:W0:Y:S01]  /*0320*/  @UP3 LDCU.64 UR4, c[0x0][0x460] ;  /* 0x00008c00ff0437ac */ /* 0x000e220008000a00 */
[----:B------:R-:W-:Y:S02]  /*0330*/  UISETP.NE.AND UP0, UPT, UR7, URZ, UPT ;  /* 0x000000ff0700728c */ /* 0x000fe4000bf05270 */
[----:B------:R-:W-:-:S07]  /*0340*/  VOTEU.ANY UP1, P0 ;  /* 0x0000000000ff7886 */ /* 0x000fce0000020100 */
[----:B------:R-:W-:Y:S02]  /*0350*/  UMOV UR41, UR6 ;  /* 0x0000000600297c82 */ /* 0x000fe40008000000 */
[----:B------:R-:W-:Y:S02]  /*0360*/  @!UP1 UIADD3 UR41, UPT, UPT, -UR41, URZ, URZ ;  /* 0x000000ff29299290 */ /* 0x000fe4000fffe1ff */
[----:B------:R-:W-:Y:S01]  /*0370*/  @!UP0 ULOP3.LUT UR41, URZ, UR7, URZ, 0x33, !UPT ;  /* 0x00000007ff298292 */ /* 0x000fe2000f8e33ff */
[----:B------:R-:W-:-:S03]  /*0380*/  PLOP3.LUT P0, PT, PT, PT, UP3, 0x80, 0x8 ;  /* 0x000000000008781c */ /* 0x000fc60003f0f038 */
[----:B0-----:R-:W-:-:S06]  /*0390*/  @UP3 UIMAD.WIDE UR4, UR41, 0x4, UR4 ;  /* 0x00000004290438a5 */ /* 0x001fcc000f8e0204 */
[----:B------:R-:W-:Y:S02]  /*03a0*/  IMAD.U32 R4, RZ, RZ, UR4 ;  /* 0x00000004ff047e24 */ /* 0x000fe4000f8e00ff */
[----:B------:R-:W-:-:S05]  /*03b0*/  IMAD.U32 R5, RZ, RZ, UR5 ;  /* 0x00000005ff057e24 */ /* 0x000fca000f8e00ff */
[----:B------:R0:W4:Y:S01]  /*03c0*/  @P0 LDG.E R4, desc[UR36][R4.64] ;  /* 0x0000002404040981 */ /* 0x000122000c1e1900 */
[----:B---3--:R-:W-:-:S04]  /*03d0*/  MOV R25, UR9 ;  /* 0x0000000900197c02 */ /* 0x008fc80008000f00 */
[----:B------:R-:W-:-:S04]  /*03e0*/  IABS R0, R25 ;  /* 0x0000001900007213 */ /* 0x000fc80000000000 */
[----:B------:R-:W-:-:S13]  /*03f0*/  R2UR UR8, R0 ;  /* 0x00000000000872ca */ /* 0x000fda00000e0000 */
[----:B------:R-:W1:Y:S08]  /*0400*/  I2F.RP R0, UR8 ;  /* 0x0000000800007d06 */ /* 0x000e700008209400 */
[----:B-1----:R-:W1:Y:S02]  /*0410*/  MUFU.RCP R0, R0 ;  /* 0x0000000000007308 */ /* 0x002e640000001000 */
[----:B-1----:R-:W-:-:S06]  /*0420*/  VIADD R3, R0, 0xffffffe ;  /* 0x0ffffffe00037836 */ /* 0x002fcc0000000000 */
[----:B------:R-:W1:Y:S02]  /*0430*/  F2I.FTZ.U32.TRUNC.NTZ R3, R3 ;  /* 0x0000000300037305 */ /* 0x000e64000021f000 */
[----:B-1----:R-:W-:Y:S01]  /*0440*/  R2UR UR5, R3 ;  /* 0x00000000030572ca */ /* 0x002fe200000e0000 */
[----:B------:R-:W-:-:S12]  /*0450*/  UMOV UR4, URZ ;  /* 0x000000ff00047c82 */ /* 0x000fd80008000000 */
[----:B------:R-:W-:-:S04]  /*0460*/  UIADD3 UR6, UPT, UPT, URZ, -UR5, URZ ;  /* 0x80000005ff067290 */ /* 0x000fc8000fffe0ff */
[----:B------:R-:W-:-:S04]  /*0470*/  UIMAD UR6, UR6, UR8, URZ ;  /* 0x00000008060672a4 */ /* 0x000fc8000f8e02ff */
[----:B------:R-:W-:Y:S01]  /*0480*/  UIMAD.WIDE.U32 UR4, UR5, UR6, UR4 ;  /* 0x00000006050472a5 */ /* 0x000fe2000f8e0004 */
[----:B--2---:R-:W-:-:S13]  /*0490*/  R2UR UR44, R8 ;  /* 0x00000000082c72ca */ /* 0x004fda00000e0000 */
[----:B------:R-:W-:-:S06]  /*04a0*/  UIADD3 UR45, UPT, UPT, UR44, -0x1, URZ ;  /* 0xffffffff2c2d7890 */ /* 0x000fcc000fffe0ff */
[----:B------:R-:W-:-:S05]  /*04b0*/  IMAD.U32 R16, RZ, RZ, UR45 ;  /* 0x0000002dff107e24 */ /* 0x000fca000f8e00ff */
[----:B0-----:R-:W-:-:S04]  /*04c0*/  IABS R5, R16 ;  /* 0x0000001000057213 */ /* 0x001fc80000000000 */
[----:B------:R-:W-:Y:S01]  /*04d0*/  R2UR UR40, R5 ;  /* 0x00000000052872ca */ /* 0x000fe200000e0000 */
[----:B------:R-:W0:-:S12]  /*04e0*/  S2R R23, SR_TID.X ;  /* 0x0000000000177919 */ /* 0x000e180000002100 */
[----:B------:R-:W-:-:S04]  /*04f0*/  UIMAD.WIDE.U32 UR4, UR5, UR40, URZ ;  /* 0x00000028050472a5 */ /* 0x000fc8000f8e00ff */
[----:B------:R-:W-:-:S04]  /*0500*/  UIADD3 UR5, UPT, UPT, -UR5, URZ, URZ ;  /* 0x000000ff05057290 */ /* 0x000fc8000fffe1ff */
[----:B------:R-:W-:-:S03]  /*0510*/  UIMAD UR40, UR8, UR5, UR40 ;  /* 0x00000005082872a4 */ /* 0x000fc6000f8e0228 */
[----:B------:R-:W1:Y:S01]  /*0520*/  LDCU UR4, c[0x0][0x3e8] ;  /* 0x00007d00ff0477ac */ /* 0x000e620008000800 */
[----:B------:R-:W-:Y:S01]  /*0530*/  S2UR UR46, SR_CTAID.X ;  /* 0x00000000002e79c3 */ /* 0x000fe20000002500 */
[----:B------:R-:W2:Y:S01]  /*0540*/  S2R R0, SR_CTAID.X ;  /* 0x0000000000007919 */ /* 0x000ea20000002500 */
[----:B------:R-:W-:Y:S01]  /*0550*/  UISETP.GT.U32.AND UP0, UPT, UR8, UR40, UPT ;  /* 0x000000280800728c */ /* 0x000fe2000bf04070 */
[----:B------:R-:W3:Y:S05]  /*0560*/  LDCU UR5, c[0x0][0x3f8] ;  /* 0x00007f00ff0577ac */ /* 0x000eea0008000800 */
[----:B------:R-:W3:Y:S05]  /*0570*/  S2UR UR6, SR_CTAID.Y ;  /* 0x00000000000679c3 */ /* 0x000eea0000002600 */
[----:B------:R-:W-:Y:S01]  /*0580*/  @!UP0 UIADD3 UR40, UPT, UPT, UR40, -UR8, URZ ;  /* 0x8000000828288290 */ /* 0x000fe2000fffe0ff */
[----:B------:R-:W-:Y:S01]  /*0590*/  PLOP3.LUT P0, PT, PT, PT, UP3, 0x80, 0x8 ;  /* 0x000000000008781c */ /* 0x000fe20003f0f038 */
[----:B-1----:R-:W-:-:S02]  /*05a0*/  UISETP.NE.AND UP1, UPT, UR4, URZ, UPT ;  /* 0x000000ff0400728c */ /* 0x002fc4000bf25270 */
[----:B------:R-:W-:Y:S01]  /*05b0*/  UISETP.GT.U32.AND UP2, UPT, UR8, UR40, UPT ;  /* 0x000000280800728c */ /* 0x000fe2000bf44070 */
[C---:B0-----:R-:W-:Y:S01]  /*05c0*/  ISETP.GT.U32.AND P4, PT, R23.reuse, 0x17, PT ;  /* 0x000000171700780c */ /* 0x041fe20003f84070 */
[----:B------:R-:W-:Y:S02]  /*05d0*/  UP2UR UR43, UPR, URZ, 0x8 ;  /* 0x00000008ff2b7883 */ /* 0x000fe40008000000 */
[----:B------:R-:W-:Y:S02]  /*05e0*/  UISETP.GE.AND UP3, UPT, UR45, URZ, UPT ;  /* 0x000000ff2d00728c */ /* 0x000fe4000bf66270 */
[----:B------:R-:W-:Y:S01]  /*05f0*/  UISETP.NE.AND UP0, UPT, UR9, URZ, UPT ;  /* 0x000000ff0900728c */ /* 0x000fe2000bf05270 */
[----:B------:R-:W-:-:S04]  /*0600*/  SHF.L.U32 R3, R23, 0x3, RZ ;  /* 0x0000000317037819 */ /* 0x000fc800000006ff */
[----:B------:R-:W-:Y:S02]  /*0610*/  @!UP2 UIADD3 UR40, UPT, UPT, UR40, -UR8, URZ ;  /* 0x800000082828a290 */ /* 0x000fe4000fffe0ff */
[----:B---3--:R-:W-:Y:S02]  /*0620*/  UIMAD UR42, UR6, UR5, UR46 ;  /* 0x00000005062a72a4 */ /* 0x008fe4000f8e022e */
[----:B------:R-:W-:Y:S01]  /*0630*/  @UP1 UIMAD UR4, UR6, UR4, URZ ;  /* 0x00000004060412a4 */ /* 0x000fe2000f8e02ff */
[----:B------:R-:W-:Y:S01]  /*0640*/  BSSY.RECONVERGENT B0, `(.L_x_1) ;  /* 0x0000049000007945 */ /* 0x000fe20003800200 */
[----:B------:R-:W-:Y:S01]  /*0650*/  @!UP1 UIMAD UR7, UR42, 0xc0, URZ ;  /* 0x000000c02a0798a4 */ /* 0x000fe2000f8e02ff */
[----:B------:R-:W-:Y:S01]  /*0660*/  UMOV UR38, URZ ;  /* 0x000000ff00267c82 */ /* 0x000fe20008000000 */
[----:B------:R-:W-:Y:S02]  /*0670*/  @!UP3 UIADD3 UR40, UPT, UPT, -UR40, URZ, URZ ;  /* 0x000000ff2828b290 */ /* 0x000fe4000fffe1ff */
[----:B------:R-:W-:-:S02]  /*0680*/  @UP1 UIMAD UR7, UR46, 0xc0, UR4 ;  /* 0x000000c02e0718a4 */ /* 0x000fc4000f8e0204 */
[----:B------:R-:W-:Y:S02]  /*0690*/  UIMAD UR41, UR41, UR5, URZ ;  /* 0x00000005292972a4 */ /* 0x000fe4000f8e02ff */
[----:B------:R-:W-:Y:S01]  /*06a0*/  @!UP0 ULOP3.LUT UR40, URZ, UR9, URZ, 0x33, !UPT ;  /* 0x00000009ff288292 */ /* 0x000fe2000f8e33ff */
[----:B------:R-:W-:Y:S02]  /*06b0*/  P2R R2, PR, RZ, 0x8 ;  /* 0x00000008ff027803 */ /* 0x000fe40000000000 */
[----:B------:R-:W-:Y:S02]  /*06c0*/  CS2R R30, SRZ ;  /* 0x00000000001e7805 */ /* 0x000fe4000001ff00 */
[----:B------:R-:W-:Y:S01]  /*06d0*/  CS2R R28, SRZ ;  /* 0x00000000001c7805 */ /* 0x000fe2000001ff00 */
[----:B--2---:R-:W-:Y:S01]  /*06e0*/  IMAD R15, R0, 0xc0, R3 ;  /* 0x000000c0000f7824 */ /* 0x004fe200078e0203 */
[----:B----4-:R-:W-:Y:S01]  /*06f0*/  @P0 R2UR UR38, R4 ;  /* 0x00000000042602ca */ /* 0x010fe200000e0000 */
[----:B------:R-:W-:-:S14]  /*0700*/  @P4 BRA `(.L_x_2) ;  /* 0x0000000000f04947 */ /* 0x000fdc0003800000 */
[----:B------:R-:W0:Y:S01]  /*0710*/  LDCU UR4, c[0x0][0x478] ;  /* 0x00008f00ff0477ac */ /* 0x000e220008000800 */
[----:B------:R-:W-:Y:S01]  /*0720*/  VIADD R7, R3, UR7 ;  /* 0x0000000703077c36 */ /* 0x000fe20008000000 */
[----:B0-----:R-:W-:-:S09]  /*0730*/  UISETP.NE.AND UP0, UPT, UR4, 0x2, UPT ;  /* 0x000000020400788c */ /* 0x001fd2000bf05270 */
[----:B------:R-:W-:Y:S05]  /*0740*/  BRA.U UP0, `(.L_x_3) ;  /* 0x0000000100d47547 */ /* 0x000fea000b800000 */
[----:B------:R-:W0:Y:S02]  /*0750*/  LDCU.64 UR10, c[0x0][0x388] ;  /* 0x00007100ff0a77ac */ /* 0x000e240008000a00 */
[----:B0-----:R-:W-:-:S04]  /*0760*/  IADD3 R6, P0, PT, R7, UR10, RZ ;  /* 0x0000000a07067c10 */ /* 0x001fc8000ff1e0ff */
[----:B------:R-:W-:-:S05]  /*0770*/  LEA.HI.X.SX32 R7, R7, UR11, 0x1, P0 ;  /* 0x0000000b07077c11 */ /* 0x000fca00080f0eff */
[----:B------:R-:W2:Y:S01]  /*0780*/  LDG.E.64 R10, desc[UR36][R6.64] ;  /* 0x00000024060a7981 */ /* 0x000ea2000c1e1b00 */
[----:B------:R-:W0:Y:S03]  /*0790*/  LDC.64 R4, c[0x0][0x468] ;  /* 0x00011a00ff047b82 */ /* 0x000e260000000a00 */
[----:B0-----:R-:W3:Y:S01]  /*07a0*/  LDG.E R4, desc[UR36][R4.64] ;  /* 0x0000002404047981 */ /* 0x001ee2000c1e1900 */
[C-C-:B--2---:R-:W-:Y:S01]  /*07b0*/  SHF.R.S64 R14, R10.reuse, 0x10, R11.reuse ;  /* 0x000000100a0e7819 */ /* 0x144fe2000000100b */
[----:B------:R0:W3:Y:S01]  /*07c0*/  I2F.S8 R9, R10 ;  /* 0x0000000a00097306 */ /* 0x0000e20000001400 */
[----:B------:R-:W-:Y:S02]  /*07d0*/  SHF.R.U64 R7, R10, 0x10, R11 ;  /* 0x000000100a077819 */ /* 0x000fe4000000120b */
[----:B------:R-:W-:Y:S02]  /*07e0*/  LOP3.LUT R14, R14, 0xff, RZ, 0xc0, !PT ;  /* 0x000000ff0e0e7812 */ /* 0x000fe400078ec0ff */
[----:B------:R-:W-:-:S02]  /*07f0*/  PRMT R0, R10, 0x9910, RZ ;  /* 0x000099100a007816 */ /* 0x000fc400000000ff */
[----:B------:R-:W-:Y:S02]  /*0800*/  SHF.R.U64 R6, R14, 0x7, RZ ;  /* 0x000000070e067819 */ /* 0x000fe400000012ff */
[----:B0-----:R-:W-:Y:S02]  /*0810*/  SHF.R.S32.HI R10, RZ, 0x10, R11 ;  /* 0x00000010ff0a7819 */ /* 0x001fe4000001140b */
[----:B------:R-:W-:Y:S02]  /*0820*/  PRMT R7, R7, 0x9910, RZ ;  /* 0x0000991007077816 */ /* 0x000fe400000000ff */
[----:B------:R-:W-:Y:S02]  /*0830*/  LOP3.LUT R12, R11, 0xff, RZ, 0xc0, !PT ;  /* 0x000000ff0b0c7812 */ /* 0x000fe400078ec0ff */
[----:B------:R-:W-:Y:S02]  /*0840*/  LOP3.LUT R10, R10, 0xff, RZ, 0xc0, !PT ;  /* 0x000000ff0a0a7812 */ /* 0x000fe400078ec0ff */
[----:B------:R-:W-:Y:S01]  /*0850*/  ISETP.NE.U32.AND P0, PT, R6, RZ, PT ;  /* 0x000000ff0600720c */ /* 0x000fe20003f05070 */
[----:B------:R-:W-:Y:S01]  /*0860*/  IMAD.MOV.U32 R6, RZ, RZ, R7 ;  /* 0x000000ffff067224 */ /* 0x000fe200078e0007 */
[----:B------:R-:W-:-:S02]  /*0870*/  SHF.R.U64 R8, R12, 0x7, RZ ;  /* 0x000000070c087819 */ /* 0x000fc400000012ff */
[----:B------:R-:W-:Y:S02]  /*0880*/  SHF.R.U64 R7, R10, 0x7, RZ ;  /* 0x000000070a077819 */ /* 0x000fe400000012ff */
[----:B------:R-:W-:Y:S01]  /*0890*/  ISETP.NE.U32.AND P1, PT, R8, RZ, PT ;  /* 0x000000ff0800720c */ /* 0x000fe20003f25070 */
[----:B---3--:R-:W-:Y:S01]  /*08a0*/  FMUL.FTZ R9, R4, R9 ;  /* 0x0000000904097220 */ /* 0x008fe20000410000 */
[----:B------:R-:W-:Y:S02]  /*08b0*/  ISETP.NE.U32.AND P2, PT, R7, RZ, PT ;  /* 0x000000ff0700720c */ /* 0x000fe40003f45070 */
[----:B------:R-:W-:Y:S02]  /*08c0*/  ISETP.NE.U32.AND.EX P1, PT, RZ, RZ, PT, P1 ;  /* 0x000000ffff00720c */ /* 0x000fe40003f25110 */
[----:B------:R-:W-:Y:S02]  /*08d0*/  ISETP.NE.U32.AND.EX P0, PT, RZ, RZ, PT, P0 ;  /* 0x000000ffff00720c */ /* 0x000fe40003f05100 */
[----:B------:R-:W-:-:S02]  /*08e0*/  ISETP.NE.U32.AND.EX P2, PT, RZ, RZ, PT, P2 ;  /* 0x000000ffff00720c */ /* 0x000fc40003f45120 */
[----:B------:R-:W-:Y:S02]  /*08f0*/  PRMT R8, R11, 0x9910, RZ ;  /* 0x000099100b087816 */ /* 0x000fe400000000ff */
[----:B------:R-:W-:Y:S02]  /*0900*/  SHF.R.S32.HI R21, RZ, 0x18, R11 ;  /* 0x00000018ff157819 */ /* 0x000fe4000001140b */
[----:B------:R-:W-:Y:S02]  /*0910*/  SHF.R.S32.HI R0, RZ, 0x8, R0 ;  /* 0x00000008ff007819 */ /* 0x000fe40000011400 */
[----:B------:R-:W-:Y:S02]  /*0920*/  SHF.R.S32.HI R8, RZ, 0x8, R8 ;  /* 0x00000008ff087819 */ /* 0x000fe40000011408 */
[----:B------:R-:W-:Y:S01]  /*0930*/  SHF.R.S32.HI R6, RZ, 0x8, R6 ;  /* 0x00000008ff067819 */ /* 0x000fe20000011406 */
[----:B------:R-:W-:Y:S01]  /*0940*/  I2F.S16 R21, R21 ;  /* 0x0000001500157306 */ /* 0x000fe20000101400 */
[----:B------:R-:W-:-:S02]  /*0950*/  @P1 LOP3.LUT R12, R12, 0xffffff00, RZ, 0xfc, !PT ;  /* 0xffffff000c0c1812 */ /* 0x000fc400078efcff */
[----:B------:R-:W-:Y:S02]  /*0960*/  @P0 LOP3.LUT R14, R14, 0xffffff00, RZ, 0xfc, !PT ;  /* 0xffffff000e0e0812 */ /* 0x000fe400078efcff */
[----:B------:R-:W-:-:S03]  /*0970*/  @P2 LOP3.LUT R10, R10, 0xffffff00, RZ, 0xfc, !PT ;  /* 0xffffff000a0a2812 */ /* 0x000fc600078efcff */
[----:B------:R-:W0:Y:S08]  /*0980*/  I2F.S16 R5, R0 ;  /* 0x0000000000057306 */ /* 0x000e300000101400 */
[----:B------:R1:W2:Y:S01]  /*0990*/  I2F.S16 R17, R8 ;  /* 0x0000000800117306 */ /* 0x0002a20000101400 */
[----:B0-----:R-:W-:-:S07]  /*09a0*/  FMUL.FTZ R28, R4, R5 ;  /* 0x00000005041c7220 */ /* 0x001fce0000410000 */
[----:B------:R-:W0:Y:S01]  /*09b0*/  I2F.S16 R11, R6 ;  /* 0x00000006000b7306 */ /* 0x000e220000101400 */
[----:B-1----:R-:W-:Y:S01]  /*09c0*/  FMUL.FTZ R8, R4, R21 ;  /* 0x0000001504087220 */ /* 0x002fe20000410000 */
[----:B------:R-:W-:Y:S01]  /*09d0*/  F2FP.F16.F32.PACK_AB R28, R28, R9 ;  /* 0x000000091c1c723e */ /* 0x000fe200000000ff */
[----:B--2---:R-:W-:-:S05]  /*09e0*/  FMUL.FTZ R30, R4, R17 ;  /* 0x00000011041e7220 */ /* 0x004fca0000410000 */
[----:B------:R-:W1:Y:S01]  /*09f0*/  I2F.S8 R13, R12 ;  /* 0x0000000c000d7306 */ /* 0x000e620000001400 */
[----:B0-----:R-:W-:-:S07]  /*0a00*/  FMUL.FTZ R0, R4, R11 ;  /* 0x0000000b04007220 */ /* 0x001fce0000410000 */
[----:B------:R-:W0:Y:S01]  /*0a10*/  I2F.S8 R7, R14 ;  /* 0x0000000e00077306 */ /* 0x000e220000001400 */
[----:B-1----:R-:W-:-:S07]  /*0a20*/  FMUL.FTZ R13, R4, R13 ;  /* 0x0000000d040d7220 */ /* 0x002fce0000410000 */
[----:B------:R-:W1:Y:S01]  /*0a30*/  I2F.S8 R19, R10 ;  /* 0x0000000a00137306 */ /* 0x000e620000001400 */
[----:B------:R-:W-:Y:S01]  /*0a40*/  F2FP.F16.F32.PACK_AB R30, R30, R13 ;  /* 0x0000000d1e1e723e */ /* 0x000fe200000000ff */
[----:B0-----:R-:W-:-:S05]  /*0a50*/  FMUL.FTZ R7, R4, R7 ;  /* 0x0000000704077220 */ /* 0x001fca0000410000 */
[----:B------:R-:W-:Y:S01]  /*0a60*/  F2FP.F16.F32.PACK_AB R29, R0, R7 ;  /* 0x00000007001d723e */ /* 0x000fe200000000ff */
[----:B-1----:R-:W-:-:S05]  /*0a70*/  FMUL.FTZ R19, R4, R19 ;  /* 0x0000001304137220 */ /* 0x002fca0000410000 */
[----:B------:R-:W-:Y:S01]  /*0a80*/  F2FP.F16.F32.PACK_AB R31, R8, R19 ;  /* 0x00000013081f723e */ /* 0x000fe200000000ff */
[----:B------:R-:W-:Y:S06]  /*0a90*/  BRA `(.L_x_2) ;  /* 0x00000000000c7947 */ /* 0x000fec0003800000 */
.L_x_3:
[----:B------:R-:W0:Y:S02]  /*0aa0*/  LDC.64 R4, c[0x0][0x388] ;  /* 0x0000e200ff047b82 */ /* 0x000e240000000a00 */
[----:B0-----:R-:W-:-:S05]  /*0ab0*/  IMAD.WIDE R4, R7, 0x2, R4 ;  /* 0x0000000207047825 */ /* 0x001fca00078e0204 */
[----:B------:R0:W5:Y:S02]  /*0ac0*/  LDG.E.128 R28, desc[UR36][R4.64] ;  /* 0x00000024041c7981 */ /* 0x000164000c1e1d00 */
.L_x_2:
[----:B------:R-:W-:Y:S05]  /*0ad0*/  BSYNC.RECONVERGENT B0 ;  /* 0x0000000000007941 */ /* 0x000fea0003800200 */
.L_x_1:
[----:B------:R-:W1:Y:S01]  /*0ae0*/  LDCU.64 UR10, c[0x0][0x3a0] ;  /* 0x00007400ff0a77ac */ /* 0x000e620008000a00 */
[----:B------:R-:W2:Y:S01]  /*0af0*/  LDC.64 R6, c[0x0][0x418] ;  /* 0x00010600ff067b82 */ /* 0x000ea20000000a00 */
[----:B------:R-:W-:Y:S01]  /*0b00*/  @!P4 IMAD R0, R23, UR9, R16 ;  /* 0x000000091700cc24 */ /* 0x000fe2000f8e0210 */
[----:B------:R-:W-:Y:S01]  /*0b10*/  CS2R R26, SRZ ;  /* 0x00000000001a7805 */ /* 0x000fe2000001ff00 */
[----:B------:R-:W-:Y:S01]  /*0b20*/  UIMAD UR42, UR42, 0xc0, URZ ;  /* 0x000000c02a2a78a4 */ /* 0x000fe2000f8e02ff */
[----:B------:R-:W-:Y:S01]  /*0b30*/  CS2R R18, SRZ ;  /* 0x0000000000127805 */ /* 0x000fe2000001ff00 */
[----:B------:R-:W3:Y:S01]  /*0b40*/  LDCU.64 UR6, c[0x0][0x390] ;  /* 0x00007200ff0677ac */ /* 0x000ee20008000a00 */
[----:B------:R-:W-:Y:S02]  /*0b50*/  @!P4 SHF.L.U32 R0, R0, 0x3, RZ ;  /* 0x000000030000c819 */ /* 0x000fe400000006ff */
[----:B0-----:R-:W0:Y:S01]  /*0b60*/  @!P4 LDC.64 R4, c[0x0][0x3b8] ;  /* 0x0000ee00ff04cb82 */ /* 0x001e220000000a00 */
[----:B------:R-:W-:Y:S01]  /*0b70*/  VOTEU.ANY UP0, P3 ;  /* 0x0000000000ff7886 */ /* 0x000fe20001800100 */
[----:B------:R-:W-:Y:S01]  /*0b80*/  PLOP3.LUT P2, PT, PT, PT, UP0, 0x40, 0x4 ;  /* 0x000000000004781c */ /* 0x000fe20003f4e808 */
[----:B------:R-:W-:Y:S01]  /*0b90*/  @!P4 IMAD R17, R25, UR42, R0 ;  /* 0x0000002a1911cc24 */ /* 0x000fe2000f8e0200 */
[----:B------:R-:W-:-:S02]  /*0ba0*/  CS2R R24, SRZ ;  /* 0x0000000000187805 */ /* 0x000fc4000001ff00 */
[----:B------:R-:W-:Y:S02]  /*0bb0*/  ISETP.NE.AND P5, PT, R20, RZ, PT ;  /* 0x000000ff1400720c */ /* 0x000fe40003fa5270 */
[----:B------:R-:W-:Y:S02]  /*0bc0*/  ISETP.GT.U32.OR P2, PT, R23, 0x1f, P2 ;  /* 0x0000001f1700780c */ /* 0x000fe40001744470 */
[----:B-1----:R-:W-:-:S04]  /*0bd0*/  ISETP.NE.U32.AND P1, PT, RZ, UR10, PT ;  /* 0x0000000aff007c0c */ /* 0x002fc8000bf25070 */
[----:B------:R-:W-:Y:S02]  /*0be0*/  ISETP.NE.AND.EX P1, PT, RZ, UR11, PT, P1 ;  /* 0x0000000bff007c0c */ /* 0x000fe4000bf25310 */
[----:B---3--:R-:W-:Y:S02]  /*0bf0*/  ISETP.NE.U32.AND P3, PT, RZ, UR6, PT ;  /* 0x00000006ff007c0c */ /* 0x008fe4000bf65070 */
[----:B------:R-:W-:Y:S02]  /*0c00*/  ISETP.GT.U32.OR P1, PT, R23, 0x17, !P1 ;  /* 0x000000171700780c */ /* 0x000fe40004f24470 */
[----:B--2---:R-:W-:Y:S01]  /*0c10*/  ISETP.NE.U32.AND P0, PT, R6, RZ, PT ;  /* 0x000000ff0600720c */ /* 0x004fe20003f05070 */
[----:B------:R-:W1:Y:S01]  /*0c20*/  @!P2 LDC.64 R12, c[0x0][0x450] ;  /* 0x00011400ff0cab82 */ /* 0x000e620000000a00 */
[----:B------:R-:W-:Y:S02]  /*0c30*/  ISETP.NE.OR P1, PT, R20, RZ, P1 ;  /* 0x000000ff1400720c */ /* 0x000fe40000f25670 */
[----:B------:R-:W-:Y:S01]  /*0c40*/  ISETP.NE.AND.EX P0, PT, R7, RZ, PT, P0 ;  /* 0x000000ff0700720c */ /* 0x000fe20003f05300 */
[----:B0-----:R-:W-:Y:S01]  /*0c50*/  @!P4 IMAD.WIDE R4, R17, 0x2, R4 ;  /* 0x000000021104c825 */ /* 0x001fe200078e0204 */
[----:B------:R-:W-:-:S02]  /*0c60*/  CS2R R16, SRZ ;  /* 0x0000000000107805 */ /* 0x000fc4000001ff00 */
[----:B------:R-:W-:Y:S02]  /*0c70*/  ISETP.NE.AND.EX P3, PT, RZ, UR7, PT, P3 ;  /* 0x00000007ff007c0c */ /* 0x000fe4000bf65330 */
[----:B------:R0:W5:Y:S02]  /*0c80*/  @!P4 LDG.E.128 R24, desc[UR36][R4.64] ;  /* 0x000000240418c981 */ /* 0x000164000c1e1d00 */
[----:B------:R-:W-:-:S03]  /*0c90*/  ISETP.GT.U32.OR P3, PT, R23, 0x17, !P3 ;  /* 0x000000171700780c */ /* 0x000fc60005f64470 */
[----:B------:R-:W2:Y:S08]  /*0ca0*/  @!P1 LDC.64 R6, c[0x0][0x3a0] ;  /* 0x0000e800ff069b82 */ /* 0x000eb00000000a00 */
[----:B------:R-:W3:Y:S08]  /*0cb0*/  @P0 LDC.64 R8, c[0x0][0x418] ;  /* 0x00010600ff080b82 */ /* 0x000ef00000000a00 */
[----:B------:R-:W4:Y:S01]  /*0cc0*/  @!P3 LDC.64 R10, c[0x0][0x390] ;  /* 0x0000e400ff0abb82 */ /* 0x000f220000000a00 */
[----:B--2---:R-:W-:-:S05]  /*0cd0*/  @!P1 IMAD.WIDE.U32 R6, R15, 0x2, R6 ;  /* 0x000000020f069825 */ /* 0x004fca00078e0006 */
[----:B------:R0:W5:Y:S01]  /*0ce0*/  @!P1 LDG.E.128 R16, desc[UR36][R6.64] ;  /* 0x0000002406109981 */ /* 0x000162000c1e1d00 */
[----:B-1----:R-:W-:Y:S05]  /*0cf0*/  @P5 BRA `(.L_x_4) ;  /* 0x0000000000105947 */ /* 0x002fea0003800000 */
[----:B-----5:R-:W-:Y:S02]  /*0d00*/  HFMA2 R24, R24, 1, 1, R16 ;  /* 0x3c003c0018187831 */ /* 0x020fe40000000010 */
[----:B------:R-:W-:Y:S02]  /*0d10*/  HADD2 R25, R25, R17 ;  /* 0x0000001119197230 */ /* 0x000fe40000000000 */
[----:B------:R-:W-:Y:S02]  /*0d20*/  HFMA2 R26, R26, 1, 1, R18 ;  /* 0x3c003c001a1a7831 */ /* 0x000fe40000000012 */
[----:B------:R-:W-:-:S07]  /*0d30*/  HADD2 R27, R27, R19 ;  /* 0x000000131b1b7230 */ /* 0x000fce0000000000 */
.L_x_4:
[----:B------:R-:W-:Y:S01]  /*0d40*/  VOTEU.ALL UP0, P2 ;  /* 0x0000000000ff7886 */ /* 0x000fe20001000000 */
[----:B---3--:R-:W-:Y:S01]  /*0d50*/  @P0 IMAD.WIDE.U32 R8, R33, 0x4, R8 ;  /* 0x0000000421080825 */ /* 0x008fe200078e0008 */
[----:B------:R-:W-:Y:S02]  /*0d60*/  CS2R R34, SRZ ;  /* 0x0000000000227805 */ /* 0x000fe4000001ff00 */
[----:B------:R-:W-:Y:S01]  /*0d70*/  CS2R R32, SRZ ;  /* 0x0000000000207805 */ /* 0x000fe2000001ff00 */
[----:B------:R-:W-:Y:S01]  /*0d80*/  @!UP0 UIMAD UR4, UR38, UR5, URZ ;  /* 0x00000005260482a4 */ /* 0x000fe2000f8e02ff */
[----:B0---4-:R-:W-:Y:S01]  /*0d90*/  @!P3 IMAD.WIDE.U32 R4, R15, 0x2, R10 ;  /* 0x000000020f04b825 */ /* 0x011fe200078e000a */
[----:B------:R-:W2:Y:S01]  /*0da0*/  @P0 LDG.E R8, desc[UR36][R8.64] ;  /* 0x0000002408080981 */ /* 0x000ea2000c1e1900 */
[----:B------:R-:W0:Y:S03]  /*0db0*/  LDC R10, c[0x0][0x400] ;  /* 0x00010000ff0a7b82 */ /* 0x000e260000000800 */
[----:B------:R-:W-:Y:S01]  /*0dc0*/  IMAD.U32 R0, RZ, RZ, UR4 ;  /* 0x00000004ff007e24 */ /* 0x000fe2000f8e00ff */
[----:B------:R-:W3:Y:S03]  /*0dd0*/  @!P3 LDG.E.128 R32, desc[UR36][R4.64] ;  /* 0x000000240420b981 */ /* 0x000ee6000c1e1d00 */
[----:B------:R-:W-:Y:S01]  /*0de0*/  @!P2 IMAD R7, R0, 0xc0, R15 ;  /* 0x000000c00007a824 */ /* 0x000fe200078e020f */
[----:B------:R-:W1:Y:S03]  /*0df0*/  LDCU.U8 UR4, c[0x0][0x404] ;  /* 0x00008080ff0477ac */ /* 0x000e660008000000 */
[----:B------:R-:W-:-:S05]  /*0e00*/  @!P2 IMAD.WIDE R6, R7, 0x2, R12 ;  /* 0x000000020706a825 */ /* 0x000fca00078e020c */
[----:B------:R-:W4:Y:S01]  /*0e10*/  @!P2 LDG.E.128 R12, desc[UR36][R6.64] ;  /* 0x00000024060ca981 */ /* 0x000f22000c1e1d00 */
[----:B-1----:R-:W-:-:S04]  /*0e20*/  ISETP.NE.AND P1, PT, RZ, UR4, PT ;  /* 0x00000004ff007c0c */ /* 0x002fc8000bf25270 */
[----:B0-----:R-:W-:Y:S01]  /*0e30*/  ISETP.LT.OR P1, PT, R10, 0x1, P1 ;  /* 0x000000010a00780c */ /* 0x001fe20000f21670 */
[----:B------:R-:W-:Y:S01]  /*0e40*/  UMOV UR39, URZ ;  /* 0x000000ff00277c82 */ /* 0x000fe20008000000 */
[----:B------:R-:W-:Y:S01]  /*0e50*/  BSSY.RECONVERGENT B6, `(.L_x_5) ;  /* 0x00001fc000067945 */ /* 0x000fe20003800200 */
[----:B--2---:R-:W-:Y:S01]  /*0e60*/  @P0 R2UR UR39, R8 ;  /* 0x00000000082702ca */ /* 0x004fe200000e0000 */
[----:B---3-5:R-:W-:Y:S02]  /*0e70*/  HFMA2 R28, R28, 1, 1, R32 ;  /* 0x3c003c001c1c7831 */ /* 0x028fe40000000020 */
[----:B------:R-:W-:Y:S02]  /*0e80*/  HFMA2 R30, R30, 1, 1, R34 ;  /* 0x3c003c001e1e7831 */ /* 0x000fe40000000022 */
[----:B------:R-:W-:Y:S02]  /*0e90*/  HADD2 R29, R29, R33 ;  /* 0x000000211d1d7230 */ /* 0x000fe40000000000 */
[----:B------:R-:W-:-:S02]  /*0ea0*/  HADD2 R31, R31, R35 ;  /* 0x000000231f1f7230 */ /* 0x000fc40000000000 */
[----:B----4-:R-:W-:Y:S02]  /*0eb0*/  @!P2 HFMA2 R25, R25, R13, -RZ ;  /* 0x0000000d1919a231 */ /* 0x010fe400001000ff */
[----:B------:R-:W-:Y:S02]  /*0ec0*/  @!P2 HFMA2 R27, R27, R15, -RZ ;  /* 0x0000000f1b1ba231 */ /* 0x000fe400001000ff */
[----:B------:R-:W-:Y:S02]  /*0ed0*/  @!P2 HMUL2 R24, R24, R12 ;  /* 0x0000000c1818a232 */ /* 0x000fe40000000000 */
[----:B------:R-:W-:Y:S01]  /*0ee0*/  @!P2 HMUL2 R26, R26, R14 ;  /* 0x0000000e1a1aa232 */ /* 0x000fe20000000000 */
[----:B------:R-:W-:Y:S06]  /*0ef0*/  @P1 BRA `(.L_x_6) ;  /* 0x0000000800a41947 */ /* 0x000fec0003800000 */
[----:B------:R-:W-:Y:S05]  /*0f00*/  @P5 BRA `(.L_x_7) ;  /* 0x0000000400885947 */ /* 0x000fea0003800000 */
[----:B------:R-:W-:-:S13]  /*0f10*/  ISETP.GE.AND P0, PT, R3, R10, PT ;  /* 0x0000000a0300720c */ /* 0x000fda0003f06270 */
[----:B------:R-:W-:Y:S05]  /*0f20*/  @P0 BRA `(.L_x_8) ;  /* 0x0000001c00b80947 */ /* 0x000fea0003800000 */
[----:B------:R-:W-:Y:S01]  /*0f30*/  I2FP.F32.U32 R4, R10 ;  /* 0x0000000a00047245 */ /* 0x000fe20000201000 */
[C---:B------:R-:W-:Y:S01]  /*0f40*/  VIADD R5, R3.reuse, 0x2 ;  /* 0x0000000203057836 */ /* 0x040fe20000000000 */
[----:B------:R-:W-:Y:S01]  /*0f50*/  I2FP.F32.U32 R0, R3 ;  /* 0x0000000300007245 */ /* 0x000fe20000201000 */
[C---:B------:R-:W-:Y:S01]  /*0f60*/  VIADD R7, R3.reuse, 0x6 ;  /* 0x0000000603077836 */ /* 0x040fe20000000000 */
[----:B------:R-:W-:Y:S01]  /*0f70*/  IADD3 R6, PT, PT, R3, 0x4, RZ ;  /* 0x0000000403067810 */ /* 0x000fe20007ffe0ff */
[--C-:B------:R-:W-:Y:S01]  /*0f80*/  HADD2.F32 R21, -RZ, R30.reuse.H1_H1 ;  /* 0x3000001eff157230 */ /* 0x100fe20000004100 */
[----:B------:R-:W0:Y:S01]  /*0f90*/  MUFU.RCP R4, R4 ;  /* 0x0000000400047308 */ /* 0x000e220000001000 */
[----:B------:R-:W-:Y:S01]  /*0fa0*/  I2FP.F32.U32 R5, R5 ;  /* 0x0000000500057245 */ /* 0x000fe20000201000 */
[----:B------:R-:W-:Y:S01]  /*0fb0*/  HADD2.F32 R15, -RZ, R30.H0_H0 ;  /* 0x2000001eff0f7230 */ /* 0x000fe20000004100 */
[----:B------:R-:W-:Y:S01]  /*0fc0*/  I2FP.F32.U32 R6, R6 ;  /* 0x0000000600067245 */ /* 0x000fe20000201000 */
[--C-:B------:R-:W-:Y:S01]  /*0fd0*/  HADD2.F32 R11, -RZ, R29.reuse.H1_H1 ;  /* 0x3000001dff0b7230 */ /* 0x100fe20000004100 */
[----:B------:R-:W-:Y:S01]  /*0fe0*/  I2FP.F32.U32 R7, R7 ;  /* 0x0000000700077245 */ /* 0x000fe20000201000 */
[----:B------:R-:W-:-:S02]  /*0ff0*/  HADD2.F32 R29, -RZ, R29.H0_H0 ;  /* 0x2000001dff1d7230 */ /* 0x000fc40000004100 */
[--C-:B------:R-:W-:Y:S02]  /*1000*/  HADD2.F32 R33, -RZ, R26.reuse.H1_H1 ;  /* 0x3000001aff217230 */ /* 0x100fe40000004100 */
[--C-:B------:R-:W-:Y:S02]  /*1010*/  HADD2.F32 R37, -RZ, R31.reuse.H1_H1 ;  /* 0x3000001fff257230 */ /* 0x100fe40000004100 */
[----:B------:R-:W-:Y:S02]  /*1020*/  HADD2.F32 R35, -RZ, R31.H0_H0 ;  /* 0x2000001fff237230 */ /* 0x000fe40000004100 */
[----:B------:R-:W-:Y:S02]  /*1030*/  HADD2.F32 R31, -RZ, R26.H0_H0 ;  /* 0x2000001aff1f7230 */ /* 0x000fe40000004100 */
[----:B------:R-:W-:Y:S02]  /*1040*/  HADD2.F32 R39, -RZ, R27.H1_H1 ;  /* 0x3000001bff277230 */ /* 0x000fe40000004100 */
[-C--:B0-----:R-:W-:Y:S01]  /*1050*/  FMUL.FTZ R0, R0, R4.reuse ;  /* 0x0000000400007220 */ /* 0x081fe20000410000 */
[-C--:B------:R-:W-:Y:S01]  /*1060*/  FMUL.FTZ R5, R5, R4.reuse ;  /* 0x0000000405057220 */ /* 0x080fe20000410000 */
[-C--:B------:R-:W-:Y:S01]  /*1070*/  FMUL.FTZ R6, R6, R4.reuse ;  /* 0x0000000406067220 */ /* 0x080fe20000410000 */
[----:B------:R-:W-:Y:S01]  /*1080*/  FMUL.FTZ R4, R7, R4 ;  /* 0x0000000407047220 */ /* 0x000fe20000410000 */
[----:B------:R-:W-:Y:S01]  /*1090*/  FMUL.FTZ R3, R0, 13.28771209716796875 ;  /* 0x41549a7800037820 */ /* 0x000fe20000410000 */
[----:B------:R-:W-:Y:S01]  /*10a0*/  FMUL.FTZ R5, R5, 13.28771209716796875 ;  /* 0x41549a7805057820 */ /* 0x000fe20000410000 */
[----:B------:R-:W-:-:S02]  /*10b0*/  VIADD R0, R20, -UR39 ;  /* 0x8000002714007c36 */ /* 0x000fc40008000000 */
[----:B------:R-:W-:Y:S01]  /*10c0*/  FMUL.FTZ R7, R6, 13.28771209716796875 ;  /* 0x41549a7806077820 */ /* 0x000fe20000410000 */
[----:B------:R-:W-:Y:S01]  /*10d0*/  FMUL.FTZ R9, R4, 13.28771209716796875 ;  /* 0x41549a7804097820 */ /* 0x000fe20000410000 */
[----:B------:R-:W-:Y:S01]  /*10e0*/  HADD2.F32 R27, -RZ, R27.H0_H0 ;  /* 0x2000001bff1b7230 */ /* 0x000fe20000004100 */
[----:B------:R-:W0:Y:S01]  /*10f0*/  MUFU.EX2 R3, -R3 ;  /* 0x8000000300037308 */ /* 0x000e220000000800 */
[----:B------:R-:W-:-:S03]  /*1100*/  I2FP.F32.S32 R0, R0 ;  /* 0x0000000000007245 */ /* 0x000fc60000201400 */
[----:B------:R-:W1:Y:S04]  /*1110*/  MUFU.EX2 R5, -R5 ;  /* 0x8000000500057308 */ /* 0x000e680000000800 */
[----:B------:R-:W2:Y:S04]  /*1120*/  MUFU.EX2 R7, -R7 ;  /* 0x8000000700077308 */ /* 0x000ea80000000800 */
[----:B------:R-:W3:Y:S01]  /*1130*/  MUFU.EX2 R9, -R9 ;  /* 0x8000000900097308 */ /* 0x000ee20000000800 */
[----:B0-----:R-:W-:-:S04]  /*1140*/  FMUL.FTZ R3, R0, R3 ;  /* 0x0000000300037220 */ /* 0x001fc80000410000 */
[----:B------:R-:W-:Y:S01]  /*1150*/  FMUL.RZ R13, R3, 0.15915493667125701904 ;  /* 0x3e22f983030d7820 */ /* 0x000fe2000040c000 */
[----:B-1----:R-:W-:Y:S01]  /*1160*/  FMUL.FTZ R6, R0, R5 ;  /* 0x0000000500067220 */ /* 0x002fe20000410000 */
[--C-:B------:R-:W-:Y:S02]  /*1170*/  HADD2.F32 R5, -RZ, R28.reuse.H1_H1 ;  /* 0x3000001cff057230 */ /* 0x100fe40000004100 */
[----:B------:R-:W0:Y:S01]  /*1180*/  MUFU.SIN R4, R13 ;  /* 0x0000000d00047308 */ /* 0x000e220000000400 */
[----:B------:R-:W-:Y:S01]  /*1190*/  FMUL.RZ R14, R6, 0.15915493667125701904 ;  /* 0x3e22f983060e7820 */ /* 0x000fe2000040c000 */
[C---:B--2---:R-:W-:Y:S01]  /*11a0*/  FMUL.FTZ R6, R0.reuse, R7 ;  /* 0x0000000700067220 */ /* 0x044fe20000410000 */
[----:B------:R-:W-:Y:S02]  /*11b0*/  HADD2.F32 R28, -RZ, R28.H0_H0 ;  /* 0x2000001cff1c7230 */ /* 0x000fe40000004100 */
[----:B---3--:R-:W-:Y:S01]  /*11c0*/  FMUL.FTZ R0, R0, R9 ;  /* 0x0000000900007220 */ /* 0x008fe20000410000 */
[----:B------:R-:W-:Y:S01]  /*11d0*/  FMUL.RZ R7, R6, 0.15915493667125701904 ;  /* 0x3e22f98306077820 */ /* 0x000fe2000040c000 */
[--C-:B------:R-:W-:Y:S01]  /*11e0*/  HADD2.F32 R6, -RZ, R24.reuse.H1_H1 ;  /* 0x30000018ff067230 */ /* 0x100fe20000004100 */
[----:B------:R1:W2:Y:S01]  /*11f0*/  MUFU.COS R3, R13 ;  /* 0x0000000d00037308 */ /* 0x0002a20000000000 */
[----:B------:R-:W-:Y:S01]  /*1200*/  FMUL.RZ R30, R0, 0.15915493667125701904 ;  /* 0x3e22f983001e7820 */ /* 0x000fe2000040c000 */
[----:B------:R-:W-:-:S06]  /*1210*/  HADD2.F32 R24, -RZ, R24.H0_H0 ;  /* 0x20000018ff187230 */ /* 0x000fcc0000004100 */
[----:B------:R-:W3:Y:S01]  /*1220*/  MUFU.SIN R10, R14 ;  /* 0x0000000e000a7308 */ /* 0x000ee20000000400 */
[--C-:B-1----:R-:W-:Y:S02]  /*1230*/  HADD2.F32 R13, -RZ, R25.reuse.H1_H1 ;  /* 0x30000019ff0d7230 */ /* 0x102fe40000004100 */
[----:B0-----:R-:W-:Y:S01]  /*1240*/  FMUL.FTZ R0, R4, R5 ;  /* 0x0000000504007220 */ /* 0x001fe20000410000 */
[----:B------:R-:W-:-:S04]  /*1250*/  HADD2.F32 R25, -RZ, R25.H0_H0 ;  /* 0x20000019ff197230 */ /* 0x000fc80000004100 */
[----:B------:R-:W0:Y:S01]  /*1260*/  MUFU.COS R8, R14 ;  /* 0x0000000e00087308 */ /* 0x000e220000000000 */
[C---:B--2---:R-:W-:Y:S01]  /*1270*/  FMUL.FTZ R5, R3.reuse, R5 ;  /* 0x0000000503057220 */ /* 0x044fe20000410000 */
[C---:B------:R-:W-:Y:S01]  /*1280*/  FMUL.FTZ R9, R3.reuse, R6 ;  /* 0x0000000603097220 */ /* 0x040fe20000410000 */
[-C--:B------:R-:W-:Y:S02]  /*1290*/  FFMA.FTZ R0, R3, R28.reuse, -R0 ;  /* 0x0000001c03007223 */ /* 0x080fe40000010800 */
[----:B------:R-:W-:-:S03]  /*12a0*/  FFMA.FTZ R5, R4, R28, R5 ;  /* 0x0000001c04057223 */ /* 0x000fc60000010005 */
[----:B------:R-:W1:Y:S02]  /*12b0*/  MUFU.SIN R14, R7 ;  /* 0x00000007000e7308 */ /* 0x000e640000000400 */
[----:B------:R-:W-:-:S06]  /*12c0*/  F2FP.F16.F32.PACK_AB R28, R5, R0 ;  /* 0x00000000051c723e */ /* 0x000fcc00000000ff */
[----:B------:R2:W4:Y:S08]  /*12d0*/  MUFU.COS R12, R7 ;  /* 0x00000007000c7308 */ /* 0x0005300000000000 */
[----:B------:R-:W5:Y:S01]  /*12e0*/  MUFU.SIN R22, R30 ;  /* 0x0000001e00167308 */ /* 0x000f620000000400 */
[----:B--2---:R-:W-:Y:S01]  /*12f0*/  FMUL.FTZ R7, R4, R6 ;  /* 0x0000000604077220 */ /* 0x004fe20000410000 */
[-C--:B---3--:R-:W-:Y:S01]  /*1300*/  FMUL.FTZ R6, R10, R13.reuse ;  /* 0x0000000d0a067220 */ /* 0x088fe20000410000 */
[----:B0-----:R-:W-:-:S02]  /*1310*/  FMUL.FTZ R13, R8, R13 ;  /* 0x0000000d080d7220 */ /* 0x001fc40000410000 */
[-C--:B------:R-:W-:Y:S01]  /*1320*/  FFMA.FTZ R7, R3, R24.reuse, -R7 ;  /* 0x0000001803077223 */ /* 0x080fe20000010807 */
[-C--:B------:R-:W-:Y:S01]  /*1330*/  FMUL.FTZ R3, R10, R11.reuse ;  /* 0x0000000b0a037220 */ /* 0x080fe20000410000 */
[----:B------:R-:W-:Y:S01]  /*1340*/  FFMA.FTZ R24, R4, R24, R9 ;  /* 0x0000001804187223 */ /* 0x000fe20000010009 */
[----:B------:R0:W2:Y:S01]  /*1350*/  MUFU.COS R20, R30 ;  /* 0x0000001e00147308 */ /* 0x0000a20000000000 */
[C---:B------:R-:W-:Y:S01]  /*1360*/  FMUL.FTZ R11, R8.reuse, R11 ;  /* 0x0000000b080b7220 */ /* 0x040fe20000410000 */
[C---:B------:R-:W-:Y:S01]  /*1370*/  FFMA.FTZ R3, R8.reuse, R29, -R3 ;  /* 0x0000001d08037223 */ /* 0x040fe20000010803 */
[----:B------:R-:W-:Y:S01]  /*1380*/  FFMA.FTZ R6, R8, R25, -R6 ;  /* 0x0000001908067223 */ /* 0x000fe20000010806 */
[C---:B-1----:R-:W-:Y:S01]  /*1390*/  FMUL.FTZ R9, R14.reuse, R21 ;  /* 0x000000150e097220 */ /* 0x042fe20000410000 */
[----:B------:R-:W-:Y:S01]  /*13a0*/  FMUL.FTZ R8, R14, R33 ;  /* 0x000000210e087220 */ /* 0x000fe20000410000 */
[----:B------:R-:W-:Y:S01]  /*13b0*/  FFMA.FTZ R4, R10, R29, R11 ;  /* 0x0000001d0a047223 */ /* 0x000fe2000001000b */
[C---:B----4-:R-:W-:Y:S01]  /*13c0*/  FMUL.FTZ R21, R12.reuse, R21 ;  /* 0x000000150c157220 */ /* 0x050fe20000410000 */
[C---:B------:R-:W-:Y:S01]  /*13d0*/  FMUL.FTZ R33, R12.reuse, R33 ;  /* 0x000000210c217220 */ /* 0x040fe20000410000 */
[C---:B------:R-:W-:Y:S01]  /*13e0*/  FFMA.FTZ R9, R12.reuse, R15, -R9 ;  /* 0x0000000f0c097223 */ /* 0x040fe20000010809 */
[----:B------:R-:W-:Y:S01]  /*13f0*/  FFMA.FTZ R8, R12, R31, -R8 ;  /* 0x0000001f0c087223 */ /* 0x000fe20000010808 */
[C---:B-----5:R-:W-:Y:S01]  /*1400*/  FMUL.FTZ R11, R22.reuse, R37 ;  /* 0x00000025160b7220 */ /* 0x060fe20000410000 */
[----:B------:R-:W-:Y:S01]  /*1410*/  FMUL.FTZ R12, R22, R39 ;  /* 0x00000027160c7220 */ /* 0x000fe20000410000 */
[----:B------:R-:W-:Y:S01]  /*1420*/  FFMA.FTZ R25, R10, R25, R13 ;  /* 0x000000190a197223 */ /* 0x000fe2000001000d */
[C---:B0-----:R-:W-:Y:S01]  /*1430*/  FFMA.FTZ R30, R14.reuse, R15, R21 ;  /* 0x0000000f0e1e7223 */ /* 0x041fe20000010015 */
[----:B------:R-:W-:Y:S01]  /*1440*/  FFMA.FTZ R33, R14, R31, R33 ;  /* 0x0000001f0e217223 */ /* 0x000fe20000010021 */
[----:B------:R-:W-:Y:S01]  /*1450*/  F2FP.F16.F32.PACK_AB R24, R24, R7 ;  /* 0x000000071818723e */ /* 0x000fe200000000ff */
[C---:B--2---:R-:W-:Y:S01]  /*1460*/  FMUL.FTZ R37, R20.reuse, R37 ;  /* 0x0000002514257220 */ /* 0x044fe20000410000 */
[C---:B------:R-:W-:Y:S01]  /*1470*/  FMUL.FTZ R39, R20.reuse, R39 ;  /* 0x0000002714277220 */ /* 0x040fe20000410000 */
[C---:B------:R-:W-:Y:S01]  /*1480*/  FFMA.FTZ R12, R20.reuse, R27, -R12 ;  /* 0x0000001b140c7223 */ /* 0x040fe2000001080c */
[-C--:B------:R-:W-:Y:S01]  /*1490*/  FFMA.FTZ R11, R20, R35.reuse, -R11 ;  /* 0x00000023140b7223 */ /* 0x080fe2000001080b */
[C---:B------:R-:W-:Y:S01]  /*14a0*/  FFMA.FTZ R10, R22.reuse, R35, R37 ;  /* 0x00000023160a7223 */ /* 0x040fe20000010025 */
[----:B------:R-:W-:Y:S01]  /*14b0*/  FFMA.FTZ R27, R22, R27, R39 ;  /* 0x0000001b161b7223 */ /* 0x000fe20000010027 */
[----:B------:R-:W-:-:S02]  /*14c0*/  F2FP.F16.F32.PACK_AB R29, R4, R3 ;  /* 0x00000003041d723e */ /* 0x000fc400000000ff */
[----:B------:R-:W-:Y:S02]  /*14d0*/  F2FP.F16.F32.PACK_AB R25, R25, R6 ;  /* 0x000000061919723e */ /* 0x000fe400000000ff */
[----:B------:R-:W-:Y:S02]  /*14e0*/  F2FP.F16.F32.PACK_AB R30, R30, R9 ;  /* 0x000000091e1e723e */ /* 0x000fe400000000ff */
[----:B------:R-:W-:Y:S02]  /*14f0*/  F2FP.F16.F32.PACK_AB R26, R33, R8 ;  /* 0x00000008211a723e */ /* 0x000fe400000000ff */
[----:B------:R-:W-:Y:S02]  /*1500*/  F2FP.F16.F32.PACK_AB R31, R10, R11 ;  /* 0x0000000b0a1f723e */ /* 0x000fe400000000ff */
[----:B------:R-:W-:Y:S01]  /*1510*/  F2FP.F16.F32.PACK_AB R27, R27, R12 ;  /* 0x0000000c1b1b723e */ /* 0x000fe200000000ff */
[----:B------:R-:W-:Y:S06]  /*1520*/  BRA `(.L_x_8) ;  /* 0x0000001800387947 */ /* 0x000fec0003800000 */
.L_x_7:
[----:B------:R-:W-:-:S13]  /*1530*/  ISETP.GE.AND P0, PT, R3, R10, PT ;  /* 0x0000000a0300720c */ /* 0x000fda0003f06270 */
[----:B------:R-:W-:Y:S05]  /*1540*/  @P0 BRA `(.L_x_8) ;  /* 0x0000001800300947 */ /* 0x000fea0003800000 */
[----:B------:R-:W-:Y:S01]  /*1550*/  I2FP.F32.U32 R10, R10 ;  /* 0x0000000a000a7245 */ /* 0x000fe20000201000 */
[C---:B------:R-:W-:Y:S01]  /*1560*/  VIADD R6, R3.reuse, 0x4 ;  /* 0x0000000403067836 */ /* 0x040fe20000000000 */
[C---:B------:R-:W-:Y:S01]  /*1570*/  IADD3 R4, PT, PT, R3.reuse, 0x2, RZ ;  /* 0x0000000203047810 */ /* 0x040fe20007ffe0ff */
[--C-:B------:R-:W-:Y:S01]  /*1580*/  HADD2.F32 R14, -RZ, R30.reuse.H1_H1 ;  /* 0x3000001eff0e7230 */ /* 0x100fe20000004100 */
[----:B------:R-:W0:Y:S01]  /*1590*/  MUFU.RCP R5, R10 ;  /* 0x0000000a00057308 */ /* 0x000e220000001000 */
[----:B------:R-:W-:Y:S01]  /*15a0*/  I2FP.F32.U32 R0, R3 ;  /* 0x0000000300007245 */ /* 0x000fe20000201000 */
[----:B------:R-:W-:Y:S01]  /*15b0*/  VIADD R3, R3, 0x6 ;  /* 0x0000000603037836 */ /* 0x000fe20000000000 */
[----:B------:R-:W-:Y:S01]  /*15c0*/  I2FP.F32.U32 R4, R4 ;  /* 0x0000000400047245 */ /* 0x000fe20000201000 */
[--C-:B------:R-:W-:Y:S01]  /*15d0*/  HADD2.F32 R22, -RZ, R31.reuse.H1_H1 ;  /* 0x3000001fff167230 */ /* 0x100fe20000004100 */
[----:B------:R-:W-:Y:S01]  /*15e0*/  I2FP.F32.U32 R6, R6 ;  /* 0x0000000600067245 */ /* 0x000fe20000201000 */
[----:B------:R-:W-:Y:S01]  /*15f0*/  HADD2.F32 R30, -RZ, R30.H0_H0 ;  /* 0x2000001eff1e7230 */ /* 0x000fe20000004100 */
[----:B------:R-:W-:Y:S01]  /*1600*/  I2FP.F32.U32 R8, R3 ;  /* 0x0000000300087245 */ /* 0x000fe20000201000 */
[----:B------:R-:W-:Y:S01]  /*1610*/  HADD2.F32 R31, -RZ, R31.H0_H0 ;  /* 0x2000001fff1f7230 */ /* 0x000fe20000004100 */
[----:B------:R-:W-:-:S04]  /*1620*/  IADD3 R20, PT, PT, R20, -UR39, RZ ;  /* 0x8000002714147c10 */ /* 0x000fc8000fffe0ff */
[----:B------:R-:W-:Y:S01]  /*1630*/  I2FP.F32.S32 R20, R20 ;  /* 0x0000001400147245 */ /* 0x000fe20000201400 */
[-C--:B0-----:R-:W-:Y:S01]  /*1640*/  FMUL.FTZ R0, R0, R5.reuse ;  /* 0x0000000500007220 */ /* 0x081fe20000410000 */
[-C--:B------:R-:W-:Y:S01]  /*1650*/  FMUL.FTZ R4, R4, R5.reuse ;  /* 0x0000000504047220 */ /* 0x080fe20000410000 */
[-C--:B------:R-:W-:Y:S01]  /*1660*/  FMUL.FTZ R7, R6, R5.reuse ;  /* 0x0000000506077220 */ /* 0x080fe20000410000 */
[----:B------:R-:W-:Y:S01]  /*1670*/  FMUL.FTZ R8, R8, R5 ;  /* 0x0000000508087220 */ /* 0x000fe20000410000 */
[----:B------:R-:W-:Y:S01]  /*1680*/  FMUL.FTZ R0, R0, 13.28771209716796875 ;  /* 0x41549a7800007820 */ /* 0x000fe20000410000 */
[----:B------:R-:W-:Y:S01]  /*1690*/  FMUL.FTZ R6, R4, 13.28771209716796875 ;  /* 0x41549a7804067820 */ /* 0x000fe20000410000 */
[----:B------:R-:W-:Y:S01]  /*16a0*/  FMUL.FTZ R9, R7, 13.28771209716796875 ;  /* 0x41549a7807097820 */ /* 0x000fe20000410000 */
[----:B------:R-:W-:Y:S01]  /*16b0*/  FMUL.FTZ R11, R8, 13.28771209716796875 ;  /* 0x41549a78080b7820 */ /* 0x000fe20000410000 */
[----:B------:R-:W0:Y:S04]  /*16c0*/  MUFU.EX2 R3, -R0 ;  /* 0x8000000000037308 */ /* 0x000e280000000800 */
[----:B------:R-:W1:Y:S04]  /*16d0*/  MUFU.EX2 R5, -R6 ;  /* 0x8000000600057308 */ /* 0x000e680000000800 */
[----:B------:R-:W2:Y:S04]  /*16e0*/  MUFU.EX2 R9, -R9 ;  /* 0x8000000900097308 */ /* 0x000ea80000000800 */
[----:B------:R-:W3:Y:S01]  /*16f0*/  MUFU.EX2 R11, -R11 ;  /* 0x8000000b000b7308 */ /* 0x000ee20000000800 */
[C---:B0-----:R-:W-:Y:S01]  /*1700*/  FMUL.FTZ R3, R20.reuse, R3 ;  /* 0x0000000314037220 */ /* 0x041fe20000410000 */
[----:B-1----:R-:W-:-:S03]  /*1710*/  FMUL.FTZ R5, R20, R5 ;  /* 0x0000000514057220 */ /* 0x002fc60000410000 */
[----:B------:R-:W-:Y:S01]  /*1720*/  FMUL.RZ R3, R3, 0.15915493667125701904 ;  /* 0x3e22f98303037820 */ /* 0x000fe2000040c000 */
[----:B------:R-:W-:Y:S01]  /*1730*/  FMUL.RZ R7, R5, 0.15915493667125701904 ;  /* 0x3e22f98305077820 */ /* 0x000fe2000040c000 */
[C---:B--2---:R-:W-:Y:S02]  /*1740*/  FMUL.FTZ R5, R20.reuse, R9 ;  /* 0x0000000914057220 */ /* 0x044fe40000410000 */
[----:B------:R-:W-:Y:S01]  /*1750*/  MUFU.SIN R4, R3 ;  /* 0x0000000300047308 */ /* 0x000fe20000000400 */
[--C-:B------:R-:W-:Y:S02]  /*1760*/  HADD2.F32 R9, -RZ, R29.reuse.H1_H1 ;  /* 0x3000001dff097230 */ /* 0x100fe40000004100 */
[----:B---3--:R-:W-:Y:S01]  /*1770*/  FMUL.FTZ R11, R20, R11 ;  /* 0x0000000b140b7220 */ /* 0x008fe20000410000 */
[----:B------:R-:W-:Y:S01]  /*1780*/  FMUL.RZ R10, R5, 0.15915493667125701904 ;  /* 0x3e22f983050a7820 */ /* 0x000fe2000040c000 */
[--C-:B------:R-:W-:Y:S02]  /*1790*/  HADD2.F32 R5, -RZ, R28.reuse.H1_H1 ;  /* 0x3000001cff057230 */ /* 0x100fe40000004100 */
[----:B------:R-:W-:Y:S01]  /*17a0*/  FMUL.RZ R15, R11, 0.15915493667125701904 ;  /* 0x3e22f9830b0f7820 */ /* 0x000fe2000040c000 */
[----:B------:R-:W-:Y:S01]  /*17b0*/  HADD2.F32 R29, -RZ, R29.H0_H0 ;  /* 0x2000001dff1d7230 */ /* 0x000fe20000004100 */
[----:B------:R0:W-:Y:S08]  /*17c0*/  MUFU.COS R0, R3 ;  /* 0x0000000300007308 */ /* 0x0001f00000000000 */
[----:B------:R-:W1:Y:S01]  /*17d0*/  MUFU.SIN R6, R7 ;  /* 0x0000000700067308 */ /* 0x000e620000000400 */
[----:B0-----:R-:W-:-:S07]  /*17e0*/  HADD2.F32 R3, -RZ, R28.H0_H0 ;  /* 0x2000001cff037230 */ /* 0x001fce0000004100 */
[----:B------:R-:W0:Y:S08]  /*17f0*/  MUFU.SIN R13, R10 ;  /* 0x0000000a000d7308 */ /* 0x000e300000000400 */
[----:B------:R-:W2:Y:S01]  /*1800*/  MUFU.SIN R21, R15 ;  /* 0x0000000f00157308 */ /* 0x000ea20000000400 */
[----:B-1----:R-:W-:-:S07]  /*1810*/  FMUL.FTZ R11, R6, R9 ;  /* 0x00000009060b7220 */ /* 0x002fce0000410000 */
[----:B------:R1:W3:Y:S08]  /*1820*/  MUFU.COS R8, R7 ;  /* 0x0000000700087308 */ /* 0x0002f00000000000 */
[----:B------:R-:W4:Y:S01]  /*1830*/  MUFU.COS R12, R10 ;  /* 0x0000000a000c7308 */ /* 0x000f220000000000 */
[-C--:B-1----:R-:W-:Y:S01]  /*1840*/  FMUL.FTZ R7, R4, R5.reuse ;  /* 0x0000000504077220 */ /* 0x082fe20000410000 */
[----:B------:R-:W-:-:S03]  /*1850*/  FMUL.FTZ R5, R0, R5 ;  /* 0x0000000500057220 */ /* 0x000fc60000410000 */
[-C--:B------:R-:W-:Y:S01]  /*1860*/  FFMA.FTZ R7, R0, R3.reuse, -R7 ;  /* 0x0000000300077223 */ /* 0x080fe20000010807 */
[----:B------:R-:W-:Y:S01]  /*1870*/  FFMA.FTZ R28, R4, R3, R5 ;  /* 0x00000003041c7223 */ /* 0x000fe20000010005 */
[----:B0-----:R-:W-:Y:S01]  /*1880*/  FMUL.FTZ R3, R13, R14 ;  /* 0x0000000e0d037220 */ /* 0x001fe20000410000 */
[----:B------:R-:W0:Y:S01]  /*1890*/  MUFU.COS R20, R15 ;  /* 0x0000000f00147308 */ /* 0x000e220000000000 */
[----:B--2---:R-:W-:Y:S01]  /*18a0*/  FMUL.FTZ R5, R21, R22 ;  /* 0x0000001615057220 */ /* 0x004fe20000410000 */
[C---:B---3--:R-:W-:Y:S01]  /*18b0*/  FMUL.FTZ R9, R8.reuse, R9 ;  /* 0x0000000908097220 */ /* 0x048fe20000410000 */
[----:B------:R-:W-:Y:S01]  /*18c0*/  FFMA.FTZ R11, R8, R29, -R11 ;  /* 0x0000001d080b7223 */ /* 0x000fe2000001080b */
[----:B------:R-:W-:Y:S02]  /*18d0*/  F2FP.F16.F32.PACK_AB R28, R28, R7 ;  /* 0x000000071c1c723e */ /* 0x000fe400000000ff */
[----:B------:R-:W-:Y:S01]  /*18e0*/  FFMA.FTZ R6, R6, R29, R9 ;  /* 0x0000001d06067223 */ /* 0x000fe20000010009 */
[C---:B----4-:R-:W-:Y:S01]  /*18f0*/  FMUL.FTZ R14, R12.reuse, R14 ;  /* 0x0000000e0c0e7220 */ /* 0x050fe20000410000 */
[----:B------:R-:W-:-:S03]  /*1900*/  FFMA.FTZ R3, R12, R30, -R3 ;  /* 0x0000001e0c037223 */ /* 0x000fc60000010803 */
[----:B------:R-:W-:Y:S01]  /*1910*/  F2FP.F16.F32.PACK_AB R29, R6, R11 ;  /* 0x0000000b061d723e */ /* 0x000fe200000000ff */
[----:B------:R-:W-:Y:S01]  /*1920*/  FFMA.FTZ R30, R13, R30, R14 ;  /* 0x0000001e0d1e7223 */ /* 0x000fe2000001000e */
[C---:B0-----:R-:W-:Y:S01]  /*1930*/  FMUL.FTZ R22, R20.reuse, R22 ;  /* 0x0000001614167220 */ /* 0x041fe20000410000 */
[----:B------:R-:W-:-:S03]  /*1940*/  FFMA.FTZ R5, R20, R31, -R5 ;  /* 0x0000001f14057223 */ /* 0x000fc60000010805 */
[----:B------:R-:W-:Y:S01]  /*1950*/  F2FP.F16.F32.PACK_AB R30, R30, R3 ;  /* 0x000000031e1e723e */ /* 0x000fe200000000ff */
[----:B------:R-:W-:-:S05]  /*1960*/  FFMA.FTZ R22, R21, R31, R22 ;  /* 0x0000001f15167223 */ /* 0x000fca0000010016 */
[----:B------:R-:W-:Y:S01]  /*1970*/  F2FP.F16.F32.PACK_AB R31, R22, R5 ;  /* 0x00000005161f723e */ /* 0x000fe200000000ff */
[----:B------:R-:W-:Y:S06]  /*1980*/  BRA `(.L_x_8) ;  /* 0x0000001400207947 */ /* 0x000fec0003800000 */
.L_x_6:
[----:B------:R-:W-:-:S04]  /*1990*/  ISETP.NE.AND P0, PT, RZ, UR4, PT ;  /* 0x00000004ff007c0c */ /* 0x000fc8000bf05270 */
[----:B------:R-:W-:-:S13]  /*19a0*/  ISETP.LT.OR P0, PT, R10, 0x1, !P0 ;  /* 0x000000010a00780c */ /* 0x000fda0004701670 */
[----:B------:R-:W-:Y:S05]  /*19b0*/  @P0 BRA `(.L_x_8) ;  /* 0x0000001400140947 */ /* 0x000fea0003800000 */
[----:B------:R-:W-:Y:S02]  /*19c0*/  LEA.HI R22, R10, R10, RZ, 0x1 ;  /* 0x0000000a0a167211 */ /* 0x000fe400078f08ff */
[----:B------:R-:W-:Y:S02]  /*19d0*/  IABS R8, R3 ;  /* 0x0000000300087213 */ /* 0x000fe40000000000 */
[----:B------:R-:W-:-:S04]  /*19e0*/  SHF.R.S32.HI R22, RZ, 0x1, R22 ;  /* 0x00000001ff167819 */ /* 0x000fc80000011416 */
[-C--:B------:R-:W-:Y:S02]  /*19f0*/  IABS R7, R22.reuse ;  /* 0x0000001600077213 */ /* 0x080fe40000000000 */
[----:B------:R-:W-:Y:S02]  /*1a00*/  IABS R11, R22 ;  /* 0x00000016000b7213 */ /* 0x000fe40000000000 */
[----:B------:R-:W0:Y:S08]  /*1a10*/  I2F.RP R0, R7 ;  /* 0x0000000700007306 */ /* 0x000e300000209400 */
[----:B0-----:R-:W0:Y:S02]  /*1a20*/  MUFU.RCP R0, R0 ;  /* 0x0000000000007308 */ /* 0x001e240000001000 */
[----:B0-----:R-:W-:-:S02]  /*1a30*/  VIADD R4, R0, 0xffffffe ;  /* 0x0ffffffe00047836 */ /* 0x001fc40000000000 */
[----:B------:R-:W-:-:S04]  /*1a40*/  IMAD.MOV R0, RZ, RZ, -R11 ;  /* 0x000000ffff007224 */ /* 0x000fc800078e0a0b */
[----:B------:R0:W1:Y:S02]  /*1a50*/  F2I.FTZ.U32.TRUNC.NTZ R5, R4 ;  /* 0x0000000400057305 */ /* 0x000064000021f000 */
[----:B0-----:R-:W-:Y:S02]  /*1a60*/  IMAD.MOV.U32 R4, RZ, RZ, RZ ;  /* 0x000000ffff047224 */ /* 0x001fe400078e00ff */
[----:B-1----:R-:W-:-:S04]  /*1a70*/  IMAD.MOV R6, RZ, RZ, -R5 ;  /* 0x000000ffff067224 */ /* 0x002fc800078e0a05 */
[----:B------:R-:W-:Y:S01]  /*1a80*/  IMAD R9, R6, R7, RZ ;  /* 0x0000000706097224 */ /* 0x000fe200078e02ff */
[----:B------:R-:W-:-:S03]  /*1a90*/  MOV R6, R8 ;  /* 0x0000000800067202 */ /* 0x000fc60000000f00 */
[----:B------:R-:W-:-:S06]  /*1aa0*/  IMAD.HI.U32 R5, R5, R9, R4 ;  /* 0x0000000905057227 */ /* 0x000fcc00078e0004 */
[----:B------:R-:W-:-:S04]  /*1ab0*/  IMAD.HI.U32 R33, R5, R6, RZ ;  /* 0x0000000605217227 */ /* 0x000fc800078e00ff */
[----:B------:R-:W-:-:S05]  /*1ac0*/  IMAD R0, R33, R0, R6 ;  /* 0x0000000021007224 */ /* 0x000fca00078e0206 */
[----:B------:R-:W-:-:S13]  /*1ad0*/  ISETP.GT.U32.AND P1, PT, R7, R0, PT ;  /* 0x000000000700720c */ /* 0x000fda0003f24070 */
[-C--:B------:R-:W-:Y:S01]  /*1ae0*/  @!P1 IADD3 R0, PT, PT, R0, -R7.reuse, RZ ;  /* 0x8000000700009210 */ /* 0x080fe20007ffe0ff */
[----:B------:R-:W-:Y:S01]  /*1af0*/  @!P1 VIADD R33, R33, 0x1 ;  /* 0x0000000121219836 */ /* 0x000fe20000000000 */
[----:B------:R-:W-:Y:S02]  /*1b00*/  ISETP.NE.AND P1, PT, R22, RZ, PT ;  /* 0x000000ff1600720c */ /* 0x000fe40003f25270 */
[----:B------:R-:W-:Y:S02]  /*1b10*/  ISETP.GE.U32.AND P0, PT, R0, R7, PT ;  /* 0x000000070000720c */ /* 0x000fe40003f06070 */
[----:B------:R-:W-:-:S04]  /*1b20*/  LOP3.LUT R0, R3, R22, RZ, 0x3c, !PT ;  /* 0x0000001603007212 */ /* 0x000fc800078e3cff */
[----:B------:R-:W-:-:S07]  /*1b30*/  ISETP.GE.AND P2, PT, R0, RZ, PT ;  /* 0x000000ff0000720c */ /* 0x000fce0003f46270 */
[----:B------:R-:W-:Y:S01]  /*1b40*/  @P0 VIADD R33, R33, 0x1 ;  /* 0x0000000121210836 */ /* 0x000fe20000000000 */
[----:B------:R-:W-:-:S05]  /*1b50*/  ISETP.GE.AND P0, PT, R3, R10, PT ;  /* 0x0000000a0300720c */ /* 0x000fca0003f06270 */
[----:B------:R-:W-:Y:S02]  /*1b60*/  @!P2 IADD3 R33, PT, PT, -R33, RZ, RZ ;  /* 0x000000ff2121a210 */ /* 0x000fe40007ffe1ff */
[----:B------:R-:W-:Y:S02]  /*1b70*/  @!P1 LOP3.LUT R33, RZ, R22, RZ, 0x33, !PT ;  /* 0x00000016ff219212 */ /* 0x000fe400078e33ff */
[----:B------:R-:W-:Y:S02]  /*1b80*/  ISETP.LT.U32.AND P1, PT, R23, 0x20, !P0 ;  /* 0x000000201700780c */ /* 0x000fe40004721070 */
[----:B------:R-:W-:Y:S01]  /*1b90*/  LOP3.LUT P0, RZ, R22, 0x7, RZ, 0xc0, !PT ;  /* 0x0000000716ff7812 */ /* 0x000fe2000780c0ff */
[----:B------:R-:W-:Y:S01]  /*1ba0*/  IMAD.MOV R32, RZ, RZ, -R33 ;  /* 0x000000ffff207224 */ /* 0x000fe200078e0a21 */
[----:B------:R-:W-:-:S03]  /*1bb0*/  P2R R34, PR, RZ, 0x2 ;  /* 0x00000002ff227803 */ /* 0x000fc60000000000 */
[----:B------:R-:W-:-:S08]  /*1bc0*/  IMAD R32, R22, R32, R3 ;  /* 0x0000002016207224 */ /* 0x000fd000078e0203 */
[----:B------:R-:W-:Y:S05]  /*1bd0*/  @!P0 BRA `(.L_x_9) ;  /* 0x0000000000408947 */ /* 0x000fea0003800000 */
[----:B------:R-:W-:Y:S01]  /*1be0*/  MOV R0, 0x0 ;  /* 0x0000000000007802 */ /* 0x000fe20000000f00 */
[----:B------:R-:W0:Y:S01]  /*1bf0*/  LDCU.64 UR4, c[0x4][0xc8] ;  /* 0x01001900ff0477ac */ /* 0x000e220008000a00 */
[----:B------:R-:W-:Y:S02]  /*1c00*/  HFMA2 R12, -RZ, RZ, 0, 5.9604644775390625e-08 ;  /* 0x00000001ff0c7431 */ /* 0x000fe400000001ff */
[----:B------:R-:W-:Y:S01]  /*1c10*/  IMAD.MOV.U32 R8, RZ, RZ, 0x53f ;  /* 0x0000053fff087424 */ /* 0x000fe200078e00ff */
[----:B------:R1:W2:Y:S01]  /*1c20*/  LDC.64 R14, c[0x4][R0] ;  /* 0x01000000000e7b82 */ /* 0x0002a20000000a00 */
[----:B------:R-:W3:Y:S01]  /*1c30*/  LDCU.64 UR6, c[0x4][0xd0] ;  /* 0x01001a00ff0677ac */ /* 0x000ee20008000a00 */
[----:B------:R-:W-:Y:S01]  /*1c40*/  IMAD.MOV.U32 R13, RZ, RZ, RZ ;  /* 0x000000ffff0d7224 */ /* 0x000fe200078e00ff */
[----:B------:R-:W4:Y:S01]  /*1c50*/  LDCU.64 UR8, c[0x4][0xc0] ;  /* 0x01001800ff0877ac */ /* 0x000f220008000a00 */
[----:B0-----:R-:W-:Y:S01]  /*1c60*/  IMAD.U32 R4, RZ, RZ, UR4 ;  /* 0x00000004ff047e24 */ /* 0x001fe2000f8e00ff */
[----:B------:R-:W-:Y:S01]  /*1c70*/  MOV R5, UR5 ;  /* 0x0000000500057c02 */ /* 0x000fe20008000f00 */
[----:B---3--:R-:W-:-:S02]  /*1c80*/  IMAD.U32 R6, RZ, RZ, UR6 ;  /* 0x00000006ff067e24 */ /* 0x008fc4000f8e00ff */
[----:B------:R-:W-:Y:S01]  /*1c90*/  IMAD.U32 R7, RZ, RZ, UR7 ;  /* 0x00000007ff077e24 */ /* 0x000fe2000f8e00ff */
[----:B----4-:R-:W-:Y:S01]  /*1ca0*/  MOV R10, UR8 ;  /* 0x00000008000a7c02 */ /* 0x010fe20008000f00 */
[----:B-1----:R-:W-:-:S07]  /*1cb0*/  IMAD.U32 R11, RZ, RZ, UR9 ;  /* 0x00000009ff0b7e24 */ /* 0x002fce000f8e00ff */
[----:B------:R-:W-:-:S07]  /*1cc0*/  LEPC R20, `(.L_x_9) ;  /* 0x000000001014794e */ /* 0x000fce0000000000 */
[----:B--2---:R-:W-:Y:S05]  /*1cd0*/  CALL.ABS.NOINC R14 ;  /* 0x000000000e007343 */ /* 0x004fea0003c00000 */
.L_x_9:
[----:B------:R-:W0:Y:S01]  /*1ce0*/  S2R R3, SR_CgaCtaId ;  /* 0x0000000000037919 */ /* 0x000e220000008800 */
[----:B------:R-:W1:Y:S01]  /*1cf0*/  LDC R7, c[0x0][0x400] ;  /* 0x00010000ff077b82 */ /* 0x000e620000000800 */
[----:B------:R-:W-:Y:S02]  /*1d00*/  ISETP.NE.AND P6, PT, R34, RZ, PT ;  /* 0x000000ff2200720c */ /* 0x000fe40003fc5270 */
[----:B------:R-:W-:-:S05]  /*1d10*/  MOV R0, 0x400 ;  /* 0x0000040000007802 */ /* 0x000fca0000000f00 */
[----:B------:R-:W-:-:S05]  /*1d20*/  VIADD R0, R0, 0x440 ;  /* 0x0000044000007836 */ /* 0x000fca0000000000 */
[----:B0-----:R-:W-:-:S04]  /*1d30*/  LEA R0, R3, R0, 0x18 ;  /* 0x0000000003007211 */ /* 0x001fc800078ec0ff */
[----:B-1----:R-:W-:Y:S01]  /*1d40*/  LEA R3, R7, R0, 0x1 ;  /* 0x0000000007037211 */ /* 0x002fe200078e08ff */
[----:B------:R-:W-:Y:S06]  /*1d50*/  @!P6 BRA `(.L_x_10) ;  /* 0x00000000001ce947 */ /* 0x000fec0003800000 */
[----:B------:R-:W0:Y:S01]  /*1d60*/  LDCU UR4, c[0x0][0x40c] ;  /* 0x00008180ff0477ac */ /* 0x000e220008000800 */
[----:B------:R-:W-:-:S04]  /*1d70*/  IMAD R5, R22, R33, R32 ;  /* 0x0000002116057224 */ /* 0x000fc800078e0220 */
[----:B------:R-:W-:-:S05]  /*1d80*/  IMAD R4, R5, 0x2, R0 ;  /* 0x0000000205047824 */ /* 0x000fca00078e0200 */
[----:B------:R1:W-:Y:S01]  /*1d90*/  STS.128 [R4], R28 ;  /* 0x0000001c04007388 */ /* 0x0003e20000000c00 */
[----:B0-----:R-:W-:-:S13]  /*1da0*/  ISETP.NE.AND P0, PT, RZ, UR4, PT ;  /* 0x00000004ff007c0c */ /* 0x001fda000bf05270 */
[----:B------:R-:W-:-:S05]  /*1db0*/  @!P0 IMAD R5, R5, 0x2, R3 ;  /* 0x0000000205058824 */ /* 0x000fca00078e0203 */
[----:B------:R1:W-:Y:S02]  /*1dc0*/  @!P0 STS.128 [R5], R24 ;  /* 0x0000001805008388 */ /* 0x0003e40000000c00 */
.L_x_10:
[----:B------:R-:W-:Y:S05]  /*1dd0*/  WARPSYNC.ALL ;  /* 0x0000000000007948 */ /* 0x000fea0003800000 */
[----:B------:R-:W-:Y:S06]  /*1de0*/  BAR.SYNC.DEFER_BLOCKING 0x0 ;  /* 0x0000000000007b1d */ /* 0x000fec0000010000 */
[----:B------:R-:W-:Y:S05]  /*1df0*/  @!P6 BRA.U `(.L_x_11) ;  /* 0x0000000d00d4e947 */ /* 0x000fea0003800000 */
[----:B-1----:R-:W-:Y:S01]  /*1e00*/  SHF.R.S32.HI R4, RZ, 0x1f, R7 ;  /* 0x0000001fff047819 */ /* 0x002fe20000011407 */
[----:B------:R-:W-:Y:S01]  /*1e10*/  BSSY.RECONVERGENT B0, `(.L_x_11) ;  /* 0x00000f3000007945 */ /* 0x000fe20003800200 */
[----:B------:R-:W-:Y:S02]  /*1e20*/  SHF.R.U32.HI R5, RZ, 0x1, R32 ;  /* 0x00000001ff057819 */ /* 0x000fe40000011620 */
[----:B------:R-:W-:-:S04]  /*1e30*/  LEA.HI R4, R4, R7, RZ, 0x2 ;  /* 0x0000000704047211 */ /* 0x000fc800078f10ff */
[----:B------:R-:W-:-:S05]  /*1e40*/  SHF.R.S32.HI R4, RZ, 0x2, R4 ;  /* 0x00000002ff047819 */ /* 0x000fca0000011404 */
[----:B------:R-:W-:Y:S01]  /*1e50*/  IMAD R5, R33, R4, R5 ;  /* 0x0000000421057224 */ /* 0x000fe200078e0205 */
[----:B------:R-:W-:Y:S06]  /*1e60*/  @!P6 BRA `(.L_x_12) ;  /* 0x0000000c00b4e947 */ /* 0x000fec0003800000 */
[----:B------:R-:W-:Y:S01]  /*1e70*/  LEA R35, R5, R0, 0x1 ;  /* 0x0000000005237211 */ /* 0x000fe200078e08ff */
[----:B------:R-:W0:Y:S01]  /*1e80*/  LDC R9, c[0x0][0x40c] ;  /* 0x00010300ff097b82 */ /* 0x000e220000000800 */
[----:B------:R-:W-:Y:S03]  /*1e90*/  BSSY.RECONVERGENT B1, `(.L_x_13) ;  /* 0x00000da000017945 */ /* 0x000fe60003800200 */
[----:B------:R-:W-:Y:S01]  /*1ea0*/  IMAD R37, R22, 0x2, R35 ;  /* 0x0000000216257824 */ /* 0x000fe200078e0223 */
[----:B------:R-:W1:Y:S04]  /*1eb0*/  LDS.64 R10, [R35] ;  /* 0x00000000230a7984 */ /* 0x000e680000000a00 */
[----:B------:R-:W2:Y:S01]  /*1ec0*/  LDS.64 R12, [R37] ;  /* 0x00000000250c7984 */ /* 0x000ea20000000a00 */
[----:B0-----:R-:W-:-:S02]  /*1ed0*/  ISETP.NE.AND P0, PT, R9, RZ, PT ;  /* 0x000000ff0900720c */ /* 0x001fc40003f05270 */
[--C-:B-1----:R-:W-:Y:S02]  /*1ee0*/  SHF.R.U64 R6, R10, 0x10, R11.reuse ;  /* 0x000000100a067819 */ /* 0x102fe4000000120b */
[----:B------:R-:W-:Y:S02]  /*1ef0*/  SHF.R.U32.HI R4, RZ, 0x10, R11 ;  /* 0x00000010ff047819 */ /* 0x000fe4000001160b */
[--C-:B--2---:R-:W-:Y:S02]  /*1f00*/  SHF.R.U64 R29, R12, 0x10, R13.reuse ;  /* 0x000000100c1d7819 */ /* 0x104fe4000000120d */
[--C-:B------:R-:W-:Y:S02]  /*1f10*/  SHF.R.U32.HI R31, RZ, 0x10, R13.reuse ;  /* 0x00000010ff1f7819 */ /* 0x100fe4000001160d */
[----:B------:R-:W-:Y:S02]  /*1f20*/  PRMT R28, R10, 0x5410, R12 ;  /* 0x000054100a1c7816 */ /* 0x000fe4000000000c */
[----:B------:R-:W-:-:S02]  /*1f30*/  PRMT R30, R11, 0x5410, R13 ;  /* 0x000054100b1e7816 */ /* 0x000fc4000000000d */
[----:B------:R-:W-:Y:S02]  /*1f40*/  PRMT R29, R6, 0x5410, R29 ;  /* 0x00005410061d7816 */ /* 0x000fe4000000001d */
[----:B------:R-:W-:Y:S01]  /*1f50*/  PRMT R31, R4, 0x5410, R31 ;  /* 0x00005410041f7816 */ /* 0x000fe2000000001f */
[----:B------:R-:W-:Y:S06]  /*1f60*/  @P0 BRA `(.L_x_14) ;  /* 0x0000000800100947 */ /* 0x000fec0003800000 */
[----:B------:R-:W-:Y:S01]  /*1f70*/  IMAD R39, R5, 0x2, R3 ;  /* 0x0000000205277824 */ /* 0x000fe200078e0203 */
[----:B------:R-:W-:Y:S01]  /*1f80*/  SHF.R.S32.HI R4, RZ, 0x1f, R5 ;  /* 0x0000001fff047819 */ /* 0x000fe20000011405 */
[----:B------:R-:W-:Y:S03]  /*1f90*/  BSSY.RECONVERGENT B2, `(.L_x_15) ;  /* 0x0000070000027945 */ /* 0x000fe60003800200 */
[----:B------:R-:W-:Y:S01]  /*1fa0*/  LEA R41, R22, R39, 0x1 ;  /* 0x0000002716297211 */ /* 0x000fe200078e08ff */
[----:B------:R-:W0:Y:S01]  /*1fb0*/  LDS.64 R10, [R39] ;  /* 0x00000000270a7984 */ /* 0x000e220000000a00 */
[----:B------:R-:W-:-:S03]  /*1fc0*/  LEA.HI R4, R4, R5, RZ, 0x2 ;  /* 0x0000000504047211 */ /* 0x000fc600078f10ff */
[----:B------:R-:W1:Y:S02]  /*1fd0*/  LDS.64 R12, [R41] ;  /* 0x00000000290c7984 */ /* 0x000e640000000a00 */
[----:B------:R-:W-:-:S05]  /*1fe0*/  IMAD.SHL.U32 R4, R4, 0x2, RZ ;  /* 0x0000000204047824 */ /* 0x000fca00078e00ff */
[----:B------:R-:W-:-:S04]  /*1ff0*/  LOP3.LUT R8, R4, 0xfffffff8, RZ, 0xc0, !PT ;  /* 0xfffffff804087812 */ /* 0x000fc800078ec0ff */
[----:B------:R-:W-:Y:S02]  /*2000*/  ISETP.GE.AND P0, PT, R8, R7, PT ;  /* 0x000000070800720c */ /* 0x000fe40003f06270 */
[--C-:B0-----:R-:W-:Y:S02]  /*2010*/  SHF.R.U64 R6, R10, 0x10, R11.reuse ;  /* 0x000000100a067819 */ /* 0x101fe4000000120b */
[----:B------:R-:W-:Y:S02]  /*2020*/  SHF.R.U32.HI R4, RZ, 0x10, R11 ;  /* 0x00000010ff047819 */ /* 0x000fe4000001160b */
[--C-:B-1----:R-:W-:Y:S02]  /*2030*/  SHF.R.U64 R25, R12, 0x10, R13.reuse ;  /* 0x000000100c197819 */ /* 0x102fe4000000120d */
[----:B------:R-:W-:Y:S02]  /*2040*/  SHF.R.U32.HI R27, RZ, 0x10, R13 ;  /* 0x00000010ff1b7819 */ /* 0x000fe4000001160d */
[----:B------:R-:W-:-:S02]  /*2050*/  PRMT R24, R10, 0x5410, R12 ;  /* 0x000054100a187816 */ /* 0x000fc4000000000c */
[----:B------:R-:W-:Y:S02]  /*2060*/  PRMT R26, R11, 0x5410, R13 ;  /* 0x000054100b1a7816 */ /* 0x000fe4000000000d */
[----:B------:R-:W-:Y:S02]  /*2070*/  PRMT R25, R6, 0x5410, R25 ;  /* 0x0000541006197816 */ /* 0x000fe40000000019 */
[----:B------:R-:W-:Y:S01]  /*2080*/  PRMT R27, R4, 0x5410, R27 ;  /* 0x00005410041b7816 */ /* 0x000fe2000000001b */
[----:B------:R-:W-:Y:S06]  /*2090*/  @P0 BRA `(.L_x_16) ;  /* 0x00000004007c0947 */ /* 0x000fec0003800000 */
[----:B------:R-:W-:Y:S01]  /*20a0*/  I2FP.F32.S32 R5, R7 ;  /* 0x0000000700057245 */ /* 0x000fe20000201400 */
[C---:B------:R-:W-:Y:S01]  /*20b0*/  VIADD R6, R8.reuse, 0x2 ;  /* 0x0000000208067836 */ /* 0x040fe20000000000 */
[----:B------:R-:W-:Y:S01]  /*20c0*/  I2FP.F32.S32 R4, R8 ;  /* 0x0000000800047245 */ /* 0x000fe20000201400 */
[----:B------:R-:W-:Y:S01]  /*20d0*/  VIADD R9, R9, -UR39 ;  /* 0x8000002709097c36 */ /* 0x000fe20008000000 */
[C---:B------:R-:W-:Y:S01]  /*20e0*/  IADD3 R7, PT, PT, R8.reuse, 0x4, RZ ;  /* 0x0000000408077810 */ /* 0x040fe20007ffe0ff */
[----:B------:R-:W-:Y:S01]  /*20f0*/  VIADD R8, R8, 0x6 ;  /* 0x0000000608087836 */ /* 0x000fe20000000000 */
[----:B------:R-:W0:Y:S01]  /*2100*/  MUFU.RCP R5, R5 ;  /* 0x0000000500057308 */ /* 0x000e220000001000 */
[----:B------:R-:W-:Y:S01]  /*2110*/  I2FP.F32.S32 R6, R6 ;  /* 0x0000000600067245 */ /* 0x000fe20000201400 */
[----:B------:R-:W-:Y:S01]  /*2120*/  HADD2.F32 R21, -RZ, R28.H1_H1 ;  /* 0x3000001cff157230 */ /* 0x000fe20000004100 */
[----:B------:R-:W-:Y:S01]  /*2130*/  I2FP.F32.S32 R7, R7 ;  /* 0x0000000700077245 */ /* 0x000fe20000201400 */
[--C-:B------:R-:W-:Y:S01]  /*2140*/  HADD2.F32 R36, -RZ, R29.reuse.H1_H1 ;  /* 0x3000001dff247230 */ /* 0x100fe20000004100 */
[----:B------:R-:W-:Y:S01]  /*2150*/  I2FP.F32.S32 R8, R8 ;  /* 0x0000000800087245 */ /* 0x000fe20000201400 */
[----:B------:R-:W-:Y:S01]  /*2160*/  HADD2.F32 R34, -RZ, R29.H0_H0 ;  /* 0x2000001dff227230 */ /* 0x000fe20000004100 */
[----:B------:R-:W-:Y:S01]  /*2170*/  I2FP.F32.S32 R13, R9 ;  /* 0x00000009000d7245 */ /* 0x000fe20000201400 */
[----:B------:R-:W-:-:S02]  /*2180*/  HADD2.F32 R40, -RZ, R30.H1_H1 ;  /* 0x3000001eff287230 */ /* 0x000fc40000004100 */
[----:B------:R-:W-:Y:S02]  /*2190*/  HADD2.F32 R38, -RZ, R30.H0_H0 ;  /* 0x2000001eff267230 */ /* 0x000fe40000004100 */
[--C-:B------:R-:W-:Y:S02]  /*21a0*/  HADD2.F32 R29, -RZ, R25.reuse.H1_H1 ;  /* 0x30000019ff1d7230 */ /* 0x100fe40000004100 */
[----:B------:R-:W-:Y:S02]  /*21b0*/  HADD2.F32 R30, -RZ, R25.H0_H0 ;  /* 0x20000019ff1e7230 */ /* 0x000fe40000004100 */
[----:B------:R-:W-:Y:S02]  /*21c0*/  HADD2.F32 R28, -RZ, R28.H0_H0 ;  /* 0x2000001cff1c7230 */ /* 0x000fe40000004100 */
        /* <DEDUP_REMOVED lines=8> */
[----:B------:R-:W-:-:S02]  /*2250*/  HADD2.F32 R43, -RZ, R31.H1_H1 ;  /* 0x3000001fff2b7230 */ /* 0x000fc40000004100 */
[----:B------:R-:W0:Y:S01]  /*2260*/  MUFU.EX2 R4, -R4 ;  /* 0x8000000400047308 */ /* 0x000e220000000800 */
[----:B------:R-:W-:Y:S02]  /*2270*/  HADD2.F32 R42, -RZ, R31.H0_H0 ;  /* 0x2000001fff2a7230 */ /* 0x000fe40000004100 */
[--C-:B------:R-:W-:Y:S01]  /*2280*/  HADD2.F32 R31, -RZ, R26.reuse.H1_H1 ;  /* 0x3000001aff1f7230 */ /* 0x100fe20000004100 */
[----:B------:R-:W1:Y:S01]  /*2290*/  MUFU.EX2 R6, -R6 ;  /* 0x8000000600067308 */ /* 0x000e620000000800 */
[----:B------:R-:W-:Y:S02]  /*22a0*/  HADD2.F32 R26, -RZ, R26.H0_H0 ;  /* 0x2000001aff1a7230 */ /* 0x000fe40000004100 */
[--C-:B------:R-:W-:Y:S01]  /*22b0*/  HADD2.F32 R45, -RZ, R27.reuse.H1_H1 ;  /* 0x3000001bff2d7230 */ /* 0x100fe20000004100 */
[----:B------:R-:W2:Y:S01]  /*22c0*/  MUFU.EX2 R8, -R8 ;  /* 0x8000000800087308 */ /* 0x000ea20000000800 */
[----:B------:R-:W-:-:S03]  /*22d0*/  HADD2.F32 R44, -RZ, R27.H0_H0 ;  /* 0x2000001bff2c7230 */ /* 0x000fc60000004100 */
[----:B------:R-:W3:Y:S01]  /*22e0*/  MUFU.EX2 R9, -R9 ;  /* 0x8000000900097308 */ /* 0x000ee20000000800 */
[----:B0-----:R-:W-:-:S04]  /*22f0*/  FMUL.FTZ R4, R13, R4 ;  /* 0x000000040d047220 */ /* 0x001fc80000410000 */
[----:B------:R-:W-:Y:S01]  /*2300*/  FMUL.RZ R12, R4, 0.15915493667125701904 ;  /* 0x3e22f983040c7820 */ /* 0x000fe2000040c000 */
[----:B-1----:R-:W-:-:S03]  /*2310*/  FMUL.FTZ R7, R13, R6 ;  /* 0x000000060d077220 */ /* 0x002fc60000410000 */
[----:B------:R-:W0:Y:S01]  /*2320*/  MUFU.COS R4, R12 ;  /* 0x0000000c00047308 */ /* 0x000e220000000000 */
[----:B------:R-:W-:Y:S01]  /*2330*/  FMUL.RZ R7, R7, 0.15915493667125701904 ;  /* 0x3e22f98307077820 */ /* 0x000fe2000040c000 */
[----:B--2---:R-:W-:-:S04]  /*2340*/  FMUL.FTZ R6, R13, R8 ;  /* 0x000000080d067220 */ /* 0x004fc80000410000 */
[----:B------:R-:W-:Y:S01]  /*2350*/  FMUL.RZ R8, R6, 0.15915493667125701904 ;  /* 0x3e22f98306087820 */ /* 0x000fe2000040c000 */
[----:B---3--:R-:W-:Y:S01]  /*2360*/  FMUL.FTZ R6, R13, R9 ;  /* 0x000000090d067220 */ /* 0x008fe20000410000 */
[----:B------:R1:W2:Y:S03]  /*2370*/  MUFU.SIN R5, R12 ;  /* 0x0000000c00057308 */ /* 0x0002a60000000400 */
[----:B------:R-:W-:-:S05]  /*2380*/  FMUL.RZ R20, R6, 0.15915493667125701904 ;  /* 0x3e22f98306147820 */ /* 0x000fca000040c000 */
[----:B------:R-:W-:Y:S01]  /*2390*/  MUFU.COS R10, R7 ;  /* 0x00000007000a7308 */ /* 0x000fe20000000000 */
[--C-:B-1----:R-:W-:Y:S02]  /*23a0*/  HADD2.F32 R12, -RZ, R24.reuse.H1_H1 ;  /* 0x30000018ff0c7230 */ /* 0x102fe40000004100 */
[----:B0-----:R-:W-:Y:S01]  /*23b0*/  FMUL.FTZ R6, R21, R4 ;  /* 0x0000000415067220 */ /* 0x001fe20000410000 */
[----:B------:R-:W-:-:S04]  /*23c0*/  HADD2.F32 R24, -RZ, R24.H0_H0 ;  /* 0x20000018ff187230 */ /* 0x000fc80000004100 */
[----:B------:R0:W1:Y:S01]  /*23d0*/  MUFU.SIN R11, R7 ;  /* 0x00000007000b7308 */ /* 0x0000620000000400 */
[-C--:B--2---:R-:W-:Y:S01]  /*23e0*/  FMUL.FTZ R9, R12, R5.reuse ;  /* 0x000000050c097220 */ /* 0x084fe20000410000 */
[----:B------:R-:W-:-:S03]  /*23f0*/  FFMA.FTZ R6, R28, R5, R6 ;  /* 0x000000051c067223 */ /* 0x000fc60000010006 */
[----:B------:R-:W-:-:S03]  /*2400*/  FFMA.FTZ R9, R24, R4, -R9 ;  /* 0x0000000418097223 */ /* 0x000fc60000010809 */
[----:B------:R-:W-:Y:S01]  /*2410*/  MUFU.COS R14, R8 ;  /* 0x00000008000e7308 */ /* 0x000fe20000000000 */
[----:B0-----:R-:W-:-:S04]  /*2420*/  FMUL.FTZ R7, R21, R5 ;  /* 0x0000000515077220 */ /* 0x001fc80000410000 */
[----:B------:R-:W-:-:S03]  /*2430*/  FFMA.FTZ R7, R28, R4, -R7 ;  /* 0x000000041c077223 */ /* 0x000fc60000010807 */
[----:B------:R0:W2:Y:S01]  /*2440*/  MUFU.SIN R15, R8 ;  /* 0x00000008000f7308 */ /* 0x0000a20000000400 */
[----:B-1----:R-:W-:Y:S01]  /*2450*/  FMUL.FTZ R13, R29, R11 ;  /* 0x0000000b1d0d7220 */ /* 0x002fe20000410000 */
[----:B------:R-:W-:-:S03]  /*2460*/  F2FP.F16.F32.PACK_AB R28, R6, R7 ;  /* 0x00000007061c723e */ /* 0x000fc600000000ff */
[----:B------:R-:W-:-:S03]  /*2470*/  FFMA.FTZ R13, R30, R10, -R13 ;  /* 0x0000000a1e0d7223 */ /* 0x000fc6000001080d */
[----:B------:R-:W1:Y:S01]  /*2480*/  MUFU.SIN R25, R20 ;  /* 0x0000001400197308 */ /* 0x000e620000000400 */
[----:B0-----:R-:W-:Y:S01]  /*2490*/  FMUL.FTZ R8, R12, R4 ;  /* 0x000000040c087220 */ /* 0x001fe20000410000 */
[-C--:B------:R-:W-:Y:S01]  /*24a0*/  FMUL.FTZ R4, R36, R10.reuse ;  /* 0x0000000a24047220 */ /* 0x080fe20000410000 */
[-C--:B------:R-:W-:Y:S02]  /*24b0*/  FMUL.FTZ R12, R29, R10.reuse ;  /* 0x0000000a1d0c7220 */ /* 0x080fe40000410000 */
[----:B------:R-:W-:Y:S01]  /*24c0*/  FFMA.FTZ R8, R24, R5, R8 ;  /* 0x0000000518087223 */ /* 0x000fe20000010008 */
[-C--:B------:R-:W-:Y:S01]  /*24d0*/  FMUL.FTZ R5, R36, R11.reuse ;  /* 0x0000000b24057220 */ /* 0x080fe20000410000 */
[-C--:B------:R-:W-:Y:S01]  /*24e0*/  FFMA.FTZ R4, R34, R11.reuse, R4 ;  /* 0x0000000b22047223 */ /* 0x080fe20000010004 */
[----:B------:R0:W3:Y:S01]  /*24f0*/  MUFU.COS R24, R20 ;  /* 0x0000001400187308 */ /* 0x0000e20000000000 */
[----:B------:R-:W-:Y:S01]  /*2500*/  FFMA.FTZ R12, R30, R11, R12 ;  /* 0x0000000b1e0c7223 */ /* 0x000fe2000001000c */
[----:B------:R-:W-:Y:S01]  /*2510*/  FFMA.FTZ R5, R34, R10, -R5 ;  /* 0x0000000a22057223 */ /* 0x000fe20000010805 */
[CC--:B--2---:R-:W-:Y:S01]  /*2520*/  FMUL.FTZ R11, R40.reuse, R15.reuse ;  /* 0x0000000f280b7220 */ /* 0x0c4fe20000410000 */
[----:B------:R-:W-:Y:S01]  /*2530*/  FMUL.FTZ R10, R40, R14 ;  /* 0x0000000e280a7220 */ /* 0x000fe20000410000 */
[----:B------:R-:W-:-:S02]  /*2540*/  FMUL.FTZ R21, R31, R15 ;  /* 0x0000000f1f157220 */ /* 0x000fc40000410000 */
[CC--:B------:R-:W-:Y:S01]  /*2550*/  FFMA.FTZ R11, R38.reuse, R14.reuse, -R11 ;  /* 0x0000000e260b7223 */ /* 0x0c0fe2000001080b */
[----:B------:R-:W-:Y:S01]  /*2560*/  FFMA.FTZ R10, R38, R15, R10 ;  /* 0x0000000f260a7223 */ /* 0x000fe2000001000a */
[-C--:B0-----:R-:W-:Y:S01]  /*2570*/  FMUL.FTZ R20, R31, R14.reuse ;  /* 0x0000000e1f147220 */ /* 0x081fe20000410000 */
[----:B------:R-:W-:Y:S01]  /*2580*/  FFMA.FTZ R21, R26, R14, -R21 ;  /* 0x0000000e1a157223 */ /* 0x000fe20000010815 */
[----:B-1----:R-:W-:Y:S01]  /*2590*/  FMUL.FTZ R27, R45, R25 ;  /* 0x000000192d1b7220 */ /* 0x002fe20000410000 */
[----:B------:R-:W-:Y:S01]  /*25a0*/  F2FP.F16.F32.PACK_AB R29, R4, R5 ;  /* 0x00000005041d723e */ /* 0x000fe200000000ff */
[----:B------:R-:W-:Y:S01]  /*25b0*/  FFMA.FTZ R20, R26, R15, R20 ;  /* 0x0000000f1a147223 */ /* 0x000fe20000010014 */
[C---:B------:R-:W-:Y:S01]  /*25c0*/  FMUL.FTZ R15, R43.reuse, R25 ;  /* 0x000000192b0f7220 */ /* 0x040fe20000410000 */
[----:B------:R-:W-:Y:S01]  /*25d0*/  F2FP.F16.F32.PACK_AB R30, R10, R11 ;  /* 0x0000000b0a1e723e */ /* 0x000fe200000000ff */
[-C--:B---3--:R-:W-:Y:S01]  /*25e0*/  FMUL.FTZ R14, R43, R24.reuse ;  /* 0x000000182b0e7220 */ /* 0x088fe20000410000 */
[-C--:B------:R-:W-:Y:S01]  /*25f0*/  FMUL.FTZ R26, R45, R24.reuse ;  /* 0x000000182d1a7220 */ /* 0x080fe20000410000 */
[-C--:B------:R-:W-:Y:S01]  /*2600*/  FFMA.FTZ R15, R42, R24.reuse, -R15 ;  /* 0x000000182a0f7223 */ /* 0x080fe2000001080f */
[----:B------:R-:W-:Y:S01]  /*2610*/  FFMA.FTZ R27, R44, R24, -R27 ;  /* 0x000000182c1b7223 */ /* 0x000fe2000001081b */
[-C--:B------:R-:W-:Y:S01]  /*2620*/  FFMA.FTZ R14, R42, R25.reuse, R14 ;  /* 0x000000192a0e7223 */ /* 0x080fe2000001000e */
[----:B------:R-:W-:Y:S01]  /*2630*/  FFMA.FTZ R34, R44, R25, R26 ;  /* 0x000000192c227223 */ /* 0x000fe2000001001a */
[----:B------:R-:W-:-:S02]  /*2640*/  F2FP.F16.F32.PACK_AB R24, R8, R9 ;  /* 0x000000090818723e */ /* 0x000fc400000000ff */
[----:B------:R-:W-:Y:S02]  /*2650*/  F2FP.F16.F32.PACK_AB R25, R12, R13 ;  /* 0x0000000d0c19723e */ /* 0x000fe400000000ff */
[----:B------:R-:W-:Y:S02]  /*2660*/  F2FP.F16.F32.PACK_AB R26, R20, R21 ;  /* 0x00000015141a723e */ /* 0x000fe400000000ff */
[----:B------:R-:W-:Y:S02]  /*2670*/  F2FP.F16.F32.PACK_AB R31, R14, R15 ;  /* 0x0000000f0e1f723e */ /* 0x000fe400000000ff */
[----:B------:R-:W-:-:S07]  /*2680*/  F2FP.F16.F32.PACK_AB R27, R34, R27 ;  /* 0x0000001b221b723e */ /* 0x000fce00000000ff */
.L_x_16:
[----:B------:R-:W-:Y:S05]  /*2690*/  BSYNC.RECONVERGENT B2 ;  /* 0x0000000000027941 */ /* 0x000fea0003800200 */
.L_x_15:
[C---:B------:R-:W-:Y:S02]  /*26a0*/  LOP3.LUT R4, R25.reuse, 0xffff, RZ, 0xc0, !PT ;  /* 0x0000ffff19047812 */ /* 0x040fe400078ec0ff */
[----:B------:R-:W-:Y:S02]  /*26b0*/  PRMT R6, R25, 0x7732, RZ ;  /* 0x0000773219067816 */ /* 0x000fe400000000ff */
[----:B------:R-:W-:Y:S01]  /*26c0*/  PRMT R8, R27, 0x7732, RZ ;  /* 0x000077321b087816 */ /* 0x000fe200000000ff */
[----:B------:R-:W-:Y:S01]  /*26d0*/  IMAD.WIDE.U32 R4, R4, 0x10000, RZ ;  /* 0x0001000004047825 */ /* 0x000fe200078e00ff */
[----:B------:R-:W-:Y:S02]  /*26e0*/  PRMT R9, R26, 0x7732, RZ ;  /* 0x000077321a097816 */ /* 0x000fe400000000ff */
[----:B------:R-:W-:Y:S01]  /*26f0*/  PRMT R10, R24, 0x7732, RZ ;  /* 0x00007732180a7816 */ /* 0x000fe200000000ff */
[----:B------:R-:W-:Y:S01]  /*2700*/  IMAD.WIDE.U32 R6, R6, 0x10000, RZ ;  /* 0x0001000006067825 */ /* 0x000fe200078e00ff */
[----:B------:R-:W-:-:S02]  /*2710*/  PRMT R13, R26, 0x5410, R27 ;  /* 0x000054101a0d7816 */ /* 0x000fc4000000001b */
[----:B------:R-:W-:Y:S02]  /*2720*/  PRMT R11, R9, 0x5410, R8 ;  /* 0x00005410090b7816 */ /* 0x000fe40000000008 */
[----:B------:R-:W-:Y:S02]  /*2730*/  MOV R9, R10 ;  /* 0x0000000a00097202 */ /* 0x000fe40000000f00 */
[----:B------:R-:W-:Y:S02]  /*2740*/  LOP3.LUT R5, R13, R5, RZ, 0xfc, !PT ;  /* 0x000000050d057212 */ /* 0x000fe400078efcff */
[----:B------:R-:W-:Y:S02]  /*2750*/  LOP3.LUT R4, R4, 0xffff, R24, 0xf8, !PT ;  /* 0x0000ffff04047812 */ /* 0x000fe400078ef818 */
[----:B------:R-:W-:Y:S02]  /*2760*/  LOP3.LUT R7, R11, R7, RZ, 0xfc, !PT ;  /* 0x000000070b077212 */ /* 0x000fe400078efcff */
[----:B------:R-:W-:Y:S01]  /*2770*/  LOP3.LUT R6, R6, R9, RZ, 0xfc, !PT ;  /* 0x0000000906067212 */ /* 0x000fe200078efcff */
[----:B------:R0:W-:Y:S04]  /*2780*/  STS.64 [R39], R4 ;  /* 0x0000000427007388 */ /* 0x0001e80000000a00 */
[----:B------:R0:W-:Y:S01]  /*2790*/  STS.64 [R41], R6 ;  /* 0x0000000629007388 */ /* 0x0001e20000000a00 */
[----:B------:R-:W-:Y:S05]  /*27a0*/  BRA `(.L_x_17) ;  /* 0x0000000400207947 */ /* 0x000fea0003800000 */
.L_x_14:
[----:B------:R-:W-:-:S04]  /*27b0*/  SHF.R.S32.HI R4, RZ, 0x1f, R5 ;  /* 0x0000001fff047819 */ /* 0x000fc80000011405 */
[----:B------:R-:W-:-:S05]  /*27c0*/  LEA.HI R4, R4, R5, RZ, 0x2 ;  /* 0x0000000504047211 */ /* 0x000fca00078f10ff */
[----:B------:R-:W-:-:S05]  /*27d0*/  IMAD.SHL.U32 R4, R4, 0x2, RZ ;  /* 0x0000000204047824 */ /* 0x000fca00078e00ff */
[----:B------:R-:W-:-:S04]  /*27e0*/  LOP3.LUT R8, R4, 0xfffffff8, RZ, 0xc0, !PT ;  /* 0xfffffff804087812 */ /* 0x000fc800078ec0ff */
[----:B------:R-:W-:-:S13]  /*27f0*/  ISETP.GE.AND P0, PT, R8, R7, PT ;  /* 0x000000070800720c */ /* 0x000fda0003f06270 */
[----:B------:R-:W-:Y:S05]  /*2800*/  @P0 BRA `(.L_x_17) ;  /* 0x0000000400080947 */ /* 0x000fea0003800000 */
[----:B------:R-:W-:Y:S01]  /*2810*/  I2FP.F32.S32 R10, R7 ;  /* 0x00000007000a7245 */ /* 0x000fe20000201400 */
[C---:B------:R-:W-:Y:S01]  /*2820*/  VIADD R5, R8.reuse, 0x2 ;  /* 0x0000000208057836 */ /* 0x040fe20000000000 */
[----:B------:R-:W-:Y:S01]  /*2830*/  I2FP.F32.S32 R4, R8 ;  /* 0x0000000800047245 */ /* 0x000fe20000201400 */
[----:B------:R-:W-:Y:S01]  /*2840*/  HADD2.F32 R39, -RZ, R28.H0_H0 ;  /* 0x2000001cff277230 */ /* 0x000fe20000004100 */
[----:B------:R-:W0:Y:S01]  /*2850*/  MUFU.RCP R11, R10 ;  /* 0x0000000a000b7308 */ /* 0x000e220000001000 */
[C---:B------:R-:W-:Y:S01]  /*2860*/  IADD3 R7, PT, PT, R8.reuse, 0x4, RZ ;  /* 0x0000000408077810 */ /* 0x040fe20007ffe0ff */
[----:B------:R-:W-:Y:S01]  /*2870*/  VIADD R8, R8, 0x6 ;  /* 0x0000000608087836 */ /* 0x000fe20000000000 */
[----:B------:R-:W-:Y:S01]  /*2880*/  I2FP.F32.S32 R6, R5 ;  /* 0x0000000500067245 */ /* 0x000fe20000201400 */
[--C-:B------:R-:W-:Y:S01]  /*2890*/  HADD2.F32 R36, -RZ, R31.reuse.H1_H1 ;  /* 0x3000001fff247230 */ /* 0x100fe20000004100 */
[----:B------:R-:W-:Y:S01]  /*28a0*/  I2FP.F32.S32 R7, R7 ;  /* 0x0000000700077245 */ /* 0x000fe20000201400 */
[----:B------:R-:W-:-:S02]  /*28b0*/  HADD2.F32 R34, -RZ, R31.H0_H0 ;  /* 0x2000001fff227230 */ /* 0x000fc40000004100 */
[-C--:B0-----:R-:W-:Y:S01]  /*28c0*/  FMUL.FTZ R4, R4, R11.reuse ;  /* 0x0000000b04047220 */ /* 0x081fe20000410000 */
[----:B------:R-:W-:-:S03]  /*28d0*/  FMUL.FTZ R6, R6, R11 ;  /* 0x0000000b06067220 */ /* 0x000fc60000410000 */
[----:B------:R-:W-:Y:S01]  /*28e0*/  FMUL.FTZ R5, R4, 13.28771209716796875 ;  /* 0x41549a7804057820 */ /* 0x000fe20000410000 */
[----:B------:R-:W-:Y:S01]  /*28f0*/  I2FP.F32.S32 R4, R8 ;  /* 0x0000000800047245 */ /* 0x000fe20000201400 */
[----:B------:R-:W-:Y:S01]  /*2900*/  FMUL.FTZ R8, R7, R11 ;  /* 0x0000000b07087220 */ /* 0x000fe20000410000 */
[----:B------:R-:W-:-:S03]  /*2910*/  FMUL.FTZ R7, R6, 13.28771209716796875 ;  /* 0x41549a7806077820 */ /* 0x000fc60000410000 */
[----:B------:R-:W-:Y:S01]  /*2920*/  FMUL.FTZ R6, R4, R11 ;  /* 0x0000000b04067220 */ /* 0x000fe20000410000 */
[----:B------:R-:W0:Y:S01]  /*2930*/  MUFU.EX2 R5, -R5 ;  /* 0x8000000500057308 */ /* 0x000e220000000800 */
[----:B------:R-:W-:Y:S01]  /*2940*/  FMUL.FTZ R10, R8, 13.28771209716796875 ;  /* 0x41549a78080a7820 */ /* 0x000fe20000410000 */
[----:B------:R-:W-:Y:S01]  /*2950*/  I2FP.F32.S32 R4, R9 ;  /* 0x0000000900047245 */ /* 0x000fe20000201400 */
[----:B------:R-:W-:Y:S01]  /*2960*/  FMUL.FTZ R11, R6, 13.28771209716796875 ;  /* 0x41549a78060b7820 */ /* 0x000fe20000410000 */
[----:B------:R-:W1:Y:S04]  /*2970*/  MUFU.EX2 R7, -R7 ;  /* 0x8000000700077308 */ /* 0x000e680000000800 */
[----:B------:R2:W3:Y:S04]  /*2980*/  MUFU.EX2 R9, -R10 ;  /* 0x8000000a00097308 */ /* 0x0004e80000000800 */
[----:B------:R-:W4:Y:S01]  /*2990*/  MUFU.EX2 R11, -R11 ;  /* 0x8000000b000b7308 */ /* 0x000f220000000800 */
[----:B0-----:R-:W-:Y:S01]  /*29a0*/  FMUL.FTZ R6, R4, R5 ;  /* 0x0000000504067220 */ /* 0x001fe20000410000 */
[----:B--2---:R-:W-:-:S02]  /*29b0*/  HADD2.F32 R10, -RZ, R28.H1_H1 ;  /* 0x3000001cff0a7230 */ /* 0x004fc40000004100 */
[----:B-1----:R-:W-:Y:S01]  /*29c0*/  FMUL.FTZ R8, R4, R7 ;  /* 0x0000000704087220 */ /* 0x002fe20000410000 */
[----:B------:R-:W-:Y:S01]  /*29d0*/  FMUL.RZ R14, R6, 0.15915493667125701904 ;  /* 0x3e22f983060e7820 */ /* 0x000fe2000040c000 */
[----:B------:R-:W-:Y:S02]  /*29e0*/  HADD2.F32 R28, -RZ, R29.H1_H1 ;  /* 0x3000001dff1c7230 */ /* 0x000fe40000004100 */
[----:B------:R-:W-:Y:S01]  /*29f0*/  FMUL.RZ R20, R8, 0.15915493667125701904 ;  /* 0x3e22f98308147820 */ /* 0x000fe2000040c000 */
[C---:B---3--:R-:W-:Y:S01]  /*2a00*/  FMUL.FTZ R7, R4.reuse, R9 ;  /* 0x0000000904077220 */ /* 0x048fe20000410000 */
[----:B------:R-:W-:Y:S01]  /*2a10*/  MUFU.COS R5, R14 ;  /* 0x0000000e00057308 */ /* 0x000fe20000000000 */
[----:B----4-:R-:W-:Y:S02]  /*2a20*/  FMUL.FTZ R4, R4, R11 ;  /* 0x0000000b04047220 */ /* 0x010fe40000410000 */
[----:B------:R-:W-:Y:S02]  /*2a30*/  FMUL.RZ R7, R7, 0.15915493667125701904 ;  /* 0x3e22f98307077820 */ /* 0x000fe4000040c000 */
[----:B------:R-:W-:-:S03]  /*2a40*/  FMUL.RZ R21, R4, 0.15915493667125701904 ;  /* 0x3e22f98304157820 */ /* 0x000fc6000040c000 */
[----:B------:R-:W0:Y:S08]  /*2a50*/  MUFU.SIN R6, R14 ;  /* 0x0000000e00067308 */ /* 0x000e300000000400 */
[----:B------:R-:W-:Y:S08]  /*2a60*/  MUFU.COS R8, R20 ;  /* 0x0000001400087308 */ /* 0x000ff00000000000 */
[----:B------:R1:W2:Y:S01]  /*2a70*/  MUFU.SIN R9, R20 ;  /* 0x0000001400097308 */ /* 0x0002a20000000400 */
[----:B0-----:R-:W-:-:S04]  /*2a80*/  FMUL.FTZ R4, R10, R6 ;  /* 0x000000060a047220 */ /* 0x001fc80000410000 */
[----:B------:R-:W-:-:S03]  /*2a90*/  FFMA.FTZ R4, R39, R5, -R4 ;  /* 0x0000000527047223 */ /* 0x000fc60000010804 */
[----:B------:R-:W0:Y:S01]  /*2aa0*/  MUFU.COS R12, R7 ;  /* 0x00000007000c7308 */ /* 0x000e220000000000 */
[----:B-1----:R-:W-:Y:S02]  /*2ab0*/  HADD2.F32 R20, -RZ, R29.H0_H0 ;  /* 0x2000001dff147230 */ /* 0x002fe40000004100 */
[--C-:B------:R-:W-:Y:S02]  /*2ac0*/  HADD2.F32 R29, -RZ, R30.reuse.H1_H1 ;  /* 0x3000001eff1d7230 */ /* 0x100fe40000004100 */
[----:B------:R-:W-:-:S03]  /*2ad0*/  HADD2.F32 R30, -RZ, R30.H0_H0 ;  /* 0x2000001eff1e7230 */ /* 0x000fc60000004100 */
[----:B------:R1:W3:Y:S01]  /*2ae0*/  MUFU.SIN R13, R7 ;  /* 0x00000007000d7308 */ /* 0x0002e20000000400 */
[----:B--2---:R-:W-:-:S04]  /*2af0*/  FMUL.FTZ R11, R28, R9 ;  /* 0x000000091c0b7220 */ /* 0x004fc80000410000 */
[----:B------:R-:W-:-:S03]  /*2b00*/  FFMA.FTZ R11, R20, R8, -R11 ;  /* 0x00000008140b7223 */ /* 0x000fc6000001080b */
[----:B------:R-:W2:Y:S01]  /*2b10*/  MUFU.SIN R15, R21 ;  /* 0x00000015000f7308 */ /* 0x000ea20000000400 */
[----:B-1----:R-:W-:Y:S01]  /*2b20*/  FMUL.FTZ R7, R10, R5 ;  /* 0x000000050a077220 */ /* 0x002fe20000410000 */
[----:B------:R-:W-:-:S03]  /*2b30*/  FMUL.FTZ R10, R28, R8 ;  /* 0x000000081c0a7220 */ /* 0x000fc60000410000 */
[----:B------:R-:W-:Y:S01]  /*2b40*/  FFMA.FTZ R7, R39, R6, R7 ;  /* 0x0000000627077223 */ /* 0x000fe20000010007 */
[----:B------:R-:W-:Y:S01]  /*2b50*/  FFMA.FTZ R10, R20, R9, R10 ;  /* 0x00000009140a7223 */ /* 0x000fe2000001000a */
[C---:B0-----:R-:W-:Y:S01]  /*2b60*/  FMUL.FTZ R6, R29.reuse, R12 ;  /* 0x0000000c1d067220 */ /* 0x041fe20000410000 */
[----:B------:R-:W0:Y:S01]  /*2b70*/  MUFU.COS R14, R21 ;  /* 0x00000015000e7308 */ /* 0x000e220000000000 */
[-C--:B---3--:R-:W-:Y:S02]  /*2b80*/  FMUL.FTZ R5, R29, R13.reuse ;  /* 0x0000000d1d057220 */ /* 0x088fe40000410000 */
[C---:B------:R-:W-:Y:S01]  /*2b90*/  FFMA.FTZ R6, R30.reuse, R13, R6 ;  /* 0x0000000d1e067223 */ /* 0x040fe20000010006 */
[----:B------:R-:W-:Y:S01]  /*2ba0*/  F2FP.F16.F32.PACK_AB R28, R7, R4 ;  /* 0x00000004071c723e */ /* 0x000fe200000000ff */
[----:B------:R-:W-:Y:S01]  /*2bb0*/  FFMA.FTZ R5, R30, R12, -R5 ;  /* 0x0000000c1e057223 */ /* 0x000fe20000010805 */
[----:B------:R-:W-:Y:S01]  /*2bc0*/  F2FP.F16.F32.PACK_AB R29, R10, R11 ;  /* 0x0000000b0a1d723e */ /* 0x000fe200000000ff */
[----:B--2---:R-:W-:-:S03]  /*2bd0*/  FMUL.FTZ R9, R36, R15 ;  /* 0x0000000f24097220 */ /* 0x004fc60000410000 */
[----:B------:R-:W-:Y:S01]  /*2be0*/  F2FP.F16.F32.PACK_AB R30, R6, R5 ;  /* 0x00000005061e723e */ /* 0x000fe200000000ff */
[-C--:B0-----:R-:W-:Y:S01]  /*2bf0*/  FMUL.FTZ R8, R36, R14.reuse ;  /* 0x0000000e24087220 */ /* 0x081fe20000410000 */
[----:B------:R-:W-:-:S03]  /*2c00*/  FFMA.FTZ R9, R34, R14, -R9 ;  /* 0x0000000e22097223 */ /* 0x000fc60000010809 */
[----:B------:R-:W-:-:S05]  /*2c10*/  FFMA.FTZ R8, R34, R15, R8 ;  /* 0x0000000f22087223 */ /* 0x000fca0000010008 */
[----:B------:R-:W-:-:S07]  /*2c20*/  F2FP.F16.F32.PACK_AB R31, R8, R9 ;  /* 0x00000009081f723e */ /* 0x000fce00000000ff */
.L_x_17:
[----:B------:R-:W-:Y:S05]  /*2c30*/  BSYNC.RECONVERGENT B1 ;  /* 0x0000000000017941 */ /* 0x000fea0003800200 */
.L_x_13:
[C---:B0-----:R-:W-:Y:S02]  /*2c40*/  LOP3.LUT R4, R29.reuse, 0xffff, RZ, 0xc0, !PT ;  /* 0x0000ffff1d047812 */ /* 0x041fe400078ec0ff */
[----:B------:R-:W-:Y:S02]  /*2c50*/  PRMT R6, R29, 0x7732, RZ ;  /* 0x000077321d067816 */ /* 0x000fe400000000ff */
[----:B------:R-:W-:Y:S01]  /*2c60*/  PRMT R8, R31, 0x7732, RZ ;  /* 0x000077321f087816 */ /* 0x000fe200000000ff */
[----:B------:R-:W-:Y:S01]  /*2c70*/  IMAD.WIDE.U32 R4, R4, 0x10000, RZ ;  /* 0x0001000004047825 */ /* 0x000fe200078e00ff */
[----:B------:R-:W-:Y:S02]  /*2c80*/  PRMT R9, R30, 0x7732, RZ ;  /* 0x000077321e097816 */ /* 0x000fe400000000ff */
[----:B------:R-:W-:Y:S01]  /*2c90*/  PRMT R10, R28, 0x7732, RZ ;  /* 0x000077321c0a7816 */ /* 0x000fe200000000ff */
[----:B------:R-:W-:Y:S01]  /*2ca0*/  IMAD.WIDE.U32 R6, R6, 0x10000, RZ ;  /* 0x0001000006067825 */ /* 0x000fe200078e00ff */
[----:B------:R-:W-:-:S02]  /*2cb0*/  PRMT R11, R9, 0x5410, R8 ;  /* 0x00005410090b7816 */ /* 0x000fc40000000008 */
[----:B------:R-:W-:Y:S01]  /*2cc0*/  PRMT R13, R30, 0x5410, R31 ;  /* 0x000054101e0d7816 */ /* 0x000fe2000000001f */
[----:B------:R-:W-:Y:S01]  /*2cd0*/  IMAD.MOV.U32 R9, RZ, RZ, R10 ;  /* 0x000000ffff097224 */ /* 0x000fe200078e000a */
[----:B------:R-:W-:Y:S02]  /*2ce0*/  LOP3.LUT R4, R4, 0xffff, R28, 0xf8, !PT ;  /* 0x0000ffff04047812 */ /* 0x000fe400078ef81c */
[----:B------:R-:W-:Y:S02]  /*2cf0*/  LOP3.LUT R5, R13, R5, RZ, 0xfc, !PT ;  /* 0x000000050d057212 */ /* 0x000fe400078efcff */
[----:B------:R-:W-:Y:S02]  /*2d00*/  LOP3.LUT R7, R11, R7, RZ, 0xfc, !PT ;  /* 0x000000070b077212 */ /* 0x000fe400078efcff */
[----:B------:R-:W-:Y:S01]  /*2d10*/  LOP3.LUT R6, R6, R9, RZ, 0xfc, !PT ;  /* 0x0000000906067212 */ /* 0x000fe200078efcff */
[----:B------:R0:W-:Y:S04]  /*2d20*/  STS.64 [R35], R4 ;  /* 0x0000000423007388 */ /* 0x0001e80000000a00 */
[----:B------:R0:W-:Y:S02]  /*2d30*/  STS.64 [R37], R6 ;  /* 0x0000000625007388 */ /* 0x0001e40000000a00 */
.L_x_12:
[----:B------:R-:W-:Y:S05]  /*2d40*/  BSYNC.RECONVERGENT B0 ;  /* 0x0000000000007941 */ /* 0x000fea0003800200 */
.L_x_11:
[----:B------:R-:W-:Y:S06]  /*2d50*/  BAR.SYNC.DEFER_BLOCKING 0x0 ;  /* 0x0000000000007b1d */ /* 0x000fec0000010000 */
[----:B------:R-:W-:Y:S04]  /*2d60*/  BSSY.RECONVERGENT B0, `(.L_x_18) ;  /* 0x0000009000007945 */ /* 0x000fe80003800200 */
[----:B------:R-:W-:Y:S05]  /*2d70*/  @!P6 BRA `(.L_x_19) ;  /* 0x00000000001ce947 */ /* 0x000fea0003800000 */
[----:B------:R-:W2:Y:S01]  /*2d80*/  LDCU UR4, c[0x0][0x40c] ;  /* 0x00008180ff0477ac */ /* 0x000ea20008000800 */
[----:B------:R-:W-:-:S05]  /*2d90*/  IMAD R22, R22, R33, R32 ;  /* 0x0000002116167224 */ /* 0x000fca00078e0220 */
[----:B------:R-:W-:-:S05]  /*2da0*/  LEA R0, R22, R0, 0x1 ;  /* 0x0000000016007211 */ /* 0x000fca00078e08ff */
[----:B-1----:R3:W4:Y:S01]  /*2db0*/  LDS.128 R28, [R0] ;  /* 0x00000000001c7984 */ /* 0x0027220000000c00 */
[----:B--2---:R-:W-:-:S13]  /*2dc0*/  ISETP.NE.AND P0, PT, RZ, UR4, PT ;  /* 0x00000004ff007c0c */ /* 0x004fda000bf05270 */
[----:B------:R-:W-:-:S05]  /*2dd0*/  @!P0 IMAD R3, R22, 0x2, R3 ;  /* 0x0000000216038824 */ /* 0x000fca00078e0203 */
[----:B------:R3:W2:Y:S02]  /*2de0*/  @!P0 LDS.128 R24, [R3] ;  /* 0x0000000003188984 */ /* 0x0006a40000000c00 */
.L_x_19:
[----:B------:R-:W-:Y:S05]  /*2df0*/  BSYNC.RECONVERGENT B0 ;  /* 0x0000000000007941 */ /* 0x000fea0003800200 */
.L_x_18:
[----:B------:R-:W-:Y:S06]  /*2e00*/  BAR.SYNC.DEFER_BLOCKING 0x0 ;  /* 0x0000000000007b1d */ /* 0x000fec0000010000 */
.L_x_8:
[----:B------:R-:W-:Y:S05]  /*2e10*/  BSYNC.RECONVERGENT B6 ;  /* 0x0000000000067941 */ /* 0x000fea0003800200 */
.L_x_5:
[----:B------:R-:W3:Y:S01]  /*2e20*/  LDCU UR4, c[0x0][0x3f4] ;  /* 0x00007e80ff0477ac */ /* 0x000ee20008000800 */
[----:B------:R-:W-:Y:S01]  /*2e30*/  ISETP.GT.U32.AND P0, PT, R23, 0x1f, PT ;  /* 0x0000001f1700780c */ /* 0x000fe20003f04070 */
[----:B---3--:R-:W-:-:S05]  /*2e40*/  IMAD.U32 R0, RZ, RZ, UR4 ;  /* 0x00000004ff007e24 */ /* 0x008fca000f8e00ff */
[----:B------:R-:W-:-:S04]  /*2e50*/  IADD3 R3, PT, PT, RZ, -R0, RZ ;  /* 0x80000000ff037210 */ /* 0x000fc80007ffe0ff */
[----:B------:R-:W-:-:S04]  /*2e60*/  VIADDMNMX R3, R3, UR44, RZ, !PT ;  /* 0x0000002c03037c46 */ /* 0x000fc8000f8001ff */
[----:B------:R-:W-:Y:S01]  /*2e70*/  R2UR UR12, R3 ;  /* 0x00000000030c72ca */ /* 0x000fe200000e0000 */
[----:B------:R-:W-:-:S05]  /*2e80*/  IMAD.MOV.U32 R3, RZ, RZ, -0x800001 ;  /* 0xff7fffffff037424 */ /* 0x000fca00078e00ff */
[----:B------:R3:W-:Y:S01]  /*2e90*/  STL [R1+0x258], R3 ;  /* 0x0002580301007387 */ /* 0x0007e20000100800 */
[----:B------:R-:W-:Y:S08]  /*2ea0*/  @P0 BRA `(.L_x_20) ;  /* 0x0000000400040947 */ /* 0x000ff00003800000 */
[----:B------:R-:W5:Y:S01]  /*2eb0*/  LDCU UR4, c[0x0][0x40c] ;  /* 0x00008180ff0477ac */ /* 0x000f620008000800 */
[----:B------:R-:W1:Y:S01]  /*2ec0*/  S2R R8, SR_CgaCtaId ;  /* 0x0000000000087919 */ /* 0x000e620000008800 */
[----:B------:R-:W-:Y:S01]  /*2ed0*/  MOV R20, 0x400 ;  /* 0x0000040000147802 */ /* 0x000fe20000000f00 */
[----:B--2-4-:R-:W-:-:S04]  /*2ee0*/  HMUL2 R12, R29, R25 ;  /* 0x000000191d0c7232 */ /* 0x014fc80000000000 */
[----:B---3--:R-:W-:Y:S02]  /*2ef0*/  VIADD R3, R20, 0x40 ;  /* 0x0000004014037836 */ /* 0x008fe40000000000 */
[----:B------:R-:W-:-:S04]  /*2f00*/  HFMA2 R13, R28, R24, R12 ;  /* 0x000000181c0d7231 */ /* 0x000fc8000000000c */
[----:B------:R-:W-:-:S04]  /*2f10*/  HFMA2 R13, R30, R26, R13 ;  /* 0x0000001a1e0d7231 */ /* 0x000fc8000000000d */
[----:B------:R-:W-:Y:S01]  /*2f20*/  HFMA2 R13, R31, R27, R13 ;  /* 0x0000001b1f0d7231 */ /* 0x000fe2000000000d */
[----:B-----5:R-:W-:Y:S01]  /*2f30*/  ISETP.NE.AND P1, PT, RZ, UR4, PT ;  /* 0x00000004ff007c0c */ /* 0x020fe2000bf25270 */
[----:B------:R-:W-:-:S03]  /*2f40*/  UMOV UR4, 0xffffffff ;  /* 0xffffffff00047882 */ /* 0x000fc60000000000 */
[----:B------:R-:W-:Y:S01]  /*2f50*/  HADD2.F32 R10, -RZ, R13.H1_H1 ;  /* 0x3000000dff0a7230 */ /* 0x000fe20000004100 */
[----:B------:R-:W-:-:S08]  /*2f60*/  ISETP.GT.U32.OR P0, PT, R23, 0x17, P1 ;  /* 0x000000171700780c */ /* 0x000fd00000f04470 */
[----:B0-----:R-:W-:-:S05]  /*2f70*/  @!P1 IADD3 R7, PT, PT, R20, 0x240, RZ ;  /* 0x0000024014079810 */ /* 0x001fca0007ffe0ff */
[----:B-1----:R-:W0:Y:S01]  /*2f80*/  @!P0 LDC.64 R4, c[0x0][0x3b8] ;  /* 0x0000ee00ff048b82 */ /* 0x002e220000000a00 */
[----:B------:R-:W-:-:S04]  /*2f90*/  @!P0 IMAD R6, R23, R0, UR40 ;  /* 0x0000002817068e24 */ /* 0x000fc8000f8e0200 */
[----:B------:R-:W-:Y:S01]  /*2fa0*/  @!P0 IMAD.SHL.U32 R9, R6, 0x8, RZ ;  /* 0x0000000806098824 */ /* 0x000fe200078e00ff */
[C---:B------:R-:W-:Y:S01]  /*2fb0*/  LEA R6, R8.reuse, R3, 0x18 ;  /* 0x0000000308067211 */ /* 0x040fe200078ec0ff */
[----:B------:R-:W-:Y:S01]  /*2fc0*/  HADD2.F32 R3, -RZ, R13.H0_H0 ;  /* 0x2000000dff037230 */ /* 0x000fe20000004100 */
[----:B------:R-:W-:Y:S01]  /*2fd0*/  @!P1 LEA R8, R8, R7, 0x18 ;  /* 0x0000000708089211 */ /* 0x000fe200078ec0ff */
[----:B------:R-:W-:Y:S02]  /*2fe0*/  @!P0 IMAD R9, R0, UR42, R9 ;  /* 0x0000002a00098c24 */ /* 0x000fe4000f8e0209 */
[C---:B------:R-:W-:Y:S01]  /*2ff0*/  IMAD R6, R23.reuse, 0x10, R6 ;  /* 0x0000001017067824 */ /* 0x040fe200078e0206 */
[----:B------:R-:W-:Y:S01]  /*3000*/  @!P1 LEA R8, R23, R8, 0x4 ;  /* 0x0000000817089211 */ /* 0x000fe200078e20ff */
[----:B------:R-:W-:-:S03]  /*3010*/  FADD.FTZ R13, R3, R10 ;  /* 0x0000000a030d7221 */ /* 0x000fc60000010000 */
[----:B------:R1:W-:Y:S04]  /*3020*/  STS.128 [R6], R28 ;  /* 0x0000001c06007388 */ /* 0x0003e80000000c00 */
[----:B------:R1:W-:Y:S01]  /*3030*/  @!P1 STS.128 [R8], R16 ;  /* 0x0000001008009388 */ /* 0x0003e20000000c00 */
[----:B0-----:R-:W-:-:S05]  /*3040*/  @!P0 IMAD.WIDE R4, R9, 0x2, R4 ;  /* 0x0000000209048825 */ /* 0x001fca00078e0204 */
[----:B------:R1:W-:Y:S01]  /*3050*/  @!P0 STG.E.128 desc[UR36][R4.64], R24 ;  /* 0x0000001804008986 */ /* 0x0003e2000c101d24 */
[----:B------:R-:W-:Y:S05]  /*3060*/  BRA.DIV UR4, `(.L_x_21) ;  /* 0x0000010604b87947 */ /* 0x000fea000b800000 */
[----:B------:R-:W0:Y:S02]  /*3070*/  SHFL.BFLY PT, R14, R13, 0x10, 0x1f ;  /* 0x0e001f000d0e7f89 */ /* 0x000e2400000e0000 */
[----:B0-----:R-:W-:-:S05]  /*3080*/  FADD.FTZ R3, R13, R14 ;  /* 0x0000000e0d037221 */ /* 0x001fca0000010000 */
[----:B------:R-:W1:Y:S02]  /*3090*/  SHFL.BFLY PT, R14, R3, 0x8, 0x1f ;  /* 0x0d001f00030e7f89 */ /* 0x000e6400000e0000 */
[----:B-1----:R-:W-:-:S05]  /*30a0*/  FADD.FTZ R4, R3, R14 ;  /* 0x0000000e03047221 */ /* 0x002fca0000010000 */
[----:B------:R-:W0:Y:S02]  /*30b0*/  SHFL.BFLY PT, R14, R4, 0x4, 0x1f ;  /* 0x0c801f00040e7f89 */ /* 0x000e2400000e0000 */
[----:B0-----:R-:W-:-:S05]  /*30c0*/  FADD.FTZ R5, R4, R14 ;  /* 0x0000000e04057221 */ /* 0x001fca0000010000 */
[----:B------:R-:W0:Y:S02]  /*30d0*/  SHFL.BFLY PT, R14, R5, 0x2, 0x1f ;  /* 0x0c401f00050e7f89 */ /* 0x000e2400000e0000 */
[----:B0-----:R-:W-:-:S05]  /*30e0*/  FADD.FTZ R6, R5, R14 ;  /* 0x0000000e05067221 */ /* 0x001fca0000010000 */
[----:B------:R0:W1:Y:S02]  /*30f0*/  SHFL.BFLY PT, R14, R6, 0x1, 0x1f ;  /* 0x0c201f00060e7f89 */ /* 0x00006400000e0000 */
.L_x_225:
[----:B------:R-:W-:Y:S01]  /*3100*/  ISETP.NE.AND P0, PT, R23, RZ, PT ;  /* 0x000000ff1700720c */ /* 0x000fe20003f05270 */
[----:B-1----:R-:W-:-:S12]  /*3110*/  FADD.FTZ R14, R6, R14 ;  /* 0x0000000e060e7221 */ /* 0x002fd80000010000 */
[----:B------:R-:W-:Y:S05]  /*3120*/  @P0 BRA `(.L_x_20) ;  /* 0x0000000000640947 */ /* 0x000fea0003800000 */
[----:B------:R-:W1:Y:S02]  /*3130*/  LDCU.64 UR4, c[0x0][0x438] ;  /* 0x00008700ff0477ac */ /* 0x000e640008000a00 */
[----:B-1----:R-:W-:-:S04]  /*3140*/  UISETP.NE.U32.AND UP0, UPT, UR4, URZ, UPT ;  /* 0x000000ff0400728c */ /* 0x002fc8000bf05070 */
[----:B------:R-:W-:-:S06]  /*3150*/  UISETP.NE.AND.EX UP0, UPT, UR5, URZ, UPT, UP0 ;  /* 0x000000ff0500728c */ /* 0x000fcc000bf05300 */
[----:B------:R-:W-:-:S05]  /*3160*/  PLOP3.LUT P0, PT, PT, PT, UP0, 0x80, 0x8 ;  /* 0x000000000008781c */ /* 0x000fca0003f0f008 */
[----:B------:R-:W1:Y:S01]  /*3170*/  @UP0 LDCU UR8, c[0x0][0x440] ;  /* 0x00008800ff0807ac */ /* 0x000e620008000800 */
[----:B------:R-:W2:Y:S01]  /*3180*/  @UP0 LDCU.64 UR4, c[0x0][0x438] ;  /* 0x00008700ff0407ac */ /* 0x000ea20008000a00 */
[----:B------:R-:W-:-:S04]  /*3190*/  @UP0 UIADD3 UR6, UPT, UPT, UR45, -UR39, URZ ;  /* 0x800000272d060290 */ /* 0x000fc8000fffe0ff */
[----:B-1----:R-:W-:-:S04]  /*31a0*/  @UP0 UIMAD UR7, UR46, UR8, UR6 ;  /* 0x000000082e0702a4 */ /* 0x002fc8000f8e0206 */
[----:B------:R-:W-:-:S04]  /*31b0*/  @UP0 UIMAD UR7, UR7, UR8, UR6 ;  /* 0x00000008070702a4 */ /* 0x000fc8000f8e0206 */
[----:B--2---:R-:W-:-:S06]  /*31c0*/  @UP0 UIMAD.WIDE UR4, UR7, 0x2, UR4 ;  /* 0x00000002070408a5 */ /* 0x004fcc000f8e0204 */
[----:B------:R-:W-:Y:S01]  /*31d0*/  IMAD.U32 R4, RZ, RZ, UR4 ;  /* 0x00000004ff047e24 */ /* 0x000fe2000f8e00ff */
[----:B------:R-:W1:Y:S01]  /*31e0*/  S2UR UR6, SR_CgaCtaId ;  /* 0x00000000000679c3 */ /* 0x000e620000008800 */
[----:B------:R-:W-:Y:S01]  /*31f0*/  IMAD.U32 R5, RZ, RZ, UR5 ;  /* 0x00000005ff057e24 */ /* 0x000fe2000f8e00ff */
[----:B------:R-:W0:Y:S04]  /*3200*/  LDCU UR7, c[0x0][0x410] ;  /* 0x00008200ff0777ac */ /* 0x000e280008000800 */
[----:B------:R-:W2:Y:S01]  /*3210*/  @P0 LDG.E.U16 R4, desc[UR36][R4.64] ;  /* 0x0000002404040981 */ /* 0x000ea2000c1e1500 */
[----:B------:R-:W-:Y:S01]  /*3220*/  R2UR UR5, R20 ;  /* 0x00000000140572ca */ /* 0x000fe200000e0000 */
[----:B------:R-:W-:-:S12]  /*3230*/  UIADD3 UR4, UPT, UPT, UR44, -UR12, URZ ;  /* 0x8000000c2c047290 */ /* 0x000fd8000fffe0ff */
[----:B------:R-:W-:Y:S01]  /*3240*/  UIADD3 UR5, UPT, UPT, UR5, 0x440, URZ ;  /* 0x0000044005057890 */ /* 0x000fe2000fffe0ff */
[----:B0-----:R-:W-:-:S03]  /*3250*/  FMUL.FTZ R6, R14, UR7 ;  /* 0x000000070e067c20 */ /* 0x001fc60008410000 */
[----:B-1----:R-:W-:-:S04]  /*3260*/  ULEA UR5, UR6, UR5, 0x18 ;  /* 0x0000000506057291 */ /* 0x002fc8000f8ec0ff */
[----:B------:R-:W-:Y:S01]  /*3270*/  ULEA UR4, UR4, UR5, 0x2 ;  /* 0x0000000504047291 */ /* 0x000fe2000f8e10ff */
[----:B--2---:R-:W-:-:S05]  /*3280*/  @P0 HADD2.F32 R3, -RZ, R4.H0_H0 ;  /* 0x20000004ff030230 */ /* 0x004fca0000004100 */
[----:B------:R-:W-:-:S05]  /*3290*/  @P0 FADD.FTZ R6, R6, R3 ;  /* 0x0000000306060221 */ /* 0x000fca0000010000 */
[----:B------:R0:W-:Y:S04]  /*32a0*/  STL [R1+0x258], R6 ;  /* 0x0002580601007387 */ /* 0x0001e80000100800 */
[----:B------:R0:W-:Y:S02]  /*32b0*/  STS [UR4+-0x4], R6 ;  /* 0xfffffc06ff007988 */ /* 0x0001e40008000804 */
.L_x_20:
[----:B------:R-:W-:Y:S05]  /*32c0*/  WARPSYNC.ALL ;  /* 0x0000000000007948 */ /* 0x000fea0003800000 */
[----:B------:R-:W5:Y:S08]  /*32d0*/  S2UR UR13, SR_CgaCtaId ;  /* 0x00000000000d79c3 */ /* 0x000f700000008800 */
[----:B------:R-:W-:Y:S01]  /*32e0*/  BAR.SYNC.DEFER_BLOCKING 0x0 ;  /* 0x0000000000007b1d */ /* 0x000fe20000010000 */
[----:B------:R-:W-:-:S05]  /*32f0*/  ULOP3.LUT UR4, URZ, UR12, URZ, 0x33, !UPT ;  /* 0x0000000cff047292 */ /* 0x000fca000f8e33ff */
[----:B------:R-:W-:Y:S01]  /*3300*/  UMOV UR18, 0x400 ;  /* 0x0000040000127882 */ /* 0x000fe20000000000 */
[----:B------:R-:W1:Y:S01]  /*3310*/  LDCU UR7, c[0x0][0x40c] ;  /* 0x00008180ff0777ac */ /* 0x000e620008000800 */
[----:B------:R-:W0:Y:S01]  /*3320*/  S2UR UR19, SR_CTAID.X ;  /* 0x00000000001379c3 */ /* 0x000e220000002500 */
[----:B------:R-:W0:Y:S01]  /*3330*/  LDCU UR6, c[0x0][0x3f0] ;  /* 0x00007e00ff0677ac */ /* 0x000e220008000800 */
[----:B------:R-:W0:Y:S01]  /*3340*/  LDCU UR20, c[0x0][0x3f8] ;  /* 0x00007f00ff1477ac */ /* 0x000e220008000800 */
[----:B------:R-:W0:Y:S01]  /*3350*/  LDCU UR21, c[0x0][0x40c] ;  /* 0x00008180ff1577ac */ /* 0x000e220008000800 */
[----:B-----5:R-:W-:Y:S02]  /*3360*/  ULEA UR5, UR13, UR18, 0x18 ;  /* 0x000000120d057291 */ /* 0x020fe4000f8ec0ff */
[----:B-1----:R-:W-:Y:S01]  /*3370*/  UISETP.NE.AND UP0, UPT, UR7, URZ, UPT ;  /* 0x000000ff0700728c */ /* 0x002fe2000bf05270 */
[----:B------:R-:W1:Y:S01]  /*3380*/  LDCU UR22, c[0x0][0x3f4] ;  /* 0x00007e80ff1677ac */ /* 0x000e620008000800 */
[----:B------:R-:W1:Y:S05]  /*3390*/  LDCU UR23, c[0x0][0x410] ;  /* 0x00008200ff1777ac */ /* 0x000e6a0008000800 */
[----:B------:R-:W5:Y:S04]  /*33a0*/  LDS.128 R12, [UR5+0x40] ;  /* 0x00004005ff0c7984 */ /* 0x000f680008000c00 */
[----:B------:R-:W2:Y:S04]  /*33b0*/  LDS.128 R8, [UR5+0x50] ;  /* 0x00005005ff087984 */ /* 0x000ea80008000c00 */
[----:B0-----:R-:W0:Y:S04]  /*33c0*/  LDS.128 R4, [UR5+0x60] ;  /* 0x00006005ff047984 */ /* 0x001e280008000c00 */
[----:B-----5:R-:W-:Y:S04]  /*33d0*/  STL.64 [R1+0x240], R12 ;  /* 0x0002400c01007387 */ /* 0x020fe80000100a00 */
[----:B------:R-:W-:Y:S04]  /*33e0*/  STL.64 [R1+0x248], R14 ;  /* 0x0002480e01007387 */ /* 0x000fe80000100a00 */
[----:B------:R-:W5:Y:S04]  /*33f0*/  LDS.128 R12, [UR5+0x70] ;  /* 0x00007005ff0c7984 */ /* 0x000f680008000c00 */
[----:B--2---:R-:W-:Y:S04]  /*3400*/  STL.64 [R1+0x230], R8 ;  /* 0x0002300801007387 */ /* 0x004fe80000100a00 */
[----:B------:R-:W-:Y:S04]  /*3410*/  STL.64 [R1+0x238], R10 ;  /* 0x0002380a01007387 */ /* 0x000fe80000100a00 */
[----:B------:R-:W2:Y:S04]  /*3420*/  LDS.128 R8, [UR5+0x80] ;  /* 0x00008005ff087984 */ /* 0x000ea80008000c00 */
[----:B0-----:R-:W-:Y:S04]  /*3430*/  STL.64 [R1+0x220], R4 ;  /* 0x0002200401007387 */ /* 0x001fe80000100a00 */
[----:B------:R-:W-:Y:S04]  /*3440*/  STL.64 [R1+0x228], R6 ;  /* 0x0002280601007387 */ /* 0x000fe80000100a00 */
[----:B------:R-:W0:Y:S04]  /*3450*/  LDS.128 R4, [UR5+0x90] ;  /* 0x00009005ff047984 */ /* 0x000e280008000c00 */
        /* <DEDUP_REMOVED lines=61> */
[----:B------:R0:W-:Y:S02]  /*3830*/  STL.64 [R1+0xd8], R6 ;  /* 0x0000d80601007387 */ /* 0x0001e40000100a00 */
[----:B0-----:R-:W0:Y:S02]  /*3840*/  S2R R6, SR_TID.X ;  /* 0x0000000000067919 */ /* 0x001e240000002100 */
[----:B-----5:R0:W-:Y:S04]  /*3850*/  STL.64 [R1+0xc0], R12 ;  /* 0x0000c00c01007387 */ /* 0x0201e80000100a00 */
[----:B------:R0:W-:Y:S04]  /*3860*/  STL.64 [R1+0xc8], R14 ;  /* 0x0000c80e01007387 */ /* 0x0001e80000100a00 */
[----:B--2---:R2:W-:Y:S04]  /*3870*/  STL.64 [R1+0xb0], R8 ;  /* 0x0000b00801007387 */ /* 0x0045e80000100a00 */
[----:B------:R2:W-:Y:S01]  /*3880*/  STL.64 [R1+0xb8], R10 ;  /* 0x0000b80a01007387 */ /* 0x0005e20000100a00 */
[----:B-1----:R-:W-:Y:S05]  /*3890*/  BRA.U UP0, `(.L_x_22) ;  /* 0x0000000100a87547 */ /* 0x002fea000b800000 */
[----:B0-----:R-:W0:Y:S04]  /*38a0*/  LDS.128 R12, [UR5+0x240] ;  /* 0x00024005ff0c7984 */ /* 0x001e280008000c00 */
[----:B--2---:R-:W1:Y:S04]  /*38b0*/  LDS.128 R8, [UR5+0x250] ;  /* 0x00025005ff087984 */ /* 0x004e680008000c00 */
[----:B------:R-:W2:Y:S04]  /*38c0*/  LDS.128 R16, [UR5+0x260] ;  /* 0x00026005ff107984 */ /* 0x000ea80008000c00 */
[----:B------:R-:W-:Y:S04]  /*38d0*/  LDS.128 R244, [UR5+0x290] ;  /* 0x00029005fff47984 */ /* 0x000fe80008000c00 */
[----:B------:R-:W-:Y:S04]  /*38e0*/  LDS.128 R240, [UR5+0x2a0] ;  /* 0x0002a005fff07984 */ /* 0x000fe80008000c00 */
[----:B------:R-:W-:Y:S04]  /*38f0*/  LDS.128 R236, [UR5+0x2b0] ;  /* 0x0002b005ffec7984 */ /* 0x000fe80008000c00 */
[----:B------:R-:W-:Y:S04]  /*3900*/  LDS.128 R20, [UR5+0x2e0] ;  /* 0x0002e005ff147984 */ /* 0x000fe80008000c00 */
[----:B------:R-:W-:Y:S04]  /*3910*/  LDS.128 R24, [UR5+0x2f0] ;  /* 0x0002f005ff187984 */ /* 0x000fe80008000c00 */
[----:B----4-:R-:W-:Y:S04]  /*3920*/  LDS.128 R28, [UR5+0x300] ;  /* 0x00030005ff1c7984 */ /* 0x010fe80008000c00 */
[----:B------:R-:W-:Y:S04]  /*3930*/  LDS.128 R32, [UR5+0x310] ;  /* 0x00031005ff207984 */ /* 0x000fe80008000c00 */
[----:B0-----:R-:W-:Y:S04]  /*3940*/  STL.64 [R1+0x40], R12 ;  /* 0x0000400c01007387 */ /* 0x001fe80000100a00 */
[----:B------:R-:W-:Y:S04]  /*3950*/  STL.64 [R1+0x48], R14 ;  /* 0x0000480e01007387 */ /* 0x000fe80000100a00 */
[----:B------:R-:W0:Y:S04]  /*3960*/  LDS.128 R12, [UR5+0x270] ;  /* 0x00027005ff0c7984 */ /* 0x000e280008000c00 */
[----:B-1----:R-:W-:Y:S04]  /*3970*/  STL.64 [R1+0x30], R8 ;  /* 0x0000300801007387 */ /* 0x002fe80000100a00 */
[----:B------:R-:W-:Y:S04]  /*3980*/  STL.64 [R1+0x38], R10 ;  /* 0x0000380a01007387 */ /* 0x000fe80000100a00 */
[----:B------:R-:W1:Y:S04]  /*3990*/  LDS.128 R8, [UR5+0x280] ;  /* 0x00028005ff087984 */ /* 0x000e680008000c00 */
[----:B--2---:R2:W-:Y:S04]  /*39a0*/  STL.64 [R1+0x20], R16 ;  /* 0x0000201001007387 */ /* 0x0045e80000100a00 */
[----:B------:R2:W-:Y:S04]  /*39b0*/  STL.64 [R1+0x28], R18 ;  /* 0x0000281201007387 */ /* 0x0005e80000100a00 */
[----:B------:R-:W4:Y:S04]  /*39c0*/  LDS.128 R16, [UR5+0x2d0] ;  /* 0x0002d005ff107984 */ /* 0x000f280008000c00 */
[----:B------:R-:W1:Y:S04]  /*39d0*/  LDS.128 R36, [UR5+0x320] ;  /* 0x00032005ff247984 */ /* 0x000e680008000c00 */
[----:B------:R-:W1:Y:S04]  /*39e0*/  LDS.128 R40, [UR5+0x330] ;  /* 0x00033005ff287984 */ /* 0x000e680008000c00 */
[----:B------:R-:W1:Y:S04]  /*39f0*/  LDS.128 R44, [UR5+0x340] ;  /* 0x00034005ff2c7984 */ /* 0x000e680008000c00 */
[----:B0-----:R2:W-:Y:S04]  /*3a00*/  STL.64 [R1+0x10], R12 ;  /* 0x0000100c01007387 */ /* 0x0015e80000100a00 */
[----:B------:R2:W-:Y:S04]  /*3a10*/  STL.64 [R1+0x18], R14 ;  /* 0x0000180e01007387 */ /* 0x0005e80000100a00 */
[----:B------:R-:W0:Y:S04]  /*3a20*/  LDS.128 R12, [UR5+0x2c0] ;  /* 0x0002c005ff0c7984 */ /* 0x000e280008000c00 */
        /* <DEDUP_REMOVED lines=15> */
[----:B-1----:R2:W-:Y:S04]  /*3b20*/  STL.64 [R1], R8 ;  /* 0x0000000801007387 */ /* 0x0025e80000100a00 */
[----:B----4-:R2:W-:Y:S02]  /*3b30*/  STL.64 [R1+0x8], R10 ;  /* 0x0000080a01007387 */ /* 0x0105e40000100a00 */
.L_x_22:
[----:B------:R-:W1:Y:S01]  /*3b40*/  LDS.128 R112, [UR5+0x1e0] ;  /* 0x0001e005ff707984 */ /* 0x000e620008000c00 */
[----:B------:R-:W-:Y:S01]  /*3b50*/  UIADD3 UR4, UPT, UPT, UR4, 0x1f, UR44 ;  /* 0x0000001f04047890 */ /* 0x000fe2000fffe02c */
[----:B------:R-:W-:Y:S01]  /*3b60*/  BSSY.RECONVERGENT B0, `(.L_x_23) ;  /* 0x0000acd000007945 */ /* 0x000fe20003800200 */
[----:B------:R-:W-:Y:S01]  /*3b70*/  UIMAD UR6, UR41, UR6, UR19 ;  /* 0x00000006290672a4 */ /* 0x000fe2000f8e0213 */
[----:B------:R-:W5:Y:S01]  /*3b80*/  LDS.128 R108, [UR5+0x1f0] ;  /* 0x0001f005ff6c7984 */ /* 0x000f620008000c00 */
[----:B------:R-:W0:Y:S03]  /*3b90*/  LDCU.64 UR8, c[0x0][0x3b8] ;  /* 0x00007700ff0877ac */ /* 0x000e260008000a00 */
[----:B--2---:R-:W2:Y:S01]  /*3ba0*/  LDS.128 R8, [UR5+0x200] ;  /* 0x00020005ff087984 */ /* 0x004ea20008000c00 */
[----:B------:R-:W0:Y:S01]  /*3bb0*/  LDCU.64 UR10, c[0x0][0x3c8] ;  /* 0x00007900ff0a77ac */ /* 0x000e220008000a00 */
[----:B------:R-:W0:Y:S01]  /*3bc0*/  LDCU.64 UR14, c[0x0][0x438] ;  /* 0x00008700ff0e77ac */ /* 0x000e220008000a00 */
[----:B------:R-:W0:Y:S01]  /*3bd0*/  LDCU.64 UR16, c[0x0][0x448] ;  /* 0x00008900ff1077ac */ /* 0x000e220008000a00 */
[----:B------:R-:W-:Y:S01]  /*3be0*/  UIMAD UR6, UR6, 0xc0, URZ ;  /* 0x000000c0060678a4 */ /* 0x000fe2000f8e02ff */
[----:B-1----:R-:W-:Y:S04]  /*3bf0*/  STL.64 [R1+0xa0], R112 ;  /* 0x0000a07001007387 */ /* 0x002fe80000100a00 */
[----:B------:R-:W-:Y:S04]  /*3c00*/  STL.64 [R1+0xa8], R114 ;  /* 0x0000a87201007387 */ /* 0x000fe80000100a00 */
[----:B------:R-:W1:Y:S04]  /*3c10*/  LDS.128 R112, [UR5+0x210] ;  /* 0x00021005ff707984 */ /* 0x000e680008000c00 */
[----:B-----5:R-:W-:Y:S04]  /*3c20*/  STL.64 [R1+0x90], R108 ;  /* 0x0000906c01007387 */ /* 0x020fe80000100a00 */
[----:B------:R-:W-:Y:S04]  /*3c30*/  STL.64 [R1+0x98], R110 ;  /* 0x0000986e01007387 */ /* 0x000fe80000100a00 */
[----:B------:R-:W5:Y:S04]  /*3c40*/  LDS.128 R108, [UR5+0x220] ;  /* 0x00022005ff6c7984 */ /* 0x000f680008000c00 */
[----:B--2---:R-:W-:Y:S04]  /*3c50*/  STL.64 [R1+0x80], R8 ;  /* 0x0000800801007387 */ /* 0x004fe80000100a00 */
[----:B------:R-:W-:Y:S04]  /*3c60*/  STL.64 [R1+0x88], R10 ;  /* 0x0000880a01007387 */ /* 0x000fe80000100a00 */
[----:B------:R-:W2:Y:S01]  /*3c70*/  LDS.128 R8, [UR5+0x230] ;  /* 0x00023005ff087984 */ /* 0x000ea20008000c00 */
[----:B------:R-:W-:-:S04]  /*3c80*/  USHF.R.S32.HI UR5, URZ, 0x1f, UR4 ;  /* 0x0000001fff057899 */ /* 0x000fc80008011404 */
[----:B------:R-:W-:-:S04]  /*3c90*/  ULEA.HI UR4, UR5, UR4, URZ, 0x5 ;  /* 0x0000000405047291 */ /* 0x000fc8000f8f28ff */
[----:B------:R-:W-:-:S06]  /*3ca0*/  ULOP3.LUT UR4, UR4, 0xffffffe0, URZ, 0xc0, !UPT ;  /* 0xffffffe004047892 */ /* 0x000fcc000f8ec0ff */
[----:B0-----:R-:W-:Y:S01]  /*3cb0*/  ISETP.GE.AND P0, PT, R6, UR4, PT ;  /* 0x0000000406007c0c */ /* 0x001fe2000bf06270 */
[----:B-1----:R0:W-:Y:S04]  /*3cc0*/  STL.64 [R1+0x70], R112 ;  /* 0x0000707001007387 */ /* 0x0021e80000100a00 */
[----:B------:R0:W-:Y:S04]  /*3cd0*/  STL.64 [R1+0x78], R114 ;  /* 0x0000787201007387 */ /* 0x0001e80000100a00 */
[----:B-----5:R0:W-:Y:S04]  /*3ce0*/  STL.64 [R1+0x60], R108 ;  /* 0x0000606c01007387 */ /* 0x0201e80000100a00 */
[----:B------:R0:W-:Y:S04]  /*3cf0*/  STL.64 [R1+0x68], R110 ;  /* 0x0000686e01007387 */ /* 0x0001e80000100a00 */
[----:B--2---:R0:W-:Y:S04]  /*3d00*/  STL.64 [R1+0x50], R8 ;  /* 0x0000500801007387 */ /* 0x0041e80000100a00 */
[----:B------:R0:W-:Y:S01]  /*3d10*/  STL.64 [R1+0x58], R10 ;  /* 0x0000580a01007387 */ /* 0x0001e20000100a00 */
[----:B------:R-:W-:Y:S05]  /*3d20*/  @P0 BRA `(.L_x_24) ;  /* 0x000000a800c00947 */ /* 0x000fea0003800000 */
[----:B---3--:R-:W-:Y:S01]  /*3d30*/  IABS R3, R0 ;  /* 0x0000000000037213 */ /* 0x008fe20000000000 */
[----:B------:R-:W1:Y:S01]  /*3d40*/  S2UR UR5, SR_CTAID.Y ;  /* 0x00000000000579c3 */ /* 0x000e620000002600 */
[----:B------:R-:W2:Y:S01]  /*3d50*/  LDCU UR26, c[0x0][0x440] ;  /* 0x00008800ff1a77ac */ /* 0x000ea20008000800 */
[----:B------:R-:W-:Y:S01]  /*3d60*/  VIADD R249, R6, UR12 ;  /* 0x0000000c06f97c36 */ /* 0x000fe20008000000 */
[----:B------:R-:W-:Y:S01]  /*3d70*/  MOV R7, R3 ;  /* 0x0000000300077202 */ /* 0x000fe20000000f00 */
[----:B------:R-:W3:Y:S03]  /*3d80*/  LDCU.64 UR24, c[0x0][0x420] ;  /* 0x00008400ff1877ac */ /* 0x000ee60008000a00 */
[----:B------:R-:W5:Y:S01]  /*3d90*/  I2F.RP R4, R7 ;  /* 0x0000000700047306 */ /* 0x000f620000209400 */
[----:B------:R-:W-:Y:S01]  /*3da0*/  STL [R1+0x25c], R7 ;  /* 0x00025c0701007387 */ /* 0x000fe20000100800 */
[----:B------:R-:W-:-:S04]  /*3db0*/  UIADD3 UR7, UPT, UPT, UR18, 0x440, URZ ;  /* 0x0000044012077890 */ /* 0x000fc8000fffe0ff */
[----:B------:R-:W-:Y:S02]  /*3dc0*/  ULEA UR7, UR13, UR7, 0x18 ;  /* 0x000000070d077291 */ /* 0x000fe4000f8ec0ff */
[----:B-----5:R-:W5:Y:S01]  /*3dd0*/  MUFU.RCP R4, R4 ;  /* 0x0000000400047308 */ /* 0x020f620000001000 */
[----:B---3--:R-:W-:Y:S01]  /*3de0*/  ISETP.NE.U32.AND P1, PT, RZ, UR24, PT ;  /* 0x00000018ff007c0c */ /* 0x008fe2000bf25070 */
[----:B-1----:R-:W-:Y:S01]  /*3df0*/  IMAD R0, R0, UR5, RZ ;  /* 0x0000000500007c24 */ /* 0x002fe2000f8e02ff */
[----:B--2---:R-:W-:Y:S02]  /*3e00*/  UIMAD UR5, UR19, UR26, UR44 ;  /* 0x0000001a130572a4 */ /* 0x004fe4000f8e022c */
[----:B------:R-:W-:Y:S02]  /*3e10*/  ISETP.NE.AND.EX P1, PT, RZ, UR25, PT, P1 ;  /* 0x00000019ff007c0c */ /* 0x000fe4000bf25310 */
[----:B------:R-:W-:Y:S01]  /*3e20*/  UIADD3 UR5, UPT, UPT, UR5, -0x1, URZ ;  /* 0xffffffff05057890 */ /* 0x000fe2000fffe0ff */
[----:B------:R-:W-:-:S02]  /*3e30*/  SHF.R.S32.HI R251, RZ, 0x1f, R0 ;  /* 0x0000001ffffb7819 */ /* 0x000fc40000011400 */
[----:B------:R-:W-:Y:S02]  /*3e40*/  IADD3 R252, P0, P2, R0, UR24, R249 ;  /* 0x0000001800fc7c10 */ /* 0x000fe4000fa1e0f9 */
[----:B------:R-:W-:Y:S02]  /*3e50*/  MOV R0, UR4 ;  /* 0x0000000400007c02 */ /* 0x000fe40008000f00 */
[----:B------:R-:W-:Y:S01]  /*3e60*/  IADD3.X R251, PT, PT, R251, UR25, RZ, P0, P2 ;  /* 0x00000019fbfb7c10 */ /* 0x000fe200087e44ff */
[----:B-----5:R-:W-:-:S04]  /*3e70*/  VIADD R4, R4, 0xffffffe ;  /* 0x0ffffffe04047836 */ /* 0x020fc80000000000 */
[----:B------:R1:W2:Y:S02]  /*3e80*/  F2I.FTZ.U32.TRUNC.NTZ R5, R4 ;  /* 0x0000000400057305 */ /* 0x0002a4000021f000 */
[----:B-1----:R-:W-:Y:S02]  /*3e90*/  HFMA2 R4, -RZ, RZ, 0, 0 ;  /* 0x00000000ff047431 */ /* 0x002fe400000001ff */
[----:B--2---:R-:W-:-:S04]  /*3ea0*/  IMAD.MOV R3, RZ, RZ, -R5 ;  /* 0x000000ffff037224 */ /* 0x004fc800078e0a05 */
[----:B------:R-:W-:-:S04]  /*3eb0*/  IMAD R3, R3, R7, RZ ;  /* 0x0000000703037224 */ /* 0x000fc800078e02ff */
[----:B------:R-:W-:-:S05]  /*3ec0*/  IMAD.HI.U32 R3, R5, R3, R4 ;  /* 0x0000000305037227 */ /* 0x000fca00078e0004 */
[----:B------:R1:W-:Y:S02]  /*3ed0*/  STL [R1+0x264], R3 ;  /* 0x0002640301007387 */ /* 0x0003e40000100800 */
[----:B-1----:R-:W-:-:S04]  /*3ee0*/  IMAD.U32 R3, RZ, RZ, UR26 ;  /* 0x0000001aff037e24 */ /* 0x002fc8000f8e00ff */
[----:B------:R-:W-:Y:S02]  /*3ef0*/  IMAD R4, R3, UR5, R249 ;  /* 0x0000000503047c24 */ /* 0x000fe4000f8e02f9 */
[----:B------:R-:W-:Y:S01]  /*3f00*/  VIADD R3, R0, UR12 ;  /* 0x0000000c00037c36 */ /* 0x000fe20008000000 */
[----:B------:R-:W-:Y:S01]  /*3f10*/  LEA R0, R6, UR7, 0x2 ;  /* 0x0000000706007c11 */ /* 0x000fe2000f8e10ff */
[----:B------:R-:W-:Y:S01]  /*3f20*/  VIADD R249, R249, 0x1 ;  /* 0x00000001f9f97836 */ /* 0x000fe20000000000 */
[----:B------:R1:W-:Y:S04]  /*3f30*/  STL [R1+0x250], R4 ;  /* 0x0002500401007387 */ /* 0x0003e80000100800 */
[----:B------:R1:W-:Y:S04]  /*3f40*/  STL [R1+0x254], R0 ;  /* 0x0002540001007387 */ /* 0x0003e80000100800 */
[----:B------:R1:W-:Y:S02]  /*3f50*/  STL [R1+0x260], R3 ;  /* 0x0002600301007387 */ /* 0x0003e40000100800 */
.L_x_156:
[----:B------:R-:W2:Y:S04]  /*3f60*/  LDL R5, [R1+0x264] ;  /* 0x0002640001057983 */ /* 0x000ea80000100800 */
[----:B------:R-:W3:Y:S01]  /*3f70*/  LDL R6, [R1+0x25c] ;  /* 0x00025c0001067983 */ /* 0x000ee20000100800 */
[----:B------:R-:W-:Y:S01]  /*3f80*/  IADD3 R248, PT, PT, R249, -0x1, RZ ;  /* 0xfffffffff9f87810 */ /* 0x000fe20007ffe0ff */
[----:B-1---5:R-:W-:-:S03]  /*3f90*/  IMAD.U32 R0, RZ, RZ, UR22 ;  /* 0x00000016ff007e24 */ /* 0x022fc6000f8e00ff */
[----:B------:R-:W-:Y:S02]  /*3fa0*/  IABS R3, R248 ;  /* 0x000000f800037213 */ /* 0x000fe40000000000 */
[----:B------:R-:W-:-:S03]  /*3fb0*/  IABS R4, R0 ;  /* 0x0000000000047213 */ /* 0x000fc60000000000 */
[----:B--2---:R-:W-:-:S04]  /*3fc0*/  IMAD.HI.U32 R5, R5, R3, RZ ;  /* 0x0000000305057227 */ /* 0x004fc800078e00ff */
[----:B------:R-:W-:-:S04]  /*3fd0*/  IMAD.MOV R5, RZ, RZ, -R5 ;  /* 0x000000ffff057224 */ /* 0x000fc800078e0a05 */
[----:B------:R-:W-:Y:S01]  /*3fe0*/  IMAD R3, R4, R5, R3 ;  /* 0x0000000504037224 */ /* 0x000fe200078e0203 */
[----:B------:R-:W-:-:S04]  /*3ff0*/  @P1 MOV R5, R251 ;  /* 0x000000fb00051202 */ /* 0x000fc80000000f00 */
[----:B---3--:R-:W-:-:S13]  /*4000*/  ISETP.GT.U32.AND P0, PT, R6, R3, PT ;  /* 0x000000030600720c */ /* 0x008fda0003f04070 */
[----:B------:R-:W-:-:S04]  /*4010*/  @!P0 IADD3 R3, PT, PT, R3, -R4, RZ ;  /* 0x8000000403038210 */ /* 0x000fc80007ffe0ff */
[----:B------:R-:W-:-:S13]  /*4020*/  ISETP.GT.U32.AND P0, PT, R6, R3, PT ;  /* 0x000000030600720c */ /* 0x000fda0003f04070 */
[----:B------:R-:W-:Y:S02]  /*4030*/  @!P0 IMAD.IADD R3, R3, 0x1, -R4 ;  /* 0x0000000103038824 */ /* 0x000fe400078e0a04 */
[----:B------:R-:W-:-:S06]  /*4040*/  @P1 IMAD.MOV.U32 R4, RZ, RZ, R252 ;  /* 0x000000ffff041224 */ /* 0x000fcc00078e00fc */
[----:B------:R-:W2:Y:S01]  /*4050*/  @P1 LDG.E.U8 R4, desc[UR36][R4.64] ;  /* 0x0000002404041981 */ /* 0x000ea2000c1e1100 */
[----:B------:R-:W-:Y:S01]  /*4060*/  ISETP.GE.AND P0, PT, R248, RZ, PT ;  /* 0x000000fff800720c */ /* 0x000fe20003f06270 */
[----:B------:R-:W-:Y:S01]  /*4070*/  UIADD3 UR5, UPT, UPT, UR44, -0x1, URZ ;  /* 0xffffffff2c057890 */ /* 0x000fe2000fffe0ff */
[----:B------:R-:W-:Y:S01]  /*4080*/  ISETP.NE.AND P2, PT, R0, RZ, PT ;  /* 0x000000ff0000720c */ /* 0x000fe20003f45270 */
[----:B------:R-:W-:Y:S10]  /*4090*/  BSSY.RECONVERGENT B1, `(.L_x_25) ;  /* 0x000004e000017945 */ /* 0x000ff40003800200 */
[----:B------:R-:W-:Y:S01]  /*40a0*/  @!P0 IMAD.MOV R3, RZ, RZ, -R3 ;  /* 0x000000ffff038224 */ /* 0x000fe200078e0a03 */
[----:B------:R-:W-:-:S02]  /*40b0*/  ISETP.GE.AND P0, PT, R248, UR5, PT ;  /* 0x00000005f8007c0c */ /* 0x000fc4000bf06270 */
[----:B------:R-:W-:-:S05]  /*40c0*/  @!P2 LOP3.LUT R3, RZ, R0, RZ, 0x33, !PT ;  /* 0x00000000ff03a212 */ /* 0x000fca00078e33ff */
[----:B------:R-:W-:Y:S01]  /*40d0*/  IMAD.SHL.U32 R6, R3, 0x8, RZ ;  /* 0x0000000803067824 */ /* 0x000fe200078e00ff */
[----:B--2---:R-:W-:Y:S01]  /*40e0*/  ISETP.NE.AND P6, PT, R4, RZ, P1 ;  /* 0x000000ff0400720c */ /* 0x004fe20000fc5270 */
[----:B------:R-:W-:-:S04]  /*40f0*/  IMAD R4, R0, 0xc0, RZ ;  /* 0x000000c000047824 */ /* 0x000fc800078e02ff */
[----:B------:R-:W-:Y:S08]  /*4100*/  @P0 BRA `(.L_x_26) ;  /* 0x0000000400180947 */ /* 0x000ff00003800000 */
[----:B------:R-:W-:Y:S01]  /*4110*/  ISETP.GE.AND P2, PT, R6, R4, PT ;  /* 0x000000040600720c */ /* 0x000fe20003f46270 */
[----:B------:R-:W-:Y:S01]  /*4120*/  BSSY.RECONVERGENT B2, `(.L_x_27) ;  /* 0x0000015000027945 */ /* 0x000fe20003800200 */
[----:B0-----:R-:W-:Y:S02]  /*4130*/  CS2R R110, SRZ ;  /* 0x00000000006e7805 */ /* 0x001fe4000001ff00 */
[----:B------:R-:W-:-:S09]  /*4140*/  CS2R R108, SRZ ;  /* 0x00000000006c7805 */ /* 0x000fd2000001ff00 */
[----:B------:R-:W-:Y:S05]  /*4150*/  @P2 BRA `(.L_x_28) ;  /* 0x0000000000442947 */ /* 0x000fea0003800000 */
[----:B------:R-:W0:Y:S02]  /*4160*/  S2UR UR5, SR_CTAID.Y ;  /* 0x00000000000579c3 */ /* 0x000e240000002600 */
[----:B0-----:R-:W-:-:S05]  /*4170*/  IMAD R7, R0, UR5, RZ ;  /* 0x0000000500077c24 */ /* 0x001fca000f8e02ff */
[----:B------:R-:W-:-:S04]  /*4180*/  IADD3 R5, P3, PT, R7, R3, RZ ;  /* 0x0000000307057210 */ /* 0x000fc80007f7e0ff */
[----:B------:R-:W-:Y:S02]  /*4190*/  LEA.HI.X.SX32 R7, R7, RZ, 0x1, P3 ;  /* 0x000000ff07077211 */ /* 0x000fe400018f0eff */
[----:B------:R-:W-:-:S04]  /*41a0*/  LEA R108, P3, R5, UR10, 0x2 ;  /* 0x0000000a056c7c11 */ /* 0x000fc8000f8610ff */
[----:B------:R-:W-:-:S05]  /*41b0*/  LEA.HI.X R109, R5, UR11, R7, 0x2, P3 ;  /* 0x0000000b056d7c11 */ /* 0x000fca00098f1407 */
[----:B------:R-:W2:Y:S01]  /*41c0*/  LDG.E R5, desc[UR36][R108.64] ;  /* 0x000000246c057981 */ /* 0x000ea2000c1e1900 */
[----:B------:R-:W-:-:S04]  /*41d0*/  IMAD R7, R0, UR20, RZ ;  /* 0x0000001400077c24 */ /* 0x000fc8000f8e02ff */
[----:B--2---:R-:W-:Y:S02]  /*41e0*/  IMAD R7, R5, R7, RZ ;  /* 0x0000000705077224 */ /* 0x004fe400078e02ff */
[----:B------:R-:W-:Y:S02]  /*41f0*/  IMAD R5, R0, UR6, RZ ;  /* 0x0000000600057c24 */ /* 0x000fe4000f8e02ff */
[----:B------:R-:W-:-:S03]  /*4200*/  IMAD R7, R7, 0xc0, R6 ;  /* 0x000000c007077824 */ /* 0x000fc600078e0206 */
[----:B------:R-:W-:Y:S02]  /*4210*/  SHF.R.S32.HI R108, RZ, 0x1f, R5 ;  /* 0x0000001fff6c7819 */ /* 0x000fe40000011405 */
[----:B------:R-:W-:-:S04]  /*4220*/  IADD3 R5, P3, PT, R7, R5, RZ ;  /* 0x0000000507057210 */ /* 0x000fc80007f7e0ff */
[----:B------:R-:W-:Y:S02]  /*4230*/  LEA.HI.X.SX32 R7, R7, R108, 0x1, P3 ;  /* 0x0000006c07077211 */ /* 0x000fe400018f0eff */
[----:B------:R-:W-:-:S04]  /*4240*/  LEA R108, P3, R5, UR8, 0x1 ;  /* 0x00000008056c7c11 */ /* 0x000fc8000f8608ff */
[----:B------:R-:W-:-:S06]  /*4250*/  LEA.HI.X R109, R5, UR9, R7, 0x1, P3 ;  /* 0x00000009056d7c11 */ /* 0x000fcc00098f0c07 */
[----:B------:R-:W5:Y:S03]  /*4260*/  LDG.E.128 R108, desc[UR36][R108.64] ;  /* 0x000000246c6c7981 */ /* 0x000f66000c1e1d00 */
.L_x_28:
[----:B------:R-:W-:Y:S05]  /*4270*/  BSYNC.RECONVERGENT B2 ;  /* 0x0000000000027941 */ /* 0x000fea0003800200 */
.L_x_27:
[----:B------:R-:W-:-:S09]  /*4280*/  UISETP.NE.AND UP0, UPT, UR21, URZ, UPT ;  /* 0x000000ff1500728c */ /* 0x000fd2000bf05270 */
[----:B------:R-:W-:Y:S05]  /*4290*/  BRA.U UP0, `(.L_x_26) ;  /* 0x0000000100b47547 */ /* 0x000fea000b800000 */
[----:B------:R0:W-:Y:S01]  /*42a0*/  STL [R1+0x268], R0 ;  /* 0x0002680001007387 */ /* 0x0001e20000100800 */
[----:B------:R-:W-:-:S03]  /*42b0*/  ISETP.NE.AND P3, PT, R2, RZ, PT ;  /* 0x000000ff0200720c */ /* 0x000fc60003f65270 */
[----:B------:R-:W2:Y:S04]  /*42c0*/  LDL R250, [R1+0x40] ;  /* 0x0000400001fa7983 */ /* 0x000ea80000100800 */
[----:B0-----:R-:W3:Y:S06]  /*42d0*/  LDL R0, [R1+0x44] ;  /* 0x0000440001007983 */ /* 0x001eec0000100800 */
[----:B------:R-:W-:Y:S01]  /*42e0*/  VOTEU.ANY UP0, P3 ;  /* 0x0000000000ff7886 */ /* 0x000fe20001800100 */
[----:B------:R-:W-:-:S02]  /*42f0*/  PLOP3.LUT P3, PT, PT, PT, UP0, 0x80, 0x8 ;  /* 0x000000000008781c */ /* 0x000fc40003f6f008 */
[----:B------:R-:W-:-:S11]  /*4300*/  PLOP3.LUT P4, PT, PT, PT, UP0, 0x80, 0x8 ;  /* 0x000000000008781c */ /* 0x000fd60003f8f008 */
[----:B------:R-:W0:Y:S02]  /*4310*/  @P3 S2R R5, SR_CTAID.X ;  /* 0x0000000000053919 */ /* 0x000e240000002500 */
[----:B------:R-:W0:Y:S01]  /*4320*/  @P4 LDC R7, c[0x0][0x3f8] ;  /* 0x0000fe00ff074b82 */ /* 0x000e220000000800 */
[----:B------:R-:W-:Y:S02]  /*4330*/  PLOP3.LUT P4, PT, PT, PT, UP0, 0x80, 0x8 ;  /* 0x000000000008781c */ /* 0x000fe40003f8f008 */
[----:B------:R-:W-:-:S11]  /*4340*/  PLOP3.LUT P3, PT, PT, PT, UP0, 0x80, 0x8 ;  /* 0x000000000008781c */ /* 0x000fd60003f6f008 */
[----:B------:R-:W1:Y:S01]  /*4350*/  @P4 LDC.64 R232, c[0x0][0x450] ;  /* 0x00011400ffe84b82 */ /* 0x000e620000000a00 */
[----:B------:R-:W-:Y:S01]  /*4360*/  PLOP3.LUT P4, PT, PT, PT, UP0, 0x80, 0x8 ;  /* 0x000000000008781c */ /* 0x000fe20003f8f008 */
[----:B0-----:R-:W-:Y:S01]  /*4370*/  @P3 IMAD R5, R7, UR38, R5 ;  /* 0x0000002607053c24 */ /* 0x001fe2000f8e0205 */
[----:B------:R-:W-:Y:S01]  /*4380*/  PLOP3.LUT P3, PT, PT, PT, UP0, 0x80, 0x8 ;  /* 0x000000000008781c */ /* 0x000fe20003f6f008 */
[----:B------:R-:W4:-:S12]  /*4390*/  LDL R7, [R1+0x4c] ;  /* 0x00004c0001077983 */ /* 0x000f180000100800 */
[----:B------:R-:W-:Y:S01]  /*43a0*/  @P3 IMAD R5, R5, 0xc0, RZ ;  /* 0x000000c005053824 */ /* 0x000fe200078e02ff */
[----:B------:R-:W-:-:S03]  /*43b0*/  PLOP3.LUT P3, PT, PT, PT, UP0, 0x80, 0x8 ;  /* 0x000000000008781c */ /* 0x000fc60003f6f008 */
[----:B-1----:R-:W-:Y:S02]  /*43c0*/  @P4 IMAD.WIDE R232, R5, 0x2, R232 ;  /* 0x0000000205e84825 */ /* 0x002fe400078e02e8 */
[----:B------:R-:W4:Y:S08]  /*43d0*/  LDL R5, [R1+0x48] ;  /* 0x0000480001057983 */ /* 0x000f300000100800 */
[----:B------:R-:W4:Y:S01]  /*43e0*/  @P3 LDG.E.128 R232, desc[UR36][R232.64] ;  /* 0x00000024e8e83981 */ /* 0x000f22000c1e1d00 */
[----:B---3-5:R-:W-:-:S03]  /*43f0*/  HFMA2 R109, R109, 1, 1, R0 ;  /* 0x3c003c006d6d7831 */ /* 0x028fc60000000000 */
[----:B------:R1:W5:Y:S01]  /*4400*/  LDL.LU R0, [R1+0x268] ;  /* 0x0002680001007983 */ /* 0x0003620000300800 */
[----:B------:R-:W-:Y:S02]  /*4410*/  PLOP3.LUT P3, PT, PT, PT, UP0, 0x80, 0x8 ;  /* 0x000000000008781c */ /* 0x000fe40003f6f008 */
[----:B------:R-:W-:Y:S02]  /*4420*/  PLOP3.LUT P5, PT, PT, PT, UP0, 0x80, 0x8 ;  /* 0x000000000008781c */ /* 0x000fe40003faf008 */
[----:B------:R-:W-:Y:S01]  /*4430*/  PLOP3.LUT P4, PT, PT, PT, UP0, 0x80, 0x8 ;  /* 0x000000000008781c */ /* 0x000fe20003f8f008 */
[----:B--2---:R-:W-:Y:S02]  /*4440*/  HFMA2 R108, R108, 1, 1, R250 ;  /* 0x3c003c006c6c7831 */ /* 0x004fe400000000fa */
[----:B----4-:R-:W-:-:S06]  /*4450*/  HADD2 R111, R111, R7 ;  /* 0x000000076f6f7230 */ /* 0x010fcc0000000000 */
[----:B------:R-:W-:Y:S01]  /*4460*/  @P3 HMUL2 R109, R109, R233 ;  /* 0x000000e96d6d3232 */ /* 0x000fe20000000000 */
[----:B------:R-:W-:Y:S01]  /*4470*/  PLOP3.LUT P3, PT, PT, PT, UP0, 0x80, 0x8 ;  /* 0x000000000008781c */ /* 0x000fe20003f6f008 */
[----:B------:R-:W-:Y:S02]  /*4480*/  HADD2 R110, R110, R5 ;  /* 0x000000056e6e7230 */ /* 0x000fe40000000000 */
[----:B------:R-:W-:Y:S02]  /*4490*/  @P5 HFMA2 R108, R108, R232, -RZ ;  /* 0x000000e86c6c5231 */ /* 0x000fe400001000ff */
[----:B------:R-:W-:-:S08]  /*44a0*/  @P4 HMUL2 R111, R111, R235 ;  /* 0x000000eb6f6f4232 */ /* 0x000fd00000000000 */
[----:B------:R-:W-:Y:S01]  /*44b0*/  @P3 HFMA2 R110, R110, R234, -RZ ;  /* 0x000000ea6e6e3231 */ /* 0x000fe200001000ff */
[----:B-1----:R-:W-:Y:S06]  /*44c0*/  @P2 BRA `(.L_x_26) ;  /* 0x0000000000282947 */ /* 0x002fec0003800000 */
[----:B------:R-:W-:Y:S08]  /*44d0*/  S2UR UR5, SR_CTAID.Y ;  /* 0x00000000000579c3 */ /* 0x000ff00000002600 */
[----:B------:R-:W0:Y:S02]  /*44e0*/  S2UR UR7, SR_CTAID.X ;  /* 0x00000000000779c3 */ /* 0x000e240000002500 */
[----:B0-----:R-:W-:-:S06]  /*44f0*/  UIMAD UR5, UR5, UR20, UR7 ;  /* 0x00000014050572a4 */ /* 0x001fcc000f8e0207 */
[----:B-----5:R-:W-:-:S04]  /*4500*/  IMAD R7, R0, UR5, RZ ;  /* 0x0000000500077c24 */ /* 0x020fc8000f8e02ff */
[----:B------:R-:W-:-:S05]  /*4510*/  IMAD R7, R7, 0xc0, RZ ;  /* 0x000000c007077824 */ /* 0x000fca00078e02ff */
[----:B------:R-:W-:-:S04]  /*4520*/  IADD3 R5, P2, PT, R6, R7, RZ ;  /* 0x0000000706057210 */ /* 0x000fc80007f5e0ff */
[----:B------:R-:W-:Y:S02]  /*4530*/  LEA.HI.X.SX32 R7, R7, RZ, 0x1, P2 ;  /* 0x000000ff07077211 */ /* 0x000fe400010f0eff */
[----:B------:R-:W-:-:S04]  /*4540*/  LEA R232, P2, R5, UR8, 0x1 ;  /* 0x0000000805e87c11 */ /* 0x000fc8000f8408ff */
[----:B------:R-:W-:-:S05]  /*4550*/  LEA.HI.X R233, R5, UR9, R7, 0x1, P2 ;  /* 0x0000000905e97c11 */ /* 0x000fca00090f0c07 */
[----:B------:R1:W-:Y:S04]  /*4560*/  STG.E.128 desc[UR36][R232.64], R108 ;  /* 0x0000006ce8007986 */ /* 0x0003e8000c101d24 */
.L_x_26:
[----:B------:R-:W-:Y:S05]  /*4570*/  BSYNC.RECONVERGENT B1 ;  /* 0x0000000000017941 */ /* 0x000fea0003800200 */
.L_x_25:
[----:B------:R-:W-:Y:S01]  /*4580*/  BSSY.RECONVERGENT B1, `(.L_x_29) ;  /* 0x0000096000017945 */ /* 0x000fe20003800200 */
[----:B-----5:R-:W-:-:S03]  /*4590*/  IADD3 R5, PT, PT, R3, R0, RZ ;  /* 0x0000000003057210 */ /* 0x020fc60007ffe0ff */
[----:B------:R-:W-:Y:S05]  /*45a0*/  @P0 BRA `(.L_x_30) ;  /* 0x00000008004c0947 */ /* 0x000fea0003800000 */
[----:B------:R-:W-:Y:S01]  /*45b0*/  IMAD.SHL.U32 R7, R5, 0x8, RZ ;  /* 0x0000000805077824 */ /* 0x000fe200078e00ff */
[----:B------:R-:W-:Y:S01]  /*45c0*/  BSSY.RECONVERGENT B2, `(.L_x_31) ;  /* 0x0000016000027945 */ /* 0x000fe20003800200 */
[----:B0-----:R-:W-:Y:S02]  /*45d0*/  CS2R R114, SRZ ;  /* 0x0000000000727805 */ /* 0x001fe4000001ff00 */
[----:B------:R-:W-:Y:S02]  /*45e0*/  CS2R R112, SRZ ;  /* 0x0000000000707805 */ /* 0x000fe4000001ff00 */
[----:B------:R-:W-:-:S13]  /*45f0*/  ISETP.GE.AND P2, PT, R7, R4, PT ;  /* 0x000000040700720c */ /* 0x000fda0003f46270 */
[----:B------:R-:W-:Y:S05]  /*4600*/  @P2 BRA `(.L_x_32) ;  /* 0x0000000000442947 */ /* 0x000fea0003800000 */
[----:B------:R-:W0:Y:S02]  /*4610*/  S2UR UR5, SR_CTAID.Y ;  /* 0x00000000000579c3 */ /* 0x000e240000002600 */
[----:B0-----:R-:W-:-:S05]  /*4620*/  IMAD R114, R0, UR5, RZ ;  /* 0x0000000500727c24 */ /* 0x001fca000f8e02ff */
[----:B------:R-:W-:-:S04]  /*4630*/  IADD3 R113, P3, PT, R114, R3, RZ ;  /* 0x0000000372717210 */ /* 0x000fc80007f7e0ff */
[----:B------:R-:W-:Y:S02]  /*4640*/  LEA.HI.X.SX32 R114, R114, RZ, 0x1, P3 ;  /* 0x000000ff72727211 */ /* 0x000fe400018f0eff */
[----:B------:R-:W-:-:S04]  /*4650*/  LEA R112, P3, R113, UR10, 0x2 ;  /* 0x0000000a71707c11 */ /* 0x000fc8000f8610ff */
[----:B------:R-:W-:-:S05]  /*4660*/  LEA.HI.X R113, R113, UR11, R114, 0x2, P3 ;  /* 0x0000000b71717c11 */ /* 0x000fca00098f1472 */
[----:B------:R0:W2:Y:S01]  /*4670*/  LDG.E R112, desc[UR36][R112.64] ;  /* 0x0000002470707981 */ /* 0x0000a2000c1e1900 */
[C---:B------:R-:W-:Y:S02]  /*4680*/  IMAD R114, R0.reuse, UR6, RZ ;  /* 0x0000000600727c24 */ /* 0x040fe4000f8e02ff */
[----:B0-----:R-:W-:-:S04]  /*4690*/  IMAD R113, R0, UR20, RZ ;  /* 0x0000001400717c24 */ /* 0x001fc8000f8e02ff */
[----:B--2---:R-:W-:-:S04]  /*46a0*/  IMAD R113, R113, R112, RZ ;  /* 0x0000007071717224 */ /* 0x004fc800078e02ff */
[----:B------:R-:W-:-:S05]  /*46b0*/  IMAD R113, R113, 0xc0, R7 ;  /* 0x000000c071717824 */ /* 0x000fca00078e0207 */
[----:B------:R-:W-:Y:S02]  /*46c0*/  SHF.R.S32.HI R112, RZ, 0x1f, R113 ;  /* 0x0000001fff707819 */ /* 0x000fe40000011471 */
[----:B------:R-:W-:-:S04]  /*46d0*/  IADD3 R113, P3, PT, R114, R113, RZ ;  /* 0x0000007172717210 */ /* 0x000fc80007f7e0ff */
[----:B------:R-:W-:Y:S02]  /*46e0*/  LEA.HI.X.SX32 R114, R114, R112, 0x1, P3 ;  /* 0x0000007072727211 */ /* 0x000fe400018f0eff */
[----:B------:R-:W-:-:S04]  /*46f0*/  LEA R112, P3, R113, UR8, 0x1 ;  /* 0x0000000871707c11 */ /* 0x000fc8000f8608ff */
[----:B------:R-:W-:-:S06]  /*4700*/  LEA.HI.X R113, R113, UR9, R114, 0x1, P3 ;  /* 0x0000000971717c11 */ /* 0x000fcc00098f0c72 */
[----:B------:R-:W5:Y:S03]  /*4710*/  LDG.E.128 R112, desc[UR36][R112.64] ;  /* 0x0000002470707981 */ /* 0x000f66000c1e1d00 */
.L_x_32:
[----:B------:R-:W-:Y:S05]  /*4720*/  BSYNC.RECONVERGENT B2 ;  /* 0x0000000000027941 */ /* 0x000fea0003800200 */
.L_x_31:
[----:B------:R-:W-:-:S09]  /*4730*/  UISETP.NE.AND UP0, UPT, UR21, URZ, UPT ;  /* 0x000000ff1500728c */ /* 0x000fd2000bf05270 */
[----:B------:R-:W-:Y:S05]  /*4740*/  BRA.U UP0, `(.L_x_33) ;  /* 0x0000000100b87547 */ /* 0x000fea000b800000 */
[----:B------:R-:W-:Y:S01]  /*4750*/  ISETP.NE.AND P3, PT, R2, RZ, PT ;  /* 0x000000ff0200720c */ /* 0x000fe20003f65270 */
[----:B------:R-:W2:Y:S04]  /*4760*/  LDL R235, [R1+0x34] ;  /* 0x0000340001eb7983 */ /* 0x000ea80000100800 */
[----:B-1----:R-:W3:Y:S04]  /*4770*/  LDL R232, [R1+0x30] ;  /* 0x0000300001e87983 */ /* 0x002ee80000100800 */
[----:B------:R-:W4:Y:S04]  /*4780*/  LDL R234, [R1+0x38] ;  /* 0x0000380001ea7983 */ /* 0x000f280000100800 */
[----:B------:R-:W-:Y:S01]  /*4790*/  VOTEU.ANY UP0, P3 ;  /* 0x0000000000ff7886 */ /* 0x000fe20001800100 */
[----:B------:R-:W-:Y:S01]  /*47a0*/  PLOP3.LUT P3, PT, PT, PT, UP0, 0x80, 0x8 ;  /* 0x000000000008781c */ /* 0x000fe20003f6f008 */
[----:B------:R-:W4:Y:S01]  /*47b0*/  LDL R233, [R1+0x3c] ;  /* 0x00003c0001e97983 */ /* 0x000f220000100800 */
[----:B------:R-:W-:-:S11]  /*47c0*/  PLOP3.LUT P4, PT, PT, PT, UP0, 0x80, 0x8 ;  /* 0x000000000008781c */ /* 0x000fd60003f8f008 */
[----:B------:R-:W0:Y:S02]  /*47d0*/  @P3 S2R R118, SR_CTAID.X ;  /* 0x0000000000763919 */ /* 0x000e240000002500 */
[----:B------:R-:W0:Y:S01]  /*47e0*/  @P4 LDC R116, c[0x0][0x3f8] ;  /* 0x0000fe00ff744b82 */ /* 0x000e220000000800 */
[----:B------:R-:W-:Y:S02]  /*47f0*/  PLOP3.LUT P3, PT, PT, PT, UP0, 0x80, 0x8 ;  /* 0x000000000008781c */ /* 0x000fe40003f6f008 */
[----:B------:R-:W-:-:S11]  /*4800*/  PLOP3.LUT P4, PT, PT, PT, UP0, 0x80, 0x8 ;  /* 0x000000000008781c */ /* 0x000fd60003f8f008 */
[----:B0-----:R-:W-:Y:S02]  /*4810*/  @P3 IMAD R118, R116, UR38, R118 ;  /* 0x0000002674763c24 */ /* 0x001fe4000f8e0276 */
[----:B------:R-:W0:Y:S01]  /*4820*/  @P4 LDC.64 R116, c[0x0][0x450] ;  /* 0x00011400ff744b82 */ /* 0x000e220000000a00 */
[----:B------:R-:W-:Y:S02]  /*4830*/  PLOP3.LUT P3, PT, PT, PT, UP0, 0x80, 0x8 ;  /* 0x000000000008781c */ /* 0x000fe40003f6f008 */
[----:B------:R-:W-:-:S11]  /*4840*/  PLOP3.LUT P4, PT, PT, PT, UP0, 0x80, 0x8 ;  /* 0x000000000008781c */ /* 0x000fd60003f8f008 */
[----:B------:R-:W-:Y:S01]  /*4850*/  @P3 IMAD R118, R118, 0xc0, RZ ;  /* 0x000000c076763824 */ /* 0x000fe200078e02ff */
[----:B------:R-:W-:-:S03]  /*4860*/  PLOP3.LUT P3, PT, PT, PT, UP0, 0x80, 0x8 ;  /* 0x000000000008781c */ /* 0x000fc60003f6f008 */
[----:B0-----:R-:W-:-:S10]  /*4870*/  @P4 IMAD.WIDE R116, R118, 0x2, R116 ;  /* 0x0000000276744825 */ /* 0x001fd400078e0274 */
[----:B------:R-:W4:Y:S01]  /*4880*/  @P3 LDG.E.128 R116, desc[UR36][R116.64+0x10] ;  /* 0x0000102474743981 */ /* 0x000f22000c1e1d00 */
[----:B------:R-:W-:Y:S02]  /*4890*/  PLOP3.LUT P3, PT, PT, PT, UP0, 0x80, 0x8 ;  /* 0x000000000008781c */ /* 0x000fe40003f6f008 */
[----:B------:R-:W-:Y:S02]  /*48a0*/  PLOP3.LUT P5, PT, PT, PT, UP0, 0x80, 0x8 ;  /* 0x000000000008781c */ /* 0x000fe40003faf008 */
[----:B------:R-:W-:Y:S01]  /*48b0*/  PLOP3.LUT P4, PT, PT, PT, UP0, 0x80, 0x8 ;  /* 0x000000000008781c */ /* 0x000fe20003f8f008 */
[----:B------:R-:W-:Y:S01]  /*48c0*/  BSSY.RECONVERGENT B2, `(.L_x_33) ;  /* 0x0000016000027945 */ /* 0x000fe20003800200 */
[----:B--2--5:R-:W-:Y:S02]  /*48d0*/  HADD2 R113, R113, R235 ;  /* 0x000000eb71717230 */ /* 0x024fe40000000000 */
[----:B---3--:R-:W-:Y:S02]  /*48e0*/  HFMA2 R112, R112, 1, 1, R232 ;  /* 0x3c003c0070707831 */ /* 0x008fe400000000e8 */
[----:B----4-:R-:W-:-:S02]  /*48f0*/  HFMA2 R114, R114, 1, 1, R234 ;  /* 0x3c003c0072727831 */ /* 0x010fc400000000ea */
[----:B------:R-:W-:Y:S02]  /*4900*/  HADD2 R115, R115, R233 ;  /* 0x000000e973737230 */ /* 0x000fe40000000000 */
[----:B------:R-:W-:Y:S01]  /*4910*/  @P3 HMUL2 R113, R113, R117 ;  /* 0x0000007571713232 */ /* 0x000fe20000000000 */
[----:B------:R-:W-:Y:S01]  /*4920*/  PLOP3.LUT P3, PT, PT, PT, UP0, 0x80, 0x8 ;  /* 0x000000000008781c */ /* 0x000fe20003f6f008 */
[----:B------:R-:W-:Y:S02]  /*4930*/  @P5 HFMA2 R112, R112, R116, -RZ ;  /* 0x0000007470705231 */ /* 0x000fe400001000ff */
[----:B------:R-:W-:-:S10]  /*4940*/  @P4 HMUL2 R115, R115, R119 ;  /* 0x0000007773734232 */ /* 0x000fd40000000000 */
[----:B------:R-:W-:Y:S01]  /*4950*/  @P3 HMUL2 R114, R114, R118 ;  /* 0x0000007672723232 */ /* 0x000fe20000000000 */
[----:B------:R-:W-:Y:S06]  /*4960*/  @P2 BRA `(.L_x_34) ;  /* 0x00000000002c2947 */ /* 0x000fec0003800000 */
[----:B------:R-:W-:Y:S01]  /*4970*/  S2UR UR5, SR_CTAID.Y ;  /* 0x00000000000579c3 */ /* 0x000fe20000002600 */
[----:B------:R-:W-:-:S07]  /*4980*/  SHF.R.S32.HI R117, RZ, 0x1f, R7 ;  /* 0x0000001fff757819 */ /* 0x000fce0000011407 */
[----:B------:R-:W0:Y:S02]  /*4990*/  S2UR UR7, SR_CTAID.X ;  /* 0x00000000000779c3 */ /* 0x000e240000002500 */
[----:B0-----:R-:W-:-:S06]  /*49a0*/  UIMAD UR5, UR5, UR20, UR7 ;  /* 0x00000014050572a4 */ /* 0x001fcc000f8e0207 */
[----:B------:R-:W-:-:S04]  /*49b0*/  IMAD R116, R0, UR5, RZ ;  /* 0x0000000500747c24 */ /* 0x000fc8000f8e02ff */
[----:B------:R-:W-:-:S05]  /*49c0*/  IMAD R116, R116, 0xc0, RZ ;  /* 0x000000c074747824 */ /* 0x000fca00078e02ff */
[----:B------:R-:W-:-:S04]  /*49d0*/  IADD3 R7, P2, PT, R116, R7, RZ ;  /* 0x0000000774077210 */ /* 0x000fc80007f5e0ff */
[----:B------:R-:W-:Y:S02]  /*49e0*/  LEA.HI.X.SX32 R117, R116, R117, 0x1, P2 ;  /* 0x0000007574757211 */ /* 0x000fe400010f0eff */
[----:B------:R-:W-:-:S04]  /*49f0*/  LEA R116, P2, R7, UR8, 0x1 ;  /* 0x0000000807747c11 */ /* 0x000fc8000f8408ff */
[----:B------:R-:W-:-:S05]  /*4a00*/  LEA.HI.X R117, R7, UR9, R117, 0x1, P2 ;  /* 0x0000000907757c11 */ /* 0x000fca00090f0c75 */
[----:B------:R0:W-:Y:S04]  /*4a10*/  STG.E.128 desc[UR36][R116.64], R112 ;  /* 0x0000007074007986 */ /* 0x0001e8000c101d24 */
.L_x_34:
[----:B------:R-:W-:Y:S05]  /*4a20*/  BSYNC.RECONVERGENT B2 ;  /* 0x0000000000027941 */ /* 0x000fea0003800200 */
.L_x_33:
[----:B------:R-:W-:Y:S01]  /*4a30*/  IMAD R7, R0, 0x10, R6 ;  /* 0x0000001000077824 */ /* 0x000fe200078e0206 */
[----:B------:R-:W-:Y:S01]  /*4a40*/  BSSY.RECONVERGENT B2, `(.L_x_35) ;  /* 0x0000016000027945 */ /* 0x000fe20003800200 */
[----:B------:R-:W-:Y:S02]  /*4a50*/  CS2R R118, SRZ ;  /* 0x0000000000767805 */ /* 0x000fe4000001ff00 */
[----:B0-----:R-:W-:Y:S02]  /*4a60*/  CS2R R116, SRZ ;  /* 0x0000000000747805 */ /* 0x001fe4000001ff00 */
        /* <DEDUP_REMOVED lines=19> */
.L_x_36:
[----:B------:R-:W-:Y:S05]  /*4ba0*/  BSYNC.RECONVERGENT B2 ;  /* 0x0000000000027941 */ /* 0x000fea0003800200 */
.L_x_35:
[----:B------:R-:W-:-:S09]  /*4bb0*/  UISETP.NE.AND UP0, UPT, UR21, URZ, UPT ;  /* 0x000000ff1500728c */ /* 0x000fd2000bf05270 */
[----:B------:R-:W-:Y:S05]  /*4bc0*/  BRA.U UP0, `(.L_x_30) ;  /* 0x0000000100c47547 */ /* 0x000fea000b800000 */
[----:B------:R-:W-:Y:S01]  /*4bd0*/  ISETP.NE.AND P2, PT, R2, RZ, PT ;  /* 0x000000ff0200720c */ /* 0x000fe20003f45270 */
[----:B------:R0:W-:Y:S04]  /*4be0*/  STL [R1+0x26c], R3 ;  /* 0x00026c0301007387 */ /* 0x0001e80000100800 */
[----:B0-----:R-:W2:Y:S08]  /*4bf0*/  LDL R3, [R1+0x24] ;  /* 0x0000240001037983 */ /* 0x001eb00000100800 */
[----:B------:R-:W-:Y:S01]  /*4c00*/  VOTEU.ANY UP0, P2 ;  /* 0x0000000000ff7886 */ /* 0x000fe20001000100 */
[----:B------:R-:W-:Y:S01]  /*4c10*/  PLOP3.LUT P2, PT, PT, PT, UP0, 0x80, 0x8 ;  /* 0x000000000008781c */ /* 0x000fe20003f4f008 */
[----:B------:R0:W-:Y:S01]  /*4c20*/  STL [R1+0x268], R0 ;  /* 0x0002680001007387 */ /* 0x0001e20000100800 */
[----:B------:R-:W-:-:S02]  /*4c30*/  PLOP3.LUT P3, PT, PT, PT, UP0, 0x80, 0x8 ;  /* 0x000000000008781c */ /* 0x000fc40003f6f008 */
[----:B------:R-:W-:Y:S01]  /*4c40*/  PLOP3.LUT P4, PT, PT, PT, UP0, 0x80, 0x8 ;  /* 0x000000000008781c */ /* 0x000fe20003f8f008 */
[----:B------:R-:W3:Y:S04]  /*4c50*/  LDL R250, [R1+0x20] ;  /* 0x0000200001fa7983 */ /* 0x000ee80000100800 */
[----:B0-----:R-:W4:Y:S04]  /*4c60*/  LDL R0, [R1+0x28] ;  /* 0x0000280001007983 */ /* 0x001f280000100800 */
[----:B------:R-:W0:Y:S02]  /*4c70*/  @P2 S2R R234, SR_CTAID.X ;  /* 0x0000000000ea2919 */ /* 0x000e240000002500 */
[----:B-1----:R-:W0:Y:S01]  /*4c80*/  @P3 LDC R232, c[0x0][0x3f8] ;  /* 0x0000fe00ffe83b82 */ /* 0x002e220000000800 */
[----:B------:R-:W-:-:S02]  /*4c90*/  PLOP3.LUT P2, PT, PT, PT, UP0, 0x80, 0x8 ;  /* 0x000000000008781c */ /* 0x000fc40003f4f008 */
[----:B------:R-:W-:-:S11]  /*4ca0*/  PLOP3.LUT P3, PT, PT, PT, UP0, 0x80, 0x8 ;  /* 0x000000000008781c */ /* 0x000fd60003f6f008 */
[----:B0-----:R-:W-:Y:S02]  /*4cb0*/  @P2 IMAD R234, R232, UR38, R234 ;  /* 0x00000026e8ea2c24 */ /* 0x001fe4000f8e02ea */
[----:B------:R-:W0:Y:S01]  /*4cc0*/  @P3 LDC.64 R232, c[0x0][0x450] ;  /* 0x00011400ffe83b82 */ /* 0x000e220000000a00 */
[----:B------:R-:W-:Y:S02]  /*4cd0*/  PLOP3.LUT P2, PT, PT, PT, UP0, 0x80, 0x8 ;  /* 0x000000000008781c */ /* 0x000fe40003f4f008 */
[----:B------:R-:W-:-:S11]  /*4ce0*/  PLOP3.LUT P3, PT, PT, PT, UP0, 0x80, 0x8 ;  /* 0x000000000008781c */ /* 0x000fd60003f6f008 */
[----:B------:R-:W-:-:S04]  /*4cf0*/  @P2 IMAD R234, R234, 0xc0, RZ ;  /* 0x000000c0eaea2824 */ /* 0x000fc800078e02ff */
[----:B0-----:R-:W-:-:S06]  /*4d00*/  @P3 IMAD.WIDE R232, R234, 0x2, R232 ;  /* 0x00000002eae83825 */ /* 0x001fcc00078e02e8 */
[----:B------:R-:W3:Y:S01]  /*4d10*/  @P4 LDG.E.128 R232, desc[UR36][R232.64+0x20] ;  /* 0x00002024e8e84981 */ /* 0x000ee2000c1e1d00 */
[----:B------:R-:W-:Y:S01]  /*4d20*/  PLOP3.LUT P2, PT, PT, PT, UP0, 0x80, 0x8 ;  /* 0x000000000008781c */ /* 0x000fe20003f4f008 */
[----:B--2--5:R-:W-:Y:S02]  /*4d30*/  HADD2 R117, R117, R3 ;  /* 0x0000000375757230 */ /* 0x024fe40000000000 */
[----:B------:R2:W5:Y:S01]  /*4d40*/  LDL.LU R3, [R1+0x26c] ;  /* 0x00026c0001037983 */ /* 0x0005620000300800 */
[----:B----4-:R-:W-:-:S09]  /*4d50*/  HFMA2 R118, R118, 1, 1, R0 ;  /* 0x3c003c0076767831 */ /* 0x010fd20000000000 */
[----:B---3--:R-:W-:Y:S02]  /*4d60*/  @P2 HMUL2 R117, R117, R233 ;  /* 0x000000e975752232 */ /* 0x008fe40000000000 */
[----:B------:R-:W3:Y:S04]  /*4d70*/  LDL R233, [R1+0x2c] ;  /* 0x00002c0001e97983 */ /* 0x000ee80000100800 */
[----:B------:R2:W5:Y:S01]  /*4d80*/  LDL.LU R0, [R1+0x268] ;  /* 0x0002680001007983 */ /* 0x0005620000300800 */
[----:B------:R-:W-:Y:S02]  /*4d90*/  PLOP3.LUT P4, PT, PT, PT, UP0, 0x80, 0x8 ;  /* 0x000000000008781c */ /* 0x000fe40003f8f008 */
[----:B------:R-:W-:Y:S02]  /*4da0*/  PLOP3.LUT P3, PT, PT, PT, UP0, 0x80, 0x8 ;  /* 0x000000000008781c */ /* 0x000fe40003f6f008 */
[----:B------:R-:W-:-:S09]  /*4db0*/  PLOP3.LUT P2, PT, PT, PT, UP0, 0x80, 0x8 ;  /* 0x000000000008781c */ /* 0x000fd20003f4f008 */
[----:B------:R-:W-:Y:S01]  /*4dc0*/  @P4 HMUL2 R118, R118, R234 ;  /* 0x000000ea76764232 */ /* 0x000fe20000000000 */
[----:B------:R-:W-:Y:S01]  /*4dd0*/  ISETP.GE.AND P4, PT, R7, R4, PT ;  /* 0x000000040700720c */ /* 0x000fe20003f86270 */
[----:B------:R-:W-:-:S04]  /*4de0*/  HFMA2 R116, R116, 1, 1, R250 ;  /* 0x3c003c0074747831 */ /* 0x000fc800000000fa */
[----:B------:R-:W-:Y:S02]  /*4df0*/  @P3 HFMA2 R116, R116, R232, -RZ ;  /* 0x000000e874743231 */ /* 0x000fe400001000ff */
[----:B---3--:R-:W-:-:S04]  /*4e00*/  HADD2 R119, R119, R233 ;  /* 0x000000e977777230 */ /* 0x008fc80000000000 */
[----:B------:R-:W-:Y:S02]  /*4e10*/  @P2 HMUL2 R119, R119, R235 ;  /* 0x000000eb77772232 */ /* 0x000fe40000000000 */
[----:B--2---:R-:W-:Y:S05]  /*4e20*/  @P4 BRA `(.L_x_30) ;  /* 0x00000000002c4947 */ /* 0x004fea0003800000 */
[----:B------:R-:W-:Y:S01]  /*4e30*/  S2UR UR5, SR_CTAID.Y ;  /* 0x00000000000579c3 */ /* 0x000fe20000002600 */
[----:B------:R-:W-:-:S07]  /*4e40*/  SHF.R.S32.HI R233, RZ, 0x1f, R7 ;  /* 0x0000001fffe97819 */ /* 0x000fce0000011407 */
[----:B------:R-:W0:Y:S02]  /*4e50*/  S2UR UR7, SR_CTAID.X ;  /* 0x00000000000779c3 */ /* 0x000e240000002500 */
[----:B0-----:R-:W-:-:S06]  /*4e60*/  UIMAD UR5, UR5, UR20, UR7 ;  /* 0x00000014050572a4 */ /* 0x001fcc000f8e0207 */
[----:B-----5:R-:W-:-:S04]  /*4e70*/  IMAD R232, R0, UR5, RZ ;  /* 0x0000000500e87c24 */ /* 0x020fc8000f8e02ff */
[----:B------:R-:W-:-:S05]  /*4e80*/  IMAD R232, R232, 0xc0, RZ ;  /* 0x000000c0e8e87824 */ /* 0x000fca00078e02ff */
[----:B------:R-:W-:-:S04]  /*4e90*/  IADD3 R7, P2, PT, R232, R7, RZ ;  /* 0x00000007e8077210 */ /* 0x000fc80007f5e0ff */
[----:B------:R-:W-:Y:S02]  /*4ea0*/  LEA.HI.X.SX32 R233, R232, R233, 0x1, P2 ;  /* 0x000000e9e8e97211 */ /* 0x000fe400010f0eff */
[----:B------:R-:W-:-:S04]  /*4eb0*/  LEA R232, P2, R7, UR8, 0x1 ;  /* 0x0000000807e87c11 */ /* 0x000fc8000f8408ff */
[----:B------:R-:W-:-:S05]  /*4ec0*/  LEA.HI.X R233, R7, UR9, R233, 0x1, P2 ;  /* 0x0000000907e97c11 */ /* 0x000fca00090f0ce9 */
[----:B------:R2:W-:Y:S04]  /*4ed0*/  STG.E.128 desc[UR36][R232.64], R116 ;  /* 0x00000074e8007986 */ /* 0x0005e8000c101d24 */
.L_x_30:
[----:B------:R-:W-:Y:S05]  /*4ee0*/  BSYNC.RECONVERGENT B1 ;  /* 0x0000000000017941 */ /* 0x000fea0003800200 */
.L_x_29:
[----:B------:R-:W-:Y:S04]  /*4ef0*/  BSSY.RECONVERGENT B2, `(.L_x_37) ;  /* 0x000025d000027945 */ /* 0x000fe80003800200 */
[----:B------:R-:W-:Y:S04]  /*4f00*/  BSSY.RELIABLE B1, `(.L_x_38) ;  /* 0x0000211000017945 */ /* 0x000fe80003800100 */
[----:B------:R-:W-:Y:S05]  /*4f10*/  @P0 BRA `(.L_x_39) ;  /* 0x0000000800700947 */ /* 0x000fea0003800000 */
[----:B------:R-:W-:Y:S01]  /*4f20*/  SHF.L.U32 R7, R5, 0x3, RZ ;  /* 0x0000000305077819 */ /* 0x000fe200000006ff */
[----:B------:R-:W-:Y:S01]  /*4f30*/  BSSY.RECONVERGENT B3, `(.L_x_40) ;  /* 0x0000017000037945 */ /* 0x000fe20003800200 */
[----:B0-----:R-:W-:Y:S02]  /*4f40*/  CS2R R10, SRZ ;  /* 0x00000000000a7805 */ /* 0x001fe4000001ff00 */
[----:B------:R-:W-:Y:S01]  /*4f50*/  CS2R R8, SRZ ;  /* 0x0000000000087805 */ /* 0x000fe2000001ff00 */
[----:B-----5:R-:W-:-:S05]  /*4f60*/  IMAD R7, R0, 0x10, R7 ;  /* 0x0000001000077824 */ /* 0x020fca00078e0207 */
        /* <DEDUP_REMOVED lines=8> */
[----:B------:R0:W3:Y:S01]  /*4ff0*/  LDG.E R8, desc[UR36][R8.64] ;  /* 0x0000002408087981 */ /* 0x0000e2000c1e1900 */
[C---:B------:R-:W-:Y:S02]  /*5000*/  IMAD R10, R0.reuse, UR6, RZ ;  /* 0x00000006000a7c24 */ /* 0x040fe4000f8e02ff */
[----:B0-----:R-:W-:-:S04]  /*5010*/  IMAD R9, R0, UR20, RZ ;  /* 0x0000001400097c24 */ /* 0x001fc8000f8e02ff */
[----:B---3--:R-:W-:-:S04]  /*5020*/  IMAD R9, R9, R8, RZ ;  /* 0x0000000809097224 */ /* 0x008fc800078e02ff */
[----:B------:R-:W-:-:S05]  /*5030*/  IMAD R9, R9, 0xc0, R7 ;  /* 0x000000c009097824 */ /* 0x000fca00078e0207 */
[----:B------:R-:W-:Y:S02]  /*5040*/  SHF.R.S32.HI R8, RZ, 0x1f, R9 ;  /* 0x0000001fff087819 */ /* 0x000fe40000011409 */
[----:B------:R-:W-:-:S04]  /*5050*/  IADD3 R9, P2, PT, R10, R9, RZ ;  /* 0x000000090a097210 */ /* 0x000fc80007f5e0ff */
[----:B------:R-:W-:Y:S02]  /*5060*/  LEA.HI.X.SX32 R10, R10, R8, 0x1, P2 ;  /* 0x000000080a0a7211 */ /* 0x000fe400010f0eff */
[----:B------:R-:W-:-:S04]  /*5070*/  LEA R8, P2, R9, UR8, 0x1 ;  /* 0x0000000809087c11 */ /* 0x000fc8000f8408ff */
[----:B------:R-:W-:-:S06]  /*5080*/  LEA.HI.X R9, R9, UR9, R10, 0x1, P2 ;  /* 0x0000000909097c11 */ /* 0x000fcc00090f0c0a */
[----:B------:R-:W5:Y:S03]  /*5090*/  LDG.E.128 R8, desc[UR36][R8.64] ;  /* 0x0000002408087981 */ /* 0x000f66000c1e1d00 */
.L_x_41:
[----:B------:R-:W-:Y:S05]  /*50a0*/  BSYNC.RECONVERGENT B3 ;  /* 0x0000000000037941 */ /* 0x000fea0003800200 */
.L_x_40:
[----:B------:R-:W-:-:S09]  /*50b0*/  UISETP.NE.AND UP0, UPT, UR21, URZ, UPT ;  /* 0x000000ff1500728c */ /* 0x000fd2000bf05270 */
[----:B------:R-:W-:Y:S05]  /*50c0*/  BRA.U UP0, `(.L_x_42) ;  /* 0x0000000100cc7547 */ /* 0x000fea000b800000 */
[----:B------:R-:W-:Y:S01]  /*50d0*/  ISETP.NE.AND P2, PT, R2, RZ, PT ;  /* 0x000000ff0200720c */ /* 0x000fe20003f45270 */
[----:B------:R0:W-:Y:S04]  /*50e0*/  STL [R1+0x26c], R3 ;  /* 0x00026c0301007387 */ /* 0x0001e80000100800 */
[----:B0-----:R-:W3:Y:S08]  /*50f0*/  LDL R3, [R1+0x14] ;  /* 0x0000140001037983 */ /* 0x001ef00000100800 */
[----:B------:R-:W-:Y:S01]  /*5100*/  VOTEU.ANY UP0, P2 ;  /* 0x0000000000ff7886 */ /* 0x000fe20001000100 */
[----:B------:R-:W-:Y:S01]  /*5110*/  PLOP3.LUT P2, PT, PT, PT, UP0, 0x80, 0x8 ;  /* 0x000000000008781c */ /* 0x000fe20003f4f008 */
[----:B------:R0:W-:Y:S01]  /*5120*/  STL [R1+0x268], R0 ;  /* 0x0002680001007387 */ /* 0x0001e20000100800 */
[----:B------:R-:W-:-:S02]  /*5130*/  PLOP3.LUT P3, PT, PT, PT, UP0, 0x80, 0x8 ;  /* 0x000000000008781c */ /* 0x000fc40003f6f008 */
[----:B------:R-:W-:Y:S01]  /*5140*/  PLOP3.LUT P4, PT, PT, PT, UP0, 0x80, 0x8 ;  /* 0x000000000008781c */ /* 0x000fe20003f8f008 */
[----:B------:R-:W4:Y:S04]  /*5150*/  LDL R250, [R1+0x10] ;  /* 0x0000100001fa7983 */ /* 0x000f280000100800 */
[----:B0-----:R-:W4:Y:S04]  /*5160*/  LDL R0, [R1+0x18] ;  /* 0x0000180001007983 */ /* 0x001f280000100800 */
[----:B------:R-:W0:Y:S02]  /*5170*/  @P2 S2R R234, SR_CTAID.X ;  /* 0x0000000000ea2919 */ /* 0x000e240000002500 */
[----:B-12---:R-:W0:Y:S01]  /*5180*/  @P3 LDC R232, c[0x0][0x3f8] ;  /* 0x0000fe00ffe83b82 */ /* 0x006e220000000800 */
        /* <DEDUP_REMOVED lines=8> */
[----:B------:R-:W2:Y:S01]  /*5210*/  @P4 LDG.E.128 R232, desc[UR36][R232.64+0x30] ;  /* 0x00003024e8e84981 */ /* 0x000ea2000c1e1d00 */
[----:B------:R-:W-:Y:S01]  /*5220*/  PLOP3.LUT P2, PT, PT, PT, UP0, 0x80, 0x8 ;  /* 0x000000000008781c */ /* 0x000fe20003f4f008 */
[----:B---3-5:R-:W-:Y:S02]  /*5230*/  HADD2 R9, R9, R3 ;  /* 0x0000000309097230 */ /* 0x028fe40000000000 */
[----:B------:R0:W5:Y:S01]  /*5240*/  LDL.LU R3, [R1+0x26c] ;  /* 0x00026c0001037983 */ /* 0x0001620000300800 */
[----:B----4-:R-:W-:-:S09]  /*5250*/  HFMA2 R10, R10, 1, 1, R0 ;  /* 0x3c003c000a0a7831 */ /* 0x010fd20000000000 */
[----:B--2---:R-:W-:Y:S02]  /*5260*/  @P2 HMUL2 R9, R9, R233 ;  /* 0x000000e909092232 */ /* 0x004fe40000000000 */
[----:B------:R-:W2:Y:S04]  /*5270*/  LDL R233, [R1+0x1c] ;  /* 0x00001c0001e97983 */ /* 0x000ea80000100800 */
[----:B------:R0:W5:Y:S01]  /*5280*/  LDL.LU R0, [R1+0x268] ;  /* 0x0002680001007983 */ /* 0x0001620000300800 */
[----:B------:R-:W-:Y:S02]  /*5290*/  PLOP3.LUT P4, PT, PT, PT, UP0, 0x80, 0x8 ;  /* 0x000000000008781c */ /* 0x000fe40003f8f008 */
[----:B------:R-:W-:Y:S02]  /*52a0*/  PLOP3.LUT P3, PT, PT, PT, UP0, 0x80, 0x8 ;  /* 0x000000000008781c */ /* 0x000fe40003f6f008 */
[----:B------:R-:W-:-:S09]  /*52b0*/  PLOP3.LUT P2, PT, PT, PT, UP0, 0x80, 0x8 ;  /* 0x000000000008781c */ /* 0x000fd20003f4f008 */
[----:B------:R-:W-:Y:S01]  /*52c0*/  @P4 HMUL2 R10, R10, R234 ;  /* 0x000000ea0a0a4232 */ /* 0x000fe20000000000 */
[----:B------:R-:W-:Y:S01]  /*52d0*/  ISETP.GE.AND P4, PT, R7, R4, PT ;  /* 0x000000040700720c */ /* 0x000fe20003f86270 */
[----:B------:R-:W-:Y:S01]  /*52e0*/  HFMA2 R8, R8, 1, 1, R250 ;  /* 0x3c003c0008087831 */ /* 0x000fe200000000fa */
[----:B------:R-:W-:Y:S03]  /*52f0*/  BSSY.RECONVERGENT B3, `(.L_x_42) ;  /* 0x0000010000037945 */ /* 0x000fe60003800200 */
[----:B------:R-:W-:Y:S02]  /*5300*/  @P3 HFMA2 R8, R8, R232, -RZ ;  /* 0x000000e808083231 */ /* 0x000fe400001000ff */
[----:B--2---:R-:W-:-:S04]  /*5310*/  HADD2 R11, R11, R233 ;  /* 0x000000e90b0b7230 */ /* 0x004fc80000000000 */
[----:B------:R-:W-:Y:S02]  /*5320*/  @P2 HMUL2 R11, R11, R235 ;  /* 0x000000eb0b0b2232 */ /* 0x000fe40000000000 */
[----:B0-----:R-:W-:Y:S05]  /*5330*/  @P4 BRA `(.L_x_43) ;  /* 0x00000000002c4947 */ /* 0x001fea0003800000 */
        /* <DEDUP_REMOVED lines=11> */
.L_x_43:
[----:B------:R-:W-:Y:S05]  /*53f0*/  BSYNC.RECONVERGENT B3 ;  /* 0x0000000000037941 */ /* 0x000fea0003800200 */
.L_x_42:
[----:B------:R-:W-:Y:S05]  /*5400*/  @P0 BRA `(.L_x_44) ;  /* 0x0000000800580947 */ /* 0x000fea0003800000 */
[----:B-----5:R-:W-:Y:S01]  /*5410*/  IMAD R7, R0, 0x20, R6 ;  /* 0x0000002000077824 */ /* 0x020fe200078e0206 */
[----:B------:R-:W-:Y:S01]  /*5420*/  BSSY.RECONVERGENT B3, `(.L_x_45) ;  /* 0x0000016000037945 */ /* 0x000fe20003800200 */
[----:B------:R-:W-:Y:S02]  /*5430*/  CS2R R122, SRZ ;  /* 0x00000000007a7805 */ /* 0x000fe4000001ff00 */
[----:B------:R-:W-:Y:S02]  /*5440*/  CS2R R120, SRZ ;  /* 0x0000000000787805 */ /* 0x000fe4000001ff00 */
[----:B------:R-:W-:-:S13]  /*5450*/  ISETP.GE.AND P2, PT, R7, R4, PT ;  /* 0x000000040700720c */ /* 0x000fda0003f46270 */
[----:B------:R-:W-:Y:S05]  /*5460*/  @P2 BRA `(.L_x_46) ;  /* 0x0000000000442947 */ /* 0x000fea0003800000 */
[----:B------:R-:W3:Y:S02]  /*5470*/  S2UR UR5, SR_CTAID.Y ;  /* 0x00000000000579c3 */ /* 0x000ee40000002600 */
[----:B---3--:R-:W-:-:S05]  /*5480*/  IMAD R122, R0, UR5, RZ ;  /* 0x00000005007a7c24 */ /* 0x008fca000f8e02ff */
[----:B------:R-:W-:-:S04]  /*5490*/  IADD3 R121, P2, PT, R122, R3, RZ ;  /* 0x000000037a797210 */ /* 0x000fc80007f5e0ff */
[----:B------:R-:W-:Y:S02]  /*54a0*/  LEA.HI.X.SX32 R122, R122, RZ, 0x1, P2 ;  /* 0x000000ff7a7a7211 */ /* 0x000fe400010f0eff */
[----:B------:R-:W-:-:S04]  /*54b0*/  LEA R120, P2, R121, UR10, 0x2 ;  /* 0x0000000a79787c11 */ /* 0x000fc8000f8410ff */
[----:B------:R-:W-:-:S05]  /*54c0*/  LEA.HI.X R121, R121, UR11, R122, 0x2, P2 ;  /* 0x0000000b79797c11 */ /* 0x000fca00090f147a */
[----:B------:R3:W2:Y:S01]  /*54d0*/  LDG.E R120, desc[UR36][R120.64] ;  /* 0x0000002478787981 */ /* 0x0006a2000c1e1900 */
[C---:B------:R-:W-:Y:S02]  /*54e0*/  IMAD R122, R0.reuse, UR6, RZ ;  /* 0x00000006007a7c24 */ /* 0x040fe4000f8e02ff */
[----:B---3--:R-:W-:-:S04]  /*54f0*/  IMAD R121, R0, UR20, RZ ;  /* 0x0000001400797c24 */ /* 0x008fc8000f8e02ff */
        /* <DEDUP_REMOVED lines=8> */
.L_x_46:
[----:B------:R-:W-:Y:S05]  /*5580*/  BSYNC.RECONVERGENT B3 ;  /* 0x0000000000037941 */ /* 0x000fea0003800200 */
.L_x_45:
[----:B------:R-:W-:Y:S01]  /*5590*/  UISETP.NE.AND UP0, UPT, UR21, URZ, UPT ;  /* 0x000000ff1500728c */ /* 0x000fe2000bf05270 */
[----:B------:R-:W-:Y:S08]  /*55a0*/  BSSY.RECONVERGENT B3, `(.L_x_39) ;  /* 0x0000033000037945 */ /* 0x000ff00003800200 */
[----:B------:R-:W-:Y:S05]  /*55b0*/  BRA.U UP0, `(.L_x_47) ;  /* 0x0000000100c47547 */ /* 0x000fea000b800000 */
[----:B------:R-:W-:Y:S01]  /*55c0*/  ISETP.NE.AND P2, PT, R2, RZ, PT ;  /* 0x000000ff0200720c */ /* 0x000fe20003f45270 */
[----:B------:R3:W-:Y:S04]  /*55d0*/  STL [R1+0x26c], R3 ;  /* 0x00026c0301007387 */ /* 0x0007e80000100800 */
[----:B---3--:R-:W3:Y:S08]  /*55e0*/  LDL R3, [R1+0x4] ;  /* 0x0000040001037983 */ /* 0x008ef00000100800 */
[----:B------:R-:W-:Y:S01]  /*55f0*/  VOTEU.ANY UP0, P2 ;  /* 0x0000000000ff7886 */ /* 0x000fe20001000100 */
[----:B------:R-:W-:Y:S01]  /*5600*/  PLOP3.LUT P2, PT, PT, PT, UP0, 0x80, 0x8 ;  /* 0x000000000008781c */ /* 0x000fe20003f4f008 */
[----:B------:R0:W-:Y:S01]  /*5610*/  STL [R1+0x268], R0 ;  /* 0x0002680001007387 */ /* 0x0001e20000100800 */
[----:B------:R-:W-:-:S02]  /*5620*/  PLOP3.LUT P3, PT, PT, PT, UP0, 0x80, 0x8 ;  /* 0x000000000008781c */ /* 0x000fc40003f6f008 */
[----:B------:R-:W-:Y:S01]  /*5630*/  PLOP3.LUT P4, PT, PT, PT, UP0, 0x80, 0x8 ;  /* 0x000000000008781c */ /* 0x000fe20003f8f008 */
[----:B------:R-:W4:Y:S04]  /*5640*/  LDL R250, [R1] ;  /* 0x0000000001fa7983 */ /* 0x000f280000100800 */
        /* <DEDUP_REMOVED lines=26> */
[----:B--2---:R-:W-:-:S04]  /*57f0*/  HADD2 R123, R123, R233 ;  /* 0x000000e97b7b7230 */ /* 0x004fc80000000000 */
[----:B------:R-:W-:Y:S02]  /*5800*/  @P2 HMUL2 R123, R123, R235 ;  /* 0x000000eb7b7b2232 */ /* 0x000fe40000000000 */
[----:B---3--:R-:W-:Y:S05]  /*5810*/  @P4 BRA `(.L_x_47) ;  /* 0x00000000002c4947 */ /* 0x008fea0003800000 */
        /* <DEDUP_REMOVED lines=11> */
.L_x_47:
[----:B------:R-:W-:Y:S05]  /*58d0*/  BSYNC.RECONVERGENT B3 ;  /* 0x0000000000037941 */ /* 0x000fea0003800200 */
.L_x_39:
[----:B------:R-:W-:Y:S05]  /*58e0*/  @P0 BRA `(.L_x_48) ;  /* 0x00000008004c0947 */ /* 0x000fea0003800000 */
[----:B-----5:R-:W-:Y:S01]  /*58f0*/  LEA R7, R0, R5, 0x2 ;  /* 0x0000000500077211 */ /* 0x020fe200078e10ff */
[----:B------:R-:W-:Y:S01]  /*5900*/  BSSY.RECONVERGENT B3, `(.L_x_49) ;  /* 0x0000018000037945 */ /* 0x000fe20003800200 */
[----:B------:R-:W-:-:S03]  /*5910*/  CS2R R126, SRZ ;  /* 0x00000000007e7805 */ /* 0x000fc6000001ff00 */
[----:B------:R-:W-:-:S05]  /*5920*/  IMAD.SHL.U32 R124, R7, 0x8, RZ ;  /* 0x00000008077c7824 */ /* 0x000fca00078e00ff */
[----:B------:R-:W-:Y:S02]  /*5930*/  ISETP.GE.AND P2, PT, R124, R4, PT ;  /* 0x000000047c00720c */ /* 0x000fe40003f46270 */
[----:B------:R-:W-:-:S11]  /*5940*/  CS2R R124, SRZ ;  /* 0x00000000007c7805 */ /* 0x000fd6000001ff00 */
        /* <DEDUP_REMOVED lines=11> */
[----:B------:R-:W-:-:S04]  /*5a00*/  IMAD R124, R124, 0x18, R7 ;  /* 0x000000187c7c7824 */ /* 0x000fc800078e0207 */
[----:B------:R-:W-:-:S05]  /*5a10*/  IMAD.SHL.U32 R125, R124, 0x8, RZ ;  /* 0x000000087c7d7824 */ /* 0x000fca00078e00ff */
[----:B------:R-:W-:Y:S02]  /*5a20*/  SHF.R.S32.HI R124, RZ, 0x1f, R125 ;  /* 0x0000001fff7c7819 */ /* 0x000fe4000001147d */
[----:B------:R-:W-:-:S04]  /*5a30*/  IADD3 R125, P2, PT, R126, R125, RZ ;  /* 0x0000007d7e7d7210 */ /* 0x000fc80007f5e0ff */
[----:B------:R-:W-:Y:S02]  /*5a40*/  LEA.HI.X.SX32 R126, R126, R124, 0x1, P2 ;  /* 0x0000007c7e7e7211 */ /* 0x000fe400010f0eff */
[----:B------:R-:W-:-:S04]  /*5a50*/  LEA R124, P2, R125, UR8, 0x1 ;  /* 0x000000087d7c7c11 */ /* 0x000fc8000f8408ff */
[----:B------:R-:W-:-:S06]  /*5a60*/  LEA.HI.X R125, R125, UR9, R126, 0x1, P2 ;  /* 0x000000097d7d7c11 */ /* 0x000fcc00090f0c7e */
[----:B------:R-:W5:Y:S03]  /*5a70*/  LDG.E.128 R124, desc[UR36][R124.64] ;  /* 0x000000247c7c7981 */ /* 0x000f66000c1e1d00 */
.L_x_50:
[----:B------:R-:W-:Y:S05]  /*5a80*/  BSYNC.RECONVERGENT B3 ;  /* 0x0000000000037941 */ /* 0x000fea0003800200 */
.L_x_49:
[----:B------:R-:W-:Y:S01]  /*5a90*/  UISETP.NE.AND UP0, UPT, UR21, URZ, UPT ;  /* 0x000000ff1500728c */ /* 0x000fe2000bf05270 */
[----:B------:R-:W-:Y:S08]  /*5aa0*/  BSSY.RECONVERGENT B3, `(.L_x_44) ;  /* 0x000002c000037945 */ /* 0x000ff00003800200 */
[----:B------:R-:W-:Y:S05]  /*5ab0*/  BRA.U UP0, `(.L_x_51) ;  /* 0x0000000100a87547 */ /* 0x000fea000b800000 */
[----:B------:R-:W-:-:S13]  /*5ac0*/  ISETP.NE.AND P2, PT, R2, RZ, PT ;  /* 0x000000ff0200720c */ /* 0x000fda0003f45270 */
[----:B------:R-:W-:Y:S01]  /*5ad0*/  VOTEU.ANY UP0, P2 ;  /* 0x0000000000ff7886 */ /* 0x000fe20001000100 */
[----:B------:R-:W-:Y:S02]  /*5ae0*/  PLOP3.LUT P2, PT, PT, PT, UP0, 0x80, 0x8 ;  /* 0x000000000008781c */ /* 0x000fe40003f4f008 */
[----:B------:R-:W-:Y:S02]  /*5af0*/  PLOP3.LUT P3, PT, PT, PT, UP0, 0x80, 0x8 ;  /* 0x000000000008781c */ /* 0x000fe40003f6f008 */
[----:B------:R-:W-:-:S09]  /*5b00*/  PLOP3.LUT P4, PT, PT, PT, UP0, 0x80, 0x8 ;  /* 0x000000000008781c */ /* 0x000fd20003f8f008 */
[----:B------:R-:W4:Y:S01]  /*5b10*/  @P2 S2R R234, SR_CTAID.X ;  /* 0x0000000000ea2919 */ /* 0x000f220000002500 */
[----:B------:R-:W-:Y:S01]  /*5b20*/  PLOP3.LUT P2, PT, PT, PT, UP0, 0x80, 0x8 ;  /* 0x000000000008781c */ /* 0x000fe20003f4f008 */
[----:B0123--:R-:W4:Y:S01]  /*5b30*/  @P3 LDC R232, c[0x0][0x3f8] ;  /* 0x0000fe00ffe83b82 */ /* 0x00ff220000000800 */
[----:B------:R-:W-:-:S11]  /*5b40*/  PLOP3.LUT P3, PT, PT, PT, UP0, 0x80, 0x8 ;  /* 0x000000000008781c */ /* 0x000fd60003f6f008 */
[----:B----4-:R-:W-:Y:S01]  /*5b50*/  @P2 IMAD R234, R232, UR38, R234 ;  /* 0x00000026e8ea2c24 */ /* 0x010fe2000f8e02ea */
[----:B------:R-:W-:Y:S01]  /*5b60*/  PLOP3.LUT P2, PT, PT, PT, UP0, 0x80, 0x8 ;  /* 0x000000000008781c */ /* 0x000fe20003f4f008 */
[----:B------:R-:W0:Y:S01]  /*5b70*/  @P3 LDC.64 R232, c[0x0][0x450] ;  /* 0x00011400ffe83b82 */ /* 0x000e220000000a00 */
[----:B------:R-:W-:-:S11]  /*5b80*/  PLOP3.LUT P3, PT, PT, PT, UP0, 0x80, 0x8 ;  /* 0x000000000008781c */ /* 0x000fd60003f6f008 */
[----:B------:R-:W-:-:S04]  /*5b90*/  @P2 IMAD R234, R234, 0xc0, RZ ;  /* 0x000000c0eaea2824 */ /* 0x000fc800078e02ff */
[----:B0-----:R-:W-:-:S06]  /*5ba0*/  @P3 IMAD.WIDE R232, R234, 0x2, R232 ;  /* 0x00000002eae83825 */ /* 0x001fcc00078e02e8 */
[----:B------:R-:W2:Y:S01]  /*5bb0*/  @P4 LDG.E.128 R232, desc[UR36][R232.64+0x50] ;  /* 0x00005024e8e84981 */ /* 0x000ea2000c1e1d00 */
[----:B------:R-:W-:Y:S01]  /*5bc0*/  PLOP3.LUT P4, PT, PT, PT, UP0, 0x80, 0x8 ;  /* 0x000000000008781c */ /* 0x000fe20003f8f008 */
[----:B-----5:R-:W-:Y:S01]  /*5bd0*/  HFMA2 R126, R126, 1, 1, R246 ;  /* 0x3c003c007e7e7831 */ /* 0x020fe200000000f6 */
[----:B------:R-:W-:Y:S01]  /*5be0*/  PLOP3.LUT P2, PT, PT, PT, UP0, 0x80, 0x8 ;  /* 0x000000000008781c */ /* 0x000fe20003f4f008 */
[----:B------:R-:W-:Y:S01]  /*5bf0*/  HADD2 R125, R125, R245 ;  /* 0x000000f57d7d7230 */ /* 0x000fe20000000000 */
[----:B------:R-:W-:Y:S01]  /*5c00*/  SHF.L.U32 R7, R7, 0x3, RZ ;  /* 0x0000000307077819 */ /* 0x000fe200000006ff */
[----:B------:R-:W-:Y:S01]  /*5c10*/  HFMA2 R124, R124, 1, 1, R244 ;  /* 0x3c003c007c7c7831 */ /* 0x000fe200000000f4 */
[----:B------:R-:W-:Y:S01]  /*5c20*/  PLOP3.LUT P3, PT, PT, PT, UP0, 0x80, 0x8 ;  /* 0x000000000008781c */ /* 0x000fe20003f6f008 */
[----:B------:R-:W-:-:S06]  /*5c30*/  HADD2 R127, R127, R247 ;  /* 0x000000f77f7f7230 */ /* 0x000fcc0000000000 */
[----:B--2---:R-:W-:Y:S01]  /*5c40*/  @P4 HMUL2 R126, R126, R234 ;  /* 0x000000ea7e7e4232 */ /* 0x004fe20000000000 */
[----:B------:R-:W-:Y:S01]  /*5c50*/  ISETP.GE.AND P4, PT, R7, R4, PT ;  /* 0x000000040700720c */ /* 0x000fe20003f86270 */
[----:B------:R-:W-:Y:S01]  /*5c60*/  @P2 HMUL2 R125, R125, R233 ;  /* 0x000000e97d7d2232 */ /* 0x000fe20000000000 */
[----:B------:R-:W-:-:S03]  /*5c70*/  PLOP3.LUT P2, PT, PT, PT, UP0, 0x80, 0x8 ;  /* 0x000000000008781c */ /* 0x000fc60003f4f008 */
[----:B------:R-:W-:-:S10]  /*5c80*/  @P3 HFMA2 R124, R124, R232, -RZ ;  /* 0x000000e87c7c3231 */ /* 0x000fd400001000ff */
        /* <DEDUP_REMOVED lines=13> */
.L_x_51:
[----:B------:R-:W-:Y:S05]  /*5d60*/  BSYNC.RECONVERGENT B3 ;  /* 0x0000000000037941 */ /* 0x000fea0003800200 */
.L_x_44:
[----:B------:R-:W-:Y:S05]  /*5d70*/  @P0 BRA `(.L_x_52) ;  /* 0x0000000800540947 */ /* 0x000fea0003800000 */
[----:B-----5:R-:W-:Y:S01]  /*5d80*/  IMAD R7, R0, 0x4, R5 ;  /* 0x0000000400077824 */ /* 0x020fe200078e0205 */
[----:B------:R-:W-:Y:S01]  /*5d90*/  BSSY.RECONVERGENT B3, `(.L_x_53) ;  /* 0x0000019000037945 */ /* 0x000fe20003800200 */
[----:B------:R-:W-:Y:S02]  /*5da0*/  CS2R R130, SRZ ;  /* 0x0000000000827805 */ /* 0x000fe4000001ff00 */
[----:B0123--:R-:W-:-:S05]  /*5db0*/  IMAD.IADD R232, R7, 0x1, R0 ;  /* 0x0000000107e87824 */ /* 0x00ffca00078e0200 */
[----:B------:R-:W-:-:S04]  /*5dc0*/  SHF.L.U32 R128, R232, 0x3, RZ ;  /* 0x00000003e8807819 */ /* 0x000fc800000006ff */
        /* <DEDUP_REMOVED lines=21> */
.L_x_54:
[----:B------:R-:W-:Y:S05]  /*5f20*/  BSYNC.RECONVERGENT B3 ;  /* 0x0000000000037941 */ /* 0x000fea0003800200 */
.L_x_53:
        /* <DEDUP_REMOVED lines=8> */
[----:B------:R-:W0:Y:S01]  /*5fb0*/  @P2 S2R R234, SR_CTAID.X ;  /* 0x0000000000ea2919 */ /* 0x000e220000002500 */
[----:B------:R-:W-:Y:S01]  /*5fc0*/  PLOP3.LUT P2, PT, PT, PT, UP0, 0x80, 0x8 ;  /* 0x000000000008781c */ /* 0x000fe20003f4f008 */
[----:B------:R-:W0:Y:S01]  /*5fd0*/  @P3 LDC R232, c[0x0][0x3f8] ;  /* 0x0000fe00ffe83b82 */ /* 0x000e220000000800 */
[----:B------:R-:W-:-:S11]  /*5fe0*/  PLOP3.LUT P3, PT, PT, PT, UP0, 0x80, 0x8 ;  /* 0x000000000008781c */ /* 0x000fd60003f6f008 */
[----:B0-----:R-:W-:Y:S01]  /*5ff0*/  @P2 IMAD R234, R232, UR38, R234 ;  /* 0x00000026e8ea2c24 */ /* 0x001fe2000f8e02ea */
[----:B------:R-:W-:Y:S01]  /*6000*/  PLOP3.LUT P2, PT, PT, PT, UP0, 0x80, 0x8 ;  /* 0x000000000008781c */ /* 0x000fe20003f4f008 */
[----:B------:R-:W0:Y:S01]  /*6010*/  @P3 LDC.64 R232, c[0x0][0x450] ;  /* 0x00011400ffe83b82 */ /* 0x000e220000000a00 */
[----:B------:R-:W-:-:S11]  /*6020*/  PLOP3.LUT P3, PT, PT, PT, UP0, 0x80, 0x8 ;  /* 0x000000000008781c */ /* 0x000fd60003f6f008 */
[----:B------:R-:W-:-:S04]  /*6030*/  @P2 IMAD R234, R234, 0xc0, RZ ;  /* 0x000000c0eaea2824 */ /* 0x000fc800078e02ff */
[----:B0-----:R-:W-:-:S06]  /*6040*/  @P3 IMAD.WIDE R232, R234, 0x2, R232 ;  /* 0x00000002eae83825 */ /* 0x001fcc00078e02e8 */
[----:B------:R-:W2:Y:S01]  /*6050*/  @P4 LDG.E.128 R232, desc[UR36][R232.64+0x60] ;  /* 0x00006024e8e84981 */ /* 0x000ea2000c1e1d00 */
[----:B------:R-:W-:Y:S01]  /*6060*/  PLOP3.LUT P4, PT, PT, PT, UP0, 0x80, 0x8 ;  /* 0x000000000008781c */ /* 0x000fe20003f8f008 */
[----:B------:R-:W-:Y:S01]  /*6070*/  IMAD.IADD R7, R7, 0x1, R0 ;  /* 0x0000000107077824 */ /* 0x000fe200078e0200 */
[----:B------:R-:W-:Y:S01]  /*6080*/  PLOP3.LUT P2, PT, PT, PT, UP0, 0x80, 0x8 ;  /* 0x000000000008781c */ /* 0x000fe20003f4f008 */
[----:B-----5:R-:W-:Y:S02]  /*6090*/  HFMA2 R130, R130, 1, 1, R242 ;  /* 0x3c003c0082827831 */ /* 0x020fe400000000f2 */
[----:B------:R-:W-:Y:S01]  /*60a0*/  HADD2 R129, R129, R241 ;  /* 0x000000f181817230 */ /* 0x000fe20000000000 */
[----:B------:R-:W-:Y:S01]  /*60b0*/  PLOP3.LUT P3, PT, PT, PT, UP0, 0x80, 0x8 ;  /* 0x000000000008781c */ /* 0x000fe20003f6f008 */
[----:B------:R-:W-:Y:S01]  /*60c0*/  HFMA2 R128, R128, 1, 1, R240 ;  /* 0x3c003c0080807831 */ /* 0x000fe200000000f0 */
[----:B------:R-:W-:Y:S01]  /*60d0*/  SHF.L.U32 R7, R7, 0x3, RZ ;  /* 0x0000000307077819 */ /* 0x000fe200000006ff */
[----:B------:R-:W-:-:S04]  /*60e0*/  HADD2 R131, R131, R243 ;  /* 0x000000f383837230 */ /* 0x000fc80000000000 */
        /* <DEDUP_REMOVED lines=18> */
.L_x_55:
[----:B------:R-:W-:Y:S05]  /*6210*/  BSYNC.RECONVERGENT B3 ;  /* 0x0000000000037941 */ /* 0x000fea0003800200 */
.L_x_48:
[----:B------:R-:W-:Y:S05]  /*6220*/  @P0 BRA `(.L_x_56) ;  /* 0x0000000800400947 */ /* 0x000fea0003800000 */
[C---:B-----5:R-:W-:Y:S01]  /*6230*/  IMAD R7, R0.reuse, 0x4, R5 ;  /* 0x0000000400077824 */ /* 0x060fe200078e0205 */
[----:B------:R-:W-:Y:S01]  /*6240*/  BSSY.RECONVERGENT B3, `(.L_x_57) ;  /* 0x0000019000037945 */ /* 0x000fe20003800200 */
[----:B------:R-:W-:Y:S02]  /*6250*/  CS2R R134, SRZ ;  /* 0x0000000000867805 */ /* 0x000fe4000001ff00 */
[----:B0123--:R-:W-:-:S05]  /*6260*/  IMAD R232, R0, 0x2, R7 ;  /* 0x0000000200e87824 */ /* 0x00ffca00078e0207 */
        /* <DEDUP_REMOVED lines=22> */
.L_x_58:
[----:B------:R-:W-:Y:S05]  /*63d0*/  BSYNC.RECONVERGENT B3 ;  /* 0x0000000000037941 */ /* 0x000fea0003800200 */
.L_x_57:
        /* <DEDUP_REMOVED lines=23> */
[----:B------:R-:W-:Y:S01]  /*6550*/  LEA R7, R0, R7, 0x1 ;  /* 0x0000000700077211 */ /* 0x000fe200078e08ff */
[----:B------:R-:W-:Y:S01]  /*6560*/  HFMA2 R132, R132, 1, 1, R236 ;  /* 0x3c003c0084847831 */ /* 0x000fe200000000ec */
[----:B------:R-:W-:Y:S01]  /*6570*/  PLOP3.LUT P3, PT, PT, PT, UP0, 0x80, 0x8 ;  /* 0x000000000008781c */ /* 0x000fe20003f6f008 */
[----:B------:R-:W-:Y:S02]  /*6580*/  HADD2 R135, R135, R239 ;  /* 0x000000ef87877230 */ /* 0x000fe40000000000 */
[----:B------:R-:W-:-:S04]  /*6590*/  IMAD.SHL.U32 R7, R7, 0x8, RZ ;  /* 0x0000000807077824 */ /* 0x000fc800078e00ff */
        /* <DEDUP_REMOVED lines=18> */
.L_x_59:
[----:B------:R-:W-:Y:S05]  /*66c0*/  BSYNC.RECONVERGENT B3 ;  /* 0x0000000000037941 */ /* 0x000fea0003800200 */
.L_x_52:
[----:B------:R-:W-:Y:S05]  /*66d0*/  @P0 BRA `(.L_x_60) ;  /* 0x0000000800440947 */ /* 0x000fea0003800000 */
[----:B-----5:R-:W-:Y:S01]  /*66e0*/  LEA R7, R0, R6, 0x6 ;  /* 0x0000000600077211 */ /* 0x020fe200078e30ff */
[----:B------:R-:W-:Y:S01]  /*66f0*/  BSSY.RECONVERGENT B3, `(.L_x_61) ;  /* 0x0000016000037945 */ /* 0x000fe20003800200 */
[----:B------:R-:W-:Y:S02]  /*6700*/  CS2R R138, SRZ ;  /* 0x00000000008a7805 */ /* 0x000fe4000001ff00 */
        /* <DEDUP_REMOVED lines=20> */
.L_x_62:
[----:B------:R-:W-:Y:S05]  /*6850*/  BSYNC.RECONVERGENT B3 ;  /* 0x0000000000037941 */ /* 0x000fea0003800200 */
.L_x_61:
        /* <DEDUP_REMOVED lines=23> */
[----:B------:R-:W-:Y:S01]  /*69d0*/  PLOP3.LUT P3, PT, PT, PT, UP0, 0x80, 0x8 ;  /* 0x000000000008781c */ /* 0x000fe20003f6f008 */
[----:B------:R-:W-:Y:S02]  /*69e0*/  HFMA2 R136, R136, 1, 1, R12 ;  /* 0x3c003c0088887831 */ /* 0x000fe4000000000c */
[----:B------:R-:W-:-:S06]  /*69f0*/  HADD2 R139, R139, R15 ;  /* 0x0000000f8b8b7230 */ /* 0x000fcc0000000000 */
[----:B--2---:R-:W-:Y:S01]  /*6a00*/  @P4 HMUL2 R138, R138, R234 ;  /* 0x000000ea8a8a4232 */ /* 0x004fe20000000000 */
[----:B------:R-:W-:Y:S01]  /*6a10*/  ISETP.GE.AND P4, PT, R7, R4, PT ;  /* 0x000000040700720c */ /* 0x000fe20003f86270 */
[----:B------:R-:W-:Y:S01]  /*6a20*/  @P2 HMUL2 R137, R137, R233 ;  /* 0x000000e989892232 */ /* 0x000fe20000000000 */
[----:B------:R-:W-:Y:S01]  /*6a30*/  PLOP3.LUT P2, PT, PT, PT, UP0, 0x80, 0x8 ;  /* 0x000000000008781c */ /* 0x000fe20003f4f008 */
[----:B------:R-:W-:-:S12]  /*6a40*/  @P3 HFMA2 R136, R136, R232, -RZ ;  /* 0x000000e888883231 */ /* 0x000fd800001000ff */
        /* <DEDUP_REMOVED lines=13> */
.L_x_63:
[----:B------:R-:W-:Y:S05]  /*6b20*/  BSYNC.RECONVERGENT B3 ;  /* 0x0000000000037941 */ /* 0x000fea0003800200 */
.L_x_56:
[----:B------:R-:W-:Y:S05]  /*6b30*/  @P0 BREAK.RELIABLE B1 ;  /* 0x0000000000010942 */ /* 0x000fea0003800100 */
[----:B------:R-:W-:Y:S05]  /*6b40*/  @P0 BRA `(.L_x_64) ;  /* 0x00000008005c0947 */ /* 0x000fea0003800000 */
[----:B-----5:R-:W-:Y:S01]  /*6b50*/  IMAD R7, R0, 0x4, R5 ;  /* 0x0000000400077824 */ /* 0x020fe200078e0205 */
[----:B------:R-:W-:Y:S01]  /*6b60*/  BSSY.RECONVERGENT B3, `(.L_x_65) ;  /* 0x000001a000037945 */ /* 0x000fe20003800200 */
[----:B------:R-:W-:-:S03]  /*6b70*/  CS2R R142, SRZ ;  /* 0x00000000008e7805 */ /* 0x000fc6000001ff00 */
[----:B------:R-:W-:-:S05]  /*6b80*/  LEA R7, R0, R7, 0x1 ;  /* 0x0000000700077211 */ /* 0x000fca00078e08ff */
[----:B------:R-:W-:-:S05]  /*6b90*/  IMAD R7, R0, 0x2, R7 ;  /* 0x0000000200077824 */ /* 0x000fca00078e0207 */
        /* <DEDUP_REMOVED lines=22> */
.L_x_66:
[----:B------:R-:W-:Y:S05]  /*6d00*/  BSYNC.RECONVERGENT B3 ;  /* 0x0000000000037941 */ /* 0x000fea0003800200 */
.L_x_65:
        /* <DEDUP_REMOVED lines=45> */
.L_x_67:
[----:B------:R-:W-:Y:S05]  /*6fe0*/  BSYNC.RECONVERGENT B3 ;  /* 0x0000000000037941 */ /* 0x000fea0003800200 */
.L_x_60:
[----:B------:R-:W-:Y:S05]  /*6ff0*/  @P0 BREAK.RELIABLE B1 ;  /* 0x0000000000010942 */ /* 0x000fea0003800100 */
[----:B------:R-:W-:Y:S05]  /*7000*/  @P0 BRA `(.L_x_64) ;  /* 0x00000004002c0947 */ /* 0x000fea0003800000 */
[----:B------:R-:W-:Y:S05]  /*7010*/  BSYNC.RELIABLE B1 ;  /* 0x0000000000017941 */ /* 0x000fea0003800100 */
.L_x_38:
[----:B-----5:R-:W-:Y:S01]  /*7020*/  IMAD R7, R0, 0x4, R5 ;  /* 0x0000000400077824 */ /* 0x020fe200078e0205 */
[----:B------:R-:W-:Y:S01]  /*7030*/  BSSY.RECONVERGENT B1, `(.L_x_68) ;  /* 0x000001b000017945 */ /* 0x000fe20003800200 */
[----:B------:R-:W-:-:S03]  /*7040*/  CS2R R146, SRZ ;  /* 0x0000000000927805 */ /* 0x000fc6000001ff00 */
[----:B------:R-:W-:-:S05]  /*7050*/  LEA R7, R0, R7, 0x1 ;  /* 0x0000000700077211 */ /* 0x000fca00078e08ff */
[----:B------:R-:W-:-:S05]  /*7060*/  IMAD R7, R0, 0x2, R7 ;  /* 0x0000000200077824 */ /* 0x000fca00078e0207 */
[----:B0123--:R-:W-:-:S05]  /*7070*/  IADD3 R232, PT, PT, R7, R0, RZ ;  /* 0x0000000007e87210 */ /* 0x00ffca0007ffe0ff */
        /* <DEDUP_REMOVED lines=15> */
[----:B------:R-:W-:-:S04]  /*7170*/  SHF.L.U32 R145, R144, 0x3, RZ ;  /* 0x0000000390917819 */ /* 0x000fc800000006ff */
[----:B------:R-:W-:Y:S02]  /*7180*/  SHF.R.S32.HI R144, RZ, 0x1f, R145 ;  /* 0x0000001fff907819 */ /* 0x000fe40000011491 */
[----:B------:R-:W-:-:S04]  /*7190*/  IADD3 R145, P2, PT, R146, R145, RZ ;  /* 0x0000009192917210 */ /* 0x000fc80007f5e0ff */
[----:B------:R-:W-:Y:S02]  /*71a0*/  LEA.HI.X.SX32 R146, R146, R144, 0x1, P2 ;  /* 0x0000009092927211 */ /* 0x000fe400010f0eff */
[----:B------:R-:W-:-:S04]  /*71b0*/  LEA R144, P2, R145, UR8, 0x1 ;  /* 0x0000000891907c11 */ /* 0x000fc8000f8408ff */
[----:B------:R-:W-:-:S06]  /*71c0*/  LEA.HI.X R145, R145, UR9, R146, 0x1, P2 ;  /* 0x0000000991917c11 */ /* 0x000fcc00090f0c92 */
[----:B------:R-:W5:Y:S03]  /*71d0*/  LDG.E.128 R144, desc[UR36][R144.64] ;  /* 0x0000002490907981 */ /* 0x000f66000c1e1d00 */
.L_x_69:
[----:B------:R-:W-:Y:S05]  /*71e0*/  BSYNC.RECONVERGENT B1 ;  /* 0x0000000000017941 */ /* 0x000fea0003800200 */
.L_x_68:
[----:B------:R-:W-:-:S09]  /*71f0*/  UISETP.NE.AND UP0, UPT, UR21, URZ, UPT ;  /* 0x000000ff1500728c */ /* 0x000fd2000bf05270 */
        /* <DEDUP_REMOVED lines=44> */
.L_x_64:
[----:B------:R-:W-:Y:S05]  /*74c0*/  BSYNC.RECONVERGENT B2 ;  /* 0x0000000000027941 */ /* 0x000fea0003800200 */
.L_x_37:
[C---:B-----5:R-:W-:Y:S01]  /*74d0*/  IMAD R5, R0.reuse, 0x4, R5 ;  /* 0x0000000400057824 */ /* 0x060fe200078e0205 */
[----:B------:R-:W-:Y:S04]  /*74e0*/  BSSY.RECONVERGENT B1, `(.L_x_70) ;  /* 0x0000048000017945 */ /* 0x000fe80003800200 */
[----:B------:R-:W-:-:S05]  /*74f0*/  LEA R5, R0, R5, 0x1 ;  /* 0x0000000500057211 */ /* 0x000fca00078e08ff */
[----:B------:R-:W-:-:S05]  /*7500*/  IMAD R5, R0, 0x2, R5 ;  /* 0x0000000200057824 */ /* 0x000fca00078e0205 */
[----:B------:R-:W-:Y:S01]  /*7510*/  LEA R5, R0, R5, 0x1 ;  /* 0x0000000500057211 */ /* 0x000fe200078e08ff */
[----:B------:R-:W-:Y:S06]  /*7520*/  @P0 BRA `(.L_x_71) ;  /* 0x00000004000c0947 */ /* 0x000fec0003800000 */
[----:B------:R-:W-:Y:S01]  /*7530*/  IMAD.SHL.U32 R7, R5, 0x8, RZ ;  /* 0x0000000805077824 */ /* 0x000fe200078e00ff */
        /* <DEDUP_REMOVED lines=23> */
.L_x_73:
[----:B------:R-:W-:Y:S05]  /*76b0*/  BSYNC.RECONVERGENT B2 ;  /* 0x0000000000027941 */ /* 0x000fea0003800200 */
.L_x_72:
[----:B------:R-:W-:-:S09]  /*76c0*/  UISETP.NE.AND UP0, UPT, UR21, URZ, UPT ;  /* 0x000000ff1500728c */ /* 0x000fd2000bf05270 */
[----:B------:R-:W-:Y:S05]  /*76d0*/  BRA.U UP0, `(.L_x_71) ;  /* 0x0000000100a07547 */ /* 0x000fea000b800000 */
[----:B------:R-:W-:-:S13]  /*76e0*/  ISETP.NE.AND P3, PT, R2, RZ, PT ;  /* 0x000000ff0200720c */ /* 0x000fda0003f65270 */
[----:B------:R-:W-:Y:S01]  /*76f0*/  VOTEU.ANY UP0, P3 ;  /* 0x0000000000ff7886 */ /* 0x000fe20001800100 */
[----:B------:R-:W-:Y:S02]  /*7700*/  PLOP3.LUT P3, PT, PT, PT, UP0, 0x80, 0x8 ;  /* 0x000000000008781c */ /* 0x000fe40003f6f008 */
[----:B------:R-:W-:-:S11]  /*7710*/  PLOP3.LUT P4, PT, PT, PT, UP0, 0x80, 0x8 ;  /* 0x000000000008781c */ /* 0x000fd60003f8f008 */
        /* <DEDUP_REMOVED lines=8> */
[----:B------:R-:W-:Y:S01]  /*77a0*/  @P3 IMAD R234, R234, 0xc0, RZ ;  /* 0x000000c0eaea3824 */ /* 0x000fe200078e02ff */
[----:B------:R-:W-:-:S03]  /*77b0*/  PLOP3.LUT P3, PT, PT, PT, UP0, 0x80, 0x8 ;  /* 0x000000000008781c */ /* 0x000fc60003f6f008 */
[----:B0-----:R-:W-:-:S10]  /*77c0*/  @P4 IMAD.WIDE R232, R234, 0x2, R232 ;  /* 0x00000002eae84825 */ /* 0x001fd400078e02e8 */
[----:B------:R-:W2:Y:S01]  /*77d0*/  @P3 LDG.E.128 R232, desc[UR36][R232.64+0xb0] ;  /* 0x0000b024e8e83981 */ /* 0x000ea2000c1e1d00 */
[----:B------:R-:W-:Y:S01]  /*77e0*/  PLOP3.LUT P3, PT, PT, PT, UP0, 0x80, 0x8 ;  /* 0x000000000008781c */ /* 0x000fe20003f6f008 */
[----:B-----5:R-:W-:Y:S01]  /*77f0*/  HADD2 R149, R149, R25 ;  /* 0x0000001995957230 */ /* 0x020fe20000000000 */
[----:B------:R-:W-:Y:S01]  /*7800*/  PLOP3.LUT P5, PT, PT, PT, UP0, 0x80, 0x8 ;  /* 0x000000000008781c */ /* 0x000fe20003faf008 */
[----:B------:R-:W-:Y:S01]  /*7810*/  HFMA2 R148, R148, 1, 1, R24 ;  /* 0x3c003c0094947831 */ /* 0x000fe20000000018 */
[----:B------:R-:W-:Y:S01]  /*7820*/  PLOP3.LUT P4, PT, PT, PT, UP0, 0x80, 0x8 ;  /* 0x000000000008781c */ /* 0x000fe20003f8f008 */
[----:B------:R-:W-:Y:S02]  /*7830*/  HFMA2 R150, R150, 1, 1, R26 ;  /* 0x3c003c0096967831 */ /* 0x000fe4000000001a */
[----:B------:R-:W-:-:S06]  /*7840*/  HADD2 R151, R151, R27 ;  /* 0x0000001b97977230 */ /* 0x000fcc0000000000 */
[----:B--2---:R-:W-:Y:S01]  /*7850*/  @P3 HMUL2 R149, R149, R233 ;  /* 0x000000e995953232 */ /* 0x004fe20000000000 */
        /* <DEDUP_REMOVED lines=16> */
.L_x_71:
[----:B------:R-:W-:Y:S05]  /*7960*/  BSYNC.RECONVERGENT B1 ;  /* 0x0000000000017941 */ /* 0x000fea0003800200 */
.L_x_70:
[----:B------:R-:W-:Y:S01]  /*7970*/  BSSY.RECONVERGENT B1, `(.L_x_74) ;  /* 0x0000046000017945 */ /* 0x000fe20003800200 */
[----:B------:R-:W-:-:S03]  /*7980*/  IMAD.IADD R5, R5, 0x1, R0 ;  /* 0x0000000105057824 */ /* 0x000fc600078e0200 */
[----:B------:R-:W-:Y:S05]  /*7990*/  @P0 BRA `(.L_x_75) ;  /* 0x00000004000c0947 */ /* 0x000fea0003800000 */
[----:B------:R-:W-:Y:S01]  /*79a0*/  SHF.L.U32 R7, R5, 0x3, RZ ;  /* 0x0000000305077819 */ /* 0x000fe200000006ff */
        /* <DEDUP_REMOVED lines=23> */
.L_x_77:
[----:B------:R-:W-:Y:S05]  /*7b20*/  BSYNC.RECONVERGENT B2 ;  /* 0x0000000000027941 */ /* 0x000fea0003800200 */
.L_x_76:
        /* <DEDUP_REMOVED lines=42> */
.L_x_75:
[----:B------:R-:W-:Y:S05]  /*7dd0*/  BSYNC.RECONVERGENT B1 ;  /* 0x0000000000017941 */ /* 0x000fea0003800200 */
.L_x_74:
[----:B------:R-:W-:Y:S01]  /*7de0*/  BSSY.RECONVERGENT B1, `(.L_x_78) ;  /* 0x0000046000017945 */ /* 0x000fe20003800200 */
[----:B------:R-:W-:-:S03]  /*7df0*/  IADD3 R5, PT, PT, R5, R0, RZ ;  /* 0x0000000005057210 */ /* 0x000fc60007ffe0ff */
[----:B------:R-:W-:Y:S05]  /*7e00*/  @P0 BRA `(.L_x_79) ;  /* 0x00000004000c0947 */ /* 0x000fea0003800000 */
        /* <DEDUP_REMOVED lines=24> */
.L_x_81:
[----:B------:R-:W-:Y:S05]  /*7f90*/  BSYNC.RECONVERGENT B2 ;  /* 0x0000000000027941 */ /* 0x000fea0003800200 */
.L_x_80:
        /* <DEDUP_REMOVED lines=42> */
.L_x_79:
[----:B------:R-:W-:Y:S05]  /*8240*/  BSYNC.RECONVERGENT B1 ;  /* 0x0000000000017941 */ /* 0x000fea0003800200 */
.L_x_78:
        /* <DEDUP_REMOVED lines=27> */
.L_x_85:
[----:B------:R-:W-:Y:S05]  /*8400*/  BSYNC.RECONVERGENT B2 ;  /* 0x0000000000027941 */ /* 0x000fea0003800200 */
.L_x_84:
        /* <DEDUP_REMOVED lines=42> */
.L_x_83:
[----:B------:R-:W-:Y:S05]  /*86b0*/  BSYNC.RECONVERGENT B1 ;  /* 0x0000000000017941 */ /* 0x000fea0003800200 */
.L_x_82:
        /* <DEDUP_REMOVED lines=27> */
.L_x_89:
[----:B------:R-:W-:Y:S05]  /*8870*/  BSYNC.RECONVERGENT B2 ;  /* 0x0000000000027941 */ /* 0x000fea0003800200 */
.L_x_88:
        /* <DEDUP_REMOVED lines=42> */
.L_x_87:
[----:B------:R-:W-:Y:S05]  /*8b20*/  BSYNC.RECONVERGENT B1 ;  /* 0x0000000000017941 */ /* 0x000fea0003800200 */
.L_x_86:
[----:B------:R-:W-:Y:S01]  /*8b30*/  BSSY.RECONVERGENT B1, `(.L_x_90) ;  /* 0x0000044000017945 */ /* 0x000fe20003800200 */
[----:B------:R-:W-:-:S03]  /*8b40*/  IMAD R250, R0, 0x80, R6 ;  /* 0x0000008000fa7824 */ /* 0x000fc600078e0206 */
[----:B------:R-:W-:Y:S05]  /*8b50*/  @P0 BRA `(.L_x_91) ;  /* 0x0000000400040947 */ /* 0x000fea0003800000 */
[----:B------:R-:W-:Y:S01]  /*8b60*/  ISETP.GE.AND P2, PT, R250, R4, PT ;  /* 0x00000004fa00720c */ /* 0x000fe20003f46270 */
[----:B------:R-:W-:Y:S01]  /*8b70*/  BSSY.RECONVERGENT B2, `(.L_x_92) ;  /* 0x0000015000027945 */ /* 0x000fe20003800200 */
[----:B------:R-:W-:Y:S02]  /*8b80*/  CS2R R170, SRZ ;  /* 0x0000000000aa7805 */ /* 0x000fe4000001ff00 */
        /* <DEDUP_REMOVED lines=8> */
[----:B------:R0:W2:Y:S02]  /*8c10*/  LDG.E R6, desc[UR36][R6.64] ;  /* 0x0000002406067981 */ /* 0x0000a4000c1e1900 */
[----:B0-----:R-:W-:-:S04]  /*8c20*/  IMAD R7, R0, UR20, RZ ;  /* 0x0000001400077c24 */ /* 0x001fc8000f8e02ff */
[----:B--2---:R-:W-:Y:S02]  /*8c30*/  IMAD R7, R7, R6, RZ ;  /* 0x0000000607077224 */ /* 0x004fe400078e02ff */
[----:B------:R-:W-:Y:S02]  /*8c40*/  IMAD R6, R0, UR6, RZ ;  /* 0x0000000600067c24 */ /* 0x000fe4000f8e02ff */
[----:B------:R-:W-:-:S05]  /*8c50*/  IMAD R7, R7, 0xc0, R250 ;  /* 0x000000c007077824 */ /* 0x000fca00078e02fa */
[----:B------:R-:W-:Y:S02]  /*8c60*/  SHF.R.S32.HI R168, RZ, 0x1f, R7 ;  /* 0x0000001fffa87819 */ /* 0x000fe40000011407 */
[----:B------:R-:W-:-:S04]  /*8c70*/  IADD3 R7, P3, PT, R6, R7, RZ ;  /* 0x0000000706077210 */ /* 0x000fc80007f7e0ff */
[----:B------:R-:W-:Y:S02]  /*8c80*/  LEA.HI.X.SX32 R168, R6, R168, 0x1, P3 ;  /* 0x000000a806a87211 */ /* 0x000fe400018f0eff */
[----:B------:R-:W-:-:S04]  /*8c90*/  LEA R6, P3, R7, UR8, 0x1 ;  /* 0x0000000807067c11 */ /* 0x000fc8000f8608ff */
[----:B------:R-:W-:-:S05]  /*8ca0*/  LEA.HI.X R7, R7, UR9, R168, 0x1, P3 ;  /* 0x0000000907077c11 */ /* 0x000fca00098f0ca8 */
[----:B------:R0:W5:Y:S04]  /*8cb0*/  LDG.E.128 R168, desc[UR36][R6.64] ;  /* 0x0000002406a87981 */ /* 0x000168000c1e1d00 */
.L_x_93:
[----:B------:R-:W-:Y:S05]  /*8cc0*/  BSYNC.RECONVERGENT B2 ;  /* 0x0000000000027941 */ /* 0x000fea0003800200 */
.L_x_92:
[----:B------:R-:W-:-:S09]  /*8cd0*/  UISETP.NE.AND UP0, UPT, UR21, URZ, UPT ;  /* 0x000000ff1500728c */ /* 0x000fd2000bf05270 */
[----:B------:R-:W-:Y:S05]  /*8ce0*/  BRA.U UP0, `(.L_x_91) ;  /* 0x0000000100a07547 */ /* 0x000fea000b800000 */
[----:B------:R-:W-:-:S13]  /*8cf0*/  ISETP.NE.AND P3, PT, R2, RZ, PT ;  /* 0x000000ff0200720c */ /* 0x000fda0003f65270 */
[----:B------:R-:W-:Y:S01]  /*8d00*/  VOTEU.ANY UP0, P3 ;  /* 0x0000000000ff7886 */ /* 0x000fe20001800100 */
[----:B------:R-:W-:Y:S02]  /*8d10*/  PLOP3.LUT P3, PT, PT, PT, UP0, 0x80, 0x8 ;  /* 0x000000000008781c */ /* 0x000fe40003f6f008 */
[----:B------:R-:W-:-:S11]  /*8d20*/  PLOP3.LUT P4, PT, PT, PT, UP0, 0x80, 0x8 ;  /* 0x000000000008781c */ /* 0x000fd60003f8f008 */
[----:B0-----:R-:W1:Y:S01]  /*8d30*/  @P3 S2R R6, SR_CTAID.X ;  /* 0x0000000000063919 */ /* 0x001e620000002500 */
[----:B------:R-:W-:Y:S01]  /*8d40*/  PLOP3.LUT P3, PT, PT, PT, UP0, 0x80, 0x8 ;  /* 0x000000000008781c */ /* 0x000fe20003f6f008 */
[----:B------:R-:W1:Y:S01]  /*8d50*/  @P4 LDC R7, c[0x0][0x3f8] ;  /* 0x0000fe00ff074b82 */ /* 0x000e620000000800 */
[----:B------:R-:W-:-:S11]  /*8d60*/  PLOP3.LUT P4, PT, PT, PT, UP0, 0x80, 0x8 ;  /* 0x000000000008781c */ /* 0x000fd60003f8f008 */
[----:B-123--:R-:W-:Y:S01]  /*8d70*/  @P3 IMAD R232, R7, UR38, R6 ;  /* 0x0000002607e83c24 */ /* 0x00efe2000f8e0206 */
        /* <DEDUP_REMOVED lines=31> */
.L_x_91:
[----:B------:R-:W-:Y:S05]  /*8f70*/  BSYNC.RECONVERGENT B1 ;  /* 0x0000000000017941 */ /* 0x000fea0003800200 */
.L_x_90:
[----:B------:R-:W-:Y:S01]  /*8f80*/  BSSY.RECONVERGENT B1, `(.L_x_94) ;  /* 0x0000046000017945 */ /* 0x000fe20003800200 */
[----:B------:R-:W-:-:S03]  /*8f90*/  LEA R5, R0, R5, 0x1 ;  /* 0x0000000500057211 */ /* 0x000fc600078e08ff */
        /* <DEDUP_REMOVED lines=15> */
[----:B--2---:R-:W-:-:S04]  /*9090*/  IMAD R6, R7, R6, RZ ;  /* 0x0000000607067224 */ /* 0x004fc800078e02ff */
[----:B------:R-:W-:-:S05]  /*90a0*/  IMAD R6, R6, 0x18, R5 ;  /* 0x0000001806067824 */ /* 0x000fca00078e0205 */
[----:B------:R-:W-:Y:S01]  /*90b0*/  SHF.L.U32 R7, R6, 0x3, RZ ;  /* 0x0000000306077819 */ /* 0x000fe200000006ff */
[----:B------:R-:W-:-:S03]  /*90c0*/  IMAD R6, R0, UR6, RZ ;  /* 0x0000000600067c24 */ /* 0x000fc6000f8e02ff */
[----:B------:R-:W-:Y:S02]  /*90d0*/  SHF.R.S32.HI R172, RZ, 0x1f, R7 ;  /* 0x0000001fffac7819 */ /* 0x000fe40000011407 */
[----:B------:R-:W-:-:S04]  /*90e0*/  IADD3 R7, P3, PT, R6, R7, RZ ;  /* 0x0000000706077210 */ /* 0x000fc80007f7e0ff */
[----:B------:R-:W-:Y:S02]  /*90f0*/  LEA.HI.X.SX32 R172, R6, R172, 0x1, P3 ;  /* 0x000000ac06ac7211 */ /* 0x000fe400018f0eff */
[----:B------:R-:W-:-:S04]  /*9100*/  LEA R6, P3, R7, UR8, 0x1 ;  /* 0x0000000807067c11 */ /* 0x000fc8000f8608ff */
[----:B------:R-:W-:-:S05]  /*9110*/  LEA.HI.X R7, R7, UR9, R172, 0x1, P3 ;  /* 0x0000000907077c11 */ /* 0x000fca00098f0cac */
[----:B------:R0:W5:Y:S04]  /*9120*/  LDG.E.128 R172, desc[UR36][R6.64] ;  /* 0x0000002406ac7981 */ /* 0x000168000c1e1d00 */
.L_x_97:
[----:B------:R-:W-:Y:S05]  /*9130*/  BSYNC.RECONVERGENT B2 ;  /* 0x0000000000027941 */ /* 0x000fea0003800200 */
.L_x_96:
        /* <DEDUP_REMOVED lines=42> */
.L_x_95:
[----:B------:R-:W-:Y:S05]  /*93e0*/  BSYNC.RECONVERGENT B1 ;  /* 0x0000000000017941 */ /* 0x000fea0003800200 */
.L_x_94:
        /* <DEDUP_REMOVED lines=18> */
[----:B------:R-:W-:-:S04]  /*9510*/  IMAD R6, R6, 0x18, R5 ;  /* 0x0000001806067824 */ /* 0x000fc800078e0205 */
[----:B------:R-:W-:Y:S02]  /*9520*/  IMAD.SHL.U32 R7, R6, 0x8, RZ ;  /* 0x0000000806077824 */ /* 0x000fe400078e00ff */
[----:B------:R-:W-:-:S03]  /*9530*/  IMAD R6, R0, UR6, RZ ;  /* 0x0000000600067c24 */ /* 0x000fc6000f8e02ff */
[----:B------:R-:W-:Y:S02]  /*9540*/  SHF.R.S32.HI R176, RZ, 0x1f, R7 ;  /* 0x0000001fffb07819 */ /* 0x000fe40000011407 */
[----:B------:R-:W-:-:S04]  /*9550*/  IADD3 R7, P3, PT, R6, R7, RZ ;  /* 0x0000000706077210 */ /* 0x000fc80007f7e0ff */
[----:B------:R-:W-:Y:S02]  /*9560*/  LEA.HI.X.SX32 R176, R6, R176, 0x1, P3 ;  /* 0x000000b006b07211 */ /* 0x000fe400018f0eff */
[----:B------:R-:W-:-:S04]  /*9570*/  LEA R6, P3, R7, UR8, 0x1 ;  /* 0x0000000807067c11 */ /* 0x000fc8000f8608ff */
[----:B------:R-:W-:-:S05]  /*9580*/  LEA.HI.X R7, R7, UR9, R176, 0x1, P3 ;  /* 0x0000000907077c11 */ /* 0x000fca00098f0cb0 */
[----:B------:R0:W5:Y:S04]  /*9590*/  LDG.E.128 R176, desc[UR36][R6.64] ;  /* 0x0000002406b07981 */ /* 0x000168000c1e1d00 */
.L_x_101:
[----:B------:R-:W-:Y:S05]  /*95a0*/  BSYNC.RECONVERGENT B2 ;  /* 0x0000000000027941 */ /* 0x000fea0003800200 */
.L_x_100:
        /* <DEDUP_REMOVED lines=42> */
.L_x_99:
[----:B------:R-:W-:Y:S05]  /*9850*/  BSYNC.RECONVERGENT B1 ;  /* 0x0000000000017941 */ /* 0x000fea0003800200 */
.L_x_98:
        /* <DEDUP_REMOVED lines=27> */
.L_x_105:
[----:B------:R-:W-:Y:S05]  /*9a10*/  BSYNC.RECONVERGENT B2 ;  /* 0x0000000000027941 */ /* 0x000fea0003800200 */
.L_x_104:
        /* <DEDUP_REMOVED lines=42> */
.L_x_103:
[----:B------:R-:W-:Y:S05]  /*9cc0*/  BSYNC.RECONVERGENT B1 ;  /* 0x0000000000017941 */ /* 0x000fea0003800200 */
.L_x_102:
        /* <DEDUP_REMOVED lines=27> */
.L_x_109:
[----:B------:R-:W-:Y:S05]  /*9e80*/  BSYNC.RECONVERGENT B2 ;  /* 0x0000000000027941 */ /* 0x000fea0003800200 */
.L_x_108:
        /* <DEDUP_REMOVED lines=42> */
.L_x_107:
[----:B------:R-:W-:Y:S05]  /*a130*/  BSYNC.RECONVERGENT B1 ;  /* 0x0000000000017941 */ /* 0x000fea0003800200 */
.L_x_106:
        /* <DEDUP_REMOVED lines=27> */
.L_x_113:
[----:B------:R-:W-:Y:S05]  /*a2f0*/  BSYNC.RECONVERGENT B2 ;  /* 0x0000000000027941 */ /* 0x000fea0003800200 */
.L_x_112:
        /* <DEDUP_REMOVED lines=42> */
.L_x_111:
[----:B------:R-:W-:Y:S05]  /*a5a0*/  BSYNC.RECONVERGENT B1 ;  /* 0x0000000000017941 */ /* 0x000fea0003800200 */
.L_x_110:
        /* <DEDUP_REMOVED lines=27> */
.L_x_117:
[----:B------:R-:W-:Y:S05]  /*a760*/  BSYNC.RECONVERGENT B2 ;  /* 0x0000000000027941 */ /* 0x000fea0003800200 */
.L_x_116:
        /* <DEDUP_REMOVED lines=42> */
.L_x_115:
[----:B------:R-:W-:Y:S05]  /*aa10*/  BSYNC.RECONVERGENT B1 ;  /* 0x0000000000017941 */ /* 0x000fea0003800200 */
.L_x_114:
        /* <DEDUP_REMOVED lines=27> */
.L_x_121:
[----:B------:R-:W-:Y:S05]  /*abd0*/  BSYNC.RECONVERGENT B2 ;  /* 0x0000000000027941 */ /* 0x000fea0003800200 */
.L_x_120:
        /* <DEDUP_REMOVED lines=42> */
.L_x_119:
[----:B------:R-:W-:Y:S05]  /*ae80*/  BSYNC.RECONVERGENT B1 ;  /* 0x0000000000017941 */ /* 0x000fea0003800200 */
.L_x_118:
        /* <DEDUP_REMOVED lines=27> */
.L_x_125:
[----:B------:R-:W-:Y:S05]  /*b040*/  BSYNC.RECONVERGENT B2 ;  /* 0x0000000000027941 */ /* 0x000fea0003800200 */
.L_x_124:
        /* <DEDUP_REMOVED lines=42> */
.L_x_123:
[----:B------:R-:W-:Y:S05]  /*b2f0*/  BSYNC.RECONVERGENT B1 ;  /* 0x0000000000017941 */ /* 0x000fea0003800200 */
.L_x_122:
        /* <DEDUP_REMOVED lines=27> */
.L_x_129:
[----:B------:R-:W-:Y:S05]  /*b4b0*/  BSYNC.RECONVERGENT B2 ;  /* 0x0000000000027941 */ /* 0x000fea0003800200 */
.L_x_128:
        /* <DEDUP_REMOVED lines=42> */
.L_x_127:
[----:B------:R-:W-:Y:S05]  /*b760*/  BSYNC.RECONVERGENT B1 ;  /* 0x0000000000017941 */ /* 0x000fea0003800200 */
.L_x_126:
        /* <DEDUP_REMOVED lines=27> */
.L_x_133:
[----:B------:R-:W-:Y:S05]  /*b920*/  BSYNC.RECONVERGENT B2 ;  /* 0x0000000000027941 */ /* 0x000fea0003800200 */
.L_x_132:
        /* <DEDUP_REMOVED lines=42> */
.L_x_131:
[----:B------:R-:W-:Y:S05]  /*bbd0*/  BSYNC.RECONVERGENT B1 ;  /* 0x0000000000017941 */ /* 0x000fea0003800200 */
.L_x_130:
        /* <DEDUP_REMOVED lines=27> */
.L_x_137:
[----:B------:R-:W-:Y:S05]  /*bd90*/  BSYNC.RECONVERGENT B2 ;  /* 0x0000000000027941 */ /* 0x000fea0003800200 */
.L_x_136:
        /* <DEDUP_REMOVED lines=42> */
.L_x_135:
[----:B------:R-:W-:Y:S05]  /*c040*/  BSYNC.RECONVERGENT B1 ;  /* 0x0000000000017941 */ /* 0x000fea0003800200 */
.L_x_134:
        /* <DEDUP_REMOVED lines=27> */
.L_x_141:
[----:B------:R-:W-:Y:S05]  /*c200*/  BSYNC.RECONVERGENT B2 ;  /* 0x0000000000027941 */ /* 0x000fea0003800200 */
.L_x_140:
        /* <DEDUP_REMOVED lines=42> */
.L_x_139:
[----:B------:R-:W-:Y:S05]  /*c4b0*/  BSYNC.RECONVERGENT B1 ;  /* 0x0000000000017941 */ /* 0x000fea0003800200 */
.L_x_138:
        /* <DEDUP_REMOVED lines=27> */
.L_x_145:
[----:B------:R-:W-:Y:S05]  /*c670*/  BSYNC.RECONVERGENT B2 ;  /* 0x0000000000027941 */ /* 0x000fea0003800200 */
.L_x_144:
        /* <DEDUP_REMOVED lines=42> */
.L_x_143:
[----:B------:R-:W-:Y:S05]  /*c920*/  BSYNC.RECONVERGENT B1 ;  /* 0x0000000000017941 */ /* 0x000fea0003800200 */
.L_x_142:
        /* <DEDUP_REMOVED lines=27> */
.L_x_149:
[----:B------:R-:W-:Y:S05]  /*cae0*/  BSYNC.RECONVERGENT B2 ;  /* 0x0000000000027941 */ /* 0x000fea0003800200 */
.L_x_148:
        /* <DEDUP_REMOVED lines=42> */
.L_x_147:
[----:B------:R-:W-:Y:S05]  /*cd90*/  BSYNC.RECONVERGENT B1 ;  /* 0x0000000000017941 */ /* 0x000fea0003800200 */
.L_x_146:
[----:B------:R-:W-:Y:S04]  /*cda0*/  BSSY.RECONVERGENT B1, `(.L_x_150) ;  /* 0x0000046000017945 */ /* 0x000fe80003800200 */
[----:B------:R-:W-:Y:S05]  /*cdb0*/  @P0 BRA `(.L_x_151) ;  /* 0x0000000400100947 */ /* 0x000fea0003800000 */
[----:B------:R-:W-:Y:S01]  /*cdc0*/  IADD3 R5, PT, PT, R5, R0, RZ ;  /* 0x0000000005057210 */ /* 0x000fe20007ffe0ff */
[----:B------:R-:W-:Y:S01]  /*cdd0*/  BSSY.RECONVERGENT B2, `(.L_x_152) ;  /* 0x0000017000027945 */ /* 0x000fe20003800200 */
[----:B------:R-:W-:Y:S02]  /*cde0*/  CS2R R230, SRZ ;  /* 0x0000000000e67805 */ /* 0x000fe4000001ff00 */
[----:B------:R-:W-:Y:S01]  /*cdf0*/  CS2R R228, SRZ ;  /* 0x0000000000e47805 */ /* 0x000fe2000001ff00 */
[----:B0123--:R-:W-:-:S05]  /*ce00*/  IMAD.SHL.U32 R232, R5, 0x8, RZ ;  /* 0x0000000805e87824 */ /* 0x00ffca00078e00ff */
        /* <DEDUP_REMOVED lines=9> */
[C---:B0-----:R-:W-:Y:S02]  /*cea0*/  IMAD R4, R0.reuse, UR20, RZ ;  /* 0x0000001400047c24 */ /* 0x041fe4000f8e02ff */
[----:B------:R-:W-:Y:S02]  /*ceb0*/  IMAD R5, R0, UR6, RZ ;  /* 0x0000000600057c24 */ /* 0x000fe4000f8e02ff */
[----:B--2---:R-:W-:-:S04]  /*cec0*/  IMAD R3, R4, R3, RZ ;  /* 0x0000000304037224 */ /* 0x004fc800078e02ff */
[----:B------:R-:W-:-:S05]  /*ced0*/  IMAD R3, R3, 0xc0, R232 ;  /* 0x000000c003037824 */ /* 0x000fca00078e02e8 */
[----:B------:R-:W-:Y:S02]  /*cee0*/  SHF.R.S32.HI R4, RZ, 0x1f, R3 ;  /* 0x0000001fff047819 */ /* 0x000fe40000011403 */
[----:B------:R-:W-:-:S04]  /*cef0*/  IADD3 R3, P3, PT, R5, R3, RZ ;  /* 0x0000000305037210 */ /* 0x000fc80007f7e0ff */
[----:B------:R-:W-:Y:S02]  /*cf00*/  LEA.HI.X.SX32 R5, R5, R4, 0x1, P3 ;  /* 0x0000000405057211 */ /* 0x000fe400018f0eff */
[----:B------:R-:W-:-:S04]  /*cf10*/  LEA R4, P3, R3, UR8, 0x1 ;  /* 0x0000000803047c11 */ /* 0x000fc8000f8608ff */
[----:B------:R-:W-:-:S05]  /*cf20*/  LEA.HI.X R5, R3, UR9, R5, 0x1, P3 ;  /* 0x0000000903057c11 */ /* 0x000fca00098f0c05 */
[----:B------:R0:W5:Y:S04]  /*cf30*/  LDG.E.128 R228, desc[UR36][R4.64] ;  /* 0x0000002404e47981 */ /* 0x000168000c1e1d00 */
.L_x_153:
[----:B------:R-:W-:Y:S05]  /*cf40*/  BSYNC.RECONVERGENT B2 ;  /* 0x0000000000027941 */ /* 0x000fea0003800200 */
.L_x_152:
[----:B------:R-:W-:-:S09]  /*cf50*/  UISETP.NE.AND UP0, UPT, UR21, URZ, UPT ;  /* 0x000000ff1500728c */ /* 0x000fd2000bf05270 */
[----:B------:R-:W-:Y:S05]  /*cf60*/  BRA.U UP0, `(.L_x_151) ;  /* 0x0000000100a47547 */ /* 0x000fea000b800000 */
[----:B------:R-:W-:-:S13]  /*cf70*/  ISETP.NE.AND P3, PT, R2, RZ, PT ;  /* 0x000000ff0200720c */ /* 0x000fda0003f65270 */
[----:B------:R-:W-:Y:S01]  /*cf80*/  VOTEU.ANY UP0, P3 ;  /* 0x0000000000ff7886 */ /* 0x000fe20001800100 */
[----:B------:R-:W-:Y:S02]  /*cf90*/  PLOP3.LUT P3, PT, PT, PT, UP0, 0x80, 0x8 ;  /* 0x000000000008781c */ /* 0x000fe40003f6f008 */
[----:B------:R-:W-:-:S11]  /*cfa0*/  PLOP3.LUT P4, PT, PT, PT, UP0, 0x80, 0x8 ;  /* 0x000000000008781c */ /* 0x000fd60003f8f008 */
[----:B------:R-:W1:Y:S01]  /*cfb0*/  @P3 S2R R3, SR_CTAID.X ;  /* 0x0000000000033919 */ /* 0x000e620000002500 */
[----:B------:R-:W-:Y:S01]  /*cfc0*/  PLOP3.LUT P3, PT, PT, PT, UP0, 0x80, 0x8 ;  /* 0x000000000008781c */ /* 0x000fe20003f6f008 */
[----:B0-----:R-:W1:Y:S01]  /*cfd0*/  @P4 LDC R4, c[0x0][0x3f8] ;  /* 0x0000fe00ff044b82 */ /* 0x001e620000000800 */
[----:B------:R-:W-:-:S11]  /*cfe0*/  PLOP3.LUT P4, PT, PT, PT, UP0, 0x80, 0x8 ;  /* 0x000000000008781c */ /* 0x000fd60003f8f008 */
[----:B-1----:R-:W-:Y:S01]  /*cff0*/  @P3 IMAD R3, R4, UR38, R3 ;  /* 0x0000002604033c24 */ /* 0x002fe2000f8e0203 */
        /* <DEDUP_REMOVED lines=10> */
[----:B------:R-:W0:Y:S01]  /*d0a0*/  @!P2 S2R R3, SR_CTAID.Y ;  /* 0x000000000003a919 */ /* 0x000e220000002600 */
[----:B------:R-:W-:Y:S02]  /*d0b0*/  HADD2 R228, R228, R104 ;  /* 0x00000068e4e47230 */ /* 0x000fe40000000000 */
[----:B------:R-:W-:Y:S01]  /*d0c0*/  HFMA2 R230, R230, 1, 1, R106 ;  /* 0x3c003c00e6e67831 */ /* 0x000fe2000000006a */
[----:B------:R-:W-:Y:S01]  /*d0d0*/  PLOP3.LUT P4, PT, PT, PT, UP0, 0x80, 0x8 ;  /* 0x000000000008781c */ /* 0x000fe20003f8f008 */
[----:B------:R-:W-:-:S05]  /*d0e0*/  HADD2 R231, R231, R107 ;  /* 0x0000006be7e77230 */ /* 0x000fca0000000000 */
[----:B--2---:R-:W-:Y:S01]  /*d0f0*/  @P3 HMUL2 R229, R229, R5 ;  /* 0x00000005e5e53232 */ /* 0x004fe20000000000 */
[----:B------:R-:W-:Y:S01]  /*d100*/  PLOP3.LUT P3, PT, PT, PT, UP0, 0x80, 0x8 ;  /* 0x000000000008781c */ /* 0x000fe20003f6f008 */
[----:B------:R-:W0:Y:S01]  /*d110*/  @!P2 S2R R5, SR_CTAID.X ;  /* 0x000000000005a919 */ /* 0x000e220000002500 */
[----:B------:R-:W-:-:S04]  /*d120*/  @P5 HMUL2 R228, R228, R4 ;  /* 0x00000004e4e45232 */ /* 0x000fc80000000000 */
[----:B------:R-:W-:Y:S01]  /*d130*/  @P4 HFMA2 R231, R231, R7, -RZ ;  /* 0x00000007e7e74231 */ /* 0x000fe200001000ff */
[----:B------:R-:W0:Y:S06]  /*d140*/  @!P2 LDC R4, c[0x0][0x3f8] ;  /* 0x0000fe00ff04ab82 */ /* 0x000e2c0000000800 */
[----:B------:R-:W-:Y:S02]  /*d150*/  @P3 HMUL2 R230, R230, R6 ;  /* 0x00000006e6e63232 */ /* 0x000fe40000000000 */
[----:B0-----:R-:W-:Y:S01]  /*d160*/  @!P2 IMAD R3, R3, R4, R5 ;  /* 0x000000040303a224 */ /* 0x001fe200078e0205 */
[----:B------:R-:W-:-:S03]  /*d170*/  @!P2 SHF.R.S32.HI R4, RZ, 0x1f, R232 ;  /* 0x0000001fff04a819 */ /* 0x000fc600000114e8 */
[----:B------:R-:W-:-:S04]  /*d180*/  @!P2 IMAD R3, R3, R0, RZ ;  /* 0x000000000303a224 */ /* 0x000fc800078e02ff */
[----:B------:R-:W-:-:S05]  /*d190*/  @!P2 IMAD R6, R3, 0xc0, RZ ;  /* 0x000000c00306a824 */ /* 0x000fca00078e02ff */
[----:B------:R-:W-:-:S04]  /*d1a0*/  @!P2 IADD3 R3, P3, PT, R6, R232, RZ ;  /* 0x000000e80603a210 */ /* 0x000fc80007f7e0ff */
[----:B------:R-:W-:Y:S02]  /*d1b0*/  @!P2 LEA.HI.X.SX32 R6, R6, R4, 0x1, P3 ;  /* 0x000000040606a211 */ /* 0x000fe400018f0eff */
[----:B------:R-:W0:Y:S02]  /*d1c0*/  @!P2 LDC.64 R4, c[0x0][0x3b8] ;  /* 0x0000ee00ff04ab82 */ /* 0x000e240000000a00 */
[----:B0-----:R-:W-:-:S04]  /*d1d0*/  @!P2 LEA R4, P3, R3, R4, 0x1 ;  /* 0x000000040304a211 */ /* 0x001fc800078608ff */
[----:B------:R-:W-:-:S05]  /*d1e0*/  @!P2 LEA.HI.X R5, R3, R5, R6, 0x1, P3 ;  /* 0x000000050305a211 */ /* 0x000fca00018f0c06 */
[----:B------:R0:W-:Y:S04]  /*d1f0*/  @!P2 STG.E.128 desc[UR36][R4.64], R228 ;  /* 0x000000e40400a986 */ /* 0x0001e8000c101d24 */
.L_x_151:
[----:B------:R-:W-:Y:S05]  /*d200*/  BSYNC.RECONVERGENT B1 ;  /* 0x0000000000017941 */ /* 0x000fea0003800200 */
.L_x_150:
[----:B------:R-:W-:Y:S04]  /*d210*/  BSSY.RECONVERGENT B1, `(.L_x_154) ;  /* 0x0000151000017945 */ /* 0x000fe80003800200 */
[----:B------:R-:W-:Y:S05]  /*d220*/  @P0 BRA `(.L_x_155) ;  /* 0x00000014003c0947 */ /* 0x000fea0003800000 */
[----:B------:R-:W4:Y:S04]  /*d230*/  LDL R250, [R1+0x244] ;  /* 0x0002440001fa7983 */ /* 0x000f280000100800 */
[----:B------:R-:W4:Y:S04]  /*d240*/  LDL R235, [R1+0x230] ;  /* 0x0002300001eb7983 */ /* 0x000f280000100800 */
[----:B0123--:R-:W2:Y:S04]  /*d250*/  LDL R232, [R1+0x234] ;  /* 0x0002340001e87983 */ /* 0x00fea80000100800 */
[----:B------:R-:W3:Y:S04]  /*d260*/  LDL R7, [R1+0x220] ;  /* 0x0002200001077983 */ /* 0x000ee80000100800 */
[----:B------:R-:W3:Y:S04]  /*d270*/  LDL R6, [R1+0x224] ;  /* 0x0002240001067983 */ /* 0x000ee80000100800 */
[----:B------:R-:W3:Y:S04]  /*d280*/  LDL R234, [R1+0x210] ;  /* 0x0002100001ea7983 */ /* 0x000ee80000100800 */
[----:B------:R-:W3:Y:S04]  /*d290*/  LDL R233, [R1+0x214] ;  /* 0x0002140001e97983 */ /* 0x000ee80000100800 */
[----:B----4-:R0:W-:Y:S04]  /*d2a0*/  STL [R1+0x2bc], R31 ;  /* 0x0002bc1f01007387 */ /* 0x0101e80000100800 */
[----:B0-----:R-:W4:Y:S01]  /*d2b0*/  LDL R31, [R1+0x240] ;  /* 0x00024000011f7983 */ /* 0x001f220000100800 */
[----:B------:R-:W-:-:S03]  /*d2c0*/  ISETP.NE.U32.AND P0, PT, RZ, UR16, PT ;  /* 0x00000010ff007c0c */ /* 0x000fc6000bf05070 */
[----:B------:R0:W-:Y:S01]  /*d2d0*/  STL [R1+0x2b8], R30 ;  /* 0x0002b81e01007387 */ /* 0x0001e20000100800 */
[----:B------:R-:W-:-:S03]  /*d2e0*/  ISETP.NE.AND.EX P0, PT, RZ, UR17, PT, P0 ;  /* 0x00000011ff007c0c */ /* 0x000fc6000bf05300 */
[----:B------:R-:W-:Y:S04]  /*d2f0*/  STL [R1+0x2b4], R29 ;  /* 0x0002b41d01007387 */ /* 0x000fe80000100800 */
[----:B------:R1:W-:Y:S04]  /*d300*/  STL [R1+0x2b0], R28 ;  /* 0x0002b01c01007387 */ /* 0x0003e80000100800 */
[----:B------:R-:W-:Y:S02]  /*d310*/  STL [R1+0x2ac], R27 ;  /* 0x0002ac1b01007387 */ /* 0x000fe40000100800 */
[----:B------:R-:W0:Y:S02]  /*d320*/  @P0 LDC R3, c[0x0][0x408] ;  /* 0x00010200ff030b82 */ /* 0x000e240000000800 */
[----:B------:R1:W-:Y:S04]  /*d330*/  STL [R1+0x2a8], R26 ;  /* 0x0002a81a01007387 */ /* 0x0003e80000100800 */
[----:B------:R-:W-:Y:S02]  /*d340*/  STL [R1+0x2a4], R25 ;  /* 0x0002a41901007387 */ /* 0x000fe40000100800 */
[----:B------:R-:W0:Y:S02]  /*d350*/  @P0 LDC R4, c[0x0][0x430] ;  /* 0x00010c00ff040b82 */ /* 0x000e240000000800 */
[----:B------:R1:W-:Y:S04]  /*d360*/  STL [R1+0x2a0], R24 ;  /* 0x0002a01801007387 */ /* 0x0003e80000100800 */
[----:B------:R-:W-:Y:S04]  /*d370*/  STL [R1+0x29c], R23 ;  /* 0x00029c1701007387 */ /* 0x000fe80000100800 */
[----:B------:R1:W-:Y:S04]  /*d380*/  STL [R1+0x298], R22 ;  /* 0x0002981601007387 */ /* 0x0003e80000100800 */
[----:B------:R-:W-:Y:S04]  /*d390*/  STL [R1+0x294], R21 ;  /* 0x0002941501007387 */ /* 0x000fe80000100800 */
[----:B------:R1:W-:Y:S04]  /*d3a0*/  STL [R1+0x290], R20 ;  /* 0x0002901401007387 */ /* 0x0003e80000100800 */
[----:B------:R-:W-:Y:S01]  /*d3b0*/  STL [R1+0x28c], R19 ;  /* 0x00028c1301007387 */ /* 0x000fe20000100800 */
[----:B0-----:R-:W-:-:S03]  /*d3c0*/  @P0 IADD3 R3, PT, PT, R3, R4, RZ ;  /* 0x0000000403030210 */ /* 0x001fc60007ffe0ff */
[----:B------:R0:W-:Y:S01]  /*d3d0*/  STL [R1+0x288], R18 ;  /* 0x0002881201007387 */ /* 0x0001e20000100800 */
[----:B------:R-:W-:-:S03]  /*d3e0*/  @P0 ISETP.GE.AND P3, PT, R248, R3, PT ;  /* 0x00000003f800020c */ /* 0x000fc60003f66270 */
[----:B------:R-:W-:Y:S04]  /*d3f0*/  STL [R1+0x284], R17 ;  /* 0x0002841101007387 */ /* 0x000fe80000100800 */
[----:B------:R0:W-:Y:S04]  /*d400*/  STL [R1+0x280], R16 ;  /* 0x0002801001007387 */ /* 0x0001e80000100800 */
[----:B------:R-:W-:Y:S04]  /*d410*/  STL [R1+0x27c], R15 ;  /* 0x00027c0f01007387 */ /* 0x000fe80000100800 */
[----:B------:R0:W-:Y:S04]  /*d420*/  STL [R1+0x278], R14 ;  /* 0x0002780e01007387 */ /* 0x0001e80000100800 */
[----:B------:R-:W-:Y:S04]  /*d430*/  STL [R1+0x274], R13 ;  /* 0x0002740d01007387 */ /* 0x000fe80000100800 */
[----:B------:R0:W-:Y:S04]  /*d440*/  STL [R1+0x270], R12 ;  /* 0x0002700c01007387 */ /* 0x0001e80000100800 */
[----:B------:R-:W-:Y:S04]  /*d450*/  STL [R1+0x26c], R2 ;  /* 0x00026c0201007387 */ /* 0x000fe80000100800 */
[----:B------:R0:W-:Y:S04]  /*d460*/  STL [R1+0x268], R0 ;  /* 0x0002680001007387 */ /* 0x0001e80000100800 */
[----:B------:R-:W4:Y:S04]  /*d470*/  LDL R30, [R1+0x204] ;  /* 0x00020400011e7983 */ /* 0x000f280000100800 */
[----:B-1----:R-:W4:Y:S04]  /*d480*/  LDL R28, [R1+0x1c4] ;  /* 0x0001c400011c7983 */ /* 0x002f280000100800 */
[----:B------:R-:W4:Y:S04]  /*d490*/  LDL R26, [R1+0x1b4] ;  /* 0x0001b400011a7983 */ /* 0x000f280000100800 */
[----:B------:R-:W4:Y:S04]  /*d4a0*/  LDL R29, [R1+0x1f0] ;  /* 0x0001f000011d7983 */ /* 0x000f280000100800 */
[----:B------:R-:W4:Y:S04]  /*d4b0*/  LDL R24, [R1+0x194] ;  /* 0x0001940001187983 */ /* 0x000f280000100800 */
[----:B------:R-:W4:Y:S04]  /*d4c0*/  LDL R248, [R1+0x1e0] ;  /* 0x0001e00001f87983 */ /* 0x000f280000100800 */
[----:B------:R-:W4:Y:S04]  /*d4d0*/  LDL R22, [R1+0x184] ;  /* 0x0001840001167983 */ /* 0x000f280000100800 */
[----:B------:R-:W4:Y:S04]  /*d4e0*/  LDL R20, [R1+0x174] ;  /* 0x0001740001147983 */ /* 0x000f280000100800 */
[----:B0-----:R-:W4:Y:S04]  /*d4f0*/  LDL R18, [R1+0x164] ;  /* 0x0001640001127983 */ /* 0x001f280000100800 */
[----:B------:R-:W4:Y:S04]  /*d500*/  LDL R27, [R1+0x1b0] ;  /* 0x0001b000011b7983 */ /* 0x000f280000100800 */
        /* <DEDUP_REMOVED lines=11> */
[----:B------:R-:W4:Y:S01]  /*d5c0*/  LDL R2, [R1+0x120] ;  /* 0x0001200001027983 */ /* 0x000f220000100800 */
[----:B------:R-:W-:-:S03]  /*d5d0*/  HMUL2 R3, R250, R109 ;  /* 0x0000006dfa037232 */ /* 0x000fc60000000000 */
[----:B------:R-:W4:Y:S01]  /*d5e0*/  LDL R250, [R1+0x1f4] ;  /* 0x0001f40001fa7983 */ /* 0x000f220000100800 */
[----:B--2---:R-:W-:-:S03]  /*d5f0*/  HFMA2 R3, R232, R113, R3 ;  /* 0x00000071e8037231 */ /* 0x004fc60000000003 */
[----:B------:R-:W2:Y:S01]  /*d600*/  LDL R232, [R1+0x1c0] ;  /* 0x0001c00001e87983 */ /* 0x000ea20000100800 */
[----:B---3--:R-:W-:-:S03]  /*d610*/  HFMA2 R3, R6, R117, R3 ;  /* 0x0000007506037231 */ /* 0x008fc60000000003 */
[----:B------:R-:W3:Y:S01]  /*d620*/  LDL R6, [R1+0x1a4] ;  /* 0x0001a40001067983 */ /* 0x000ee20000100800 */
[----:B------:R-:W-:-:S03]  /*d630*/  HFMA2 R3, R233, R9, R3 ;  /* 0x00000009e9037231 */ /* 0x000fc60000000003 */
[----:B------:R-:W2:Y:S01]  /*d640*/  LDL R233, [R1+0x1d4] ;  /* 0x0001d40001e97983 */ /* 0x000ea20000100800 */
[----:B----4-:R-:W-:-:S03]  /*d650*/  HFMA2 R4, R31, R108, -RZ ;  /* 0x0000006c1f047231 */ /* 0x010fc600001000ff */
[----:B------:R-:W4:Y:S01]  /*d660*/  LDL R31, [R1+0x200] ;  /* 0x00020000011f7983 */ /* 0x000f220000100800 */
[----:B------:R-:W-:-:S03]  /*d670*/  HFMA2 R4, R235, R112, R4 ;  /* 0x00000070eb047231 */ /* 0x000fc60000000004 */
[----:B------:R-:W3:Y:S01]  /*d680*/  LDL R235, [R1+0x1e4] ;  /* 0x0001e40001eb7983 */ /* 0x000ee20000100800 */
[----:B------:R-:W-:-:S03]  /*d690*/  HFMA2 R4, R7, R116, R4 ;  /* 0x0000007407047231 */ /* 0x000fc60000000004 */
[----:B------:R-:W4:Y:S01]  /*d6a0*/  LDL R7, [R1+0x1a0] ;  /* 0x0001a00001077983 */ /* 0x000f220000100800 */
[----:B------:R-:W-:-:S03]  /*d6b0*/  HFMA2 R4, R234, R8, R4 ;  /* 0x00000008ea047231 */ /* 0x000fc60000000004 */
[----:B------:R-:W4:Y:S01]  /*d6c0*/  LDL R234, [R1+0x1d0] ;  /* 0x0001d00001ea7983 */ /* 0x000f220000100800 */
[----:B------:R-:W-:-:S04]  /*d6d0*/  HFMA2 R3, R30, R121, R3 ;  /* 0x000000791e037231 */ /* 0x000fc80000000003 */
[----:B------:R-:W-:-:S04]  /*d6e0*/  HFMA2 R3, R250, R125, R3 ;  /* 0x0000007dfa037231 */ /* 0x000fc80000000003 */
[----:B---3--:R-:W-:-:S04]  /*d6f0*/  HFMA2 R3, R235, R129, R3 ;  /* 0x00000081eb037231 */ /* 0x008fc80000000003 */
[----:B--2---:R-:W-:-:S04]  /*d700*/  HFMA2 R3, R233, R133, R3 ;  /* 0x00000085e9037231 */ /* 0x004fc80000000003 */
[----:B------:R-:W-:-:S04]  /*d710*/  HFMA2 R3, R28, R137, R3 ;  /* 0x000000891c037231 */ /* 0x000fc80000000003 */
[----:B------:R-:W-:Y:S02]  /*d720*/  HFMA2 R3, R26, R141, R3 ;  /* 0x0000008d1a037231 */ /* 0x000fe40000000003 */
[----:B----4-:R-:W-:Y:S02]  /*d730*/  HFMA2 R4, R31, R120, R4 ;  /* 0x000000781f047231 */ /* 0x010fe40000000004 */
[----:B------:R-:W5:Y:S01]  /*d740*/  LDL.LU R31, [R1+0x2bc] ;  /* 0x0002bc00011f7983 */ /* 0x000f620000300800 */
[----:B------:R-:W-:Y:S02]  /*d750*/  HFMA2 R3, R6, R145, R3 ;  /* 0x0000009106037231 */ /* 0x000fe40000000003 */
[----:B------:R-:W-:Y:S01]  /*d760*/  HFMA2 R4, R29, R124, R4 ;  /* 0x0000007c1d047231 */ /* 0x000fe20000000004 */
[----:B------:R-:W5:Y:S02]  /*d770*/  LDL.LU R30, [R1+0x2b8] ;  /* 0x0002b800011e7983 */ /* 0x000f640000300800 */
[----:B-----5:R-:W-:-:S02]  /*d780*/  HFMA2 R3, R24, R149, R3 ;  /* 0x0000009518037231 */ /* 0x020fc40000000003 */
[----:B------:R-:W-:Y:S01]  /*d790*/  HFMA2 R4, R248, R128, R4 ;  /* 0x00000080f8047231 */ /* 0x000fe20000000004 */
[----:B------:R-:W5:Y:S01]  /*d7a0*/  LDL.LU R29, [R1+0x2b4] ;  /* 0x0002b400011d7983 */ /* 0x000f620000300800 */
[----:B------:R-:W-:Y:S02]  /*d7b0*/  HFMA2 R3, R22, R153, R3 ;  /* 0x0000009916037231 */ /* 0x000fe40000000003 */
[----:B------:R-:W-:Y:S01]  /*d7c0*/  HFMA2 R4, R234, R132, R4 ;  /* 0x00000084ea047231 */ /* 0x000fe20000000004 */
[----:B------:R-:W2:Y:S01]  /*d7d0*/  LDL R6, [R1+0x114] ;  /* 0x0001140001067983 */ /* 0x000ea20000100800 */
[----:B------:R-:W-:Y:S02]  /*d7e0*/  HFMA2 R3, R20, R157, R3 ;  /* 0x0000009d14037231 */ /* 0x000fe40000000003 */
[----:B------:R-:W-:Y:S01]  /*d7f0*/  HFMA2 R4, R232, R136, R4 ;  /* 0x00000088e8047231 */ /* 0x000fe20000000004 */
[----:B------:R-:W3:Y:S01]  /*d800*/  LDL R28, [R1+0xf0] ;  /* 0x0000f000011c7983 */ /* 0x000ee20000100800 */
[----:B------:R-:W-:-:S02]  /*d810*/  HFMA2 R3, R18, R161, R3 ;  /* 0x000000a112037231 */ /* 0x000fc40000000003 */
[----:B------:R-:W-:Y:S01]  /*d820*/  HFMA2 R4, R27, R140, R4 ;  /* 0x0000008c1b047231 */ /* 0x000fe20000000004 */
[----:B------:R-:W4:Y:S01]  /*d830*/  LDL R26, [R1+0xe0] ;  /* 0x0000e000011a7983 */ /* 0x000f220000100800 */
[----:B------:R-:W-:Y:S02]  /*d840*/  HFMA2 R3, R16, R165, R3 ;  /* 0x000000a510037231 */ /* 0x000fe40000000003 */
[----:B------:R-:W-:Y:S02]  /*d850*/  HFMA2 R4, R7, R144, R4 ;  /* 0x0000009007047231 */ /* 0x000fe40000000004 */
[----:B------:R-:W3:Y:S01]  /*d860*/  LDL R7, [R1+0x110] ;  /* 0x0001100001077983 */ /* 0x000ee20000100800 */
[----:B------:R-:W-:-:S03]  /*d870*/  HFMA2 R3, R14, R169, R3 ;  /* 0x000000a90e037231 */ /* 0x000fc60000000003 */
[----:B------:R-:W4:Y:S01]  /*d880*/  LDL R248, [R1+0xd0] ;  /* 0x0000d00001f87983 */ /* 0x000f220000100800 */
[----:B------:R-:W-:-:S03]  /*d890*/  HFMA2 R3, R12, R173, R3 ;  /* 0x000000ad0c037231 */ /* 0x000fc60000000003 */
[----:B------:R-:W4:Y:S01]  /*d8a0*/  LDL R12, [R1+0x100] ;  /* 0x00010000010c7983 */ /* 0x000f220000100800 */
[----:B------:R-:W-:-:S03]  /*d8b0*/  HFMA2 R3, R0, R177, R3 ;  /* 0x000000b100037231 */ /* 0x000fc60000000003 */
[----:B------:R-:W4:Y:S04]  /*d8c0*/  LDL R0, [R1+0x104] ;  /* 0x0001040001007983 */ /* 0x000f280000100800 */
[----:B------:R-:W4:Y:S04]  /*d8d0*/  LDL R234, [R1+0xc0] ;  /* 0x0000c00001ea7983 */ /* 0x000f280000100800 */
[----:B------:R-:W4:Y:S01]  /*d8e0*/  LDL R27, [R1+0xf4] ;  /* 0x0000f400011b7983 */ /* 0x000f220000100800 */
[----:B------:R-:W-:-:S03]  /*d8f0*/  HFMA2 R4, R25, R148, R4 ;  /* 0x0000009419047231 */ /* 0x000fc60000000004 */
        /* <DEDUP_REMOVED lines=15> */
[----:B------:R-:W4:Y:S01]  /*d9f0*/  LDL R21, [R1+0x94] ;  /* 0x0000940001157983 */ /* 0x000f220000100800 */
[----:B------:R-:W-:-:S03]  /*da00*/  HFMA2 R4, R13, R172, R4 ;  /* 0x000000ac0d047231 */ /* 0x000fc60000000004 */
[----:B------:R-:W4:Y:S01]  /*da10*/  LDL R19, [R1+0x84] ;  /* 0x0000840001137983 */ /* 0x000f220000100800 */
[----:B------:R-:W-:-:S03]  /*da20*/  HFMA2 R4, R2, R176, R4 ;  /* 0x000000b002047231 */ /* 0x000fc60000000004 */
[----:B------:R-:W4:Y:S04]  /*da30*/  LDL R17, [R1+0x74] ;  /* 0x0000740001117983 */ /* 0x000f280000100800 */
[----:B------:R-:W4:Y:S04]  /*da40*/  LDL R16, [R1+0x60] ;  /* 0x0000600001107983 */ /* 0x000f280000100800 */
[----:B------:R-:W4:Y:S04]  /*da50*/  LDL R13, [R1+0x248] ;  /* 0x00024800010d7983 */ /* 0x000f280000100800 */
[----:B------:R-:W4:Y:S04]  /*da60*/  LDL R15, [R1+0x64] ;  /* 0x00006400010f7983 */ /* 0x000f280000100800 */
[----:B------:R-:W4:Y:S04]  /*da70*/  LDL R14, [R1+0x50] ;  /* 0x00005000010e7983 */ /* 0x000f280000100800 */
[----:B------:R-:W4:Y:S01]  /*da80*/  LDL R2, [R1+0x54] ;  /* 0x0000540001027983 */ /* 0x000f220000100800 */
[----:B--2---:R-:W-:-:S03]  /*da90*/  HFMA2 R3, R6, R181, R3 ;  /* 0x000000b506037231 */ /* 0x004fc60000000003 */
[----:B------:R-:W2:Y:S01]  /*daa0*/  LDL R6, [R1+0x24c] ;  /* 0x00024c0001067983 */ /* 0x000ea20000100800 */
[----:B---3--:R-:W-:-:S03]  /*dab0*/  HFMA2 R4, R7, R180, R4 ;  /* 0x000000b407047231 */ /* 0x008fc60000000004 */
[----:B------:R-:W3:Y:S01]  /*dac0*/  LDL R7, [R1+0x238] ;  /* 0x0002380001077983 */ /* 0x000ee20000100800 */
[----:B----4-:R-:W-:-:S03]  /*dad0*/  HFMA2 R4, R12, R184, R4 ;  /* 0x000000b80c047231 */ /* 0x010fc60000000004 */
[----:B------:R-:W4:Y:S01]  /*dae0*/  LDL R12, [R1+0x228] ;  /* 0x00022800010c7983 */ /* 0x000f220000100800 */
[----:B------:R-:W-:-:S04]  /*daf0*/  HFMA2 R4, R28, R188, R4 ;  /* 0x000000bc1c047231 */ /* 0x000fc80000000004 */
[----:B------:R-:W-:Y:S02]  /*db00*/  HFMA2 R4, R26, R192, R4 ;  /* 0x000000c01a047231 */ /* 0x000fe40000000004 */
[----:B------:R-:W-:Y:S02]  /*db10*/  HFMA2 R3, R0, R185, R3 ;  /* 0x000000b900037231 */ /* 0x000fe40000000003 */
[----:B------:R-:W4:Y:S01]  /*db20*/  LDL R0, [R1+0x23c] ;  /* 0x00023c0001007983 */ /* 0x000f220000100800 */
[----:B------:R-:W-:Y:S02]  /*db30*/  HFMA2 R4, R248, R196, R4 ;  /* 0x000000c4f8047231 */ /* 0x000fe40000000004 */
[----:B------:R-:W-:Y:S01]  /*db40*/  HFMA2 R3, R27, R189, R3 ;  /* 0x000000bd1b037231 */ /* 0x000fe20000000003 */
[----:B------:R-:W5:Y:S01]  /*db50*/  LDL.LU R28, [R1+0x2b0] ;  /* 0x0002b000011c7983 */ /* 0x000f620000300800 */
[----:B------:R-:W-:-:S03]  /*db60*/  HFMA2 R4, R234, R200, R4 ;  /* 0x000000c8ea047231 */ /* 0x000fc60000000004 */
[----:B------:R-:W5:Y:S01]  /*db70*/  LDL.LU R27, [R1+0x2ac] ;  /* 0x0002ac00011b7983 */ /* 0x000f620000300800 */
[----:B------:R-:W-:Y:S02]  /*db80*/  HFMA2 R4, R232, R204, R4 ;  /* 0x000000cce8047231 */ /* 0x000fe40000000004 */
[----:B------:R-:W-:Y:S01]  /*db90*/  HFMA2 R3, R250, R193, R3 ;  /* 0x000000c1fa037231 */ /* 0x000fe20000000003 */
[----:B------:R-:W5:Y:S01]  /*dba0*/  LDL.LU R26, [R1+0x2a8] ;  /* 0x0002a800011a7983 */ /* 0x000f620000300800 */
[----:B------:R-:W-:-:S03]  /*dbb0*/  HFMA2 R4, R24, R208, R4 ;  /* 0x000000d018047231 */ /* 0x000fc60000000004 */
[----:B------:R-:W4:Y:S01]  /*dbc0*/  LDL R24, [R1+0x22c] ;  /* 0x00022c0001187983 */ /* 0x000f220000100800 */
        /* <DEDUP_REMOVED lines=22> */
[----:B------:R-:W-:-:S03]  /*dd30*/  HMUL2 R5, R13, R110 ;  /* 0x0000006e0d057232 */ /* 0x000fc60000000000 */
[----:B------:R-:W4:Y:S01]  /*dd40*/  LDL R250, [R1+0x1d8] ;  /* 0x0001d80001fa7983 */ /* 0x000f220000100800 */
[----:B------:R-:W-:-:S03]  /*dd50*/  HFMA2 R3, R15, R225, R3 ;  /* 0x000000e10f037231 */ /* 0x000fc60000000003 */
[----:B------:R-:W4:Y:S01]  /*dd60*/  LDL R235, [R1+0x1c8] ;  /* 0x0001c80001eb7983 */ /* 0x000f220000100800 */
[----:B------:R-:W-:-:S03]  /*dd70*/  HFMA2 R4, R14, R228, R4 ;  /* 0x000000e40e047231 */ /* 0x000fc60000000004 */
[----:B------:R-:W4:Y:S01]  /*dd80*/  LDL R14, [R1+0x1ac] ;  /* 0x0001ac00010e7983 */ /* 0x000f220000100800 */
[----:B------:R-:W-:-:S03]  /*dd90*/  HFMA2 R3, R2, R229, R3 ;  /* 0x000000e502037231 */ /* 0x000fc60000000003 */
[----:B------:R-:W4:Y:S01]  /*dda0*/  LDL R233, [R1+0x1b8] ;  /* 0x0001b80001e97983 */ /* 0x000f220000100800 */
[----:B------:R-:W-:-:S03]  /*ddb0*/  HADD2 R3, R4, R3 ;  /* 0x0000000304037230 */ /* 0x000fc60000000000 */
[----:B------:R-:W4:Y:S04]  /*ddc0*/  LDL R17, [R1+0x1a8] ;  /* 0x0001a80001117983 */ /* 0x000f280000100800 */
[----:B------:R-:W4:Y:S04]  /*ddd0*/  LDL R15, [R1+0x198] ;  /* 0x00019800010f7983 */ /* 0x000f280000100800 */
[----:B------:R-:W4:Y:S04]  /*dde0*/  LDL R13, [R1+0x188] ;  /* 0x00018800010d7983 */ /* 0x000f280000100800 */
[----:B------:R-:W4:Y:S01]  /*ddf0*/  LDL R2, [R1+0x168] ;  /* 0x0001680001027983 */ /* 0x000f220000100800 */
[----:B--2---:R-:W-:-:S03]  /*de00*/  HMUL2 R4, R6, R111 ;  /* 0x0000006f06047232 */ /* 0x004fc60000000000 */
[----:B------:R-:W2:Y:S01]  /*de10*/  LDL R6, [R1+0x18c] ;  /* 0x00018c0001067983 */ /* 0x000ea20000100800 */
[----:B---3--:R-:W-:-:S03]  /*de20*/  HFMA2 R5, R7, R114, R5 ;  /* 0x0000007207057231 */ /* 0x008fc60000000005 */
[----:B------:R-:W3:Y:S01]  /*de30*/  LDL R7, [R1+0x178] ;  /* 0x0001780001077983 */ /* 0x000ee20000100800 */
[----:B----4-:R-:W-:-:S03]  /*de40*/  HFMA2 R5, R12, R118, R5 ;  /* 0x000000760c057231 */ /* 0x010fc60000000005 */
[----:B------:R-:W4:Y:S01]  /*de50*/  LDL R12, [R1+0x19c] ;  /* 0x00019c00010c7983 */ /* 0x000f220000100800 */
[----:B------:R-:W-:-:S03]  /*de60*/  HFMA2 R4, R0, R115, R4 ;  /* 0x0000007300047231 */ /* 0x000fc60000000004 */
[----:B------:R-:W3:Y:S01]  /*de70*/  LDL R0, [R1+0x17c] ;  /* 0x00017c0001007983 */ /* 0x000ee20000100800 */
[----:B------:R-:W-:-:S04]  /*de80*/  HFMA2 R4, R24, R119, R4 ;  /* 0x0000007718047231 */ /* 0x000fc80000000004 */
[----:B------:R-:W-:-:S04]  /*de90*/  HFMA2 R4, R22, R11, R4 ;  /* 0x0000000b16047231 */ /* 0x000fc80000000004 */
[----:B------:R-:W-:-:S04]  /*dea0*/  HFMA2 R4, R20, R123, R4 ;  /* 0x0000007b14047231 */ /* 0x000fc80000000004 */
[----:B------:R-:W-:-:S04]  /*deb0*/  HFMA2 R4, R18, R127, R4 ;  /* 0x0000007f12047231 */ /* 0x000fc80000000004 */
[----:B------:R-:W-:-:S04]  /*dec0*/  HFMA2 R4, R248, R131, R4 ;  /* 0x00000083f8047231 */ /* 0x000fc80000000004 */
[----:B------:R-:W-:Y:S02]  /*ded0*/  HFMA2 R4, R234, R135, R4 ;  /* 0x00000087ea047231 */ /* 0x000fe40000000004 */
[----:B------:R-:W-:Y:S02]  /*dee0*/  HFMA2 R5, R25, R10, R5 ;  /* 0x0000000a19057231 */ /* 0x000fe40000000005 */
[----:B------:R-:W5:Y:S01]  /*def0*/  LDL.LU R25, [R1+0x2a4] ;  /* 0x0002a40001197983 */ /* 0x000f620000300800 */
[----:B------:R-:W-:Y:S02]  /*df00*/  HFMA2 R4, R232, R139, R4 ;  /* 0x0000008be8047231 */ /* 0x000fe40000000004 */
[----:B------:R-:W-:Y:S01]  /*df10*/  HFMA2 R5, R23, R122, R5 ;  /* 0x0000007a17057231 */ /* 0x000fe20000000005 */
[----:B------:R-:W5:Y:S01]  /*df20*/  LDL.LU R24, [R1+0x2a0] ;  /* 0x0002a00001187983 */ /* 0x000f620000300800 */
[----:B------:R-:W-:Y:S02]  /*df30*/  HFMA2 R4, R16, R143, R4 ;  /* 0x0000008f10047231 */ /* 0x000fe40000000004 */
[----:B------:R-:W-:Y:S01]  /*df40*/  HFMA2 R5, R21, R126, R5 ;  /* 0x0000007e15057231 */ /* 0x000fe20000000005 */
[----:B------:R-:W5:Y:S04]  /*df50*/  LDL.LU R23, [R1+0x29c] ;  /* 0x00029c0001177983 */ /* 0x000f680000300800 */
[----:B------:R-:W5:Y:S01]  /*df60*/  LDL.LU R22, [R1+0x298] ;  /* 0x0002980001167983 */ /* 0x000f620000300800 */
[----:B------:R-:W-:-:S03]  /*df70*/  HFMA2 R4, R14, R147, R4 ;  /* 0x000000930e047231 */ /* 0x000fc60000000004 */
[----:B------:R-:W5:Y:S01]  /*df80*/  LDL.LU R21, [R1+0x294] ;  /* 0x0002940001157983 */ /* 0x000f620000300800 */
[----:B------:R-:W-:-:S03]  /*df90*/  HFMA2 R5, R19, R130, R5 ;  /* 0x0000008213057231 */ /* 0x000fc60000000005 */
[----:B------:R-:W5:Y:S04]  /*dfa0*/  LDL.LU R20, [R1+0x290] ;  /* 0x0002900001147983 */ /* 0x000f680000300800 */
[----:B------:R-:W5:Y:S04]  /*dfb0*/  LDL.LU R19, [R1+0x28c] ;  /* 0x00028c0001137983 */ /* 0x000f680000300800 */
[----:B------:R-:W5:Y:S01]  /*dfc0*/  LDL.LU R18, [R1+0x288] ;  /* 0x0002880001127983 */ /* 0x000f620000300800 */
[----:B----4-:R-:W-:Y:S02]  /*dfd0*/  HFMA2 R4, R12, R151, R4 ;  /* 0x000000970c047231 */ /* 0x010fe40000000004 */
[----:B------:R-:W-:Y:S01]  /*dfe0*/  HFMA2 R5, R250, R134, R5 ;  /* 0x00000086fa057231 */ /* 0x000fe20000000005 */
[----:B------:R-:W4:Y:S01]  /*dff0*/  LDL R16, [R1+0x15c] ;  /* 0x00015c0001107983 */ /* 0x000f220000100800 */
[----:B--2---:R-:W-:-:S03]  /*e000*/  HFMA2 R4, R6, R155, R4 ;  /* 0x0000009b06047231 */ /* 0x004fc60000000004 */
[----:B------:R-:W2:Y:S01]  /*e010*/  LDL R6, [R1+0x16c] ;  /* 0x00016c0001067983 */ /* 0x000ea20000100800 */
        /* <DEDUP_REMOVED lines=10> */
[----:B---3--:R-:W-:-:S03]  /*e0c0*/  HFMA2 R5, R7, R158, R5 ;  /* 0x0000009e07057231 */ /* 0x008fc60000000005 */
[----:B------:R-:W3:Y:S01]  /*e0d0*/  LDL R7, [R1+0x158] ;  /* 0x0001580001077983 */ /* 0x000ee20000100800 */
[----:B------:R-:W-:Y:S02]  /*e0e0*/  HFMA2 R5, R2, R162, R5 ;  /* 0x000000a202057231 */ /* 0x000fe40000000005 */
[----:B------:R-:W-:Y:S01]  /*e0f0*/  HFMA2 R4, R0, R159, R4 ;  /* 0x0000009f00047231 */ /* 0x000fe20000000004 */
[----:B------:R-:W3:Y:S04]  /*e100*/  LDL R2, [R1+0x118] ;  /* 0x0001180001027983 */ /* 0x000ee80000100800 */
[----:B------:R-:W3:Y:S04]  /*e110*/  LDL R0, [R1+0x12c] ;  /* 0x00012c0001007983 */ /* 0x000ee80000100800 */
[----:B------:R-:W3:Y:S04]  /*e120*/  LDL R233, [R1+0x108] ;  /* 0x0001080001e97983 */ /* 0x000ee80000100800 */
[----:B------:R-:W3:Y:S04]  /*e130*/  LDL R15, [R1+0xf8] ;  /* 0x0000f800010f7983 */ /* 0x000ee80000100800 */
[----:B------:R-:W3:Y:S04]  /*e140*/  LDL R232, [R1+0x11c] ;  /* 0x00011c0001e87983 */ /* 0x000ee80000100800 */
[----:B------:R-:W3:Y:S04]  /*e150*/  LDL R14, [R1+0x10c] ;  /* 0x00010c00010e7983 */ /* 0x000ee80000100800 */
[----:B------:R-:W3:Y:S04]  /*e160*/  LDL R13, [R1+0xe8] ;  /* 0x0000e800010d7983 */ /* 0x000ee80000100800 */
[----:B------:R-:W3:Y:S01]  /*e170*/  LDL R12, [R1+0xfc] ;  /* 0x0000fc00010c7983 */ /* 0x000ee20000100800 */
[----:B--2---:R-:W-:-:S03]  /*e180*/  HFMA2 R4, R6, R163, R4 ;  /* 0x000000a306047231 */ /* 0x004fc60000000004 */
[----:B------:R-:W2:Y:S01]  /*e190*/  LDL R6, [R1+0xec] ;  /* 0x0000ec0001067983 */ /* 0x000ea20000100800 */
[----:B----4-:R-:W-:-:S04]  /*e1a0*/  HFMA2 R4, R16, R167, R4 ;  /* 0x000000a710047231 */ /* 0x010fc80000000004 */
[----:B------:R-:W-:Y:S02]  /*e1b0*/  HFMA2 R4, R248, R171, R4 ;  /* 0x000000abf8047231 */ /* 0x000fe40000000004 */
[----:B---3--:R-:W-:Y:S02]  /*e1c0*/  HFMA2 R5, R7, R166, R5 ;  /* 0x000000a607057231 */ /* 0x008fe40000000005 */
[----:B------:R-:W-:Y:S01]  /*e1d0*/  HFMA2 R4, R234, R175, R4 ;  /* 0x000000afea047231 */ /* 0x000fe20000000004 */
[----:B------:R-:W3:Y:S01]  /*e1e0*/  LDL R7, [R1+0xd8] ;  /* 0x0000d80001077983 */ /* 0x000ee20000100800 */
        /* <DEDUP_REMOVED lines=13> */
[----:B------:R-:W-:Y:S02]  /*e2c0*/  HFMA2 R4, R232, R183, R4 ;  /* 0x000000b7e8047231 */ /* 0x000fe40000000004 */
[----:B------:R-:W-:Y:S02]  /*e2d0*/  HFMA2 R5, R13, R194, R5 ;  /* 0x000000c20d057231 */ /* 0x000fe40000000005 */
        /* <DEDUP_REMOVED lines=16> */
[----:B------:R-:W-:-:S03]  /*e3e0*/  HFMA2 R5, R2, R202, R5 ;  /* 0x000000ca02057231 */ /* 0x000fc60000000005 */
[----:B------:R-:W4:Y:S01]  /*e3f0*/  LDL R2, [R1+0x78] ;  /* 0x0000780001027983 */ /* 0x000f220000100800 */
[----:B------:R-:W-:Y:S02]  /*e400*/  HFMA2 R4, R233, R203, R4 ;  /* 0x000000cbe9047231 */ /* 0x000fe40000000004 */
[----:B------:R-:W-:Y:S02]  /*e410*/  HFMA2 R5, R15, R206, R5 ;  /* 0x000000ce0f057231 */ /* 0x000fe40000000005 */
[----:B------:R-:W5:Y:S04]  /*e420*/  LDL.LU R15, [R1+0x27c] ;  /* 0x00027c00010f7983 */ /* 0x000f680000300800 */
[----:B------:R-:W4:Y:S01]  /*e430*/  LDL R233, [R1+0x5c] ;  /* 0x00005c0001e97983 */ /* 0x000f220000100800 */
[----:B------:R-:W-:-:S02]  /*e440*/  HFMA2 R4, R13, R207, R4 ;  /* 0x000000cf0d047231 */ /* 0x000fc40000000004 */
[----:B------:R-:W-:Y:S02]  /*e450*/  HFMA2 R5, R14, R210, R5 ;  /* 0x000000d20e057231 */ /* 0x000fe40000000005 */
[----:B------:R-:W5:Y:S02]  /*e460*/  LDL.LU R14, [R1+0x278] ;  /* 0x00027800010e7983 */ /* 0x000f640000300800 */
[----:B------:R-:W-:Y:S02]  /*e470*/  HFMA2 R5, R12, R214, R5 ;  /* 0x000000d60c057231 */ /* 0x000fe40000000005 */
[----:B------:R-:W5:Y:S04]  /*e480*/  LDL.LU R13, [R1+0x274] ;  /* 0x00027400010d7983 */ /* 0x000f680000300800 */
[----:B------:R-:W5:Y:S01]  /*e490*/  LDL.LU R12, [R1+0x270] ;  /* 0x00027000010c7983 */ /* 0x000f620000300800 */
[----:B--2---:R-:W-:-:S03]  /*e4a0*/  HFMA2 R4, R6, R211, R4 ;  /* 0x000000d306047231 */ /* 0x004fc60000000004 */
[----:B------:R-:W2:Y:S01]  /*e4b0*/  LDL R6, [R1+0x250] ;  /* 0x0002500001067983 */ /* 0x000ea20000100800 */
[----:B------:R-:W-:Y:S01]  /*e4c0*/  HFMA2 R5, R232, R218, R5 ;  /* 0x000000dae8057231 */ /* 0x000fe20000000005 */
[----:B------:R-:W-:Y:S02]  /*e4d0*/  ISETP.NE.U32.AND P2, PT, RZ, UR14, PT ;  /* 0x0000000eff007c0c */ /* 0x000fe4000bf45070 */
[----:B------:R-:W2:Y:S01]  /*e4e0*/  LDL R232, [R1+0x254] ;  /* 0x0002540001e87983 */ /* 0x000ea20000100800 */
[----:B---3--:R-:W-:Y:S01]  /*e4f0*/  HFMA2 R4, R7, R215, R4 ;  /* 0x000000d707047231 */ /* 0x008fe20000000004 */
[----:B------:R-:W-:Y:S02]  /*e500*/  ISETP.NE.AND.EX P2, PT, RZ, UR15, PT, P2 ;  /* 0x0000000fff007c0c */ /* 0x000fe4000bf45320 */
[----:B------:R-:W3:Y:S01]  /*e510*/  LDL R7, [R1+0x258] ;  /* 0x0002580001077983 */ /* 0x000ee20000100800 */
[----:B----4-:R-:W-:Y:S02]  /*e520*/  HFMA2 R4, R0, R219, R4 ;  /* 0x000000db00047231 */ /* 0x010fe40000000004 */
[----:B------:R-:W-:-:S02]  /*e530*/  HFMA2 R5, R2, R222, R5 ;  /* 0x000000de02057231 */ /* 0x000fc40000000005 */
[----:B------:R-:W-:Y:S01]  /*e540*/  HFMA2 R4, R248, R223, R4 ;  /* 0x000000dff8047231 */ /* 0x000fe20000000004 */
[----:B------:R-:W5:Y:S01]  /*e550*/  LDL.LU R2, [R1+0x26c] ;  /* 0x00026c0001027983 */ /* 0x000f620000300800 */
[----:B------:R-:W-:Y:S02]  /*e560*/  HFMA2 R5, R250, R226, R5 ;  /* 0x000000e2fa057231 */ /* 0x000fe40000000005 */
[----:B------:R-:W-:Y:S01]  /*e570*/  HFMA2 R4, R234, R227, R4 ;  /* 0x000000e3ea047231 */ /* 0x000fe20000000004 */
[----:B------:R-:W5:Y:S01]  /*e580*/  LDL.LU R0, [R1+0x268] ;  /* 0x0002680001007983 */ /* 0x000f620000300800 */
[----:B------:R-:W-:-:S04]  /*e590*/  HFMA2 R5, R235, R230, R5 ;  /* 0x000000e6eb057231 */ /* 0x000fc80000000005 */
[----:B------:R-:W-:Y:S02]  /*e5a0*/  HADD2 R3, R3, R5 ;  /* 0x0000000503037230 */ /* 0x000fe40000000000 */
[----:B------:R-:W-:-:S04]  /*e5b0*/  HFMA2 R4, R233, R231, R4 ;  /* 0x000000e7e9047231 */ /* 0x000fc80000000004 */
[----:B------:R-:W-:-:S05]  /*e5c0*/  HFMA2 R3, R3, 1, 1, R4 ;  /* 0x3c003c0003037831 */ /* 0x000fca0000000004 */
[--C-:B------:R-:W-:Y:S02]  /*e5d0*/  HADD2.F32 R4, -RZ, R3.reuse.H0_H0 ;  /* 0x20000003ff047230 */ /* 0x100fe40000004100 */
[----:B------:R-:W-:-:S05]  /*e5e0*/  HADD2.F32 R3, -RZ, R3.H1_H1 ;  /* 0x30000003ff037230 */ /* 0x000fca0000004100 */
[----:B------:R-:W-:Y:S02]  /*e5f0*/  FADD.FTZ R3, R4, R3 ;  /* 0x0000000304037221 */ /* 0x000fe40000010000 */
[----:B------:R-:W2:Y:S02]  /*e600*/  @P2 LDC.64 R4, c[0x0][0x438] ;  /* 0x00010e00ff042b82 */ /* 0x000ea40000000a00 */
[----:B--2---:R-:W-:-:S06]  /*e610*/  @P2 IMAD.WIDE R4, R6, 0x2, R4 ;  /* 0x0000000206042825 */ /* 0x004fcc00078e0204 */
[----:B------:R-:W2:Y:S01]  /*e620*/  @P2 LDG.E.U16 R4, desc[UR36][R4.64] ;  /* 0x0000002404042981 */ /* 0x000ea2000c1e1500 */
[----:B------:R-:W-:Y:S01]  /*e630*/  FMUL.FTZ R3, R3, UR23 ;  /* 0x0000001703037c20 */ /* 0x000fe20008410000 */
[----:B------:R-:W0:Y:S01]  /*e640*/  @P0 S2R R6, SR_CTAID.X ;  /* 0x0000000000060919 */ /* 0x000e220000002500 */
[----:B--2---:R-:W-:-:S05]  /*e650*/  @P2 HADD2.F32 R4, -RZ, R4.H0_H0 ;  /* 0x20000004ff042230 */ /* 0x004fca0000004100 */
[----:B------:R-:W-:Y:S02]  /*e660*/  @P2 FADD.FTZ R3, R3, R4 ;  /* 0x0000000403032221 */ /* 0x000fe40000010000 */
[----:B------:R-:W0:Y:S02]  /*e670*/  @P0 LDC.64 R4, c[0x0][0x448] ;  /* 0x00011200ff040b82 */ /* 0x000e240000000a00 */
[----:B0-----:R-:W-:-:S06]  /*e680*/  @P0 IMAD.WIDE.U32 R4, R6, 0x2, R4 ;  /* 0x0000000206040825 */ /* 0x001fcc00078e0004 */
[----:B------:R0:W2:Y:S02]  /*e690*/  @P0 LDG.E.U16 R5, desc[UR36][R4.64] ;  /* 0x0000002404050981 */ /* 0x0000a4000c1e1500 */
[----:B0-----:R-:W-:-:S04]  /*e6a0*/  @P0 SEL R4, RZ, UR39, P3 ;  /* 0x00000027ff040c07 */ /* 0x001fc80009800000 */
[----:B------:R-:W-:-:S04]  /*e6b0*/  @P0 IADD3 R4, PT, PT, R249, -UR44, R4 ;  /* 0x8000002cf9040c10 */ /* 0x000fc8000fffe004 */
[----:B------:R-:W-:Y:S01]  /*e6c0*/  @P0 I2FP.F32.S32 R4, R4 ;  /* 0x0000000400040245 */ /* 0x000fe20000201400 */
[----:B--2---:R-:W-:-:S05]  /*e6d0*/  @P0 HADD2.F32 R5, -RZ, R5.H0_H0 ;  /* 0x20000005ff050230 */ /* 0x004fca0000004100 */
[----:B------:R-:W-:-:S05]  /*e6e0*/  @P0 FFMA.FTZ R3, R4, R5, R3 ;  /* 0x0000000504030223 */ /* 0x000fca0000010003 */
[----:B---3--:R-:W-:Y:S01]  /*e6f0*/  @!P6 FMNMX.FTZ R7, R7, R3, !PT ;  /* 0x000000030707e209 */ /* 0x008fe20007810000 */
[----:B------:R0:W-:Y:S04]  /*e700*/  STS [R232], R3 ;  /* 0x00000003e8007388 */ /* 0x0001e80000000800 */
[----:B------:R0:W-:Y:S02]  /*e710*/  @!P6 STL [R1+0x258], R7 ;  /* 0x000258070100e387 */ /* 0x0001e40000100800 */
.L_x_155:
[----:B------:R-:W-:Y:S05]  /*e720*/  BSYNC.RECONVERGENT B1 ;  /* 0x0000000000017941 */ /* 0x000fea0003800200 */
.L_x_154:
[----:B0-----:R-:W2:Y:S04]  /*e730*/  LDL.LU R4, [R1+0x254] ;  /* 0x0002540001047983 */ /* 0x001ea80000300800 */
[----:B------:R-:W3:Y:S04]  /*e740*/  LDL.LU R3, [R1+0x250] ;  /* 0x0002500001037983 */ /* 0x000ee80000300800 */
[----:B------:R-:W4:Y:S01]  /*e750*/  LDL R6, [R1+0x260] ;  /* 0x0002600001067983 */ /* 0x000f220000100800 */
[----:B------:R-:W-:-:S05]  /*e760*/  IADD3 R252, P2, PT, R252, 0x100, RZ ;  /* 0x00000100fcfc7810 */ /* 0x000fca0007f5e0ff */
[----:B------:R-:W-:Y:S02]  /*e770*/  IMAD.X R251, RZ, RZ, R251, P2 ;  /* 0x000000fffffb7224 */ /* 0x000fe400010e06fb */
[----:B--2---:R-:W-:Y:S01]  /*e780*/  IMAD.MOV.U32 R5, RZ, RZ, R4 ;  /* 0x000000ffff057224 */ /* 0x004fe200078e0004 */
[----:B---3--:R-:W-:-:S03]  /*e790*/  MOV R4, R3 ;  /* 0x0000000300047202 */ /* 0x008fc60000000f00 */
[----:B------:R-:W-:Y:S02]  /*e7a0*/  VIADD R5, R5, 0x400 ;  /* 0x0000040005057836 */ /* 0x000fe40000000000 */
[----:B------:R-:W-:Y:S01]  /*e7b0*/  VIADD R3, R249, 0xff ;  /* 0x000000fff9037836 */ /* 0x000fe20000000000 */
[----:B------:R-:W-:Y:S02]  /*e7c0*/  IADD3 R4, PT, PT, R4, 0x100, RZ ;  /* 0x0000010004047810 */ /* 0x000fe40007ffe0ff */
[----:B------:R2:W-:Y:S02]  /*e7d0*/  STL [R1+0x254], R5 ;  /* 0x0002540501007387 */ /* 0x0005e40000100800 */
[----:B----4-:R-:W-:Y:S02]  /*e7e0*/  ISETP.GE.AND P0, PT, R3, R6, PT ;  /* 0x000000060300720c */ /* 0x010fe40003f06270 */
[----:B------:R2:W-:Y:S01]  /*e7f0*/  STL [R1+0x250], R4 ;  /* 0x0002500401007387 */ /* 0x0005e20000100800 */
[----:B------:R-:W-:-:S04]  /*e800*/  IADD3 R3, PT, PT, R249, 0x100, RZ ;  /* 0x00000100f9037810 */ /* 0x000fc80007ffe0ff */
[----:B------:R-:W-:-:S06]  /*e810*/  MOV R249, R3 ;  /* 0x0000000300f97202 */ /* 0x000fcc0000000f00 */
[----:B--2---:R-:W-:Y:S05]  /*e820*/  @!P0 BRA `(.L_x_156) ;  /* 0xffffff5400cc8947 */ /* 0x004fea000383ffff */
.L_x_24:
[----:B------:R-:W-:Y:S05]  /*e830*/  BSYNC.RECONVERGENT B0 ;  /* 0x0000000000007941 */ /* 0x000fea0003800200 */
.L_x_23:
[----:B------:R-:W-:Y:S05]  /*e840*/  WARPSYNC.ALL ;  /* 0x0000000000007948 */ /* 0x000fea0003800000 */
[----:B------:R-:W3:Y:S01]  /*e850*/  LDL.LU R4, [R1+0x258] ;  /* 0x0002580001047983 */ /* 0x000ee20000300800 */
[----:B-----5:R-:W-:Y:S01]  /*e860*/  MOV R13, 0x400 ;  /* 0x00000400000d7802 */ /* 0x020fe20000000f00 */
[----:B------:R-:W2:Y:S01]  /*e870*/  S2UR UR8, SR_CTAID.Y ;  /* 0x00000000000879c3 */ /* 0x000ea20000002600 */
[----:B------:R-:W-:Y:S01]  /*e880*/  BSSY.RECONVERGENT B0, `(.L_x_157) ;  /* 0x000016b000007945 */ /* 0x000fe20003800200 */
[----:B------:R-:W1:Y:S01]  /*e890*/  S2R R14, SR_CgaCtaId ;  /* 0x00000000000e7919 */ /* 0x000e620000008800 */
[----:B--2---:R-:W-:-:S02]  /*e8a0*/  IMAD R21, R0, UR8, RZ ;  /* 0x0000000800157c24 */ /* 0x004fc4000f8e02ff */
[----:B------:R-:W-:Y:S01]  /*e8b0*/  HFMA2 R0, -RZ, RZ, 0, 0 ;  /* 0x00000000ff007431 */ /* 0x000fe200000001ff */
[----:B---3--:R-:W2:Y:S02]  /*e8c0*/  SHFL.BFLY PT, R3, R4, 0x10, 0x1f ;  /* 0x0e001f0004037f89 */ /* 0x008ea400000e0000 */
[----:B--2---:R-:W-:-:S05]  /*e8d0*/  FMNMX.FTZ R3, R3, R4, !PT ;  /* 0x0000000403037209 */ /* 0x004fca0007810000 */
[----:B------:R-:W2:Y:S02]  /*e8e0*/  SHFL.BFLY PT, R4, R3, 0x8, 0x1f ;  /* 0x0d001f0003047f89 */ /* 0x000ea400000e0000 */
[----:B--2---:R-:W-:Y:S02]  /*e8f0*/  FMNMX.FTZ R6, R3, R4, !PT ;  /* 0x0000000403067209 */ /* 0x004fe40007810000 */
[----:B------:R-:W0:Y:S03]  /*e900*/  S2R R4, SR_TID.X ;  /* 0x0000000000047919 */ /* 0x000e260000002100 */
[----:B------:R-:W2:Y:S02]  /*e910*/  SHFL.BFLY PT, R5, R6, 0x4, 0x1f ;  /* 0x0c801f0006057f89 */ /* 0x000ea400000e0000 */
[----:B--2---:R-:W-:Y:S01]  /*e920*/  FMNMX.FTZ R7, R6, R5, !PT ;  /* 0x0000000506077209 */ /* 0x004fe20007810000 */
[----:B------:R-:W-:Y:S01]  /*e930*/  IMAD.MOV.U32 R6, RZ, RZ, -0x800001 ;  /* 0xff7fffffff067424 */ /* 0x000fe200078e00ff */
[----:B-1----:R-:W-:-:S02]  /*e940*/  LEA R5, R14, R13, 0x18 ;  /* 0x0000000d0e057211 */ /* 0x002fc400078ec0ff */
[----:B0-----:R-:W-:Y:S01]  /*e950*/  LOP3.LUT P0, R10, R4, 0x1f, RZ, 0xc0, !PT ;  /* 0x0000001f040a7812 */ /* 0x001fe2000780c0ff */
[----:B------:R-:W0:Y:S03]  /*e960*/  SHFL.BFLY PT, R8, R7, 0x2, 0x1f ;  /* 0x0c401f0007087f89 */ /* 0x000e2600000e0000 */
[----:B------:R-:W-:-:S09]  /*e970*/  ISETP.GT.U32.AND P1, PT, R10, 0x7, PT ;  /* 0x000000070a00780c */ /* 0x000fd20003f24070 */
[-C--:B------:R-:W-:Y:S02]  /*e980*/  @!P0 LEA.HI R3, R4, R5.reuse, RZ, 0x1d ;  /* 0x0000000504038211 */ /* 0x080fe400078fe8ff */
[----:B0-----:R-:W-:Y:S02]  /*e990*/  FMNMX.FTZ R8, R7, R8, !PT ;  /* 0x0000000807087209 */ /* 0x001fe40007810000 */
[----:B------:R-:W-:-:S03]  /*e9a0*/  LEA R7, R10, R5, 0x2 ;  /* 0x000000050a077211 */ /* 0x000fc600078e10ff */
[----:B------:R-:W0:Y:S02]  /*e9b0*/  SHFL.BFLY PT, R9, R8, 0x1, 0x1f ;  /* 0x0c201f0008097f89 */ /* 0x000e2400000e0000 */
[----:B0-----:R-:W-:-:S05]  /*e9c0*/  FMNMX.FTZ R12, R8, R9, !PT ;  /* 0x00000009080c7209 */ /* 0x001fca0007810000 */
[----:B------:R0:W-:Y:S01]  /*e9d0*/  @!P0 STS [R3], R12 ;  /* 0x0000000c03008388 */ /* 0x0001e20000000800 */
[----:B------:R-:W-:Y:S01]  /*e9e0*/  BAR.SYNC.DEFER_BLOCKING 0x0 ;  /* 0x0000000000007b1d */ /* 0x000fe20000010000 */
[----:B0-----:R-:W-:-:S05]  /*e9f0*/  VIADD R3, R4, UR12 ;  /* 0x0000000c04037c36 */ /* 0x001fca0008000000 */
[----:B------:R-:W-:Y:S01]  /*ea00*/  ISETP.GE.AND P0, PT, R3, UR44, PT ;  /* 0x0000002c03007c0c */ /* 0x000fe2000bf06270 */
[----:B------:R-:W0:Y:S04]  /*ea10*/  @!P1 LDS R6, [R7] ;  /* 0x0000000007069984 */ /* 0x000e280000000800 */
[----:B0-----:R-:W0:Y:S02]  /*ea20*/  SHFL.BFLY PT, R9, R6, 0x4, 0x1f ;  /* 0x0c801f0006097f89 */ /* 0x001e2400000e0000 */
[----:B0-----:R-:W-:Y:S02]  /*ea30*/  FMNMX.FTZ R9, R9, R6, !PT ;  /* 0x0000000609097209 */ /* 0x001fe40007810000 */
[----:B------:R-:W-:-:S03]  /*ea40*/  SHF.R.S32.HI R6, RZ, 0x1f, R21 ;  /* 0x0000001fff067819 */ /* 0x000fc60000011415 */
[----:B------:R-:W0:Y:S02]  /*ea50*/  SHFL.BFLY PT, R8, R9, 0x2, 0x1f ;  /* 0x0c401f0009087f89 */ /* 0x000e2400000e0000 */
[----:B0-----:R-:W-:-:S05]  /*ea60*/  FMNMX.FTZ R8, R9, R8, !PT ;  /* 0x0000000809087209 */ /* 0x001fca0007810000 */
[----:B------:R-:W0:Y:S02]  /*ea70*/  SHFL.BFLY PT, R11, R8, 0x1, 0x1f ;  /* 0x0c201f00080b7f89 */ /* 0x000e2400000e0000 */
[----:B0-----:R-:W-:-:S05]  /*ea80*/  FMNMX.FTZ R11, R8, R11, !PT ;  /* 0x0000000b080b7209 */ /* 0x001fca0007810000 */
[----:B----4-:R0:W1:Y:S01]  /*ea90*/  SHFL.IDX PT, R28, R11, RZ, 0x1f ;  /* 0x00001fff0b1c7589 */ /* 0x01006200000e0000 */
[----:B------:R-:W-:Y:S05]  /*eaa0*/  @P0 BRA `(.L_x_158) ;  /* 0x0000001400200947 */ /* 0x000fea0003800000 */
[----:B------:R-:W2:Y:S02]  /*eab0*/  LDC.64 R8, c[0x0][0x420] ;  /* 0x00010800ff087b82 */ /* 0x000ea40000000a00 */
[----:B--2---:R-:W-:-:S04]  /*eac0*/  ISETP.NE.U32.AND P0, PT, R8, RZ, PT ;  /* 0x000000ff0800720c */ /* 0x004fc80003f05070 */
[----:B------:R-:W-:-:S13]  /*ead0*/  ISETP.NE.AND.EX P0, PT, R9, RZ, PT, P0 ;  /* 0x000000ff0900720c */ /* 0x000fda0003f05300 */
[----:B------:R-:W-:Y:S05]  /*eae0*/  @P0 BRA `(.L_x_159) ;  /* 0x0000000c00940947 */ /* 0x000fea0003800000 */
[----:B------:R-:W-:Y:S01]  /*eaf0*/  IMAD.MOV.U32 R0, RZ, RZ, 0x100 ;  /* 0x00000100ff007424 */ /* 0x000fe200078e00ff */
[----:B------:R-:W-:Y:S01]  /*eb00*/  LOP3.LUT R9, RZ, R4, RZ, 0x33, !PT ;  /* 0x00000004ff097212 */ /* 0x000fe200078e33ff */
[----:B------:R-:W-:Y:S01]  /*eb10*/  BSSY.RECONVERGENT B1, `(.L_x_160) ;  /* 0x000001c000017945 */ /* 0x000fe20003800200 */
[----:B------:R-:W-:Y:S02]  /*eb20*/  IMAD.MOV.U32 R8, RZ, RZ, R3 ;  /* 0x000000ffff087224 */ /* 0x000fe400078e0003 */
[----:B------:R-:W-:-:S04]  /*eb30*/  VIADDMNMX R0, R3, R0, UR44, !PT ;  /* 0x0000002c03007e46 */ /* 0x000fc8000f800100 */
[----:B------:R-:W-:-:S04]  /*eb40*/  IADD3 R9, PT, PT, R0, -UR12, R9 ;  /* 0x8000000c00097c10 */ /* 0x000fc8000fffe009 */
[C---:B------:R-:W-:Y:S02]  /*eb50*/  LOP3.LUT R0, R9.reuse, 0x300, RZ, 0xc0, !PT ;  /* 0x0000030009007812 */ /* 0x040fe400078ec0ff */
[----:B------:R-:W-:Y:S02]  /*eb60*/  ISETP.GE.U32.AND P1, PT, R9, 0x300, PT ;  /* 0x000003000900780c */ /* 0x000fe40003f26070 */
[----:B------:R-:W-:Y:S02]  /*eb70*/  ISETP.NE.AND P0, PT, R0, 0x300, PT ;  /* 0x000003000000780c */ /* 0x000fe40003f05270 */
[----:B------:R-:W-:-:S11]  /*eb80*/  MOV R0, RZ ;  /* 0x000000ff00007202 */ /* 0x000fd60000000f00 */
[----:B------:R-:W-:Y:S05]  /*eb90*/  @!P0 BRA `(.L_x_161) ;  /* 0x00000000004c8947 */ /* 0x000fea0003800000 */
[----:B0-----:R-:W-:Y:S02]  /*eba0*/  IADD3 R11, PT, PT, R13, 0x440, RZ ;  /* 0x000004400d0b7810 */ /* 0x001fe40007ffe0ff */
[----:B------:R-:W-:Y:S02]  /*ebb0*/  LEA.HI R0, R9, 0x1, RZ, 0x18 ;  /* 0x0000000109007811 */ /* 0x000fe400078fc0ff */
[----:B------:R-:W-:Y:S02]  /*ebc0*/  LEA R11, R14, R11, 0x18 ;  /* 0x0000000b0e0b7211 */ /* 0x000fe400078ec0ff */
[----:B------:R-:W-:Y:S01]  /*ebd0*/  LOP3.LUT R9, R0, 0x3, RZ, 0xc0, !PT ;  /* 0x0000000300097812 */ /* 0x000fe200078ec0ff */
[----:B------:R-:W-:Y:S01]  /*ebe0*/  IMAD.MOV.U32 R0, RZ, RZ, RZ ;  /* 0x000000ffff007224 */ /* 0x000fe200078e00ff */
[----:B------:R-:W-:Y:S01]  /*ebf0*/  MOV R8, R3 ;  /* 0x0000000300087202 */ /* 0x000fe20000000f00 */
[----:B------:R-:W-:Y:S01]  /*ec00*/  IMAD R11, R4, 0x4, R11 ;  /* 0x00000004040b7824 */ /* 0x000fe200078e020b */
[----:B------:R-:W-:-:S07]  /*ec10*/  IADD3 R9, PT, PT, -R9, RZ, RZ ;  /* 0x000000ff09097210 */ /* 0x000fce0007ffe1ff */
.L_x_162:
[----:B------:R-:W1:Y:S01]  /*ec20*/  LDS R12, [R11] ;  /* 0x000000000b0c7984 */ /* 0x000e620000000800 */
[----:B------:R-:W-:Y:S01]  /*ec30*/  VIADD R9, R9, 0x1 ;  /* 0x0000000109097836 */ /* 0x000fe20000000000 */
[----:B------:R-:W-:-:S04]  /*ec40*/  IADD3 R8, PT, PT, R8, 0x100, RZ ;  /* 0x0000010008087810 */ /* 0x000fc80007ffe0ff */
[----:B------:R-:W-:Y:S01]  /*ec50*/  ISETP.NE.AND P0, PT, R9, RZ, PT ;  /* 0x000000ff0900720c */ /* 0x000fe20003f05270 */
[----:B-1----:R-:W-:-:S04]  /*ec60*/  FADD.FTZ R12, -R28, R12 ;  /* 0x0000000c1c0c7221 */ /* 0x002fc80000010100 */
[----:B------:R-:W-:-:S06]  /*ec70*/  FMUL.FTZ R12, R12, 1.4426950216293334961 ;  /* 0x3fb8aa3b0c0c7820 */ /* 0x000fcc0000410000 */
[----:B------:R-:W0:Y:S02]  /*ec80*/  MUFU.EX2 R12, R12 ;  /* 0x0000000c000c7308 */ /* 0x000e240000000800 */
[----:B0-----:R0:W-:Y:S01]  /*ec90*/  STS [R11], R12 ;  /* 0x0000000c0b007388 */ /* 0x0011e20000000800 */
[----:B------:R-:W-:Y:S01]  /*eca0*/  FADD.FTZ R0, R12, R0 ;  /* 0x000000000c007221 */ /* 0x000fe20000010000 */
[----:B0-----:R-:W-:Y:S01]  /*ecb0*/  VIADD R11, R11, 0x400 ;  /* 0x000004000b0b7836 */ /* 0x001fe20000000000 */
[----:B------:R-:W-:Y:S06]  /*ecc0*/  @P0 BRA `(.L_x_162) ;  /* 0xfffffffc00d40947 */ /* 0x000fec000383ffff */
.L_x_161:
[----:B------:R-:W-:Y:S05]  /*ecd0*/  BSYNC.RECONVERGENT B1 ;  /* 0x0000000000017941 */ /* 0x000fea0003800200 */
.L_x_160:
[----:B------:R-:W-:Y:S05]  /*ece0*/  @!P1 BRA `(.L_x_158) ;  /* 0x0000001000909947 */ /* 0x000fea0003800000 */
[----:B------:R-:W-:Y:S01]  /*ecf0*/  IADD3 R9, PT, PT, -R8, UR44, RZ ;  /* 0x0000002c08097c10 */ /* 0x000fe2000fffe1ff */
[----:B------:R-:W-:Y:S01]  /*ed00*/  USHF.L.U32 UR4, UR12, 0x2, URZ ;  /* 0x000000020c047899 */ /* 0x000fe200080006ff */
[----:B------:R-:W-:Y:S01]  /*ed10*/  IADD3 R13, PT, PT, R13, 0x440, RZ ;  /* 0x000004400d0d7810 */ /* 0x000fe20007ffe0ff */
[----:B------:R-:W-:Y:S01]  /*ed20*/  BSSY.RECONVERGENT B1, `(.L_x_163) ;  /* 0x000006e000017945 */ /* 0x000fe20003800200 */
[----:B------:R-:W-:Y:S02]  /*ed30*/  ISETP.GT.AND P1, PT, R9, 0xc00, PT ;  /* 0x00000c000900780c */ /* 0x000fe40003f24270 */
[----:B------:R-:W-:Y:S02]  /*ed40*/  LEA R14, R14, R13, 0x18 ;  /* 0x0000000d0e0e7211 */ /* 0x000fe400078ec0ff */
[----:B------:R-:W-:Y:S02]  /*ed50*/  LEA R9, R8, -UR4, 0x2 ;  /* 0x8000000408097c11 */ /* 0x000fe4000f8e10ff */
[----:B------:R-:W-:-:S02]  /*ed60*/  PLOP3.LUT P0, PT, PT, PT, PT, 0x80, 0x8 ;  /* 0x000000000008781c */ /* 0x000fc40003f0f070 */
[----:B------:R-:W-:-:S05]  /*ed70*/  IADD3 R9, PT, PT, R9, 0x800, R14 ;  /* 0x0000080009097810 */ /* 0x000fca0007ffe00e */
[----:B------:R-:W-:Y:S06]  /*ed80*/  @!P1 BRA `(.L_x_164) ;  /* 0x00000004009c9947 */ /* 0x000fec0003800000 */
[----:B------:R-:W-:Y:S01]  /*ed90*/  IMAD.U32 R29, RZ, RZ, UR44 ;  /* 0x0000002cff1d7e24 */ /* 0x000fe2000f8e00ff */
[----:B------:R-:W-:-:S04]  /*eda0*/  PLOP3.LUT P0, PT, PT, PT, PT, 0x8, 0x80 ;  /* 0x000000000080781c */ /* 0x000fc80003f0e170 */
[----:B------:R-:W-:-:S09]  /*edb0*/  IADD3 R29, PT, PT, R29, -0xc00, RZ ;  /* 0xfffff4001d1d7810 */ /* 0x000fd20007ffe0ff */
.L_x_165:
[----:B0-----:R-:W1:Y:S01]  /*edc0*/  LDS R11, [R9+-0x800] ;  /* 0xfff80000090b7984 */ /* 0x001e620000000800 */
[----:B------:R-:W-:-:S03]  /*edd0*/  VIADD R8, R8, 0x1000 ;  /* 0x0000100008087836 */ /* 0x000fc60000000000 */
[----:B------:R-:W0:Y:S02]  /*ede0*/  LDS R12, [R9+-0x400] ;  /* 0xfffc0000090c7984 */ /* 0x000e240000000800 */
[----:B------:R-:W-:Y:S02]  /*edf0*/  ISETP.GE.AND P1, PT, R8, R29, PT ;  /* 0x0000001d0800720c */ /* 0x000fe40003f26270 */
[----:B------:R-:W2:Y:S04]  /*ee00*/  LDS R13, [R9] ;  /* 0x00000000090d7984 */ /* 0x000ea80000000800 */
[----:B------:R-:W3:Y:S04]  /*ee10*/  LDS R14, [R9+0x400] ;  /* 0x00040000090e7984 */ /* 0x000ee80000000800 */
[----:B------:R-:W4:Y:S04]  /*ee20*/  LDS R15, [R9+0x800] ;  /* 0x00080000090f7984 */ /* 0x000f280000000800 */
[----:B------:R-:W5:Y:S04]  /*ee30*/  LDS R16, [R9+0xc00] ;  /* 0x000c000009107984 */ /* 0x000f680000000800 */
[----:B------:R-:W5:Y:S04]  /*ee40*/  LDS R17, [R9+0x1000] ;  /* 0x0010000009117984 */ /* 0x000f680000000800 */
[----:B------:R-:W5:Y:S04]  /*ee50*/  LDS R18, [R9+0x1400] ;  /* 0x0014000009127984 */ /* 0x000f680000000800 */
[----:B------:R-:W5:Y:S04]  /*ee60*/  LDS R19, [R9+0x1800] ;  /* 0x0018000009137984 */ /* 0x000f680000000800 */
[----:B------:R-:W5:Y:S04]  /*ee70*/  LDS R20, [R9+0x1c00] ;  /* 0x001c000009147984 */ /* 0x000f680000000800 */
[----:B------:R-:W5:Y:S01]  /*ee80*/  LDS R22, [R9+0x2000] ;  /* 0x0020000009167984 */ /* 0x000f620000000800 */
[----:B-1----:R-:W-:-:S03]  /*ee90*/  FADD.FTZ R11, -R28, R11 ;  /* 0x0000000b1c0b7221 */ /* 0x002fc60000010100 */
[----:B------:R-:W1:Y:S01]  /*eea0*/  LDS R23, [R9+0x2400] ;  /* 0x0024000009177984 */ /* 0x000e620000000800 */
[C---:B0-----:R-:W-:Y:S01]  /*eeb0*/  FADD.FTZ R12, -R28.reuse, R12 ;  /* 0x0000000c1c0c7221 */ /* 0x041fe20000010100 */
[----:B------:R-:W-:Y:S02]  /*eec0*/  FMUL.FTZ R11, R11, 1.4426950216293334961 ;  /* 0x3fb8aa3b0b0b7820 */ /* 0x000fe40000410000 */
[----:B------:R-:W0:Y:S01]  /*eed0*/  LDS R24, [R9+0x2800] ;  /* 0x0028000009187984 */ /* 0x000e220000000800 */
[----:B--2---:R-:W-:Y:S01]  /*eee0*/  FADD.FTZ R13, -R28, R13 ;  /* 0x0000000d1c0d7221 */ /* 0x004fe20000010100 */
[----:B------:R-:W-:Y:S02]  /*eef0*/  FMUL.FTZ R12, R12, 1.4426950216293334961 ;  /* 0x3fb8aa3b0c0c7820 */ /* 0x000fe40000410000 */
[----:B------:R-:W2:Y:S01]  /*ef00*/  MUFU.EX2 R11, R11 ;  /* 0x0000000b000b7308 */ /* 0x000ea20000000800 */
[----:B------:R-:W0:Y:S01]  /*ef10*/  LDS R25, [R9+0x2c00] ;  /* 0x002c000009197984 */ /* 0x000e220000000800 */
[C---:B---3--:R-:W-:Y:S01]  /*ef20*/  FADD.FTZ R14, -R28.reuse, R14 ;  /* 0x0000000e1c0e7221 */ /* 0x048fe20000010100 */
[----:B------:R-:W-:Y:S01]  /*ef30*/  FMUL.FTZ R13, R13, 1.4426950216293334961 ;  /* 0x3fb8aa3b0d0d7820 */ /* 0x000fe20000410000 */
[----:B------:R-:W3:Y:S01]  /*ef40*/  MUFU.EX2 R12, R12 ;  /* 0x0000000c000c7308 */ /* 0x000ee20000000800 */
[----:B------:R-:W0:Y:S01]  /*ef50*/  LDS R26, [R9+0x3000] ;  /* 0x00300000091a7984 */ /* 0x000e220000000800 */
[----:B----4-:R-:W-:Y:S01]  /*ef60*/  FADD.FTZ R15, -R28, R15 ;  /* 0x0000000f1c0f7221 */ /* 0x010fe20000010100 */
[----:B------:R-:W-:Y:S01]  /*ef70*/  FMUL.FTZ R14, R14, 1.4426950216293334961 ;  /* 0x3fb8aa3b0e0e7820 */ /* 0x000fe20000410000 */
[C---:B-----5:R-:W-:Y:S01]  /*ef80*/  FADD.FTZ R16, -R28.reuse, R16 ;  /* 0x000000101c107221 */ /* 0x060fe20000010100 */
[----:B------:R-:W4:Y:S01]  /*ef90*/  MUFU.EX2 R13, R13 ;  /* 0x0000000d000d7308 */ /* 0x000f220000000800 */
[----:B------:R-:W5:Y:S01]  /*efa0*/  LDS R27, [R9+0x3400] ;  /* 0x00340000091b7984 */ /* 0x000f620000000800 */
[----:B------:R-:W-:Y:S01]  /*efb0*/  FMUL.FTZ R15, R15, 1.4426950216293334961 ;  /* 0x3fb8aa3b0f0f7820 */ /* 0x000fe20000410000 */
[----:B------:R-:W-:Y:S01]  /*efc0*/  FADD.FTZ R17, -R28, R17 ;  /* 0x000000111c117221 */ /* 0x000fe20000010100 */
[----:B------:R-:W4:Y:S01]  /*efd0*/  MUFU.EX2 R14, R14 ;  /* 0x0000000e000e7308 */ /* 0x000f220000000800 */
[----:B------:R-:W-:Y:S01]  /*efe0*/  FMUL.FTZ R16, R16, 1.4426950216293334961 ;  /* 0x3fb8aa3b10107820 */ /* 0x000fe20000410000 */
[----:B--2---:R-:W-:Y:S01]  /*eff0*/  FADD.FTZ R0, R11, R0 ;  /* 0x000000000b007221 */ /* 0x004fe20000010000 */
[----:B------:R-:W-:Y:S01]  /*f000*/  FADD.FTZ R18, -R28, R18 ;  /* 0x000000121c127221 */ /* 0x000fe20000010100 */
[----:B------:R-:W2:Y:S01]  /*f010*/  MUFU.EX2 R15, R15 ;  /* 0x0000000f000f7308 */ /* 0x000ea20000000800 */
[----:B------:R-:W-:Y:S01]  /*f020*/  FMUL.FTZ R17, R17, 1.4426950216293334961 ;  /* 0x3fb8aa3b11117820 */ /* 0x000fe20000410000 */
[----:B---3--:R-:W-:Y:S01]  /*f030*/  FADD.FTZ R0, R0, R12 ;  /* 0x0000000c00007221 */ /* 0x008fe20000010000 */
[----:B------:R-:W-:Y:S01]  /*f040*/  FADD.FTZ R19, -R28, R19 ;  /* 0x000000131c137221 */ /* 0x000fe20000010100 */
[----:B------:R-:W3:Y:S01]  /*f050*/  MUFU.EX2 R16, R16 ;  /* 0x0000001000107308 */ /* 0x000ee20000000800 */
[----:B------:R-:W-:Y:S01]  /*f060*/  FMUL.FTZ R18, R18, 1.4426950216293334961 ;  /* 0x3fb8aa3b12127820 */ /* 0x000fe20000410000 */
[----:B----4-:R-:W-:Y:S01]  /*f070*/  FADD.FTZ R0, R0, R13 ;  /* 0x0000000d00007221 */ /* 0x010fe20000010000 */
[----:B------:R-:W-:Y:S01]  /*f080*/  FADD.FTZ R20, -R28, R20 ;  /* 0x000000141c147221 */ /* 0x000fe20000010100 */
[----:B------:R-:W4:Y:S01]  /*f090*/  MUFU.EX2 R17, R17 ;  /* 0x0000001100117308 */ /* 0x000f220000000800 */
[----:B------:R-:W-:Y:S01]  /*f0a0*/  FMUL.FTZ R19, R19, 1.4426950216293334961 ;  /* 0x3fb8aa3b13137820 */ /* 0x000fe20000410000 */
[----:B------:R-:W-:Y:S01]  /*f0b0*/  FADD.FTZ R0, R0, R14 ;  /* 0x0000000e00007221 */ /* 0x000fe20000010000 */
[----:B------:R-:W-:Y:S01]  /*f0c0*/  FADD.FTZ R22, -R28, R22 ;  /* 0x000000161c167221 */ /* 0x000fe20000010100 */
[----:B------:R-:W4:Y:S01]  /*f0d0*/  MUFU.EX2 R18, R18 ;  /* 0x0000001200127308 */ /* 0x000f220000000800 */
[----:B------:R-:W-:Y:S01]  /*f0e0*/  FMUL.FTZ R20, R20, 1.4426950216293334961 ;  /* 0x3fb8aa3b14147820 */ /* 0x000fe20000410000 */
[----:B--2---:R-:W-:Y:S01]  /*f0f0*/  FADD.FTZ R0, R0, R15 ;  /* 0x0000000f00007221 */ /* 0x004fe20000010000 */
[----:B-1----:R-:W-:Y:S01]  /*f100*/  FADD.FTZ R23, -R28, R23 ;  /* 0x000000171c177221 */ /* 0x002fe20000010100 */
[----:B------:R-:W1:Y:S01]  /*f110*/  MUFU.EX2 R19, R19 ;  /* 0x0000001300137308 */ /* 0x000e620000000800 */
[----:B------:R-:W-:Y:S01]  /*f120*/  FMUL.FTZ R22, R22, 1.4426950216293334961 ;  /* 0x3fb8aa3b16167820 */ /* 0x000fe20000410000 */
[----:B---3--:R-:W-:Y:S01]  /*f130*/  FADD.FTZ R0, R0, R16 ;  /* 0x0000001000007221 */ /* 0x008fe20000010000 */
[----:B0-----:R-:W-:Y:S01]  /*f140*/  FADD.FTZ R24, -R28, R24 ;  /* 0x000000181c187221 */ /* 0x001fe20000010100 */
[----:B------:R-:W0:Y:S01]  /*f150*/  MUFU.EX2 R20, R20 ;  /* 0x0000001400147308 */ /* 0x000e220000000800 */
[----:B------:R-:W-:Y:S01]  /*f160*/  FMUL.FTZ R23, R23, 1.4426950216293334961 ;  /* 0x3fb8aa3b17177820 */ /* 0x000fe20000410000 */
[----:B----4-:R-:W-:Y:S01]  /*f170*/  FADD.FTZ R0, R0, R17 ;  /* 0x0000001100007221 */ /* 0x010fe20000010000 */
[----:B------:R-:W-:Y:S01]  /*f180*/  FMUL.FTZ R24, R24, 1.4426950216293334961 ;  /* 0x3fb8aa3b18187820 */ /* 0x000fe20000410000 */
[----:B------:R-:W2:Y:S01]  /*f190*/  MUFU.EX2 R22, R22 ;  /* 0x0000001600167308 */ /* 0x000ea20000000800 */
[----:B------:R-:W-:Y:S01]  /*f1a0*/  FADD.FTZ R25, -R28, R25 ;  /* 0x000000191c197221 */ /* 0x000fe20000010100 */
[----:B------:R-:W-:Y:S01]  /*f1b0*/  FADD.FTZ R0, R0, R18 ;  /* 0x0000001200007221 */ /* 0x000fe20000010000 */
[----:B------:R-:W-:Y:S01]  /*f1c0*/  STS [R9+-0x800], R11 ;  /* 0xfff8000b09007388 */ /* 0x000fe20000000800 */
[----:B------:R-:W3:Y:S01]  /*f1d0*/  MUFU.EX2 R23, R23 ;  /* 0x0000001700177308 */ /* 0x000ee20000000800 */
[----:B------:R-:W-:Y:S01]  /*f1e0*/  FADD.FTZ R26, -R28, R26 ;  /* 0x0000001a1c1a7221 */ /* 0x000fe20000010100 */
[----:B------:R-:W-:Y:S01]  /*f1f0*/  FMUL.FTZ R25, R25, 1.4426950216293334961 ;  /* 0x3fb8aa3b19197820 */ /* 0x000fe20000410000 */
[----:B-1----:R-:W-:Y:S01]  /*f200*/  FADD.FTZ R0, R0, R19 ;  /* 0x0000001300007221 */ /* 0x002fe20000010000 */
[----:B------:R-:W1:Y:S01]  /*f210*/  MUFU.EX2 R24, R24 ;  /* 0x0000001800187308 */ /* 0x000e620000000800 */
[----:B-----5:R-:W-:Y:S01]  /*f220*/  FADD.FTZ R27, -R28, R27 ;  /* 0x0000001b1c1b7221 */ /* 0x020fe20000010100 */
[----:B------:R-:W-:Y:S01]  /*f230*/  FMUL.FTZ R26, R26, 1.4426950216293334961 ;  /* 0x3fb8aa3b1a1a7820 */ /* 0x000fe20000410000 */
[----:B0-----:R-:W-:Y:S01]  /*f240*/  FADD.FTZ R0, R0, R20 ;  /* 0x0000001400007221 */ /* 0x001fe20000010000 */
[----:B------:R-:W0:Y:S01]  /*f250*/  MUFU.EX2 R25, R25 ;  /* 0x0000001900197308 */ /* 0x000e220000000800 */
[----:B------:R-:W-:Y:S01]  /*f260*/  FMUL.FTZ R27, R27, 1.4426950216293334961 ;  /* 0x3fb8aa3b1b1b7820 */ /* 0x000fe20000410000 */
[----:B------:R-:W-:Y:S01]  /*f270*/  STS [R9+-0x400], R12 ;  /* 0xfffc000c09007388 */ /* 0x000fe20000000800 */
[----:B--2---:R-:W-:Y:S01]  /*f280*/  FADD.FTZ R0, R0, R22 ;  /* 0x0000001600007221 */ /* 0x004fe20000010000 */
[----:B------:R-:W2:Y:S02]  /*f290*/  MUFU.EX2 R26, R26 ;  /* 0x0000001a001a7308 */ /* 0x000ea40000000800 */
[----:B------:R-:W-:Y:S01]  /*f2a0*/  STS [R9], R13 ;  /* 0x0000000d09007388 */ /* 0x000fe20000000800 */
[----:B---3--:R-:W-:Y:S01]  /*f2b0*/  FADD.FTZ R0, R0, R23 ;  /* 0x0000001700007221 */ /* 0x008fe20000010000 */
[----:B------:R-:W3:Y:S02]  /*f2c0*/  MUFU.EX2 R27, R27 ;  /* 0x0000001b001b7308 */ /* 0x000ee40000000800 */
[----:B------:R-:W-:Y:S01]  /*f2d0*/  STS [R9+0x400], R14 ;  /* 0x0004000e09007388 */ /* 0x000fe20000000800 */
[----:B-1----:R-:W-:-:S03]  /*f2e0*/  FADD.FTZ R0, R0, R24 ;  /* 0x0000001800007221 */ /* 0x002fc60000010000 */
[----:B------:R-:W-:Y:S01]  /*f2f0*/  STS [R9+0x800], R15 ;  /* 0x0008000f09007388 */ /* 0x000fe20000000800 */
[----:B0-----:R-:W-:-:S03]  /*f300*/  FADD.FTZ R0, R0, R25 ;  /* 0x0000001900007221 */ /* 0x001fc60000010000 */
[----:B------:R-:W-:Y:S01]  /*f310*/  STS [R9+0xc00], R16 ;  /* 0x000c001009007388 */ /* 0x000fe20000000800 */
[----:B--2---:R-:W-:-:S03]  /*f320*/  FADD.FTZ R0, R0, R26 ;  /* 0x0000001a00007221 */ /* 0x004fc60000010000 */
[----:B------:R-:W-:Y:S01]  /*f330*/  STS [R9+0x1000], R17 ;  /* 0x0010001109007388 */ /* 0x000fe20000000800 */
[----:B---3--:R-:W-:-:S03]  /*f340*/  FADD.FTZ R0, R0, R27 ;  /* 0x0000001b00007221 */ /* 0x008fc60000010000 */
[----:B------:R-:W-:Y:S04]  /*f350*/  STS [R9+0x1400], R18 ;  /* 0x0014001209007388 */ /* 0x000fe80000000800 */
[----:B------:R-:W-:Y:S04]  /*f360*/  STS [R9+0x1800], R19 ;  /* 0x0018001309007388 */ /* 0x000fe80000000800 */
[----:B------:R-:W-:Y:S04]  /*f370*/  STS [R9+0x1c00], R20 ;  /* 0x001c001409007388 */ /* 0x000fe80000000800 */
[----:B------:R-:W-:Y:S04]  /*f380*/  STS [R9+0x2000], R22 ;  /* 0x0020001609007388 */ /* 0x000fe80000000800 */
[----:B------:R-:W-:Y:S04]  /*f390*/  STS [R9+0x2400], R23 ;  /* 0x0024001709007388 */ /* 0x000fe80000000800 */
[----:B------:R-:W-:Y:S04]  /*f3a0*/  STS [R9+0x2800], R24 ;  /* 0x0028001809007388 */ /* 0x000fe80000000800 */
[----:B------:R-:W-:Y:S04]  /*f3b0*/  STS [R9+0x2c00], R25 ;  /* 0x002c001909007388 */ /* 0x000fe80000000800 */
[----:B------:R-:W-:Y:S04]  /*f3c0*/  STS [R9+0x3000], R26 ;  /* 0x0030001a09007388 */ /* 0x000fe80000000800 */
[----:B------:R0:W-:Y:S02]  /*f3d0*/  STS [R9+0x3400], R27 ;  /* 0x0034001b09007388 */ /* 0x0001e40000000800 */
[----:B0-----:R-:W-:Y:S01]  /*f3e0*/  IADD3 R9, PT, PT, R9, 0x4000, RZ ;  /* 0x0000400009097810 */ /* 0x001fe20007ffe0ff */
[----:B------:R-:W-:Y:S06]  /*f3f0*/  @!P1 BRA `(.L_x_165) ;  /* 0xfffffff800709947 */ /* 0x000fec000383ffff */
.L_x_164:
[----:B------:R-:W-:Y:S05]  /*f400*/  BSYNC.RECONVERGENT B1 ;  /* 0x0000000000017941 */ /* 0x000fea0003800200 */
.L_x_163:
[----:B0-----:R-:W-:Y:S01]  /*f410*/  IADD3 R11, PT, PT, -R8, UR44, RZ ;  /* 0x0000002c080b7c10 */ /* 0x001fe2000fffe1ff */
[----:B------:R-:W-:Y:S03]  /*f420*/  BSSY.RECONVERGENT B1, `(.L_x_166) ;  /* 0x0000036000017945 */ /* 0x000fe60003800200 */
[----:B------:R-:W-:-:S13]  /*f430*/  ISETP.GT.AND P1, PT, R11, 0x400, PT ;  /* 0x000004000b00780c */ /* 0x000fda0003f24270 */
[----:B------:R-:W-:Y:S05]  /*f440*/  @!P1 BRA `(.L_x_167) ;  /* 0x0000000000cc9947 */ /* 0x000fea0003800000 */
[----:B------:R-:W1:Y:S01]  /*f450*/  LDS R11, [R9+-0x800] ;  /* 0xfff80000090b7984 */ /* 0x000e620000000800 */
[----:B------:R-:W-:Y:S01]  /*f460*/  PLOP3.LUT P0, PT, PT, PT, PT, 0x8, 0x80 ;  /* 0x000000000080781c */ /* 0x000fe20003f0e170 */
[----:B------:R-:W-:Y:S02]  /*f470*/  VIADD R8, R8, 0x800 ;  /* 0x0000080008087836 */ /* 0x000fe40000000000 */
[----:B------:R-:W0:Y:S04]  /*f480*/  LDS R12, [R9+-0x400] ;  /* 0xfffc0000090c7984 */ /* 0x000e280000000800 */
[----:B------:R-:W2:Y:S04]  /*f490*/  LDS R13, [R9] ;  /* 0x00000000090d7984 */ /* 0x000ea80000000800 */
[----:B------:R-:W3:Y:S04]  /*f4a0*/  LDS R14, [R9+0x400] ;  /* 0x00040000090e7984 */ /* 0x000ee80000000800 */
[----:B------:R-:W4:Y:S04]  /*f4b0*/  LDS R15, [R9+0x800] ;  /* 0x00080000090f7984 */ /* 0x000f280000000800 */
[----:B------:R-:W5:Y:S04]  /*f4c0*/  LDS R16, [R9+0xc00] ;  /* 0x000c000009107984 */ /* 0x000f680000000800 */
[----:B------:R-:W5:Y:S04]  /*f4d0*/  LDS R17, [R9+0x1000] ;  /* 0x0010000009117984 */ /* 0x000f680000000800 */
[----:B------:R-:W5:Y:S01]  /*f4e0*/  LDS R18, [R9+0x1400] ;  /* 0x0014000009127984 */ /* 0x000f620000000800 */
[C---:B-1----:R-:W-:Y:S01]  /*f4f0*/  FADD.FTZ R11, -R28.reuse, R11 ;  /* 0x0000000b1c0b7221 */ /* 0x042fe20000010100 */
[----:B0-----:R-:W-:-:S03]  /*f500*/  FADD.FTZ R12, -R28, R12 ;  /* 0x0000000c1c0c7221 */ /* 0x001fc60000010100 */
[----:B------:R-:W-:Y:S01]  /*f510*/  FMUL.FTZ R11, R11, 1.4426950216293334961 ;  /* 0x3fb8aa3b0b0b7820 */ /* 0x000fe20000410000 */
[----:B--2---:R-:W-:Y:S01]  /*f520*/  FADD.FTZ R13, -R28, R13 ;  /* 0x0000000d1c0d7221 */ /* 0x004fe20000010100 */
[----:B------:R-:W-:-:S04]  /*f530*/  FMUL.FTZ R12, R12, 1.4426950216293334961 ;  /* 0x3fb8aa3b0c0c7820 */ /* 0x000fc80000410000 */
[----:B------:R-:W0:Y:S01]  /*f540*/  MUFU.EX2 R11, R11 ;  /* 0x0000000b000b7308 */ /* 0x000e220000000800 */
[C---:B---3--:R-:W-:Y:S01]  /*f550*/  FADD.FTZ R14, -R28.reuse, R14 ;  /* 0x0000000e1c0e7221 */ /* 0x048fe20000010100 */
[----:B------:R-:W-:Y:S02]  /*f560*/  FMUL.FTZ R13, R13, 1.4426950216293334961 ;  /* 0x3fb8aa3b0d0d7820 */ /* 0x000fe40000410000 */
[----:B------:R-:W1:Y:S01]  /*f570*/  MUFU.EX2 R12, R12 ;  /* 0x0000000c000c7308 */ /* 0x000e620000000800 */
[----:B----4-:R-:W-:Y:S01]  /*f580*/  FADD.FTZ R15, -R28, R15 ;  /* 0x0000000f1c0f7221 */ /* 0x010fe20000010100 */
[----:B------:R-:W-:Y:S02]  /*f590*/  FMUL.FTZ R14, R14, 1.4426950216293334961 ;  /* 0x3fb8aa3b0e0e7820 */ /* 0x000fe40000410000 */
[----:B------:R-:W2:Y:S01]  /*f5a0*/  MUFU.EX2 R13, R13 ;  /* 0x0000000d000d7308 */ /* 0x000ea20000000800 */
[----:B-----5:R-:W-:Y:S01]  /*f5b0*/  FADD.FTZ R16, -R28, R16 ;  /* 0x000000101c107221 */ /* 0x020fe20000010100 */
[----:B------:R-:W-:-:S02]  /*f5c0*/  FMUL.FTZ R15, R15, 1.4426950216293334961 ;  /* 0x3fb8aa3b0f0f7820 */ /* 0x000fc40000410000 */
[----:B------:R-:W3:Y:S01]  /*f5d0*/  MUFU.EX2 R14, R14 ;  /* 0x0000000e000e7308 */ /* 0x000ee20000000800 */
[----:B------:R-:W-:Y:S01]  /*f5e0*/  FADD.FTZ R17, -R28, R17 ;  /* 0x000000111c117221 */ /* 0x000fe20000010100 */
[----:B------:R-:W-:Y:S01]  /*f5f0*/  FMUL.FTZ R16, R16, 1.4426950216293334961 ;  /* 0x3fb8aa3b10107820 */ /* 0x000fe20000410000 */
[----:B0-----:R-:W-:Y:S01]  /*f600*/  FADD.FTZ R0, R0, R11 ;  /* 0x0000000b00007221 */ /* 0x001fe20000010000 */
[----:B------:R-:W0:Y:S01]  /*f610*/  MUFU.EX2 R15, R15 ;  /* 0x0000000f000f7308 */ /* 0x000e220000000800 */
[----:B------:R-:W-:Y:S01]  /*f620*/  FADD.FTZ R18, -R28, R18 ;  /* 0x000000121c127221 */ /* 0x000fe20000010100 */
[----:B------:R-:W-:Y:S01]  /*f630*/  FMUL.FTZ R17, R17, 1.4426950216293334961 ;  /* 0x3fb8aa3b11117820 */ /* 0x000fe20000410000 */
[----:B-1----:R-:W-:Y:S01]  /*f640*/  FADD.FTZ R0, R0, R12 ;  /* 0x0000000c00007221 */ /* 0x002fe20000010000 */
[----:B------:R-:W1:Y:S01]  /*f650*/  MUFU.EX2 R16, R16 ;  /* 0x0000001000107308 */ /* 0x000e620000000800 */
[----:B------:R-:W-:Y:S01]  /*f660*/  FMUL.FTZ R18, R18, 1.4426950216293334961 ;  /* 0x3fb8aa3b12127820 */ /* 0x000fe20000410000 */
[----:B------:R-:W-:Y:S01]  /*f670*/  STS [R9+-0x800], R11 ;  /* 0xfff8000b09007388 */ /* 0x000fe20000000800 */
[----:B--2---:R-:W-:Y:S01]  /*f680*/  FADD.FTZ R0, R0, R13 ;  /* 0x0000000d00007221 */ /* 0x004fe20000010000 */
[----:B------:R-:W2:Y:S02]  /*f690*/  MUFU.EX2 R17, R17 ;  /* 0x0000001100117308 */ /* 0x000ea40000000800 */
[----:B------:R-:W-:Y:S01]  /*f6a0*/  STS [R9+-0x400], R12 ;  /* 0xfffc000c09007388 */ /* 0x000fe20000000800 */
[----:B---3--:R-:W-:Y:S01]  /*f6b0*/  FADD.FTZ R0, R0, R14 ;  /* 0x0000000e00007221 */ /* 0x008fe20000010000 */
[----:B------:R-:W3:Y:S02]  /*f6c0*/  MUFU.EX2 R18, R18 ;  /* 0x0000001200127308 */ /* 0x000ee40000000800 */
[----:B------:R-:W-:Y:S01]  /*f6d0*/  STS [R9], R13 ;  /* 0x0000000d09007388 */ /* 0x000fe20000000800 */
[----:B0-----:R-:W-:-:S03]  /*f6e0*/  FADD.FTZ R0, R0, R15 ;  /* 0x0000000f00007221 */ /* 0x001fc60000010000 */
[----:B------:R-:W-:Y:S01]  /*f6f0*/  STS [R9+0x400], R14 ;  /* 0x0004000e09007388 */ /* 0x000fe20000000800 */
[----:B-1----:R-:W-:-:S03]  /*f700*/  FADD.FTZ R0, R0, R16 ;  /* 0x0000001000007221 */ /* 0x002fc60000010000 */
[----:B------:R-:W-:Y:S01]  /*f710*/  STS [R9+0x800], R15 ;  /* 0x0008000f09007388 */ /* 0x000fe20000000800 */
[----:B--2---:R-:W-:-:S03]  /*f720*/  FADD.FTZ R0, R0, R17 ;  /* 0x0000001100007221 */ /* 0x004fc60000010000 */
[----:B------:R-:W-:Y:S01]  /*f730*/  STS [R9+0xc00], R16 ;  /* 0x000c001009007388 */ /* 0x000fe20000000800 */
[----:B---3--:R-:W-:-:S03]  /*f740*/  FADD.FTZ R0, R0, R18 ;  /* 0x0000001200007221 */ /* 0x008fc60000010000 */
[----:B------:R-:W-:Y:S04]  /*f750*/  STS [R9+0x1000], R17 ;  /* 0x0010001109007388 */ /* 0x000fe80000000800 */
[----:B------:R0:W-:Y:S02]  /*f760*/  STS [R9+0x1400], R18 ;  /* 0x0014001209007388 */ /* 0x0001e40000000800 */
[----:B0-----:R-:W-:-:S07]  /*f770*/  IADD3 R9, PT, PT, R9, 0x2000, RZ ;  /* 0x0000200009097810 */ /* 0x001fce0007ffe0ff */
.L_x_167:
[----:B------:R-:W-:Y:S05]  /*f780*/  BSYNC.RECONVERGENT B1 ;  /* 0x0000000000017941 */ /* 0x000fea0003800200 */
.L_x_166:
[----:B------:R-:W-:-:S13]  /*f790*/  ISETP.LT.OR P0, PT, R8, UR44, P0 ;  /* 0x0000002c08007c0c */ /* 0x000fda0008701670 */
[----:B------:R-:W-:Y:S05]  /*f7a0*/  @!P0 BRA `(.L_x_158) ;  /* 0x0000000400e08947 */ /* 0x000fea0003800000 */
[----:B------:R-:W1:Y:S04]  /*f7b0*/  LDS R8, [R9+-0x800] ;  /* 0xfff8000009087984 */ /* 0x000e680000000800 */
[----:B------:R-:W0:Y:S04]  /*f7c0*/  LDS R11, [R9+-0x400] ;  /* 0xfffc0000090b7984 */ /* 0x000e280000000800 */
[----:B------:R-:W2:Y:S04]  /*f7d0*/  LDS R12, [R9] ;  /* 0x00000000090c7984 */ /* 0x000ea80000000800 */
[----:B------:R-:W3:Y:S01]  /*f7e0*/  LDS R13, [R9+0x400] ;  /* 0x00040000090d7984 */ /* 0x000ee20000000800 */
[C---:B-1----:R-:W-:Y:S01]  /*f7f0*/  FADD.FTZ R8, -R28.reuse, R8 ;  /* 0x000000081c087221 */ /* 0x042fe20000010100 */
[----:B0-----:R-:W-:-:S03]  /*f800*/  FADD.FTZ R11, -R28, R11 ;  /* 0x0000000b1c0b7221 */ /* 0x001fc60000010100 */
[----:B------:R-:W-:Y:S01]  /*f810*/  FMUL.FTZ R8, R8, 1.4426950216293334961 ;  /* 0x3fb8aa3b08087820 */ /* 0x000fe20000410000 */
[----:B--2---:R-:W-:Y:S01]  /*f820*/  FADD.FTZ R12, -R28, R12 ;  /* 0x0000000c1c0c7221 */ /* 0x004fe20000010100 */
[----:B------:R-:W-:-:S04]  /*f830*/  FMUL.FTZ R11, R11, 1.4426950216293334961 ;  /* 0x3fb8aa3b0b0b7820 */ /* 0x000fc80000410000 */
[----:B------:R-:W0:Y:S01]  /*f840*/  MUFU.EX2 R8, R8 ;  /* 0x0000000800087308 */ /* 0x000e220000000800 */
[----:B---3--:R-:W-:Y:S01]  /*f850*/  FADD.FTZ R13, -R28, R13 ;  /* 0x0000000d1c0d7221 */ /* 0x008fe20000010100 */
[----:B------:R-:W-:Y:S02]  /*f860*/  FMUL.FTZ R12, R12, 1.4426950216293334961 ;  /* 0x3fb8aa3b0c0c7820 */ /* 0x000fe40000410000 */
[----:B------:R-:W1:Y:S01]  /*f870*/  MUFU.EX2 R11, R11 ;  /* 0x0000000b000b7308 */ /* 0x000e620000000800 */
[----:B------:R-:W-:-:S03]  /*f880*/  FMUL.FTZ R13, R13, 1.4426950216293334961 ;  /* 0x3fb8aa3b0d0d7820 */ /* 0x000fc60000410000 */
[----:B------:R-:W2:Y:S04]  /*f890*/  MUFU.EX2 R12, R12 ;  /* 0x0000000c000c7308 */ /* 0x000ea80000000800 */
[----:B------:R-:W3:Y:S01]  /*f8a0*/  MUFU.EX2 R13, R13 ;  /* 0x0000000d000d7308 */ /* 0x000ee20000000800 */
[----:B0-----:R4:W-:Y:S01]  /*f8b0*/  STS [R9+-0x800], R8 ;  /* 0xfff8000809007388 */ /* 0x0019e20000000800 */
[----:B------:R-:W-:-:S03]  /*f8c0*/  FADD.FTZ R0, R0, R8 ;  /* 0x0000000800007221 */ /* 0x000fc60000010000 */
[----:B-1----:R4:W-:Y:S01]  /*f8d0*/  STS [R9+-0x400], R11 ;  /* 0xfffc000b09007388 */ /* 0x0029e20000000800 */
[----:B------:R-:W-:-:S03]  /*f8e0*/  FADD.FTZ R0, R0, R11 ;  /* 0x0000000b00007221 */ /* 0x000fc60000010000 */
[----:B--2---:R4:W-:Y:S01]  /*f8f0*/  STS [R9], R12 ;  /* 0x0000000c09007388 */ /* 0x0049e20000000800 */
[----:B------:R-:W-:-:S03]  /*f900*/  FADD.FTZ R0, R0, R12 ;  /* 0x0000000c00007221 */ /* 0x000fc60000010000 */
[----:B---3--:R4:W-:Y:S01]  /*f910*/  STS [R9+0x400], R13 ;  /* 0x0004000d09007388 */ /* 0x0089e20000000800 */
[----:B------:R-:W-:Y:S01]  /*f920*/  FADD.FTZ R0, R0, R13 ;  /* 0x0000000d00007221 */ /* 0x000fe20000010000 */
[----:B------:R-:W-:Y:S06]  /*f930*/  BRA `(.L_x_158) ;  /* 0x00000004007c7947 */ /* 0x000fec0003800000 */
.L_x_159:
[----:B------:R-:W-:Y:S01]  /*f940*/  IMAD.MOV.U32 R0, RZ, RZ, 0x100 ;  /* 0x00000100ff007424 */ /* 0x000fe200078e00ff */
[----:B0-----:R-:W-:Y:S01]  /*f950*/  LOP3.LUT R11, RZ, R4, RZ, 0x33, !PT ;  /* 0x00000004ff0b7212 */ /* 0x001fe200078e33ff */
[----:B------:R-:W-:Y:S01]  /*f960*/  BSSY.RECONVERGENT B1, `(.L_x_168) ;  /* 0x0000024000017945 */ /* 0x000fe20003800200 */
[----:B------:R-:W-:Y:S02]  /*f970*/  IMAD.MOV.U32 R12, RZ, RZ, R3 ;  /* 0x000000ffff0c7224 */ /* 0x000fe400078e0003 */
[----:B------:R-:W-:-:S04]  /*f980*/  VIADDMNMX R0, R3, R0, UR44, !PT ;  /* 0x0000002c03007e46 */ /* 0x000fc8000f800100 */
[----:B------:R-:W-:-:S04]  /*f990*/  IADD3 R11, PT, PT, R0, -UR12, R11 ;  /* 0x8000000c000b7c10 */ /* 0x000fc8000fffe00b */
[C---:B------:R-:W-:Y:S02]  /*f9a0*/  LOP3.LUT R0, R11.reuse, 0x300, RZ, 0xc0, !PT ;  /* 0x000003000b007812 */ /* 0x040fe400078ec0ff */
[----:B------:R-:W-:Y:S02]  /*f9b0*/  ISETP.GE.U32.AND P0, PT, R11, 0x300, PT ;  /* 0x000003000b00780c */ /* 0x000fe40003f06070 */
[----:B------:R-:W-:Y:S01]  /*f9c0*/  ISETP.NE.AND P1, PT, R0, 0x300, PT ;  /* 0x000003000000780c */ /* 0x000fe20003f25270 */
[----:B------:R-:W-:-:S12]  /*f9d0*/  HFMA2 R0, -RZ, RZ, 0, 0 ;  /* 0x00000000ff007431 */ /* 0x000fd800000001ff */
[----:B------:R-:W-:Y:S05]  /*f9e0*/  @!P1 BRA `(.L_x_169) ;  /* 0x00000000006c9947 */ /* 0x000fea0003800000 */
[----:B------:R-:W-:Y:S02]  /*f9f0*/  IADD3 R13, PT, PT, R13, 0x440, RZ ;  /* 0x000004400d0d7810 */ /* 0x000fe40007ffe0ff */
[----:B------:R-:W-:Y:S02]  /*fa00*/  LEA.HI R0, R11, 0x1, RZ, 0x18 ;  /* 0x000000010b007811 */ /* 0x000fe400078fc0ff */
[----:B------:R-:W-:Y:S02]  /*fa10*/  LEA R13, R14, R13, 0x18 ;  /* 0x0000000d0e0d7211 */ /* 0x000fe400078ec0ff */
[----:B------:R-:W-:Y:S02]  /*fa20*/  IADD3 R16, P1, P2, R21, R8, R3 ;  /* 0x0000000815107210 */ /* 0x000fe40007a3e003 */
[----:B------:R-:W-:Y:S01]  /*fa30*/  LOP3.LUT R8, R0, 0x3, RZ, 0xc0, !PT ;  /* 0x0000000300087812 */ /* 0x000fe200078ec0ff */
[----:B------:R-:W-:Y:S01]  /*fa40*/  IMAD R11, R4, 0x4, R13 ;  /* 0x00000004040b7824 */ /* 0x000fe200078e020d */
[----:B------:R-:W-:Y:S01]  /*fa50*/  IADD3.X R9, PT, PT, R6, R9, RZ, P1, P2 ;  /* 0x0000000906097210 */ /* 0x000fe20000fe44ff */
[----:B------:R-:W-:Y:S01]  /*fa60*/  IMAD.MOV.U32 R0, RZ, RZ, RZ ;  /* 0x000000ffff007224 */ /* 0x000fe200078e00ff */
[----:B------:R-:W-:-:S02]  /*fa70*/  MOV R12, R3 ;  /* 0x00000003000c7202 */ /* 0x000fc40000000f00 */
[----:B------:R-:W-:-:S07]  /*fa80*/  IADD3 R13, PT, PT, -R8, RZ, RZ ;  /* 0x000000ff080d7210 */ /* 0x000fce0007ffe1ff */
.L_x_170:
[----:B------:R-:W-:-:S06]  /*fa90*/  IMAD.MOV.U32 R8, RZ, RZ, R16 ;  /* 0x000000ffff087224 */ /* 0x000fcc00078e0010 */
[----:B------:R0:W2:Y:S01]  /*faa0*/  LDG.E.U8 R8, desc[UR36][R8.64] ;  /* 0x0000002408087981 */ /* 0x0000a2000c1e1100 */
[----:B------:R-:W-:Y:S01]  /*fab0*/  VIADD R13, R13, 0x1 ;  /* 0x000000010d0d7836 */ /* 0x000fe20000000000 */
[----:B------:R-:W-:Y:S02]  /*fac0*/  IADD3 R16, P2, PT, R16, 0x100, RZ ;  /* 0x0000010010107810 */ /* 0x000fe40007f5e0ff */
[----:B------:R-:W-:-:S03]  /*fad0*/  IADD3 R12, PT, PT, R12, 0x100, RZ ;  /* 0x000001000c0c7810 */ /* 0x000fc60007ffe0ff */
[----:B0-----:R-:W-:Y:S01]  /*fae0*/  IMAD.X R9, RZ, RZ, R9, P2 ;  /* 0x000000ffff097224 */ /* 0x001fe200010e0609 */
[----:B--2---:R-:W-:-:S13]  /*faf0*/  ISETP.NE.AND P1, PT, R8, RZ, PT ;  /* 0x000000ff0800720c */ /* 0x004fda0003f25270 */
[----:B------:R-:W1:Y:S02]  /*fb00*/  @!P1 LDS R14, [R11] ;  /* 0x000000000b0e9984 */ /* 0x000e640000000800 */
[----:B-1----:R-:W-:Y:S01]  /*fb10*/  @!P1 FADD.FTZ R15, -R28, R14 ;  /* 0x0000000e1c0f9221 */ /* 0x002fe20000010100 */
[----:B------:R-:W-:-:S03]  /*fb20*/  MOV R14, RZ ;  /* 0x000000ff000e7202 */ /* 0x000fc60000000f00 */
[----:B------:R-:W-:-:S04]  /*fb30*/  @!P1 FMUL.FTZ R15, R15, 1.4426950216293334961 ;  /* 0x3fb8aa3b0f0f9820 */ /* 0x000fc80000410000 */
[----:B------:R-:W0:Y:S01]  /*fb40*/  @!P1 MUFU.EX2 R14, R15 ;  /* 0x0000000f000e9308 */ /* 0x000e220000000800 */
[----:B------:R-:W-:Y:S01]  /*fb50*/  ISETP.NE.AND P1, PT, R13, RZ, PT ;  /* 0x000000ff0d00720c */ /* 0x000fe20003f25270 */
[----:B0-----:R0:W-:Y:S01]  /*fb60*/  STS [R11], R14 ;  /* 0x0000000e0b007388 */ /* 0x0011e20000000800 */
[----:B------:R-:W-:Y:S01]  /*fb70*/  FADD.FTZ R0, R14, R0 ;  /* 0x000000000e007221 */ /* 0x000fe20000010000 */
[----:B0-----:R-:W-:-:S10]  /*fb80*/  IADD3 R11, PT, PT, R11, 0x400, RZ ;  /* 0x000004000b0b7810 */ /* 0x001fd40007ffe0ff */
[----:B------:R-:W-:Y:S05]  /*fb90*/  @P1 BRA `(.L_x_170) ;  /* 0xfffffffc00bc1947 */ /* 0x000fea000383ffff */
.L_x_169:
[----:B------:R-:W-:Y:S05]  /*fba0*/  BSYNC.RECONVERGENT B1 ;  /* 0x0000000000017941 */ /* 0x000fea0003800200 */
.L_x_168:
[----:B------:R-:W-:Y:S05]  /*fbb0*/  @!P0 BRA `(.L_x_158) ;  /* 0x0000000000dc8947 */ /* 0x000fea0003800000 */
[----:B------:R-:W0:Y:S01]  /*fbc0*/  S2R R16, SR_CgaCtaId ;  /* 0x0000000000107919 */ /* 0x000e220000008800 */
[----:B------:R-:W2:Y:S01]  /*fbd0*/  LDCU.64 UR10, c[0x0][0x420] ;  /* 0x00008400ff0a77ac */ /* 0x000ea20008000a00 */
[----:B------:R-:W-:Y:S01]  /*fbe0*/  MOV R8, 0x400 ;  /* 0x0000040000087802 */ /* 0x000fe20000000f00 */
[----:B------:R-:W-:-:S04]  /*fbf0*/  USHF.L.U32 UR4, UR12, 0x2, URZ ;  /* 0x000000020c047899 */ /* 0x000fc800080006ff */
[----:B------:R-:W-:Y:S02]  /*fc00*/  VIADD R9, R8, 0x440 ;  /* 0x0000044008097836 */ /* 0x000fe40000000000 */
[----:B------:R-:W-:Y:S02]  /*fc10*/  LEA R8, R12, -UR4, 0x2 ;  /* 0x800000040c087c11 */ /* 0x000fe4000f8e10ff */
[----:B--2---:R-:W-:-:S04]  /*fc20*/  IADD3 R14, P0, P1, R21, UR10, R12 ;  /* 0x0000000a150e7c10 */ /* 0x004fc8000f91e00c */
[----:B------:R-:W-:Y:S02]  /*fc30*/  IADD3 R14, P2, PT, R14, 0x200, RZ ;  /* 0x000002000e0e7810 */ /* 0x000fe40007f5e0ff */
[----:B0-----:R-:W-:Y:S02]  /*fc40*/  LEA R11, R16, R9, 0x18 ;  /* 0x00000009100b7211 */ /* 0x001fe400078ec0ff */
[----:B------:R-:W-:Y:S02]  /*fc50*/  IADD3.X R9, PT, PT, R6, UR11, RZ, P0, P1 ;  /* 0x0000000b06097c10 */ /* 0x000fe400087e24ff */
[----:B------:R-:W-:Y:S02]  /*fc60*/  IADD3 R11, PT, PT, R8, 0x800, R11 ;  /* 0x00000800080b7810 */ /* 0x000fe40007ffe00b */
[----:B------:R-:W-:-:S07]  /*fc70*/  IADD3.X R9, PT, PT, RZ, R9, RZ, P2, !PT ;  /* 0x00000009ff097210 */ /* 0x000fce00017fe4ff */
.L_x_171:
[----:B------:R-:W-:-:S05]  /*fc80*/  IMAD.MOV.U32 R8, RZ, RZ, R14 ;  /* 0x000000ffff087224 */ /* 0x000fca00078e000e */
[----:B------:R-:W2:Y:S04]  /*fc90*/  LDG.E.U8 R16, desc[UR36][R8.64+-0x200] ;  /* 0xfffe002408107981 */ /* 0x000ea8000c1e1100 */
[----:B------:R-:W3:Y:S04]  /*fca0*/  LDG.E.U8 R13, desc[UR36][R8.64+-0x100] ;  /* 0xffff0024080d7981 */ /* 0x000ee8000c1e1100 */
[----:B------:R-:W4:Y:S04]  /*fcb0*/  LDG.E.U8 R14, desc[UR36][R8.64] ;  /* 0x00000024080e7981 */ /* 0x000f28000c1e1100 */
[----:B------:R-:W5:Y:S01]  /*fcc0*/  LDG.E.U8 R15, desc[UR36][R8.64+0x100] ;  /* 0x00010024080f7981 */ /* 0x000f62000c1e1100 */
[----:B------:R-:W-:Y:S01]  /*fcd0*/  MOV R18, RZ ;  /* 0x000000ff00127202 */ /* 0x000fe20000000f00 */
[----:B------:R-:W-:Y:S01]  /*fce0*/  IMAD.MOV.U32 R20, RZ, RZ, RZ ;  /* 0x000000ffff147224 */ /* 0x000fe200078e00ff */
[----:B------:R-:W-:-:S02]  /*fcf0*/  IADD3 R12, PT, PT, R12, 0x400, RZ ;  /* 0x000004000c0c7810 */ /* 0x000fc40007ffe0ff */
[----:B--2---:R-:W-:Y:S01]  /*fd00*/  ISETP.NE.AND P0, PT, R16, RZ, PT ;  /* 0x000000ff1000720c */ /* 0x004fe20003f05270 */
[----:B------:R-:W-:Y:S01]  /*fd10*/  IMAD.MOV.U32 R16, RZ, RZ, RZ ;  /* 0x000000ffff107224 */ /* 0x000fe200078e00ff */
[----:B---3--:R-:W-:Y:S02]  /*fd20*/  ISETP.NE.AND P1, PT, R13, RZ, PT ;  /* 0x000000ff0d00720c */ /* 0x008fe40003f25270 */
[----:B----4-:R-:W-:Y:S02]  /*fd30*/  ISETP.NE.AND P2, PT, R14, RZ, PT ;  /* 0x000000ff0e00720c */ /* 0x010fe40003f45270 */
[----:B-----5:R-:W-:-:S07]  /*fd40*/  ISETP.NE.AND P3, PT, R15, RZ, PT ;  /* 0x000000ff0f00720c */ /* 0x020fce0003f65270 */
[----:B------:R-:W1:Y:S04]  /*fd50*/  @!P0 LDS R13, [R11+-0x800] ;  /* 0xfff800000b0d8984 */ /* 0x000e680000000800 */
[----:B------:R-:W0:Y:S04]  /*fd60*/  @!P1 LDS R15, [R11+-0x400] ;  /* 0xfffc00000b0f9984 */ /* 0x000e280000000800 */
[----:B------:R-:W2:Y:S04]  /*fd70*/  @!P2 LDS R17, [R11] ;  /* 0x000000000b11a984 */ /* 0x000ea80000000800 */
[----:B------:R-:W3:Y:S01]  /*fd80*/  @!P3 LDS R19, [R11+0x400] ;  /* 0x000400000b13b984 */ /* 0x000ee20000000800 */
[----:B-1----:R-:W-:Y:S01]  /*fd90*/  @!P0 FADD.FTZ R14, -R28, R13 ;  /* 0x0000000d1c0e8221 */ /* 0x002fe20000010100 */
[----:B------:R-:W-:-:S03]  /*fda0*/  HFMA2 R13, -RZ, RZ, 0, 0 ;  /* 0x00000000ff0d7431 */ /* 0x000fc600000001ff */
[----:B------:R-:W-:Y:S01]  /*fdb0*/  @!P0 FMUL.FTZ R14, R14, 1.4426950216293334961 ;  /* 0x3fb8aa3b0e0e8820 */ /* 0x000fe20000410000 */
[----:B0-----:R-:W-:-:S03]  /*fdc0*/  @!P1 FADD.FTZ R15, -R28, R15 ;  /* 0x0000000f1c0f9221 */ /* 0x001fc60000010100 */
[----:B------:R0:W1:Y:S01]  /*fdd0*/  @!P0 MUFU.EX2 R13, R14 ;  /* 0x0000000e000d8308 */ /* 0x0000620000000800 */
[----:B------:R-:W-:Y:S01]  /*fde0*/  @!P1 FMUL.FTZ R15, R15, 1.4426950216293334961 ;  /* 0x3fb8aa3b0f0f9820 */ /* 0x000fe20000410000 */
[----:B--2---:R-:W-:Y:S01]  /*fdf0*/  @!P2 FADD.FTZ R17, -R28, R17 ;  /* 0x000000111c11a221 */ /* 0x004fe20000010100 */
[----:B------:R-:W-:Y:S01]  /*fe00*/  ISETP.GE.AND P0, PT, R12, UR44, PT ;  /* 0x0000002c0c007c0c */ /* 0x000fe2000bf06270 */
[----:B---3--:R-:W-:Y:S01]  /*fe10*/  @!P3 FADD.FTZ R19, -R28, R19 ;  /* 0x000000131c13b221 */ /* 0x008fe20000010100 */
[----:B------:R1:W2:Y:S01]  /*fe20*/  @!P1 MUFU.EX2 R16, R15 ;  /* 0x0000000f00109308 */ /* 0x0002a20000000800 */
[----:B------:R-:W-:Y:S02]  /*fe30*/  @!P2 FMUL.FTZ R17, R17, 1.4426950216293334961 ;  /* 0x3fb8aa3b1111a820 */ /* 0x000fe40000410000 */
[----:B------:R-:W-:Y:S01]  /*fe40*/  @!P3 FMUL.FTZ R19, R19, 1.4426950216293334961 ;  /* 0x3fb8aa3b1313b820 */ /* 0x000fe20000410000 */
[----:B0-----:R-:W-:Y:S01]  /*fe50*/  IADD3 R14, P1, PT, R8, 0x400, RZ ;  /* 0x00000400080e7810 */ /* 0x001fe20007f3e0ff */
[----:B------:R-:W0:Y:S04]  /*fe60*/  @!P2 MUFU.EX2 R18, R17 ;  /* 0x000000110012a308 */ /* 0x000e280000000800 */
[----:B------:R-:W3:Y:S01]  /*fe70*/  @!P3 MUFU.EX2 R20, R19 ;  /* 0x000000130014b308 */ /* 0x000ee20000000800 */
[----:B-1----:R-:W-:Y:S01]  /*fe80*/  FADD.FTZ R15, R13, R0 ;  /* 0x000000000d0f7221 */ /* 0x002fe20000010000 */
[----:B------:R-:W-:Y:S01]  /*fe90*/  STS [R11+-0x800], R13 ;  /* 0xfff8000d0b007388 */ /* 0x000fe20000000800 */
[----:B------:R-:W-:-:S02]  /*fea0*/  IMAD.X R9, RZ, RZ, R9, P1 ;  /* 0x000000ffff097224 */ /* 0x000fc400008e0609 */
[----:B--2---:R-:W-:Y:S01]  /*feb0*/  FADD.FTZ R15, R15, R16 ;  /* 0x000000100f0f7221 */ /* 0x004fe20000010000 */
[----:B------:R-:W-:Y:S03]  /*fec0*/  STS [R11+-0x400], R16 ;  /* 0xfffc00100b007388 */ /* 0x000fe60000000800 */
[----:B0-----:R-:W-:Y:S01]  /*fed0*/  FADD.FTZ R15, R15, R18 ;  /* 0x000000120f0f7221 */ /* 0x001fe20000010000 */
[----:B------:R-:W-:Y:S03]  /*fee0*/  STS [R11], R18 ;  /* 0x000000120b007388 */ /* 0x000fe60000000800 */
[----:B---3--:R-:W-:Y:S01]  /*fef0*/  FADD.FTZ R0, R15, R20 ;  /* 0x000000140f007221 */ /* 0x008fe20000010000 */
[----:B------:R0:W-:Y:S02]  /*ff00*/  STS [R11+0x400], R20 ;  /* 0x000400140b007388 */ /* 0x0001e40000000800 */
[----:B0-----:R-:W-:Y:S01]  /*ff10*/  IADD3 R11, PT, PT, R11, 0x1000, RZ ;  /* 0x000010000b0b7810 */ /* 0x001fe20007ffe0ff */
[----:B------:R-:W-:Y:S06]  /*ff20*/  @!P0 BRA `(.L_x_171) ;  /* 0xfffffffc00548947 */ /* 0x000fec000383ffff */
.L_x_158:
[----:B------:R-:W-:Y:S05]  /*ff30*/  BSYNC.RECONVERGENT B0 ;  /* 0x0000000000007941 */ /* 0x000fea0003800200 */
.L_x_157:
[----:B----4-:R-:W2:Y:S01]  /*ff40*/  SHFL.BFLY PT, R9, R0, 0x10, 0x1f ;  /* 0x0e001f0000097f89 */ /* 0x010ea200000e0000 */
[C---:B------:R-:W-:Y:S01]  /*ff50*/  ISETP.NE.AND P0, PT, R10.reuse, RZ, PT ;  /* 0x000000ff0a00720c */ /* 0x040fe20003f05270 */
[----:B------:R-:W3:Y:S01]  /*ff60*/  LDCU UR4, c[0x0][0x3f4] ;  /* 0x00007e80ff0477ac */ /* 0x000ee20008000800 */
[----:B------:R-:W-:Y:S01]  /*ff70*/  ISETP.GT.U32.AND P1, PT, R10, 0x7, PT ;  /* 0x000000070a00780c */ /* 0x000fe20003f24070 */
[----:B------:R-:W4:Y:S01]  /*ff80*/  S2UR UR13, SR_CTAID.X ;  /* 0x00000000000d79c3 */ /* 0x000f220000002500 */
[----:B------:R-:W5:Y:S01]  /*ff90*/  LDCU.U8 UR11, c[0x0][0x48c] ;  /* 0x00009180ff0b77ac */ /* 0x000f620008000000 */
[----:B---3--:R-:W-:Y:S01]  /*ffa0*/  UIADD3 UR4, UPT, UPT, UR4, 0x4, URZ ;  /* 0x0000000404047890 */ /* 0x008fe2000fffe0ff */
[----:B--2---:R-:W-:-:S03]  /*ffb0*/  FADD.FTZ R9, R9, R0 ;  /* 0x0000000009097221 */ /* 0x004fc60000010000 */
[----:B------:R-:W-:Y:S02]  /*ffc0*/  USHF.R.S32.HI UR5, URZ, 0x1f, UR4 ;  /* 0x0000001fff057899 */ /* 0x000fe40008011404 */
[----:B------:R-:W0:Y:S02]  /*ffd0*/  SHFL.BFLY PT, R8, R9, 0x8, 0x1f ;  /* 0x0d001f0009087f89 */ /* 0x000e2400000e0000 */
[----:B------:R-:W-:-:S03]  /*ffe0*/  ULEA.HI UR5, UR5, UR4, URZ, 0x2 ;  /* 0x0000000405057291 */ /* 0x000fc6000f8f10ff */
[----:B------:R-:W-:Y:S01]  /*fff0*/  UMOV UR4, URZ ;  /* 0x000000ff00047c82 */ /* 0x000fe20008000000 */
[----:B------:R-:W-:-:S04]  /*10000*/  USHF.L.U32 UR5, UR5, 0x2, URZ ;  /* 0x0000000205057899 */ /* 0x000fc800080006ff */
[----:B------:R-:W-:-:S03]  /*10010*/  ULOP3.LUT UR7, UR5, 0xfffffff0, URZ, 0xc0, !UPT ;  /* 0xfffffff005077892 */ /* 0x000fc6000f8ec0ff */
[----:B------:R-:W-:Y:S01]  /*10020*/  UMOV UR5, URZ ;  /* 0x000000ff00057c82 */ /* 0x000fe20008000000 */
[----:B0-----:R-:W-:-:S05]  /*10030*/  FADD.FTZ R11, R9, R8 ;  /* 0x00000008090b7221 */ /* 0x001fca0000010000 */
[----:B------:R-:W0:Y:S02]  /*10040*/  SHFL.BFLY PT, R8, R11, 0x4, 0x1f ;  /* 0x0c801f000b087f89 */ /* 0x000e2400000e0000 */
[----:B0-----:R-:W-:Y:S01]  /*10050*/  FADD.FTZ R12, R11, R8 ;  /* 0x000000080b0c7221 */ /* 0x001fe20000010000 */
[----:B------:R-:W-:-:S04]  /*10060*/  SHF.R.U32.HI R8, RZ, 0x5, R4 ;  /* 0x00000005ff087819 */ /* 0x000fc80000011604 */
[----:B------:R-:W0:Y:S01]  /*10070*/  SHFL.BFLY PT, R13, R12, 0x2, 0x1f ;  /* 0x0c401f000c0d7f89 */ /* 0x000e2200000e0000 */
[----:B------:R-:W-:Y:S02]  /*10080*/  @!P0 IMAD R5, R8, 0x4, R5 ;  /* 0x0000000408058824 */ /* 0x000fe400078e0205 */
[----:B0-----:R-:W-:-:S05]  /*10090*/  FADD.FTZ R13, R12, R13 ;  /* 0x0000000d0c0d7221 */ /* 0x001fca0000010000 */
[----:B------:R-:W0:Y:S02]  /*100a0*/  SHFL.BFLY PT, R14, R13, 0x1, 0x1f ;  /* 0x0c201f000d0e7f89 */ /* 0x000e2400000e0000 */
[----:B0-----:R-:W-:-:S05]  /*100b0*/  FADD.FTZ R14, R13, R14 ;  /* 0x0000000e0d0e7221 */ /* 0x001fca0000010000 */
[----:B------:R-:W-:Y:S01]  /*100c0*/  @!P0 STS [R5+0x20], R14 ;  /* 0x0000200e05008388 */ /* 0x000fe20000000800 */
[----:B------:R-:W-:Y:S01]  /*100d0*/  BAR.SYNC.DEFER_BLOCKING 0x0 ;  /* 0x0000000000007b1d */ /* 0x000fe20000010000 */
[----:B-----5:R-:W-:-:S05]  /*100e0*/  ISETP.NE.AND P0, PT, RZ, UR11, PT ;  /* 0x0000000bff007c0c */ /* 0x020fca000bf05270 */
[----:B------:R-:W0:Y:S01]  /*100f0*/  @!P1 LDS R14, [R7+0x20] ;  /* 0x00002000070e9984 */ /* 0x000e220000000800 */
[----:B------:R-:W-:-:S03]  /*10100*/  ISETP.GE.AND P1, PT, R3, UR44, PT ;  /* 0x0000002c03007c0c */ /* 0x000fc6000bf26270 */
[----:B0-----:R-:W0:Y:S02]  /*10110*/  SHFL.BFLY PT, R9, R14, 0x4, 0x1f ;  /* 0x0c801f000e097f89 */ /* 0x001e2400000e0000 */
[----:B0-----:R-:W-:-:S05]  /*10120*/  FADD.FTZ R9, R9, R14 ;  /* 0x0000000e09097221 */ /* 0x001fca0000010000 */
[----:B------:R-:W0:Y:S02]  /*10130*/  SHFL.BFLY PT, R0, R9, 0x2, 0x1f ;  /* 0x0c401f0009007f89 */ /* 0x000e2400000e0000 */
[----:B0-----:R-:W-:-:S05]  /*10140*/  FADD.FTZ R0, R9, R0 ;  /* 0x0000000009007221 */ /* 0x001fca0000010000 */
[----:B------:R-:W0:Y:S02]  /*10150*/  SHFL.BFLY PT, R11, R0, 0x1, 0x1f ;  /* 0x0c201f00000b7f89 */ /* 0x000e2400000e0000 */
[----:B0-----:R-:W-:-:S06]  /*10160*/  FADD.FTZ R11, R0, R11 ;  /* 0x0000000b000b7221 */ /* 0x001fcc0000010000 */
[----:B------:R-:W0:Y:S02]  /*10170*/  SHFL.IDX PT, R11, R11, RZ, 0x1f ;  /* 0x00001fff0b0b7589 */ /* 0x000e2400000e0000 */
[----:B0-----:R-:W-:-:S04]  /*10180*/  FADD.FTZ R5, R11, 9.9999999747524270788e-07 ;  /* 0x358637bd0b057421 */ /* 0x001fc80000010000 */
[----:B------:R0:W2:Y:S01]  /*10190*/  MUFU.RCP R16, R5 ;  /* 0x0000000500107308 */ /* 0x0000a20000001000 */
[----:B----4-:R-:W-:Y:S05]  /*101a0*/  @!P0 BRA `(.L_x_172) ;  /* 0x0000000000208947 */ /* 0x010fea0003800000 */
[----:B------:R-:W3:Y:S01]  /*101b0*/  LDCU UR5, c[0x0][0x3f8] ;  /* 0x00007f00ff0577ac */ /* 0x000ee20008000800 */
[----:B------:R-:W4:Y:S01]  /*101c0*/  LDCU UR4, c[0x0][0x488] ;  /* 0x00009100ff0477ac */ /* 0x000f220008000800 */
[----:B------:R-:W4:Y:S01]  /*101d0*/  LDCU UR9, c[0x0][0x40c] ;  /* 0x00008180ff0977ac */ /* 0x000f220008000800 */
[----:B------:R-:W5:Y:S01]  /*101e0*/  LDCU UR10, c[0x0][0x3f4] ;  /* 0x00007e80ff0a77ac */ /* 0x000f620008000800 */
[----:B---3--:R-:W-:-:S04]  /*101f0*/  UIMAD UR5, UR8, UR5, UR13 ;  /* 0x00000005080572a4 */ /* 0x008fc8000f8e020d */
[----:B----4-:R-:W-:-:S04]  /*10200*/  UIMAD UR4, UR5, UR4, UR9 ;  /* 0x00000004050472a4 */ /* 0x010fc8000f8e0209 */
[----:B-----5:R-:W-:-:S04]  /*10210*/  UIMAD UR4, UR4, UR10, URZ ;  /* 0x0000000a040472a4 */ /* 0x020fc8000f8e02ff */
[----:B------:R-:W-:-:S12]  /*10220*/  USHF.R.S32.HI UR5, URZ, 0x1f, UR4 ;  /* 0x0000001fff057899 */ /* 0x000fd80008011404 */
.L_x_172:
[----:B------:R-:W-:Y:S04]  /*10230*/  BSSY.RECONVERGENT B0, `(.L_x_173) ;  /* 0x0000063000007945 */ /* 0x000fe80003800200 */
[----:B------:R-:W-:Y:S05]  /*10240*/  @P1 BRA `(.L_x_174) ;  /* 0x0000000400841947 */ /* 0x000fea0003800000 */
[----:B------:R-:W-:Y:S01]  /*10250*/  HFMA2 R0, -RZ, RZ, 0, 1.52587890625e-05 ;  /* 0x00000100ff007431 */ /* 0x000fe200000001ff */
[----:B0-----:R-:W-:Y:S01]  /*10260*/  LOP3.LUT R5, RZ, R4, RZ, 0x33, !PT ;  /* 0x00000004ff057212 */ /* 0x001fe200078e33ff */
[----:B------:R-:W-:Y:S03]  /*10270*/  BSSY.RECONVERGENT B1, `(.L_x_175) ;  /* 0x0000027000017945 */ /* 0x000fe60003800200 */
[----:B------:R-:W-:-:S04]  /*10280*/  VIADDMNMX R0, R3, R0, UR44, !PT ;  /* 0x0000002c03007e46 */ /* 0x000fc8000f800100 */
[----:B------:R-:W-:-:S04]  /*10290*/  IADD3 R0, PT, PT, R0, -UR12, R5 ;  /* 0x8000000c00007c10 */ /* 0x000fc8000fffe005 */
[C---:B------:R-:W-:Y:S02]  /*102a0*/  LOP3.LUT R5, R0.reuse, 0x300, RZ, 0xc0, !PT ;  /* 0x0000030000057812 */ /* 0x040fe400078ec0ff */
[----:B------:R-:W-:Y:S02]  /*102b0*/  ISETP.GE.U32.AND P1, PT, R0, 0x300, PT ;  /* 0x000003000000780c */ /* 0x000fe40003f26070 */
[----:B------:R-:W-:-:S13]  /*102c0*/  ISETP.NE.AND P2, PT, R5, 0x300, PT ;  /* 0x000003000500780c */ /* 0x000fda0003f45270 */
[----:B------:R-:W-:Y:S05]  /*102d0*/  @!P2 BRA `(.L_x_176) ;  /* 0x000000000080a947 */ /* 0x000fea0003800000 */
[----:B------:R-:W0:Y:S01]  /*102e0*/  S2UR UR10, SR_CgaCtaId ;  /* 0x00000000000a79c3 */ /* 0x000e220000008800 */
[----:B------:R-:W3:Y:S01]  /*102f0*/  LDCU.64 UR14, c[0x0][0x480] ;  /* 0x00009000ff0e77ac */ /* 0x000ee20008000a00 */
[----:B------:R-:W-:Y:S02]  /*10300*/  LEA.HI R0, R0, 0x1, RZ, 0x18 ;  /* 0x0000000100007811 */ /* 0x000fe400078fc0ff */
[----:B------:R-:W-:Y:S01]  /*10310*/  IADD3 R13, P2, PT, R3, UR4, RZ ;  /* 0x00000004030d7c10 */ /* 0x000fe2000ff5e0ff */
[----:B------:R-:W-:Y:S02]  /*10320*/  UMOV UR9, 0x400 ;  /* 0x0000040000097882 */ /* 0x000fe40000000000 */
[C---:B------:R-:W-:Y:S01]  /*10330*/  IMAD.SHL.U32 R5, R0.reuse, 0x100, RZ ;  /* 0x0000010000057824 */ /* 0x040fe200078e00ff */
[----:B------:R-:W-:Y:S01]  /*10340*/  UIADD3 UR9, UPT, UPT, UR9, 0x440, URZ ;  /* 0x0000044009097890 */ /* 0x000fe2000fffe0ff */
[----:B------:R-:W-:Y:S02]  /*10350*/  IADD3.X R14, PT, PT, RZ, UR5, RZ, P2, !PT ;  /* 0x00000005ff0e7c10 */ /* 0x000fe400097fe4ff */
[----:B------:R-:W-:-:S02]  /*10360*/  LOP3.LUT R0, R0, 0x3, RZ, 0xc0, !PT ;  /* 0x0000000300007812 */ /* 0x000fc400078ec0ff */
[----:B------:R-:W-:Y:S02]  /*10370*/  LOP3.LUT R10, R5, 0x300, RZ, 0xc0, !PT ;  /* 0x00000300050a7812 */ /* 0x000fe400078ec0ff */
[----:B------:R-:W-:Y:S02]  /*10380*/  LEA R5, R4, UR7, 0x1 ;  /* 0x0000000704057c11 */ /* 0x000fe4000f8e08ff */
[----:B------:R-:W-:Y:S01]  /*10390*/  IADD3 R7, PT, PT, -R0, RZ, RZ ;  /* 0x000000ff00077210 */ /* 0x000fe20007ffe1ff */
[----:B------:R-:W-:Y:S01]  /*103a0*/  IMAD.IADD R3, R3, 0x1, R10 ;  /* 0x0000000103037824 */ /* 0x000fe200078e020a */
[----:B---3--:R-:W-:-:S04]  /*103b0*/  LEA R12, P2, R13, UR14, 0x2 ;  /* 0x0000000e0d0c7c11 */ /* 0x008fc8000f8410ff */
[----:B------:R-:W-:Y:S01]  /*103c0*/  LEA.HI.X R13, R13, UR15, R14, 0x2, P2 ;  /* 0x0000000f0d0d7c11 */ /* 0x000fe200090f140e */
[----:B0-----:R-:W-:-:S06]  /*103d0*/  ULEA UR9, UR10, UR9, 0x18 ;  /* 0x000000090a097291 */ /* 0x001fcc000f8ec0ff */
[----:B------:R-:W-:Y:S01]  /*103e0*/  VIADD R5, R5, UR9 ;  /* 0x0000000905057c36 */ /* 0x000fe20008000000 */
[----:B------:R-:W-:-:S07]  /*103f0*/  LEA R0, R4, UR9, 0x2 ;  /* 0x0000000904007c11 */ /* 0x000fce000f8e10ff */
.L_x_177:
[----:B------:R0:W2:Y:S01]  /*10400*/  LDS R9, [R0] ;  /* 0x0000000000097984 */ /* 0x0000a20000000800 */
[----:B------:R-:W-:Y:S01]  /*10410*/  @P0 MOV R10, R12 ;  /* 0x0000000c000a0202 */ /* 0x000fe20000000f00 */
[----:B------:R-:W-:Y:S01]  /*10420*/  @P0 IMAD.MOV.U32 R11, RZ, RZ, R13 ;  /* 0x000000ffff0b0224 */ /* 0x000fe200078e000d */
[----:B------:R-:W-:Y:S02]  /*10430*/  IADD3 R7, PT, PT, R7, 0x1, RZ ;  /* 0x0000000107077810 */ /* 0x000fe40007ffe0ff */
[----:B------:R-:W-:Y:S02]  /*10440*/  IADD3 R12, P2, PT, R12, 0x400, RZ ;  /* 0x000004000c0c7810 */ /* 0x000fe40007f5e0ff */
[----:B------:R-:W-:Y:S01]  /*10450*/  ISETP.NE.AND P3, PT, R7, RZ, PT ;  /* 0x000000ff0700720c */ /* 0x000fe20003f65270 */
[----:B0-----:R-:W-:Y:S01]  /*10460*/  VIADD R0, R0, 0x400 ;  /* 0x0000040000007836 */ /* 0x001fe20000000000 */
[----:B------:R-:W-:Y:S01]  /*10470*/  IADD3.X R13, PT, PT, RZ, R13, RZ, P2, !PT ;  /* 0x0000000dff0d7210 */ /* 0x000fe200017fe4ff */
[----:B--2---:R-:W-:-:S05]  /*10480*/  FMUL.FTZ R15, R9, R16 ;  /* 0x00000010090f7220 */ /* 0x004fca0000410000 */
[----:B------:R-:W-:Y:S01]  /*10490*/  @P0 STG.E desc[UR36][R10.64], R15 ;  /* 0x0000000f0a000986 */ /* 0x000fe2000c101924 */
[----:B------:R-:W-:-:S05]  /*104a0*/  F2FP.F16.F32.PACK_AB R9, RZ, R15 ;  /* 0x0000000fff09723e */ /* 0x000fca00000000ff */
[----:B------:R0:W-:Y:S02]  /*104b0*/  STS.U16 [R5], R9 ;  /* 0x0000000905007388 */ /* 0x0001e40000000400 */
[----:B0-----:R-:W-:Y:S01]  /*104c0*/  VIADD R5, R5, 0x200 ;  /* 0x0000020005057836 */ /* 0x001fe20000000000 */
[----:B------:R-:W-:Y:S06]  /*104d0*/  @P3 BRA `(.L_x_177) ;  /* 0xfffffffc00c83947 */ /* 0x000fec000383ffff */
.L_x_176:
[----:B------:R-:W-:Y:S05]  /*104e0*/  BSYNC.RECONVERGENT B1 ;  /* 0x0000000000017941 */ /* 0x000fea0003800200 */
.L_x_175:
[----:B------:R-:W-:Y:S05]  /*104f0*/  @!P1 BRA `(.L_x_174) ;  /* 0x0000000000d89947 */ /* 0x000fea0003800000 */
[----:B------:R-:W0:Y:S01]  /*10500*/  S2R R10, SR_CgaCtaId ;  /* 0x00000000000a7919 */ /* 0x000e220000008800 */
[----:B------:R-:W3:Y:S01]  /*10510*/  LDCU.64 UR14, c[0x0][0x480] ;  /* 0x00009000ff0e77ac */ /* 0x000ee20008000a00 */
[----:B------:R-:W-:Y:S02]  /*10520*/  MOV R7, 0x400 ;  /* 0x0000040000077802 */ /* 0x000fe40000000f00 */
[C---:B------:R-:W-:Y:S01]  /*10530*/  IADD3 R11, P2, PT, R3.reuse, UR4, RZ ;  /* 0x00000004030b7c10 */ /* 0x040fe2000ff5e0ff */
[----:B------:R-:W-:Y:S01]  /*10540*/  USHF.L.U32 UR9, UR12, 0x2, URZ ;  /* 0x000000020c097899 */ /* 0x000fe200080006ff */
[----:B------:R-:W-:Y:S01]  /*10550*/  LEA R0, R3, UR7, 0x1 ;  /* 0x0000000703007c11 */ /* 0x000fe2000f8e08ff */
[----:B------:R-:W-:Y:S01]  /*10560*/  VIADD R7, R7, 0x440 ;  /* 0x0000044007077836 */ /* 0x000fe20000000000 */
[----:B------:R-:W-:Y:S01]  /*10570*/  MOV R5, UR12 ;  /* 0x0000000c00057c02 */ /* 0x000fe20008000f00 */
[----:B------:R-:W-:Y:S02]  /*10580*/  UISETP.NE.AND UP0, UPT, UR11, URZ, UPT ;  /* 0x000000ff0b00728c */ /* 0x000fe4000bf05270 */
[----:B------:R-:W-:-:S02]  /*10590*/  ISETP.NE.AND P1, PT, RZ, UR11, PT ;  /* 0x0000000bff007c0c */ /* 0x000fc4000bf25270 */
[----:B------:R-:W-:Y:S01]  /*105a0*/  IMAD R5, R5, -0x2, R0 ;  /* 0xfffffffe05057824 */ /* 0x000fe200078e0200 */
[----:B------:R-:W-:Y:S02]  /*105b0*/  LEA R0, R3, -UR9, 0x2 ;  /* 0x8000000903007c11 */ /* 0x000fe4000f8e10ff */
[----:B------:R-:W-:Y:S02]  /*105c0*/  PLOP3.LUT P0, PT, PT, PT, UP0, 0x80, 0x8 ;  /* 0x000000000008781c */ /* 0x000fe40003f0f008 */
[----:B---3--:R-:W-:Y:S02]  /*105d0*/  LEA R9, P3, R11, UR14, 0x2 ;  /* 0x0000000e0b097c11 */ /* 0x008fe4000f8610ff */
[----:B0-----:R-:W-:Y:S02]  /*105e0*/  LEA R7, R10, R7, 0x18 ;  /* 0x000000070a077211 */ /* 0x001fe400078ec0ff */
[----:B------:R-:W-:Y:S02]  /*105f0*/  IADD3.X R10, PT, PT, RZ, UR5, RZ, P2, !PT ;  /* 0x00000005ff0a7c10 */ /* 0x000fe400097fe4ff */
[----:B------:R-:W-:-:S02]  /*10600*/  IADD3 R9, P2, PT, R9, 0x800, RZ ;  /* 0x0000080009097810 */ /* 0x000fc40007f5e0ff */
[----:B------:R-:W-:Y:S02]  /*10610*/  LEA.HI.X R10, R11, UR15, R10, 0x2, P3 ;  /* 0x0000000f0b0a7c11 */ /* 0x000fe400098f140a */
[--C-:B------:R-:W-:Y:S02]  /*10620*/  IADD3 R0, PT, PT, R0, 0x800, R7.reuse ;  /* 0x0000080000007810 */ /* 0x100fe40007ffe007 */
[----:B------:R-:W-:Y:S01]  /*10630*/  IADD3 R5, PT, PT, R5, 0x400, R7 ;  /* 0x0000040005057810 */ /* 0x000fe20007ffe007 */
[----:B------:R-:W-:-:S07]  /*10640*/  IMAD.X R12, RZ, RZ, R10, P2 ;  /* 0x000000ffff0c7224 */ /* 0x000fce00010e060a */
.L_x_178:
[----:B------:R-:W2:Y:S01]  /*10650*/  LDS R7, [R0+-0x800] ;  /* 0xfff8000000077984 */ /* 0x000ea20000000800 */
[----:B------:R-:W-:-:S04]  /*10660*/  IADD3 R3, PT, PT, R3, 0x400, RZ ;  /* 0x0000040003037810 */ /* 0x000fc80007ffe0ff */
[----:B------:R-:W-:Y:S01]  /*10670*/  ISETP.GE.AND P2, PT, R3, UR44, PT ;  /* 0x0000002c03007c0c */ /* 0x000fe2000bf46270 */
[----:B--2---:R-:W-:-:S05]  /*10680*/  FMUL.FTZ R13, R7, R16 ;  /* 0x00000010070d7220 */ /* 0x004fca0000410000 */
[----:B------:R-:W-:-:S04]  /*10690*/  F2FP.F16.F32.PACK_AB R7, RZ, R13 ;  /* 0x0000000dff07723e */ /* 0x000fc800000000ff */
[----:B------:R-:W-:-:S05]  /*106a0*/  PRMT R10, R7, 0x7610, R10 ;  /* 0x00007610070a7816 */ /* 0x000fca000000000a */
[----:B------:R0:W-:Y:S04]  /*106b0*/  STS.U16 [R5+-0x400], R10 ;  /* 0xfffc000a05007388 */ /* 0x0001e80000000400 */
[----:B------:R-:W2:Y:S01]  /*106c0*/  LDS R7, [R0+-0x400] ;  /* 0xfffc000000077984 */ /* 0x000ea20000000800 */
[----:B0-----:R-:W-:-:S04]  /*106d0*/  MOV R10, R9 ;  /* 0x00000009000a7202 */ /* 0x001fc80000000f00 */
[----:B------:R-:W-:Y:S01]  /*106e0*/  IADD3 R9, P3, PT, R10, 0x1000, RZ ;  /* 0x000010000a097810 */ /* 0x000fe20007f7e0ff */
[----:B--2---:R-:W-:-:S05]  /*106f0*/  FMUL.FTZ R15, R7, R16 ;  /* 0x00000010070f7220 */ /* 0x004fca0000410000 */
[----:B------:R-:W-:-:S04]  /*10700*/  F2FP.F16.F32.PACK_AB R7, RZ, R15 ;  /* 0x0000000fff07723e */ /* 0x000fc800000000ff */
[----:B------:R-:W-:-:S05]  /*10710*/  PRMT R11, R7, 0x7610, R11 ;  /* 0x00007610070b7816 */ /* 0x000fca000000000b */
[----:B------:R0:W-:Y:S04]  /*10720*/  STS.U16 [R5+-0x200], R11 ;  /* 0xfffe000b05007388 */ /* 0x0001e80000000400 */
[----:B------:R-:W2:Y:S01]  /*10730*/  LDS R7, [R0] ;  /* 0x0000000000077984 */ /* 0x000ea20000000800 */
[----:B0-----:R-:W-:-:S04]  /*10740*/  IMAD.MOV.U32 R11, RZ, RZ, R12 ;  /* 0x000000ffff0b7224 */ /* 0x001fc800078e000c */
[----:B------:R-:W-:Y:S01]  /*10750*/  IMAD.X R12, RZ, RZ, R11, P3 ;  /* 0x000000ffff0c7224 */ /* 0x000fe200018e060b */
[----:B------:R-:W-:Y:S01]  /*10760*/  @P0 STG.E desc[UR36][R10.64+-0x800], R13 ;  /* 0xfff8000d0a000986 */ /* 0x000fe2000c101924 */
[----:B------:R-:W-:-:S13]  /*10770*/  PLOP3.LUT P0, PT, P1, PT, PT, 0x80, 0x8 ;  /* 0x000000000008781c */ /* 0x000fda0000f0f070 */
[----:B------:R-:W-:Y:S01]  /*10780*/  @P0 STG.E desc[UR36][R10.64+-0x400], R15 ;  /* 0xfffc000f0a000986 */ /* 0x000fe2000c101924 */
[----:B--2---:R-:W-:-:S05]  /*10790*/  FMUL.FTZ R17, R7, R16 ;  /* 0x0000001007117220 */ /* 0x004fca0000410000 */
[----:B------:R-:W-:Y:S01]  /*107a0*/  F2FP.F16.F32.PACK_AB R7, RZ, R17 ;  /* 0x00000011ff07723e */ /* 0x000fe200000000ff */
[----:B------:R-:W-:Y:S03]  /*107b0*/  @P0 STG.E desc[UR36][R10.64], R17 ;  /* 0x000000110a000986 */ /* 0x000fe6000c101924 */
[----:B------:R-:W-:-:S05]  /*107c0*/  PRMT R14, R7, 0x7610, R14 ;  /* 0x00007610070e7816 */ /* 0x000fca000000000e */
[----:B------:R-:W-:Y:S04]  /*107d0*/  STS.U16 [R5], R14 ;  /* 0x0000000e05007388 */ /* 0x000fe80000000400 */
[----:B------:R0:W2:Y:S02]  /*107e0*/  LDS R7, [R0+0x400] ;  /* 0x0004000000077984 */ /* 0x0000a40000000800 */
[----:B0-----:R-:W-:Y:S01]  /*107f0*/  IADD3 R0, PT, PT, R0, 0x1000, RZ ;  /* 0x0000100000007810 */ /* 0x001fe20007ffe0ff */
[----:B--2---:R-:W-:-:S05]  /*10800*/  FMUL.FTZ R19, R7, R16 ;  /* 0x0000001007137220 */ /* 0x004fca0000410000 */
[----:B------:R-:W-:Y:S01]  /*10810*/  @P0 STG.E desc[UR36][R10.64+0x400], R19 ;  /* 0x000400130a000986 */ /* 0x000fe2000c101924 */
[----:B------:R-:W-:-:S05]  /*10820*/  F2FP.F16.F32.PACK_AB R7, RZ, R19 ;  /* 0x00000013ff07723e */ /* 0x000fca00000000ff */
[----:B------:R0:W-:Y:S02]  /*10830*/  STS.U16 [R5+0x200], R7 ;  /* 0x0002000705007388 */ /* 0x0001e40000000400 */
[----:B0-----:R-:W-:Y:S01]  /*10840*/  VIADD R5, R5, 0x800 ;  /* 0x0000080005057836 */ /* 0x001fe20000000000 */
[----:B------:R-:W-:Y:S06]  /*10850*/  @!P2 BRA `(.L_x_178) ;  /* 0xfffffffc007ca947 */ /* 0x000fec000383ffff */
.L_x_174:
[----:B------:R-:W-:Y:S05]  /*10860*/  BSYNC.RECONVERGENT B0 ;  /* 0x0000000000007941 */ /* 0x000fea0003800200 */
.L_x_173:
[----:B------:R-:W-:Y:S01]  /*10870*/  UIADD3 UR9, UPT, UPT, UR44, -0x1, URZ ;  /* 0xffffffff2c097890 */ /* 0x000fe2000fffe0ff */
[----:B------:R-:W3:Y:S01]  /*10880*/  S2R R22, SR_CgaCtaId ;  /* 0x0000000000167919 */ /* 0x000ee20000008800 */
[----:B------:R-:W4:Y:S01]  /*10890*/  LDCU UR5, c[0x0][0x40c] ;  /* 0x00008180ff0577ac */ /* 0x000f220008000800 */
[C---:B------:R-:W-:Y:S01]  /*108a0*/  SHF.L.U32 R27, R4.reuse, 0x3, RZ ;  /* 0x00000003041b7819 */ /* 0x040fe200000006ff */
[----:B------:R-:W-:Y:S01]  /*108b0*/  BSSY.RECONVERGENT B0, `(.L_x_179) ;  /* 0x000001e000007945 */ /* 0x000fe20003800200 */
[----:B------:R-:W-:Y:S01]  /*108c0*/  MOV R7, 0x400 ;  /* 0x0000040000077802 */ /* 0x000fe20000000f00 */
[----:B------:R-:W-:Y:S01]  /*108d0*/  USHF.R.S32.HI UR4, URZ, 0x1f, UR9 ;  /* 0x0000001fff047899 */ /* 0x000fe20008011409 */
[----:B------:R-:W-:Y:S02]  /*108e0*/  LOP3.LUT R27, R27, 0xf8, RZ, 0xc0, !PT ;  /* 0x000000f81b1b7812 */ /* 0x000fe400078ec0ff */
[----:B------:R-:W-:Y:S02]  /*108f0*/  CS2R R18, SRZ ;  /* 0x0000000000127805 */ /* 0x000fe4000001ff00 */
[----:B------:R-:W-:Y:S01]  /*10900*/  SHF.L.U32 R0, R4, 0x4, RZ ;  /* 0x0000000404007819 */ /* 0x000fe200000006ff */
[----:B------:R-:W-:Y:S01]  /*10910*/  ULEA.HI UR4, UR4, UR9, URZ, 0x3 ;  /* 0x0000000904047291 */ /* 0x000fe2000f8f18ff */
[----:B------:R-:W-:Y:S01]  /*10920*/  VIADD R3, R7, 0x240 ;  /* 0x0000024007037836 */ /* 0x000fe20000000000 */
[----:B--2---:R-:W-:-:S02]  /*10930*/  CS2R R16, SRZ ;  /* 0x0000000000107805 */ /* 0x004fc4000001ff00 */
[----:B------:R-:W-:Y:S01]  /*10940*/  LOP3.LUT R0, R0, 0x1f0, RZ, 0xc0, !PT ;  /* 0x000001f000007812 */ /* 0x000fe200078ec0ff */
[----:B------:R-:W-:-:S04]  /*10950*/  ULOP3.LUT UR4, UR4, 0xfffffff8, URZ, 0xc0, !UPT ;  /* 0xfffffff804047892 */ /* 0x000fc8000f8ec0ff */
[----:B------:R-:W-:Y:S01]  /*10960*/  UIADD3 UR4, UPT, UPT, UR9, -UR4, URZ ;  /* 0x8000000409047290 */ /* 0x000fe2000fffe0ff */
[----:B----4-:R-:W-:-:S05]  /*10970*/  IMAD.U32 R53, RZ, RZ, UR5 ;  /* 0x00000005ff357e24 */ /* 0x010fca000f8e00ff */
[----:B------:R-:W-:-:S04]  /*10980*/  ISETP.NE.AND P0, PT, R8, UR4, PT ;  /* 0x0000000408007c0c */ /* 0x000fc8000bf05270 */
[----:B------:R-:W-:-:S04]  /*10990*/  ISETP.NE.OR P0, PT, R53, RZ, P0 ;  /* 0x000000ff3500720c */ /* 0x000fc80000705670 */
[----:B------:R-:W-:Y:S02]  /*109a0*/  ISETP.GT.U32.OR P0, PT, R27, 0xbf, P0 ;  /* 0x000000bf1b00780c */ /* 0x000fe40000704470 */
[----:B---3--:R-:W-:-:S04]  /*109b0*/  LEA R3, R22, R3, 0x18 ;  /* 0x0000000316037211 */ /* 0x008fc800078ec0ff */
[----:B------:R-:W-:-:S07]  /*109c0*/  IADD3 R20, PT, PT, R3, R0, RZ ;  /* 0x0000000003147210 */ /* 0x000fce0007ffe0ff */
[----:B------:R-:W-:Y:S05]  /*109d0*/  @P0 BRA `(.L_x_180) ;  /* 0x00000000002c0947 */ /* 0x000fea0003800000 */
[----:B------:R-:W2:Y:S01]  /*109e0*/  LDCU.64 UR10, c[0x0][0x3b0] ;  /* 0x00007600ff0a77ac */ /* 0x000ea20008000a00 */
[----:B------:R-:W-:Y:S01]  /*109f0*/  IMAD.MOV.U32 R19, RZ, RZ, RZ ;  /* 0x000000ffff137224 */ /* 0x000fe200078e00ff */
[----:B--2---:R-:W-:-:S04]  /*10a00*/  UISETP.NE.U32.AND UP0, UPT, UR10, URZ, UPT ;  /* 0x000000ff0a00728c */ /* 0x004fc8000bf05070 */
[----:B------:R-:W-:-:S09]  /*10a10*/  UISETP.NE.AND.EX UP0, UPT, UR11, URZ, UPT, UP0 ;  /* 0x000000ff0b00728c */ /* 0x000fd2000bf05300 */
[----:B------:R-:W-:Y:S05]  /*10a20*/  BRA.U !UP0, `(.L_x_181) ;  /* 0x0000000108147547 */ /* 0x000fea000b800000 */
[----:B------:R-:W2:Y:S01]  /*10a30*/  S2R R0, SR_CTAID.X ;  /* 0x0000000000007919 */ /* 0x000ea20000002500 */
[----:B------:R-:W3:Y:S01]  /*10a40*/  LDC.64 R16, c[0x0][0x3b0] ;  /* 0x0000ec00ff107b82 */ /* 0x000ee20000000a00 */
[----:B--2---:R-:W-:-:S04]  /*10a50*/  IMAD R3, R0, 0xc0, R27 ;  /* 0x000000c000037824 */ /* 0x004fc800078e021b */
[----:B---3--:R-:W-:-:S06]  /*10a60*/  IMAD.WIDE.U32 R16, R3, 0x2, R16 ;  /* 0x0000000203107825 */ /* 0x008fcc00078e0010 */
[----:B------:R-:W5:Y:S02]  /*10a70*/  LDG.E.128 R16, desc[UR36][R16.64] ;  /* 0x0000002410107981 */ /* 0x000f64000c1e1d00 */
.L_x_181:
[----:B-----5:R2:W-:Y:S02]  /*10a80*/  STS.128 [R20], R16 ;  /* 0x0000001014007388 */ /* 0x0205e40000000c00 */
.L_x_180:
[----:B------:R-:W-:Y:S05]  /*10a90*/  BSYNC.RECONVERGENT B0 ;  /* 0x0000000000007941 */ /* 0x000fea0003800200 */
.L_x_179:
[----:B------:R-:W3:Y:S01]  /*10aa0*/  LDCU UR10, c[0x0][0x3f8] ;  /* 0x00007f00ff0a77ac */ /* 0x000ee20008000800 */
[----:B------:R-:W-:Y:S01]  /*10ab0*/  ISETP.GT.U32.AND P0, PT, R27, 0xbf, PT ;  /* 0x000000bf1b00780c */ /* 0x000fe20003f04070 */
[----:B------:R-:W-:Y:S01]  /*10ac0*/  BSSY.RECONVERGENT B0, `(.L_x_182) ;  /* 0x0000214000007945 */ /* 0x000fe20003800200 */
[----:B------:R-:W-:Y:S01]  /*10ad0*/  HFMA2 R0, -RZ, RZ, 0, 0 ;  /* 0x00000000ff007431 */ /* 0x000fe200000001ff */
[----:B------:R-:W4:Y:S01]  /*10ae0*/  LDCU UR18, c[0x0][0x40c] ;  /* 0x00008180ff1277ac */ /* 0x000f220008000800 */
[----:B------:R-:W-:Y:S01]  /*10af0*/  HFMA2 R3, -RZ, RZ, 0, 0 ;  /* 0x00000000ff037431 */ /* 0x000fe200000001ff */
[----:B------:R-:W-:Y:S01]  /*10b00*/  CS2R R12, SRZ ;  /* 0x00000000000c7805 */ /* 0x000fe2000001ff00 */
[----:B------:R-:W-:Y:S01]  /*10b10*/  IMAD.MOV.U32 R14, RZ, RZ, RZ ;  /* 0x000000ffff0e7224 */ /* 0x000fe200078e00ff */
[----:B------:R-:W1:Y:S01]  /*10b20*/  LDCU.64 UR16, c[0x0][0x3c8] ;  /* 0x00007900ff1077ac */ /* 0x000e620008000a00 */
[----:B------:R-:W-:Y:S01]  /*10b30*/  MOV R9, RZ ;  /* 0x000000ff00097202 */ /* 0x000fe20000000f00 */
[----:B0-----:R-:W-:-:S02]  /*10b40*/  IMAD.MOV.U32 R5, RZ, RZ, RZ ;  /* 0x000000ffff057224 */ /* 0x001fc400078e00ff */
[----:B------:R-:W-:Y:S01]  /*10b50*/  IMAD.MOV.U32 R10, RZ, RZ, RZ ;  /* 0x000000ffff0a7224 */ /* 0x000fe200078e00ff */
[----:B---3--:R-:W-:-:S04]  /*10b60*/  UIMAD UR8, UR8, UR10, UR13 ;  /* 0x0000000a080872a4 */ /* 0x008fc8000f8e020d */
[----:B------:R-:W-:Y:S01]  /*10b70*/  UIMAD UR8, UR8, 0xc0, URZ ;  /* 0x000000c0080878a4 */ /* 0x000fe2000f8e02ff */
[----:B------:R-:W-:Y:S06]  /*10b80*/  BAR.SYNC.DEFER_BLOCKING 0x0 ;  /* 0x0000000000007b1d */ /* 0x000fec0000010000 */
[----:B----4-:R-:W-:Y:S05]  /*10b90*/  @P0 BRA `(.L_x_183) ;  /* 0x0000002000180947 */ /* 0x010fea0003800000 */
[----:B------:R-:W0:Y:S01]  /*10ba0*/  LDC R30, c[0x0][0x3f4] ;  /* 0x0000fd00ff1e7b82 */ /* 0x000e220000000800 */
[----:B-1----:R-:W-:Y:S01]  /*10bb0*/  VIADD R28, R8, UR12 ;  /* 0x0000000c081c7c36 */ /* 0x002fe20008000000 */
[----:B------:R-:W-:Y:S01]  /*10bc0*/  IADD3 R7, PT, PT, R7, 0x440, RZ ;  /* 0x0000044007077810 */ /* 0x000fe20007ffe0ff */
[----:B------:R-:W-:Y:S01]  /*10bd0*/  BSSY.RECONVERGENT B1, `(.L_x_184) ;  /* 0x00000c1000017945 */ /* 0x000fe20003800200 */
[----:B------:R-:W-:Y:S02]  /*10be0*/  IMAD.MOV.U32 R0, RZ, RZ, RZ ;  /* 0x000000ffff007224 */ /* 0x000fe400078e00ff */
[----:B------:R-:W-:Y:S02]  /*10bf0*/  LEA R54, R22, R7, 0x18 ;  /* 0x0000000716367211 */ /* 0x000fe400078ec0ff */
[----:B------:R-:W1:Y:S02]  /*10c00*/  LDC.64 R24, c[0x0][0x3c0] ;  /* 0x0000f000ff187b82 */ /* 0x000e640000000a00 */
[----:B------:R-:W-:-:S04]  /*10c10*/  IADD3 R29, PT, PT, R54, UR7, RZ ;  /* 0x00000007361d7c10 */ /* 0x000fc8000fffe0ff */
[----:B------:R-:W-:Y:S02]  /*10c20*/  LEA R36, R8, R29, 0x1 ;  /* 0x0000001d08247211 */ /* 0x000fe400078e08ff */
[C---:B0-----:R-:W-:Y:S01]  /*10c30*/  VIMNMX R26, PT, PT, R30.reuse, UR9, PT ;  /* 0x000000091e1a7c48 */ /* 0x041fe2000bfe0100 */
[C-C-:B------:R-:W-:Y:S02]  /*10c40*/  IMAD R23, R30.reuse, UR8, R27.reuse ;  /* 0x000000081e177c24 */ /* 0x140fe4000f8e021b */
[----:B------:R-:W-:Y:S01]  /*10c50*/  IMAD R7, R30, UR6, R27 ;  /* 0x000000061e077c24 */ /* 0x000fe2000f8e021b */
[----:B------:R-:W-:Y:S01]  /*10c60*/  ISETP.GE.AND P0, PT, R28, R26, PT ;  /* 0x0000001a1c00720c */ /* 0x000fe20003f06270 */
[----:B-1----:R-:W-:-:S04]  /*10c70*/  IMAD.WIDE R22, R23, 0x2, R24 ;  /* 0x0000000217167825 */ /* 0x002fc800078e0218 */
[----:B------:R-:W-:-:S08]  /*10c80*/  IMAD.WIDE R24, R7, 0x2, R24 ;  /* 0x0000000207187825 */ /* 0x000fd000078e0218 */
[----:B------:R-:W-:Y:S05]  /*10c90*/  @P0 BRA `(.L_x_185) ;  /* 0x0000000800d00947 */ /* 0x000fea0003800000 */
[----:B------:R-:W0:Y:S01]  /*10ca0*/  LDC.64 R10, c[0x0][0x458] ;  /* 0x00011600ff0a7b82 */ /* 0x000e220000000a00 */
[----:B------:R-:W-:Y:S01]  /*10cb0*/  UIMAD UR5, UR38, UR10, UR13 ;  /* 0x0000000a260572a4 */ /* 0x000fe2000f8e020d */
[----:B------:R-:W-:Y:S01]  /*10cc0*/  IADD3 R31, PT, PT, R28, 0x8, RZ ;  /* 0x000000081c1f7810 */ /* 0x000fe20007ffe0ff */
[----:B------:R-:W-:Y:S01]  /*10cd0*/  BSSY.RECONVERGENT B2, `(.L_x_186) ;  /* 0x0000046000027945 */ /* 0x000fe20003800200 */
[----:B------:R-:W-:Y:S01]  /*10ce0*/  HFMA2 R5, -RZ, RZ, 0, 0 ;  /* 0x00000000ff057431 */ /* 0x000fe200000001ff */
[----:B------:R-:W-:Y:S02]  /*10cf0*/  MOV R7, R28 ;  /* 0x0000001c00077202 */ /* 0x000fe40000000f00 */
[----:B------:R-:W-:Y:S01]  /*10d00*/  CS2R R12, SRZ ;  /* 0x00000000000c7805 */ /* 0x000fe2000001ff00 */
[----:B------:R-:W-:Y:S01]  /*10d10*/  IMAD.U32 R0, RZ, RZ, UR5 ;  /* 0x00000005ff007e24 */ /* 0x000fe2000f8e00ff */
[----:B------:R-:W-:Y:S01]  /*10d20*/  ULOP3.LUT UR5, URZ, UR12, URZ, 0x33, !UPT ;  /* 0x0000000cff057292 */ /* 0x000fe2000f8e33ff */
[----:B------:R-:W-:Y:S01]  /*10d30*/  VIMNMX R3, PT, PT, R26, R31, !PT ;  /* 0x0000001f1a037248 */ /* 0x000fe20007fe0100 */
[----:B------:R-:W-:Y:S01]  /*10d40*/  IMAD.MOV.U32 R9, RZ, RZ, RZ ;  /* 0x000000ffff097224 */ /* 0x000fe200078e00ff */
[----:B------:R-:W-:Y:S01]  /*10d50*/  MOV R14, RZ ;  /* 0x000000ff000e7202 */ /* 0x000fe20000000f00 */
[----:B------:R-:W-:-:S02]  /*10d60*/  IMAD R33, R0, 0xc0, R27 ;  /* 0x000000c000217824 */ /* 0x000fc400078e021b */
[----:B------:R-:W-:Y:S02]  /*10d70*/  IMAD.MOV.U32 R0, RZ, RZ, RZ ;  /* 0x000000ffff007224 */ /* 0x000fe400078e00ff */
[----:B0-----:R-:W-:-:S04]  /*10d80*/  IMAD.WIDE R32, R33, 0x2, R10 ;  /* 0x0000000221207825 */ /* 0x001fc800078e020a */
[----:B------:R-:W-:Y:S01]  /*10d90*/  IMAD R11, R30, UR10, RZ ;  /* 0x0000000a1e0b7c24 */ /* 0x000fe2000f8e02ff */
[----:B------:R-:W-:Y:S01]  /*10da0*/  IADD3 R30, PT, PT, -R8, UR5, R3 ;  /* 0x00000005081e7c10 */ /* 0x000fe2000fffe103 */
[----:B------:R-:W-:Y:S02]  /*10db0*/  IMAD.MOV.U32 R10, RZ, RZ, RZ ;  /* 0x000000ffff0a7224 */ /* 0x000fe400078e00ff */
[----:B------:R-:W-:Y:S01]  /*10dc0*/  IMAD.MOV.U32 R3, RZ, RZ, RZ ;  /* 0x000000ffff037224 */ /* 0x000fe200078e00ff */
[----:B------:R-:W-:Y:S01]  /*10dd0*/  LOP3.LUT P0, RZ, R30, 0x8, RZ, 0xc0, !PT ;  /* 0x000000081eff7812 */ /* 0x000fe2000780c0ff */
[----:B------:R-:W-:-:S12]  /*10de0*/  IMAD R37, R11, 0xc0, RZ ;  /* 0x000000c00b257824 */ /* 0x000fd800078e02ff */
[----:B------:R-:W-:Y:S05]  /*10df0*/  @P0 BRA `(.L_x_187) ;  /* 0x0000000000cc0947 */ /* 0x000fea0003800000 */
[----:B------:R-:W0:Y:S01]  /*10e00*/  LDCU.64 UR14, c[0x0][0x3c8] ;  /* 0x00007900ff0e77ac */ /* 0x000e220008000a00 */
[----:B------:R-:W-:-:S04]  /*10e10*/  IADD3 R0, P0, PT, R21, R28, RZ ;  /* 0x0000001c15007210 */ /* 0x000fc80007f1e0ff */
[----:B------:R-:W-:Y:S02]  /*10e20*/  IADD3.X R3, PT, PT, RZ, R6, RZ, P0, !PT ;  /* 0x00000006ff037210 */ /* 0x000fe400007fe4ff */
[----:B0-----:R-:W-:-:S04]  /*10e30*/  LEA R12, P0, R0, UR14, 0x2 ;  /* 0x0000000e000c7c11 */ /* 0x001fc8000f8010ff */
[----:B------:R-:W-:Y:S02]  /*10e40*/  LEA.HI.X R13, R0, UR15, R3, 0x2, P0 ;  /* 0x0000000f000d7c11 */ /* 0x000fe400080f1403 */
[----:B------:R-:W0:Y:S04]  /*10e50*/  LDS.U16 R0, [R36] ;  /* 0x0000000024007984 */ /* 0x000e280000000400 */
[----:B------:R-:W3:Y:S01]  /*10e60*/  LDG.E R13, desc[UR36][R12.64] ;  /* 0x000000240c0d7981 */ /* 0x000ee2000c1e1900 */
[----:B------:R-:W-:Y:S01]  /*10e70*/  ISETP.NE.AND P0, PT, R53, RZ, PT ;  /* 0x000000ff3500720c */ /* 0x000fe20003f05270 */
[----:B---3--:R-:W-:-:S04]  /*10e80*/  IMAD R11, R11, R13, R28 ;  /* 0x0000000d0b0b7224 */ /* 0x008fc800078e021c */
[----:B------:R-:W-:-:S04]  /*10e90*/  IMAD R11, R11, 0xc0, RZ ;  /* 0x000000c00b0b7824 */ /* 0x000fc800078e02ff */
[----:B------:R-:W-:-:S05]  /*10ea0*/  IMAD.WIDE R10, R11, 0x2, R24 ;  /* 0x000000020b0a7825 */ /* 0x000fca00078e0218 */
[----:B------:R1:W5:Y:S01]  /*10eb0*/  LDG.E.128 R40, desc[UR36][R10.64] ;  /* 0x000000240a287981 */ /* 0x000362000c1e1d00 */
[----:B0-----:R-:W-:Y:S01]  /*10ec0*/  HADD2.F32 R0, -RZ, R0.H0_H0 ;  /* 0x20000000ff007230 */ /* 0x001fe20000004100 */
[----:B------:R-:W-:Y:S06]  /*10ed0*/  @P0 BRA `(.L_x_188) ;  /* 0x0000000000500947 */ /* 0x000fec0003800000 */
[----:B------:R-:W-:Y:S01]  /*10ee0*/  ISETP.NE.AND P1, PT, R2, RZ, PT ;  /* 0x000000ff0200720c */ /* 0x000fe20003f25270 */
[----:B------:R-:W0:-:S12]  /*10ef0*/  LDS.128 R12, [R20] ;  /* 0x00000000140c7984 */ /* 0x000e180000000c00 */
[----:B------:R-:W-:Y:S01]  /*10f00*/  VOTEU.ANY UP0, P1 ;  /* 0x0000000000ff7886 */ /* 0x000fe20000800100 */
[----:B------:R-:W-:-:S13]  /*10f10*/  PLOP3.LUT P0, PT, PT, PT, UP0, 0x80, 0x8 ;  /* 0x000000000008781c */ /* 0x000fda0003f0f008 */
[----:B------:R-:W3:Y:S01]  /*10f20*/  @P0 LDG.E.128 R44, desc[UR36][R32.64] ;  /* 0x00000024202c0981 */ /* 0x000ee2000c1e1d00 */
[----:B------:R-:W-:Y:S01]  /*10f30*/  PLOP3.LUT P0, PT, PT, PT, UP0, 0x80, 0x8 ;  /* 0x000000000008781c */ /* 0x000fe20003f0f008 */
[----:B-1----:R-:W-:Y:S01]  /*10f40*/  IMAD R11, R28, 0xc0, RZ ;  /* 0x000000c01c0b7824 */ /* 0x002fe200078e02ff */
[----:B------:R-:W-:Y:S02]  /*10f50*/  PLOP3.LUT P1, PT, PT, PT, UP0, 0x80, 0x8 ;  /* 0x000000000008781c */ /* 0x000fe40003f2f008 */
[----:B------:R-:W-:Y:S01]  /*10f60*/  PLOP3.LUT P2, PT, PT, PT, UP0, 0x80, 0x8 ;  /* 0x000000000008781c */ /* 0x000fe20003f4f008 */
[----:B------:R-:W-:Y:S01]  /*10f70*/  IMAD.WIDE.U32 R10, R11, 0x2, R22 ;  /* 0x000000020b0a7825 */ /* 0x000fe200078e0016 */
[----:B------:R-:W-:-:S03]  /*10f80*/  PLOP3.LUT P3, PT, PT, PT, UP0, 0x80, 0x8 ;  /* 0x000000000008781c */ /* 0x000fc60003f6f008 */
[----:B0----5:R-:W-:Y:S02]  /*10f90*/  HFMA2 R40, R40, 1, 1, R12 ;  /* 0x3c003c0028287831 */ /* 0x021fe4000000000c */
[----:B------:R-:W-:Y:S02]  /*10fa0*/  HADD2 R41, R41, R13 ;  /* 0x0000000d29297230 */ /* 0x000fe40000000000 */
[----:B------:R-:W-:Y:S02]  /*10fb0*/  HFMA2 R42, R42, 1, 1, R14 ;  /* 0x3c003c002a2a7831 */ /* 0x000fe4000000000e */
[----:B------:R-:W-:Y:S02]  /*10fc0*/  HADD2 R43, R43, R15 ;  /* 0x0000000f2b2b7230 */ /* 0x000fe40000000000 */
[----:B---3--:R-:W-:Y:S02]  /*10fd0*/  @P0 HMUL2 R40, R40, R44 ;  /* 0x0000002c28280232 */ /* 0x008fe40000000000 */
[----:B------:R-:W-:-:S02]  /*10fe0*/  @P1 HFMA2 R41, R41, R45, -RZ ;  /* 0x0000002d29291231 */ /* 0x000fc400001000ff */
[----:B------:R-:W-:Y:S02]  /*10ff0*/  @P2 HMUL2 R42, R42, R46 ;  /* 0x0000002e2a2a2232 */ /* 0x000fe40000000000 */
[----:B------:R-:W-:-:S05]  /*11000*/  @P3 HFMA2 R43, R43, R47, -RZ ;  /* 0x0000002f2b2b3231 */ /* 0x000fca00001000ff */
[----:B------:R0:W-:Y:S02]  /*11010*/  STG.E.128 desc[UR36][R10.64], R40 ;  /* 0x000000280a007986 */ /* 0x0001e4000c101d24 */
.L_x_188:
[--C-:B-----5:R-:W-:Y:S02]  /*11020*/  HADD2.F32 R35, -RZ, R40.reuse.H0_H0 ;  /* 0x20000028ff237230 */ /* 0x120fe40000004100 */
[----:B------:R-:W-:Y:S02]  /*11030*/  HADD2.F32 R3, -RZ, R40.H1_H1 ;  /* 0x30000028ff037230 */ /* 0x000fe40000004100 */
[--C-:B------:R-:W-:Y:S02]  /*11040*/  HADD2.F32 R5, -RZ, R41.reuse.H0_H0 ;  /* 0x20000029ff057230 */ /* 0x100fe40000004100 */
[C---:B01----:R-:W-:Y:S01]  /*11050*/  FFMA.FTZ R10, R0.reuse, R35, RZ ;  /* 0x00000023000a7223 */ /* 0x043fe200000100ff */
[----:B------:R-:W-:Y:S02]  /*11060*/  HADD2.F32 R7, -RZ, R41.H1_H1 ;  /* 0x30000029ff077230 */ /* 0x000fe40000004100 */
[----:B------:R-:W-:Y:S01]  /*11070*/  FFMA.FTZ R3, R0, R3, RZ ;  /* 0x0000000300037223 */ /* 0x000fe200000100ff */
[----:B------:R-:W-:-:S02]  /*11080*/  HADD2.F32 R9, -RZ, R42.H0_H0 ;  /* 0x2000002aff097230 */ /* 0x000fc40000004100 */
[C---:B------:R-:W-:Y:S01]  /*11090*/  FFMA.FTZ R5, R0.reuse, R5, RZ ;  /* 0x0000000500057223 */ /* 0x040fe200000100ff */
[----:B------:R-:W-:Y:S02]  /*110a0*/  HADD2.F32 R11, -RZ, R42.H1_H1 ;  /* 0x3000002aff0b7230 */ /* 0x000fe40000004100 */
[C---:B------:R-:W-:Y:S01]  /*110b0*/  FFMA.FTZ R12, R0.reuse, R7, RZ ;  /* 0x00000007000c7223 */ /* 0x040fe200000100ff */
[--C-:B------:R-:W-:Y:S02]  /*110c0*/  HADD2.F32 R13, -RZ, R43.reuse.H0_H0 ;  /* 0x2000002bff0d7230 */ /* 0x100fe40000004100 */
[C---:B------:R-:W-:Y:S01]  /*110d0*/  FFMA.FTZ R9, R0.reuse, R9, RZ ;  /* 0x0000000900097223 */ /* 0x040fe200000100ff */
[----:B------:R-:W-:Y:S02]  /*110e0*/  HADD2.F32 R15, -RZ, R43.H1_H1 ;  /* 0x3000002bff0f7230 */ /* 0x000fe40000004100 */
[----:B------:R-:W-:Y:S01]  /*110f0*/  FFMA.FTZ R14, R0, R11, RZ ;  /* 0x0000000b000e7223 */ /* 0x000fe200000100ff */
[----:B------:R-:W-:-:S02]  /*11100*/  IMAD.MOV.U32 R7, RZ, RZ, R31 ;  /* 0x000000ffff077224 */ /* 0x000fc400078e001f */
[C---:B------:R-:W-:Y:S01]  /*11110*/  FFMA.FTZ R13, R0.reuse, R13, RZ ;  /* 0x0000000d000d7223 */ /* 0x040fe200000100ff */
[----:B------:R-:W-:-:S07]  /*11120*/  FFMA.FTZ R0, R0, R15, RZ ;  /* 0x0000000f00007223 */ /* 0x000fce00000100ff */
.L_x_187:
[----:B------:R-:W-:Y:S05]  /*11130*/  BSYNC.RECONVERGENT B2 ;  /* 0x0000000000027941 */ /* 0x000fea0003800200 */
.L_x_186:
[----:B------:R-:W-:-:S13]  /*11140*/  ISETP.GE.U32.AND P0, PT, R30, 0x8, PT ;  /* 0x000000081e00780c */ /* 0x000fda0003f06070 */
[----:B------:R-:W-:Y:S05]  /*11150*/  @!P0 BRA `(.L_x_185) ;  /* 0x0000000400a08947 */ /* 0x000fea0003800000 */
[C---:B------:R-:W-:Y:S01]  /*11160*/  LEA R11, R7.reuse, UR7, 0x1 ;  /* 0x00000007070b7c11 */ /* 0x040fe2000f8e08ff */
[----:B------:R-:W-:Y:S01]  /*11170*/  IMAD R38, R7, 0xc0, RZ ;  /* 0x000000c007267824 */ /* 0x000fe200078e02ff */
[----:B------:R-:W-:Y:S02]  /*11180*/  MOV R30, UR12 ;  /* 0x0000000c001e7c02 */ /* 0x000fe40008000f00 */
[----:B------:R-:W-:-:S03]  /*11190*/  ISETP.NE.AND P0, PT, R53, RZ, PT ;  /* 0x000000ff3500720c */ /* 0x000fc60003f05270 */
[----:B------:R-:W-:-:S05]  /*111a0*/  IMAD R11, R30, -0x2, R11 ;  /* 0xfffffffe1e0b7824 */ /* 0x000fca00078e020b */
[----:B------:R-:W-:-:S07]  /*111b0*/  IADD3 R15, PT, PT, R11, 0x10, R54 ;  /* 0x000000100b0f7810 */ /* 0x000fce0007ffe036 */
.L_x_192:
[----:B------:R-:W-:Y:S02]  /*111c0*/  IADD3 R11, P1, PT, R21, R7, RZ ;  /* 0x00000007150b7210 */ /* 0x000fe40007f3e0ff */
[----:B------:R-:W-:-:S03]  /*111d0*/  ISETP.NE.AND P4, PT, R2, RZ, PT ;  /* 0x000000ff0200720c */ /* 0x000fc60003f85270 */
[----:B------:R-:W-:Y:S01]  /*111e0*/  IMAD.X R30, RZ, RZ, R6, P1 ;  /* 0x000000ffff1e7224 */ /* 0x000fe200008e0606 */
[----:B------:R-:W-:-:S04]  /*111f0*/  LEA R34, P1, R11, UR16, 0x2 ;  /* 0x000000100b227c11 */ /* 0x000fc8000f8210ff */
[----:B------:R-:W-:-:S05]  /*11200*/  LEA.HI.X R35, R11, UR17, R30, 0x2, P1 ;  /* 0x000000110b237c11 */ /* 0x000fca00088f141e */
[----:B------:R-:W3:Y:S02]  /*11210*/  LDG.E R11, desc[UR36][R34.64] ;  /* 0x00000024220b7981 */ /* 0x000ee4000c1e1900 */
[----:B---3--:R-:W-:-:S04]  /*11220*/  IMAD R11, R37, R11, R38 ;  /* 0x0000000b250b7224 */ /* 0x008fc800078e0226 */
[----:B------:R-:W-:-:S05]  /*11230*/  IMAD.WIDE R30, R11, 0x2, R24 ;  /* 0x000000020b1e7825 */ /* 0x000fca00078e0218 */
[----:B------:R0:W5:Y:S01]  /*11240*/  LDG.E.128 R40, desc[UR36][R30.64] ;  /* 0x000000241e287981 */ /* 0x000162000c1e1d00 */
[----:B------:R-:W-:Y:S04]  /*11250*/  BSSY.RECONVERGENT B2, `(.L_x_189) ;  /* 0x0000014000027945 */ /* 0x000fe80003800200 */
[----:B------:R-:W-:Y:S05]  /*11260*/  @P0 BRA `(.L_x_190) ;  /* 0x0000000000480947 */ /* 0x000fea0003800000 */
[----:B------:R-:W-:Y:S01]  /*11270*/  VOTEU.ANY UP0, P4 ;  /* 0x0000000000ff7886 */ /* 0x000fe20002000100 */
[----:B------:R-:W-:Y:S01]  /*11280*/  PLOP3.LUT P0, PT, PT, PT, UP0, 0x80, 0x8 ;  /* 0x000000000008781c */ /* 0x000fe20003f0f008 */
[----:B------:R-:W1:-:S12]  /*11290*/  LDS.128 R44, [R20] ;  /* 0x00000000142c7984 */ /* 0x000e580000000c00 */
[----:B------:R-:W3:Y:S01]  /*112a0*/  @P0 LDG.E.128 R48, desc[UR36][R32.64] ;  /* 0x0000002420300981 */ /* 0x000ee2000c1e1d00 */
[----:B------:R-:W-:Y:S01]  /*112b0*/  PLOP3.LUT P0, PT, PT, PT, UP0, 0x80, 0x8 ;  /* 0x000000000008781c */ /* 0x000fe20003f0f008 */
[----:B0-----:R-:W-:Y:S01]  /*112c0*/  IMAD.WIDE.U32 R30, R38, 0x2, R22 ;  /* 0x00000002261e7825 */ /* 0x001fe200078e0016 */
[----:B------:R-:W-:Y:S02]  /*112d0*/  PLOP3.LUT P1, PT, PT, PT, UP0, 0x80, 0x8 ;  /* 0x000000000008781c */ /* 0x000fe40003f2f008 */
[----:B------:R-:W-:Y:S02]  /*112e0*/  PLOP3.LUT P2, PT, PT, PT, UP0, 0x80, 0x8 ;  /* 0x000000000008781c */ /* 0x000fe40003f4f008 */
[----:B------:R-:W-:Y:S01]  /*112f0*/  PLOP3.LUT P3, PT, PT, PT, UP0, 0x80, 0x8 ;  /* 0x000000000008781c */ /* 0x000fe20003f6f008 */
[----:B-1---5:R-:W-:Y:S02]  /*11300*/  HFMA2 R40, R40, 1, 1, R44 ;  /* 0x3c003c0028287831 */ /* 0x022fe4000000002c */
[----:B------:R-:W-:-:S02]  /*11310*/  HADD2 R41, R41, R45 ;  /* 0x0000002d29297230 */ /* 0x000fc40000000000 */
[----:B------:R-:W-:Y:S02]  /*11320*/  HFMA2 R42, R42, 1, 1, R46 ;  /* 0x3c003c002a2a7831 */ /* 0x000fe4000000002e */
[----:B------:R-:W-:Y:S02]  /*11330*/  HADD2 R43, R43, R47 ;  /* 0x0000002f2b2b7230 */ /* 0x000fe40000000000 */
[----:B---3--:R-:W-:Y:S02]  /*11340*/  @P0 HMUL2 R40, R40, R48 ;  /* 0x0000003028280232 */ /* 0x008fe40000000000 */
[----:B------:R-:W-:Y:S02]  /*11350*/  @P1 HFMA2 R41, R41, R49, -RZ ;  /* 0x0000003129291231 */ /* 0x000fe400001000ff */
[----:B------:R-:W-:Y:S02]  /*11360*/  @P2 HMUL2 R42, R42, R50 ;  /* 0x000000322a2a2232 */ /* 0x000fe40000000000 */
[----:B------:R-:W-:-:S05]  /*11370*/  @P3 HFMA2 R43, R43, R51, -RZ ;  /* 0x000000332b2b3231 */ /* 0x000fca00001000ff */
[----:B------:R1:W-:Y:S02]  /*11380*/  STG.E.128 desc[UR36][R30.64], R40 ;  /* 0x000000281e007986 */ /* 0x0003e4000c101d24 */
.L_x_190:
[----:B------:R-:W-:Y:S05]  /*11390*/  BSYNC.RECONVERGENT B2 ;  /* 0x0000000000027941 */ /* 0x000fea0003800200 */
.L_x_189:
[----:B------:R3:W4:Y:S01]  /*113a0*/  LDG.E R34, desc[UR36][R34.64+0x20] ;  /* 0x0000202422227981 */ /* 0x000722000c1e1900 */
[----:B------:R-:W-:-:S05]  /*113b0*/  IMAD.U32 R53, RZ, RZ, UR18 ;  /* 0x00000012ff357e24 */ /* 0x000fca000f8e00ff */
[----:B------:R-:W-:Y:S01]  /*113c0*/  ISETP.NE.AND P0, PT, R53, RZ, PT ;  /* 0x000000ff3500720c */ /* 0x000fe20003f05270 */
[----:B-----5:R-:W-:Y:S02]  /*113d0*/  HADD2.F32 R39, -RZ, R40.H0_H0 ;  /* 0x20000028ff277230 */ /* 0x020fe40000004100 */
[--C-:B------:R-:W-:Y:S02]  /*113e0*/  HADD2.F32 R44, -RZ, R41.reuse.H0_H0 ;  /* 0x20000029ff2c7230 */ /* 0x100fe40000004100 */
[----:B---3--:R-:W-:Y:S02]  /*113f0*/  HADD2.F32 R35, -RZ, R42.H1_H1 ;  /* 0x3000002aff237230 */ /* 0x008fe40000004100 */
[----:B-1----:R-:W-:Y:S02]  /*11400*/  HADD2.F32 R40, -RZ, R40.H1_H1 ;  /* 0x30000028ff287230 */ /* 0x002fe40000004100 */
[----:B------:R-:W-:Y:S02]  /*11410*/  HADD2.F32 R41, -RZ, R41.H1_H1 ;  /* 0x30000029ff297230 */ /* 0x000fe40000004100 */
[----:B----4-:R-:W-:-:S05]  /*11420*/  IMAD R11, R37, R34, R38 ;  /* 0x00000022250b7224 */ /* 0x010fca00078e0226 */
[----:B------:R-:W-:-:S05]  /*11430*/  IADD3 R11, PT, PT, R11, 0x600, RZ ;  /* 0x000006000b0b7810 */ /* 0x000fca0007ffe0ff */
[----:B0-----:R-:W-:Y:S02]  /*11440*/  IMAD.WIDE R30, R11, 0x2, R24 ;  /* 0x000000020b1e7825 */ /* 0x001fe400078e0218 */
[----:B------:R-:W0:Y:S02]  /*11450*/  LDS.U16 R11, [R15+-0x10] ;  /* 0xfffff0000f0b7984 */ /* 0x000e240000000400 */
[----:B------:R-:W-:Y:S02]  /*11460*/  HADD2.F32 R34, -RZ, R42.H0_H0 ;  /* 0x2000002aff227230 */ /* 0x000fe40000004100 */
[--C-:B------:R-:W-:Y:S01]  /*11470*/  HADD2.F32 R42, -RZ, R43.reuse.H0_H0 ;  /* 0x2000002bff2a7230 */ /* 0x100fe20000004100 */
[----:B------:R1:W5:Y:S01]  /*11480*/  LDG.E.128 R48, desc[UR36][R30.64] ;  /* 0x000000241e307981 */ /* 0x000362000c1e1d00 */
[----:B------:R-:W-:Y:S02]  /*11490*/  HADD2.F32 R43, -RZ, R43.H1_H1 ;  /* 0x3000002bff2b7230 */ /* 0x000fe40000004100 */
[----:B0-----:R-:W-:-:S05]  /*114a0*/  HADD2.F32 R11, -RZ, R11.H0_H0 ;  /* 0x2000000bff0b7230 */ /* 0x001fca0000004100 */
[C---:B------:R-:W-:Y:S01]  /*114b0*/  FFMA.FTZ R39, R11.reuse, R39, R10 ;  /* 0x000000270b277223 */ /* 0x040fe2000001000a */
[C---:B-1----:R-:W-:Y:S01]  /*114c0*/  FFMA.FTZ R30, R11.reuse, R40, R3 ;  /* 0x000000280b1e7223 */ /* 0x042fe20000010003 */
[C---:B------:R-:W-:Y:S01]  /*114d0*/  FFMA.FTZ R44, R11.reuse, R44, R5 ;  /* 0x0000002c0b2c7223 */ /* 0x040fe20000010005 */
[C---:B------:R-:W-:Y:S01]  /*114e0*/  FFMA.FTZ R12, R11.reuse, R41, R12 ;  /* 0x000000290b0c7223 */ /* 0x040fe2000001000c */
[C---:B------:R-:W-:Y:S01]  /*114f0*/  FFMA.FTZ R34, R11.reuse, R34, R9 ;  /* 0x000000220b227223 */ /* 0x040fe20000010009 */
[C---:B------:R-:W-:Y:S01]  /*11500*/  FFMA.FTZ R14, R11.reuse, R35, R14 ;  /* 0x000000230b0e7223 */ /* 0x040fe2000001000e */
[C---:B------:R-:W-:Y:S01]  /*11510*/  FFMA.FTZ R46, R11.reuse, R42, R13 ;  /* 0x0000002a0b2e7223 */ /* 0x040fe2000001000d */
[----:B------:R-:W-:Y:S01]  /*11520*/  FFMA.FTZ R52, R11, R43, R0 ;  /* 0x0000002b0b347223 */ /* 0x000fe20000010000 */
[----:B------:R-:W-:Y:S06]  /*11530*/  @P0 BRA `(.L_x_191) ;  /* 0x00000000004c0947 */ /* 0x000fec0003800000 */
[----:B------:R-:W-:Y:S01]  /*11540*/  VOTEU.ANY UP0, P4 ;  /* 0x0000000000ff7886 */ /* 0x000fe20002000100 */
[----:B------:R-:W-:Y:S01]  /*11550*/  PLOP3.LUT P1, PT, PT, PT, UP0, 0x80, 0x8 ;  /* 0x000000000008781c */ /* 0x000fe20003f2f008 */
[----:B------:R-:W0:-:S12]  /*11560*/  LDS.128 R56, [R20] ;  /* 0x0000000014387984 */ /* 0x000e180000000c00 */
[----:B------:R-:W3:Y:S01]  /*11570*/  @P1 LDG.E.128 R40, desc[UR36][R32.64] ;  /* 0x0000002420281981 */ /* 0x000ee2000c1e1d00 */
[----:B------:R-:W-:Y:S02]  /*11580*/  PLOP3.LUT P1, PT, PT, PT, UP0, 0x80, 0x8 ;  /* 0x000000000008781c */ /* 0x000fe40003f2f008 */
[----:B------:R-:W-:Y:S02]  /*11590*/  PLOP3.LUT P2, PT, PT, PT, UP0, 0x80, 0x8 ;  /* 0x000000000008781c */ /* 0x000fe40003f4f008 */
[----:B------:R-:W-:Y:S02]  /*115a0*/  PLOP3.LUT P3, PT, PT, PT, UP0, 0x80, 0x8 ;  /* 0x000000000008781c */ /* 0x000fe40003f6f008 */
[----:B------:R-:W-:Y:S02]  /*115b0*/  PLOP3.LUT P4, PT, PT, PT, UP0, 0x80, 0x8 ;  /* 0x000000000008781c */ /* 0x000fe40003f8f008 */
[----:B------:R-:W-:-:S05]  /*115c0*/  IADD3 R11, PT, PT, R38, 0x600, RZ ;  /* 0x00000600260b7810 */ /* 0x000fca0007ffe0ff */
[----:B------:R-:W-:-:S04]  /*115d0*/  IMAD.WIDE.U32 R10, R11, 0x2, R22 ;  /* 0x000000020b0a7825 */ /* 0x000fc800078e0016 */
        /* <DEDUP_REMOVED lines=9> */
.L_x_191:
[----:B------:R1:W3:Y:S01]  /*11670*/  LDS.U16 R0, [R15] ;  /* 0x000000000f007984 */ /* 0x0002e20000000400 */
[----:B------:R-:W-:Y:S01]  /*11680*/  VIADD R7, R7, 0x10 ;  /* 0x0000001007077836 */ /* 0x000fe20000000000 */
[----:B------:R-:W-:Y:S01]  /*11690*/  IADD3 R38, PT, PT, R38, 0xc00, RZ ;  /* 0x00000c0026267810 */ /* 0x000fe20007ffe0ff */
[--C-:B-----5:R-:W-:Y:S02]  /*116a0*/  HADD2.F32 R3, -RZ, R48.reuse.H0_H0 ;  /* 0x20000030ff037230 */ /* 0x120fe40000004100 */
[----:B------:R-:W-:Y:S01]  /*116b0*/  HADD2.F32 R5, -RZ, R48.H1_H1 ;  /* 0x30000030ff057230 */ /* 0x000fe20000004100 */
[----:B------:R-:W-:Y:S01]  /*116c0*/  ISETP.GE.AND P1, PT, R7, R26, PT ;  /* 0x0000001a0700720c */ /* 0x000fe20003f26270 */
[--C-:B------:R-:W-:Y:S02]  /*116d0*/  HADD2.F32 R9, -RZ, R49.reuse.H0_H0 ;  /* 0x20000031ff097230 */ /* 0x100fe40000004100 */
[----:B------:R-:W-:Y:S02]  /*116e0*/  HADD2.F32 R13, -RZ, R50.H1_H1 ;  /* 0x30000032ff0d7230 */ /* 0x000fe40000004100 */
[----:B0-----:R-:W-:-:S02]  /*116f0*/  HADD2.F32 R49, -RZ, R49.H1_H1 ;  /* 0x30000031ff317230 */ /* 0x001fc40000004100 */
[----:B------:R-:W-:Y:S02]  /*11700*/  HADD2.F32 R11, -RZ, R50.H0_H0 ;  /* 0x20000032ff0b7230 */ /* 0x000fe40000004100 */
[--C-:B------:R-:W-:Y:S02]  /*11710*/  HADD2.F32 R31, -RZ, R51.reuse.H0_H0 ;  /* 0x20000033ff1f7230 */ /* 0x100fe40000004100 */
[----:B------:R-:W-:Y:S02]  /*11720*/  HADD2.F32 R51, -RZ, R51.H1_H1 ;  /* 0x30000033ff337230 */ /* 0x000fe40000004100 */
[----:B-1----:R-:W-:Y:S02]  /*11730*/  VIADD R15, R15, 0x20 ;  /* 0x000000200f0f7836 */ /* 0x002fe40000000000 */
[----:B---3--:R-:W-:-:S05]  /*11740*/  HADD2.F32 R0, -RZ, R0.H0_H0 ;  /* 0x20000000ff007230 */ /* 0x008fca0000004100 */
[C---:B------:R-:W-:Y:S01]  /*11750*/  FFMA.FTZ R10, R0.reuse, R3, R39 ;  /* 0x00000003000a7223 */ /* 0x040fe20000010027 */
[C---:B------:R-:W-:Y:S01]  /*11760*/  FFMA.FTZ R3, R0.reuse, R5, R30 ;  /* 0x0000000500037223 */ /* 0x040fe2000001001e */
[C---:B------:R-:W-:Y:S01]  /*11770*/  FFMA.FTZ R5, R0.reuse, R9, R44 ;  /* 0x0000000900057223 */ /* 0x040fe2000001002c */
[C---:B------:R-:W-:Y:S01]  /*11780*/  FFMA.FTZ R14, R0.reuse, R13, R14 ;  /* 0x0000000d000e7223 */ /* 0x040fe2000001000e */
[C---:B------:R-:W-:Y:S01]  /*11790*/  FFMA.FTZ R12, R0.reuse, R49, R12 ;  /* 0x00000031000c7223 */ /* 0x040fe2000001000c */
[C---:B------:R-:W-:Y:S01]  /*117a0*/  FFMA.FTZ R9, R0.reuse, R11, R34 ;  /* 0x0000000b00097223 */ /* 0x040fe20000010022 */
[C---:B------:R-:W-:Y:S01]  /*117b0*/  FFMA.FTZ R13, R0.reuse, R31, R46 ;  /* 0x0000001f000d7223 */ /* 0x040fe2000001002e */
[----:B------:R-:W-:Y:S01]  /*117c0*/  FFMA.FTZ R0, R0, R51, R52 ;  /* 0x0000003300007223 */ /* 0x000fe20000010034 */
[----:B------:R-:W-:Y:S06]  /*117d0*/  @!P1 BRA `(.L_x_192) ;  /* 0xfffffff800789947 */ /* 0x000fec000383ffff */
.L_x_185:
[----:B------:R-:W-:Y:S05]  /*117e0*/  BSYNC.RECONVERGENT B1 ;  /* 0x0000000000017941 */ /* 0x000fea0003800200 */
.L_x_184:
[----:B------:R-:W-:Y:S01]  /*117f0*/  ISETP.GE.AND P0, PT, R28, UR9, PT ;  /* 0x000000091c007c0c */ /* 0x000fe2000bf06270 */
[----:B------:R-:W-:-:S12]  /*11800*/  BSSY.RECONVERGENT B1, `(.L_x_193) ;  /* 0x0000107000017945 */ /* 0x000fd80003800200 */
[----:B------:R-:W-:Y:S05]  /*11810*/  @P0 BRA `(.L_x_194) ;  /* 0x0000001000140947 */ /* 0x000fea0003800000 */
[----:B------:R-:W0:Y:S01]  /*11820*/  LDCU UR5, c[0x0][0x3f8] ;  /* 0x00007f00ff0577ac */ /* 0x000e220008000800 */
[----:B------:R-:W1:Y:S01]  /*11830*/  LDC R35, c[0x0][0x3f4] ;  /* 0x0000fd00ff237b82 */ /* 0x000e620000000800 */
[----:B------:R-:W-:Y:S01]  /*11840*/  IADD3 R37, PT, PT, R28, 0x8, RZ ;  /* 0x000000081c257810 */ /* 0x000fe20007ffe0ff */
[----:B------:R-:W-:Y:S01]  /*11850*/  BSSY.RECONVERGENT B2, `(.L_x_195) ;  /* 0x000005a000027945 */ /* 0x000fe20003800200 */
[----:B------:R-:W-:Y:S02]  /*11860*/  ULOP3.LUT UR14, URZ, UR12, URZ, 0x33, !UPT ;  /* 0x0000000cff0e7292 */ /* 0x000fe4000f8e33ff */
[----:B------:R-:W-:-:S03]  /*11870*/  VIMNMX R7, PT, PT, R37, UR9, !PT ;  /* 0x0000000925077c48 */ /* 0x000fc6000ffe0100 */
[----:B------:R-:W3:Y:S01]  /*11880*/  LDC.64 R30, c[0x0][0x458] ;  /* 0x00011600ff1e7b82 */ /* 0x000ee20000000a00 */
[----:B------:R-:W-:-:S04]  /*11890*/  IADD3 R7, PT, PT, -R8, UR14, R7 ;  /* 0x0000000e08077c10 */ /* 0x000fc8000fffe107 */
[----:B------:R-:W-:Y:S01]  /*118a0*/  LOP3.LUT P0, RZ, R7, 0x8, RZ, 0xc0, !PT ;  /* 0x0000000807ff7812 */ /* 0x000fe2000780c0ff */
[----:B0-----:R-:W-:-:S06]  /*118b0*/  UIMAD UR11, UR38, UR5, UR13 ;  /* 0x00000005260b72a4 */ /* 0x001fcc000f8e020d */
[----:B------:R-:W-:Y:S02]  /*118c0*/  IMAD.U32 R26, RZ, RZ, UR11 ;  /* 0x0000000bff1a7e24 */ /* 0x000fe4000f8e00ff */
[----:B-1----:R-:W-:Y:S02]  /*118d0*/  IMAD R44, R35, UR5, RZ ;  /* 0x00000005232c7c24 */ /* 0x002fe4000f8e02ff */
[----:B------:R-:W-:-:S04]  /*118e0*/  IMAD R11, R26, 0xc0, R27 ;  /* 0x000000c01a0b7824 */ /* 0x000fc800078e021b */
[----:B---3--:R-:W-:Y:S01]  /*118f0*/  IMAD.WIDE R30, R11, 0x2, R30 ;  /* 0x000000020b1e7825 */ /* 0x008fe200078e021e */
[----:B------:R-:W-:Y:S01]  /*11900*/  MOV R11, R28 ;  /* 0x0000001c000b7202 */ /* 0x000fe20000000f00 */
[----:B------:R-:W-:Y:S06]  /*11910*/  @P0 BRA `(.L_x_196) ;  /* 0x0000000400340947 */ /* 0x000fec0003800000 */
[----:B------:R-:W-:Y:S01]  /*11920*/  ISETP.GE.AND P0, PT, R28, R35, PT ;  /* 0x000000231c00720c */ /* 0x000fe20003f06270 */
[----:B------:R-:W-:-:S12]  /*11930*/  IMAD.MOV.U32 R11, RZ, RZ, R37 ;  /* 0x000000ffff0b7224 */ /* 0x000fd800078e0025 */
[----:B------:R-:W-:Y:S05]  /*11940*/  @!P0 BRA `(.L_x_196) ;  /* 0x0000000400288947 */ /* 0x000fea0003800000 */
[----:B------:R-:W-:Y:S01]  /*11950*/  IABS R34, R35 ;  /* 0x0000002300227213 */ /* 0x000fe20000000000 */
[----:B------:R-:W0:Y:S01]  /*11960*/  LDCU.64 UR14, c[0x0][0x3c8] ;  /* 0x00007900ff0e77ac */ /* 0x000e220008000a00 */
[----:B------:R-:W-:Y:S01]  /*11970*/  IABS R15, R28 ;  /* 0x0000001c000f7213 */ /* 0x000fe20000000000 */
[----:B------:R-:W1:Y:S01]  /*11980*/  LDS.U16 R36, [R36] ;  /* 0x0000000024247984 */ /* 0x000e620000000400 */
[----:B------:R-:W3:Y:S01]  /*11990*/  I2F.RP R26, R34 ;  /* 0x00000022001a7306 */ /* 0x000ee20000209400 */
[----:B------:R-:W-:Y:S02]  /*119a0*/  ISETP.GE.AND P1, PT, R28, RZ, PT ;  /* 0x000000ff1c00720c */ /* 0x000fe40003f26270 */
[----:B------:R-:W-:-:S05]  /*119b0*/  ISETP.NE.AND P2, PT, R35, RZ, PT ;  /* 0x000000ff2300720c */ /* 0x000fca0003f45270 */
[----:B---3--:R-:W3:Y:S02]  /*119c0*/  MUFU.RCP R26, R26 ;  /* 0x0000001a001a7308 */ /* 0x008ee40000001000 */
[----:B---3--:R-:W-:-:S06]  /*119d0*/  IADD3 R32, PT, PT, R26, 0xffffffe, RZ ;  /* 0x0ffffffe1a207810 */ /* 0x008fcc0007ffe0ff */
[----:B------:R3:W4:Y:S02]  /*119e0*/  F2I.FTZ.U32.TRUNC.NTZ R33, R32 ;  /* 0x0000002000217305 */ /* 0x000724000021f000 */
[----:B---3--:R-:W-:Y:S02]  /*119f0*/  HFMA2 R32, -RZ, RZ, 0, 0 ;  /* 0x00000000ff207431 */ /* 0x008fe400000001ff */
[----:B----4-:R-:W-:-:S04]  /*11a00*/  IMAD.MOV R11, RZ, RZ, -R33 ;  /* 0x000000ffff0b7224 */ /* 0x010fc800078e0a21 */
[----:B------:R-:W-:-:S04]  /*11a10*/  IMAD R11, R11, R34, RZ ;  /* 0x000000220b0b7224 */ /* 0x000fc800078e02ff */
[----:B------:R-:W-:-:S06]  /*11a20*/  IMAD.HI.U32 R38, R33, R11, R32 ;  /* 0x0000000b21267227 */ /* 0x000fcc00078e0020 */
[----:B------:R-:W-:-:S04]  /*11a30*/  IMAD.HI.U32 R11, R38, R15, RZ ;  /* 0x0000000f260b7227 */ /* 0x000fc800078e00ff */
[----:B------:R-:W-:-:S04]  /*11a40*/  IMAD.MOV R26, RZ, RZ, -R11 ;  /* 0x000000ffff1a7224 */ /* 0x000fc800078e0a0b */
[----:B------:R-:W-:-:S05]  /*11a50*/  IMAD R11, R34, R26, R15 ;  /* 0x0000001a220b7224 */ /* 0x000fca00078e020f */
[----:B------:R-:W-:-:S13]  /*11a60*/  ISETP.GT.U32.AND P0, PT, R34, R11, PT ;  /* 0x0000000b2200720c */ /* 0x000fda0003f04070 */
[----:B------:R-:W-:-:S04]  /*11a70*/  @!P0 IADD3 R11, PT, PT, R11, -R34, RZ ;  /* 0x800000220b0b8210 */ /* 0x000fc80007ffe0ff */
[----:B------:R-:W-:-:S13]  /*11a80*/  ISETP.GT.U32.AND P0, PT, R34, R11, PT ;  /* 0x0000000b2200720c */ /* 0x000fda0003f04070 */
[----:B------:R-:W-:-:S05]  /*11a90*/  @!P0 IMAD.IADD R11, R11, 0x1, -R34 ;  /* 0x000000010b0b8824 */ /* 0x000fca00078e0a22 */
[----:B------:R-:W-:Y:S02]  /*11aa0*/  @!P1 IADD3 R11, PT, PT, -R11, RZ, RZ ;  /* 0x000000ff0b0b9210 */ /* 0x000fe40007ffe1ff */
[----:B------:R-:W-:-:S04]  /*11ab0*/  @!P2 LOP3.LUT R11, RZ, R35, RZ, 0x33, !PT ;  /* 0x00000023ff0ba212 */ /* 0x000fc800078e33ff */
[----:B------:R-:W-:-:S05]  /*11ac0*/  IADD3 R15, P0, PT, R21, R11, RZ ;  /* 0x0000000b150f7210 */ /* 0x000fca0007f1e0ff */
[----:B------:R-:W-:Y:S01]  /*11ad0*/  IMAD.X R26, RZ, RZ, R6, P0 ;  /* 0x000000ffff1a7224 */ /* 0x000fe200000e0606 */
[----:B0-----:R-:W-:-:S04]  /*11ae0*/  LEA R34, P0, R15, UR14, 0x2 ;  /* 0x0000000e0f227c11 */ /* 0x001fc8000f8010ff */
[----:B------:R-:W-:-:S05]  /*11af0*/  LEA.HI.X R35, R15, UR15, R26, 0x2, P0 ;  /* 0x0000000f0f237c11 */ /* 0x000fca00080f141a */
[----:B------:R-:W3:Y:S01]  /*11b00*/  LDG.E R34, desc[UR36][R34.64] ;  /* 0x0000002422227981 */ /* 0x000ee2000c1e1900 */
[----:B------:R-:W-:Y:S01]  /*11b10*/  ISETP.NE.AND P0, PT, R53, RZ, PT ;  /* 0x000000ff3500720c */ /* 0x000fe20003f05270 */
[----:B---3--:R-:W-:-:S04]  /*11b20*/  IMAD R11, R44, R34, R11 ;  /* 0x000000222c0b7224 */ /* 0x008fc800078e020b */
[----:B------:R-:W-:-:S04]  /*11b30*/  IMAD R11, R11, 0xc0, RZ ;  /* 0x000000c00b0b7824 */ /* 0x000fc800078e02ff */
[----:B------:R-:W-:-:S05]  /*11b40*/  IMAD.WIDE R32, R11, 0x2, R24 ;  /* 0x000000020b207825 */ /* 0x000fca00078e0218 */
[----:B------:R0:W5:Y:S01]  /*11b50*/  LDG.E.128 R40, desc[UR36][R32.64] ;  /* 0x0000002420287981 */ /* 0x000162000c1e1d00 */
[----:B------:R-:W-:Y:S01]  /*11b60*/  BSSY.RECONVERGENT B3, `(.L_x_197) ;  /* 0x0000017000037945 */ /* 0x000fe20003800200 */
[----:B-1----:R-:W-:-:S03]  /*11b70*/  HADD2.F32 R11, -RZ, R36.H0_H0 ;  /* 0x20000024ff0b7230 */ /* 0x002fc60000004100 */
[----:B------:R-:W-:Y:S05]  /*11b80*/  @P0 BRA `(.L_x_198) ;  /* 0x0000000000500947 */ /* 0x000fea0003800000 */
[----:B------:R-:W-:Y:S01]  /*11b90*/  ISETP.NE.AND P3, PT, R2, RZ, PT ;  /* 0x000000ff0200720c */ /* 0x000fe20003f65270 */
[----:B------:R-:W1:-:S12]  /*11ba0*/  LDS.128 R48, [R20] ;  /* 0x0000000014307984 */ /* 0x000e580000000c00 */
[----:B------:R-:W-:Y:S01]  /*11bb0*/  VOTEU.ANY UP0, P3 ;  /* 0x0000000000ff7886 */ /* 0x000fe20001800100 */
[----:B------:R-:W-:-:S13]  /*11bc0*/  PLOP3.LUT P0, PT, PT, PT, UP0, 0x80, 0x8 ;  /* 0x000000000008781c */ /* 0x000fda0003f0f008 */
[----:B0-----:R-:W3:Y:S01]  /*11bd0*/  @P0 LDG.E.128 R32, desc[UR36][R30.64] ;  /* 0x000000241e200981 */ /* 0x001ee2000c1e1d00 */
[----:B------:R-:W-:Y:S01]  /*11be0*/  PLOP3.LUT P0, PT, PT, PT, UP0, 0x80, 0x8 ;  /* 0x000000000008781c */ /* 0x000fe20003f0f008 */
[----:B------:R-:W-:Y:S01]  /*11bf0*/  IMAD R15, R28, 0xc0, RZ ;  /* 0x000000c01c0f7824 */ /* 0x000fe200078e02ff */
        /* <DEDUP_REMOVED lines=10> */
[----:B------:R-:W-:-:S02]  /*11ca0*/  @P3 HFMA2 R43, R43, R35, -RZ ;  /* 0x000000232b2b3231 */ /* 0x000fc400001000ff */
[----:B------:R-:W-:-:S05]  /*11cb0*/  IMAD.WIDE.U32 R32, R15, 0x2, R22 ;  /* 0x000000020f207825 */ /* 0x000fca00078e0016 */
[----:B------:R1:W-:Y:S02]  /*11cc0*/  STG.E.128 desc[UR36][R32.64], R40 ;  /* 0x0000002820007986 */ /* 0x0003e4000c101d24 */
.L_x_198:
[----:B------:R-:W-:Y:S05]  /*11cd0*/  BSYNC.RECONVERGENT B3 ;  /* 0x0000000000037941 */ /* 0x000fea0003800200 */
.L_x_197:
[--C-:B-----5:R-:W-:Y:S02]  /*11ce0*/  HADD2.F32 R15, -RZ, R40.reuse.H0_H0 ;  /* 0x20000028ff0f7230 */ /* 0x120fe40000004100 */
[----:B------:R-:W-:Y:S02]  /*11cf0*/  HADD2.F32 R26, -RZ, R41.H0_H0 ;  /* 0x20000029ff1a7230 */ /* 0x000fe40000004100 */
[----:B01----:R-:W-:Y:S02]  /*11d00*/  HADD2.F32 R32, -RZ, R43.H0_H0 ;  /* 0x2000002bff207230 */ /* 0x003fe40000004100 */
[C---:B------:R-:W-:Y:S01]  /*11d10*/  FFMA.FTZ R10, R11.reuse, R15, R10 ;  /* 0x0000000f0b0a7223 */ /* 0x040fe2000001000a */
[----:B------:R-:W-:Y:S02]  /*11d20*/  HADD2.F32 R40, -RZ, R40.H1_H1 ;  /* 0x30000028ff287230 */ /* 0x000fe40000004100 */
[----:B------:R-:W-:Y:S01]  /*11d30*/  FFMA.FTZ R5, R11, R26, R5 ;  /* 0x0000001a0b057223 */ /* 0x000fe20000010005 */
[----:B------:R-:W-:-:S02]  /*11d40*/  HADD2.F32 R41, -RZ, R41.H1_H1 ;  /* 0x30000029ff297230 */ /* 0x000fc40000004100 */
[C---:B------:R-:W-:Y:S01]  /*11d50*/  FFMA.FTZ R13, R11.reuse, R32, R13 ;  /* 0x000000200b0d7223 */ /* 0x040fe2000001000d */
[--C-:B------:R-:W-:Y:S02]  /*11d60*/  HADD2.F32 R28, -RZ, R42.reuse.H0_H0 ;  /* 0x2000002aff1c7230 */ /* 0x100fe40000004100 */
[C---:B------:R-:W-:Y:S01]  /*11d70*/  FFMA.FTZ R3, R11.reuse, R40, R3 ;  /* 0x000000280b037223 */ /* 0x040fe20000010003 */
[----:B------:R-:W-:Y:S02]  /*11d80*/  HADD2.F32 R33, -RZ, R42.H1_H1 ;  /* 0x3000002aff217230 */ /* 0x000fe40000004100 */
[C---:B------:R-:W-:Y:S01]  /*11d90*/  FFMA.FTZ R12, R11.reuse, R41, R12 ;  /* 0x000000290b0c7223 */ /* 0x040fe2000001000c */
[----:B------:R-:W-:Y:S02]  /*11da0*/  HADD2.F32 R43, -RZ, R43.H1_H1 ;  /* 0x3000002bff2b7230 */ /* 0x000fe40000004100 */
[C---:B------:R-:W-:Y:S01]  /*11db0*/  FFMA.FTZ R9, R11.reuse, R28, R9 ;  /* 0x0000001c0b097223 */ /* 0x040fe20000010009 */
[----:B------:R-:W-:-:S02]  /*11dc0*/  FFMA.FTZ R14, R11, R33, R14 ;  /* 0x000000210b0e7223 */ /* 0x000fc4000001000e */
[----:B------:R-:W-:Y:S01]  /*11dd0*/  FFMA.FTZ R0, R11, R43, R0 ;  /* 0x0000002b0b007223 */ /* 0x000fe20000010000 */
[----:B------:R-:W-:-:S07]  /*11de0*/  MOV R11, R37 ;  /* 0x00000025000b7202 */ /* 0x000fce0000000f00 */
.L_x_196:
[----:B------:R-:W-:Y:S05]  /*11df0*/  BSYNC.RECONVERGENT B2 ;  /* 0x0000000000027941 */ /* 0x000fea0003800200 */
.L_x_195:
[----:B------:R-:W-:-:S13]  /*11e00*/  ISETP.GE.U32.AND P0, PT, R7, 0x8, PT ;  /* 0x000000080700780c */ /* 0x000fda0003f06070 */
[----:B------:R-:W-:Y:S05]  /*11e10*/  @!P0 BRA `(.L_x_194) ;  /* 0x0000000800948947 */ /* 0x000fea0003800000 */
[C---:B------:R-:W-:Y:S01]  /*11e20*/  LEA R7, R11.reuse, UR7, 0x1 ;  /* 0x000000070b077c11 */ /* 0x040fe2000f8e08ff */
[----:B------:R-:W-:Y:S01]  /*11e30*/  IMAD.U32 R26, RZ, RZ, UR12 ;  /* 0x0000000cff1a7e24 */ /* 0x000fe2000f8e00ff */
[C---:B------:R-:W-:Y:S01]  /*11e40*/  IADD3 R15, PT, PT, R11.reuse, 0x8, RZ ;  /* 0x000000080b0f7810 */ /* 0x040fe20007ffe0ff */
[----:B------:R-:W-:Y:S02]  /*11e50*/  IMAD R11, R11, 0xc0, RZ ;  /* 0x000000c00b0b7824 */ /* 0x000fe400078e02ff */
[----:B------:R-:W-:-:S05]  /*11e60*/  IMAD R7, R26, -0x2, R7 ;  /* 0xfffffffe1a077824 */ /* 0x000fca00078e0207 */
[----:B------:R-:W-:-:S07]  /*11e70*/  IADD3 R7, PT, PT, R7, 0x10, R54 ;  /* 0x0000001007077810 */ /* 0x000fce0007ffe036 */
.L_x_205:
[----:B------:R-:W0:Y:S01]  /*11e80*/  LDC R46, c[0x0][0x3f4] ;  /* 0x0000fd00ff2e7b82 */ /* 0x000e220000000800 */
[----:B------:R-:W-:Y:S01]  /*11e90*/  VIADD R34, R15, 0xfffffff8 ;  /* 0xfffffff80f227836 */ /* 0x000fe20000000000 */
[----:B------:R-:W-:Y:S04]  /*11ea0*/  BSSY.RECONVERGENT B2, `(.L_x_199) ;  /* 0x000004a000027945 */ /* 0x000fe80003800200 */
[----:B0-----:R-:W-:-:S13]  /*11eb0*/  ISETP.GE.AND P0, PT, R34, R46, PT ;  /* 0x0000002e2200720c */ /* 0x001fda0003f06270 */
[----:B------:R-:W-:Y:S05]  /*11ec0*/  @!P0 BRA `(.L_x_200) ;  /* 0x00000004001c8947 */ /* 0x000fea0003800000 */
[----:B------:R-:W-:Y:S01]  /*11ed0*/  IABS R35, R46 ;  /* 0x0000002e00237213 */ /* 0x000fe20000000000 */
[----:B------:R-:W0:Y:S01]  /*11ee0*/  LDCU.64 UR14, c[0x0][0x3c8] ;  /* 0x00007900ff0e77ac */ /* 0x000e220008000a00 */
[----:B------:R-:W-:Y:S02]  /*11ef0*/  IABS R28, R34 ;  /* 0x00000022001c7213 */ /* 0x000fe40000000000 */
[----:B------:R-:W1:Y:S01]  /*11f00*/  I2F.RP R36, R35 ;  /* 0x0000002300247306 */ /* 0x000e620000209400 */
[----:B------:R-:W-:Y:S01]  /*11f10*/  ISETP.GE.AND P1, PT, R34, RZ, PT ;  /* 0x000000ff2200720c */ /* 0x000fe20003f26270 */
[----:B------:R-:W3:Y:S01]  /*11f20*/  LDCU UR5, c[0x0][0x40c] ;  /* 0x00008180ff0577ac */ /* 0x000ee20008000800 */
[----:B------:R-:W-:-:S05]  /*11f30*/  ISETP.NE.AND P2, PT, R46, RZ, PT ;  /* 0x000000ff2e00720c */ /* 0x000fca0003f45270 */
[----:B-1----:R-:W1:Y:S02]  /*11f40*/  MUFU.RCP R36, R36 ;  /* 0x0000002400247308 */ /* 0x002e640000001000 */
[----:B-1----:R-:W-:-:S06]  /*11f50*/  IADD3 R32, PT, PT, R36, 0xffffffe, RZ ;  /* 0x0ffffffe24207810 */ /* 0x002fcc0007ffe0ff */
[----:B------:R1:W4:Y:S02]  /*11f60*/  F2I.FTZ.U32.TRUNC.NTZ R33, R32 ;  /* 0x0000002000217305 */ /* 0x000324000021f000 */
[----:B-1----:R-:W-:Y:S02]  /*11f70*/  HFMA2 R32, -RZ, RZ, 0, 0 ;  /* 0x00000000ff207431 */ /* 0x002fe400000001ff */
        /* <DEDUP_REMOVED lines=15> */
[----:B------:R-:W-:-:S06]  /*12070*/  LEA.HI.X R35, R28, UR15, R33, 0x2, P0 ;  /* 0x0000000f1c237c11 */ /* 0x000fcc00080f1421 */
[----:B------:R-:W4:Y:S01]  /*12080*/  LDG.E R35, desc[UR36][R34.64] ;  /* 0x0000002422237981 */ /* 0x000f22000c1e1900 */
[----:B---3--:R-:W-:Y:S01]  /*12090*/  UISETP.NE.AND UP0, UPT, UR5, URZ, UPT ;  /* 0x000000ff0500728c */ /* 0x008fe2000bf05270 */
[----:B----4-:R-:W-:-:S04]  /*120a0*/  IMAD R26, R44, R35, R26 ;  /* 0x000000232c1a7224 */ /* 0x010fc800078e021a */
[----:B------:R-:W-:Y:S02]  /*120b0*/  IMAD R33, R26, 0xc0, RZ ;  /* 0x000000c01a217824 */ /* 0x000fe400078e02ff */
[----:B------:R-:W0:Y:S02]  /*120c0*/  LDS.U16 R26, [R7+-0x10] ;  /* 0xfffff000071a7984 */ /* 0x000e240000000400 */
[----:B------:R-:W-:-:S05]  /*120d0*/  IMAD.WIDE R32, R33, 0x2, R24 ;  /* 0x0000000221207825 */ /* 0x000fca00078e0218 */
[----:B------:R1:W5:Y:S01]  /*120e0*/  LDG.E.128 R36, desc[UR36][R32.64] ;  /* 0x0000002420247981 */ /* 0x000362000c1e1d00 */
[----:B0-----:R-:W-:Y:S01]  /*120f0*/  HADD2.F32 R45, -RZ, R26.H0_H0 ;  /* 0x2000001aff2d7230 */ /* 0x001fe20000004100 */
[----:B-1----:R-:W-:Y:S06]  /*12100*/  BRA.U UP0, `(.L_x_201) ;  /* 0x00000001004c7547 */ /* 0x002fec000b800000 */
[----:B------:R-:W-:Y:S01]  /*12110*/  ISETP.NE.AND P3, PT, R2, RZ, PT ;  /* 0x000000ff0200720c */ /* 0x000fe20003f65270 */
[----:B------:R-:W0:-:S12]  /*12120*/  LDS.128 R32, [R20] ;  /* 0x0000000014207984 */ /* 0x000e180000000c00 */
[----:B------:R-:W-:Y:S01]  /*12130*/  VOTEU.ANY UP0, P3 ;  /* 0x0000000000ff7886 */ /* 0x000fe20001800100 */
[----:B------:R-:W-:-:S13]  /*12140*/  PLOP3.LUT P0, PT, PT, PT, UP0, 0x80, 0x8 ;  /* 0x000000000008781c */ /* 0x000fda0003f0f008 */
[----:B------:R-:W3:Y:S01]  /*12150*/  @P0 LDG.E.128 R40, desc[UR36][R30.64] ;  /* 0x000000241e280981 */ /* 0x000ee2000c1e1d00 */
[----:B------:R-:W-:Y:S02]  /*12160*/  PLOP3.LUT P0, PT, PT, PT, UP0, 0x80, 0x8 ;  /* 0x000000000008781c */ /* 0x000fe40003f0f008 */
[----:B------:R-:W-:Y:S02]  /*12170*/  PLOP3.LUT P1, PT, PT, PT, UP0, 0x80, 0x8 ;  /* 0x000000000008781c */ /* 0x000fe40003f2f008 */
[----:B------:R-:W-:Y:S02]  /*12180*/  PLOP3.LUT P2, PT, PT, PT, UP0, 0x80, 0x8 ;  /* 0x000000000008781c */ /* 0x000fe40003f4f008 */
[----:B------:R-:W-:Y:S01]  /*12190*/  PLOP3.LUT P3, PT, PT, PT, UP0, 0x80, 0x8 ;  /* 0x000000000008781c */ /* 0x000fe20003f6f008 */
[----:B0----5:R-:W-:Y:S02]  /*121a0*/  HFMA2 R36, R36, 1, 1, R32 ;  /* 0x3c003c0024247831 */ /* 0x021fe40000000020 */
[----:B------:R-:W-:-:S02]  /*121b0*/  HADD2 R37, R37, R33 ;  /* 0x0000002125257230 */ /* 0x000fc40000000000 */
[----:B------:R-:W-:Y:S02]  /*121c0*/  HFMA2 R38, R38, 1, 1, R34 ;  /* 0x3c003c0026267831 */ /* 0x000fe40000000022 */
[----:B------:R-:W-:Y:S02]  /*121d0*/  HADD2 R39, R39, R35 ;  /* 0x0000002327277230 */ /* 0x000fe40000000000 */
[----:B------:R-:W-:-:S04]  /*121e0*/  IMAD.WIDE.U32 R32, R11, 0x2, R22 ;  /* 0x000000020b207825 */ /* 0x000fc800078e0016 */
[----:B---3--:R-:W-:Y:S02]  /*121f0*/  @P0 HMUL2 R36, R36, R40 ;  /* 0x0000002824240232 */ /* 0x008fe40000000000 */
[----:B------:R-:W-:Y:S02]  /*12200*/  @P1 HFMA2 R37, R37, R41, -RZ ;  /* 0x0000002925251231 */ /* 0x000fe400001000ff */
[----:B------:R-:W-:Y:S02]  /*12210*/  @P2 HMUL2 R38, R38, R42 ;  /* 0x0000002a26262232 */ /* 0x000fe40000000000 */
[----:B------:R-:W-:-:S05]  /*12220*/  @P3 HFMA2 R39, R39, R43, -RZ ;  /* 0x0000002b27273231 */ /* 0x000fca00001000ff */
[----:B------:R0:W-:Y:S02]  /*12230*/  STG.E.128 desc[UR36][R32.64], R36 ;  /* 0x0000002420007986 */ /* 0x0001e4000c101d24 */
.L_x_201:
[--C-:B-----5:R-:W-:Y:S02]  /*12240*/  HADD2.F32 R26, -RZ, R36.reuse.H0_H0 ;  /* 0x20000024ff1a7230 */ /* 0x120fe40000004100 */
[----:B------:R-:W-:Y:S02]  /*12250*/  HADD2.F32 R28, -RZ, R37.H0_H0 ;  /* 0x20000025ff1c7230 */ /* 0x000fe40000004100 */
[----:B------:R-:W-:Y:S02]  /*12260*/  HADD2.F32 R34, -RZ, R39.H0_H0 ;  /* 0x20000027ff227230 */ /* 0x000fe40000004100 */
[C---:B------:R-:W-:Y:S01]  /*12270*/  FFMA.FTZ R10, R45.reuse, R26, R10 ;  /* 0x0000001a2d0a7223 */ /* 0x040fe2000001000a */
[----:B0-----:R-:W-:Y:S02]  /*12280*/  HADD2.F32 R36, -RZ, R36.H1_H1 ;  /* 0x30000024ff247230 */ /* 0x001fe40000004100 */
        /* <DEDUP_REMOVED lines=10> */
[----:B------:R-:W-:-:S07]  /*12330*/  FFMA.FTZ R0, R45, R39, R0 ;  /* 0x000000272d007223 */ /* 0x000fce0000010000 */
.L_x_200:
[----:B------:R-:W-:Y:S05]  /*12340*/  BSYNC.RECONVERGENT B2 ;  /* 0x0000000000027941 */ /* 0x000fea0003800200 */
.L_x_199:
[----:B------:R-:W-:Y:S01]  /*12350*/  ISETP.GE.AND P0, PT, R15, R46, PT ;  /* 0x0000002e0f00720c */ /* 0x000fe20003f06270 */
[----:B------:R-:W-:-:S12]  /*12360*/  BSSY.RECONVERGENT B2, `(.L_x_202) ;  /* 0x000004a000027945 */ /* 0x000fd80003800200 */
        /* <DEDUP_REMOVED lines=11> */
[----:B-1----:R-:W-:Y:S01]  /*12420*/  MOV R32, RZ ;  /* 0x000000ff00207202 */ /* 0x002fe20000000f00 */
        /* <DEDUP_REMOVED lines=20> */
[----:B------:R-:W0:Y:S02]  /*12570*/  LDS.U16 R26, [R7] ;  /* 0x00000000071a7984 */ /* 0x000e240000000400 */
        /* <DEDUP_REMOVED lines=12> */
[----:B------:R-:W-:Y:S02]  /*12640*/  PLOP3.LUT P3, PT, PT, PT, UP0, 0x80, 0x8 ;  /* 0x000000000008781c */ /* 0x000fe40003f6f008 */
[----:B------:R-:W-:Y:S01]  /*12650*/  IADD3 R41, PT, PT, R11, 0x600, RZ ;  /* 0x000006000b297810 */ /* 0x000fe20007ffe0ff */
[----:B0----5:R-:W-:-:S02]  /*12660*/  HFMA2 R36, R36, 1, 1, R48 ;  /* 0x3c003c0024247831 */ /* 0x021fc40000000030 */
[----:B------:R-:W-:Y:S02]  /*12670*/  HADD2 R37, R37, R49 ;  /* 0x0000003125257230 */ /* 0x000fe40000000000 */
[----:B------:R-:W-:Y:S02]  /*12680*/  HFMA2 R38, R38, 1, 1, R50 ;  /* 0x3c003c0026267831 */ /* 0x000fe40000000032 */
[----:B------:R-:W-:Y:S02]  /*12690*/  HADD2 R39, R39, R51 ;  /* 0x0000003327277230 */ /* 0x000fe40000000000 */
[----:B---3--:R-:W-:Y:S02]  /*126a0*/  @P0 HMUL2 R36, R36, R32 ;  /* 0x0000002024240232 */ /* 0x008fe40000000000 */
[----:B------:R-:W-:Y:S02]  /*126b0*/  @P1 HFMA2 R37, R37, R33, -RZ ;  /* 0x0000002125251231 */ /* 0x000fe400001000ff */
[----:B------:R-:W-:-:S02]  /*126c0*/  @P2 HMUL2 R38, R38, R34 ;  /* 0x0000002226262232 */ /* 0x000fc40000000000 */
[----:B------:R-:W-:Y:S02]  /*126d0*/  @P3 HFMA2 R39, R39, R35, -RZ ;  /* 0x0000002327273231 */ /* 0x000fe400001000ff */
[----:B------:R-:W-:-:S05]  /*126e0*/  IMAD.WIDE.U32 R32, R41, 0x2, R22 ;  /* 0x0000000229207825 */ /* 0x000fca00078e0016 */
[----:B------:R0:W-:Y:S02]  /*126f0*/  STG.E.128 desc[UR36][R32.64], R36 ;  /* 0x0000002420007986 */ /* 0x0001e4000c101d24 */
.L_x_204:
        /* <DEDUP_REMOVED lines=16> */
.L_x_203:
[----:B------:R-:W-:Y:S05]  /*12800*/  BSYNC.RECONVERGENT B2 ;  /* 0x0000000000027941 */ /* 0x000fea0003800200 */
.L_x_202:
[C---:B------:R-:W-:Y:S01]  /*12810*/  VIADD R26, R15.reuse, 0x8 ;  /* 0x000000080f1a7836 */ /* 0x040fe20000000000 */
[----:B------:R-:W-:Y:S01]  /*12820*/  IADD3 R15, PT, PT, R15, 0x10, RZ ;  /* 0x000000100f0f7810 */ /* 0x000fe20007ffe0ff */
[----:B------:R-:W-:Y:S01]  /*12830*/  VIADD R11, R11, 0xc00 ;  /* 0x00000c000b0b7836 */ /* 0x000fe20000000000 */
[----:B------:R-:W-:Y:S02]  /*12840*/  IADD3 R7, PT, PT, R7, 0x20, RZ ;  /* 0x0000002007077810 */ /* 0x000fe40007ffe0ff */
[----:B------:R-:W-:-:S13]  /*12850*/  ISETP.GE.AND P0, PT, R26, UR9, PT ;  /* 0x000000091a007c0c */ /* 0x000fda000bf06270 */
[----:B------:R-:W-:Y:S05]  /*12860*/  @!P0 BRA `(.L_x_205) ;  /* 0xfffffff400848947 */ /* 0x000fea000383ffff */
.L_x_194:
[----:B------:R-:W-:Y:S05]  /*12870*/  BSYNC.RECONVERGENT B1 ;  /* 0x0000000000017941 */ /* 0x000fea0003800200 */
.L_x_193:
[----:B------:R-:W-:-:S13]  /*12880*/  ISETP.NE.AND P0, PT, R8, UR4, PT ;  /* 0x0000000408007c0c */ /* 0x000fda000bf05270 */
[----:B------:R-:W-:Y:S05]  /*12890*/  @P0 BRA `(.L_x_183) ;  /* 0x0000000000d80947 */ /* 0x000fea0003800000 */
[----:B------:R-:W-:Y:S02]  /*128a0*/  UMOV UR5, 0xc0 ;  /* 0x000000c000057882 */ /* 0x000fe40000000000 */
[----:B------:R-:W-:-:S06]  /*128b0*/  UIMAD UR5, UR44, UR5, -0xc0 ;  /* 0xffffff402c0574a4 */ /* 0x000fcc000f8e0205 */
[----:B------:R-:W-:-:S04]  /*128c0*/  IMAD.U32 R7, RZ, RZ, UR5 ;  /* 0x00000005ff077e24 */ /* 0x000fc8000f8e00ff */
[----:B------:R-:W-:-:S05]  /*128d0*/  IMAD.WIDE R6, R7, 0x2, R22 ;  /* 0x0000000207067825 */ /* 0x000fca00078e0216 */
[----:B------:R0:W5:Y:S01]  /*128e0*/  LDG.E.128 R32, desc[UR36][R6.64] ;  /* 0x0000002406207981 */ /* 0x000162000c1e1d00 */
[----:B------:R-:W-:-:S06]  /*128f0*/  UIADD3 UR5, UPT, UPT, UR44, -UR12, URZ ;  /* 0x8000000c2c057290 */ /* 0x000fcc000fffe0ff */
[----:B------:R-:W-:-:S05]  /*12900*/  MOV R2, UR5 ;  /* 0x0000000500027c02 */ /* 0x000fca0008000f00 */
[----:B------:R-:W-:Y:S01]  /*12910*/  IMAD R29, R2, 0x2, R29 ;  /* 0x00000002021d7824 */ /* 0x000fe200078e021d */
[----:B------:R-:W1:Y:S05]  /*12920*/  LDCU UR5, c[0x0][0x40c] ;  /* 0x00008180ff0577ac */ /* 0x000e6a0008000800 */
[----:B------:R-:W3:Y:S01]  /*12930*/  LDS.U16 R29, [R29+-0x2] ;  /* 0xfffffe001d1d7984 */ /* 0x000ee20000000400 */
[----:B-1----:R-:W-:Y:S01]  /*12940*/  UISETP.NE.AND UP0, UPT, UR5, URZ, UPT ;  /* 0x000000ff0500728c */ /* 0x002fe2000bf05270 */
[----:B---3--:R-:W-:-:S08]  /*12950*/  HADD2.F32 R11, -RZ, R29.H0_H0 ;  /* 0x2000001dff0b7230 */ /* 0x008fd00000004100 */
[----:B0-----:R-:W-:Y:S05]  /*12960*/  BRA.U UP0, `(.L_x_206) ;  /* 0x0000000100647547 */ /* 0x001fea000b800000 */
[----:B------:R-:W0:Y:S02]  /*12970*/  LDCU.64 UR14, c[0x0][0x460] ;  /* 0x00008c00ff0e77ac */ /* 0x000e240008000a00 */
[----:B0-----:R-:W-:-:S04]  /*12980*/  UISETP.NE.U32.AND UP0, UPT, UR14, URZ, UPT ;  /* 0x000000ff0e00728c */ /* 0x001fc8000bf05070 */
[----:B------:R-:W-:-:S06]  /*12990*/  UISETP.NE.AND.EX UP0, UPT, UR15, URZ, UPT, UP0 ;  /* 0x000000ff0f00728c */ /* 0x000fcc000bf05300 */
[----:B------:R-:W-:-:S05]  /*129a0*/  PLOP3.LUT P0, PT, PT, PT, UP0, 0x80, 0x8 ;  /* 0x000000000008781c */ /* 0x000fca0003f0f008 */
[----:B------:R-:W0:Y:S01]  /*129b0*/  @UP0 LDCU UR5, c[0x0][0x3f8] ;  /* 0x00007f00ff0507ac */ /* 0x000e220008000800 */
[----:B------:R-:W1:Y:S01]  /*129c0*/  @UP0 LDCU.64 UR14, c[0x0][0x458] ;  /* 0x00008b00ff0e07ac */ /* 0x000e620008000a00 */
[----:B0-----:R-:W-:Y:S01]  /*129d0*/  @UP0 UIMAD UR5, UR38, UR5, UR13 ;  /* 0x00000005260502a4 */ /* 0x001fe2000f8e020d */
[----:B-1----:R-:W-:Y:S01]  /*129e0*/  MOV R7, UR15 ;  /* 0x0000000f00077c02 */ /* 0x002fe20008000f00 */
[----:B------:R-:W-:-:S04]  /*129f0*/  IMAD.U32 R6, RZ, RZ, UR14 ;  /* 0x0000000eff067e24 */ /* 0x000fc8000f8e00ff */
[----:B------:R-:W-:-:S05]  /*12a00*/  MOV R2, UR5 ;  /* 0x0000000500027c02 */ /* 0x000fca0008000f00 */
[----:B------:R-:W-:-:S04]  /*12a10*/  @P0 IMAD R15, R2, 0xc0, R27 ;  /* 0x000000c0020f0824 */ /* 0x000fc800078e021b */
[----:B------:R-:W-:-:S05]  /*12a20*/  @P0 IMAD.WIDE R6, R15, 0x2, R6 ;  /* 0x000000020f060825 */ /* 0x000fca00078e0206 */
[----:B------:R-:W3:Y:S01]  /*12a30*/  @P0 LDG.E.128 R28, desc[UR36][R6.64] ;  /* 0x00000024061c0981 */ /* 0x000ee2000c1e1d00 */
[----:B------:R-:W-:Y:S01]  /*12a40*/  UIMAD UR5, UR40, 0xc0, URZ ;  /* 0x000000c0280578a4 */ /* 0x000fe2000f8e02ff */
[----:B-----5:R-:W-:Y:S02]  /*12a50*/  HFMA2 R32, R32, 1, 1, R16 ;  /* 0x3c003c0020207831 */ /* 0x020fe40000000010 */
[----:B------:R-:W-:Y:S02]  /*12a60*/  HADD2 R33, R33, R17 ;  /* 0x0000001121217230 */ /* 0x000fe40000000000 */
[----:B------:R-:W-:Y:S02]  /*12a70*/  HFMA2 R34, R34, 1, 1, R18 ;  /* 0x3c003c0022227831 */ /* 0x000fe40000000012 */
[----:B------:R-:W-:Y:S02]  /*12a80*/  HADD2 R35, R35, R19 ;  /* 0x0000001323237230 */ /* 0x000fe40000000000 */
[----:B------:R-:W-:-:S04]  /*12a90*/  IMAD.U32 R15, RZ, RZ, UR5 ;  /* 0x00000005ff0f7e24 */ /* 0x000fc8000f8e00ff */
[----:B------:R-:W-:-:S04]  /*12aa0*/  IMAD.WIDE R22, R15, 0x2, R22 ;  /* 0x000000020f167825 */ /* 0x000fc800078e0216 */
[----:B---3--:R-:W-:Y:S02]  /*12ab0*/  @P0 HMUL2 R32, R32, R28 ;  /* 0x0000001c20200232 */ /* 0x008fe40000000000 */
[----:B------:R-:W-:Y:S02]  /*12ac0*/  @P0 HFMA2 R33, R33, R29, -RZ ;  /* 0x0000001d21210231 */ /* 0x000fe400001000ff */
[----:B------:R-:W-:Y:S02]  /*12ad0*/  @P0 HMUL2 R34, R34, R30 ;  /* 0x0000001e22220232 */ /* 0x000fe40000000000 */
[----:B------:R-:W-:-:S05]  /*12ae0*/  @P0 HFMA2 R35, R35, R31, -RZ ;  /* 0x0000001f23230231 */ /* 0x000fca00001000ff */
[----:B------:R0:W-:Y:S02]  /*12af0*/  STG.E.128 desc[UR36][R22.64], R32 ;  /* 0x0000002016007986 */ /* 0x0001e4000c101d24 */
.L_x_206:
[--C-:B-----5:R-:W-:Y:S02]  /*12b00*/  HADD2.F32 R2, -RZ, R32.reuse.H0_H0 ;  /* 0x20000020ff027230 */ /* 0x120fe40000004100 */
[----:B------:R-:W-:Y:S02]  /*12b10*/  HADD2.F32 R6, -RZ, R33.H0_H0 ;  /* 0x20000021ff067230 */ /* 0x000fe40000004100 */
[----:B--2---:R-:W-:Y:S02]  /*12b20*/  HADD2.F32 R18, -RZ, R35.H0_H0 ;  /* 0x20000023ff127230 */ /* 0x004fe40000004100 */
        /* <DEDUP_REMOVED lines=13> */
.L_x_183:
[----:B-1----:R-:W-:Y:S05]  /*12c00*/  BSYNC.RECONVERGENT B0 ;  /* 0x0000000000007941 */ /* 0x002fea0003800200 */
.L_x_182:
[----:B------:R-:W-:Y:S01]  /*12c10*/  BAR.SYNC.DEFER_BLOCKING 0x0 ;  /* 0x0000000000007b1d */ /* 0x000fe20000010000 */
[----:B------:R-:W-:-:S13]  /*12c20*/  ISETP.GT.U32.AND P0, PT, R27, 0xbf, PT ;  /* 0x000000bf1b00780c */ /* 0x000fda0003f04070 */
[----:B------:R-:W-:Y:S05]  /*12c30*/  @P0 EXIT ;  /* 0x000000000000094d */ /* 0x000fea0003800000 */
[----:B------:R-:W0:Y:S01]  /*12c40*/  S2UR UR5, SR_CgaCtaId ;  /* 0x00000000000579c3 */ /* 0x000e220000008800 */
[----:B------:R-:W-:Y:S01]  /*12c50*/  LOP3.LUT R2, R4, 0x380, RZ, 0xc0, !PT ;  /* 0x0000038004027812 */ /* 0x000fe200078ec0ff */
[----:B------:R-:W-:Y:S01]  /*12c60*/  UMOV UR4, 0x400 ;  /* 0x0000040000047882 */ /* 0x000fe20000000000 */
[----:B------:R-:W-:Y:S01]  /*12c70*/  IMAD R8, R8, 0xc0, R27 ;  /* 0x000000c008087824 */ /* 0x000fe200078e021b */
[----:B------:R-:W-:Y:S01]  /*12c80*/  UIADD3 UR4, UPT, UPT, UR4, 0x440, URZ ;  /* 0x0000044004047890 */ /* 0x000fe2000fffe0ff */
[----:B------:R-:W-:Y:S01]  /*12c90*/  ISETP.NE.AND P0, PT, R2, 0x80, PT ;  /* 0x000000800200780c */ /* 0x000fe20003f05270 */
[----:B------:R-:W-:Y:S01]  /*12ca0*/  BSSY.RECONVERGENT B0, `(.L_x_207) ;  /* 0x0000010000007945 */ /* 0x000fe20003800200 */
[C---:B------:R-:W-:Y:S02]  /*12cb0*/  ISETP.GT.U32.AND P1, PT, R4.reuse, 0x7f, PT ;  /* 0x0000007f0400780c */ /* 0x040fe40003f24070 */
[C---:B------:R-:W-:Y:S02]  /*12cc0*/  ISETP.GT.U32.AND P3, PT, R4.reuse, 0x3f, PT ;  /* 0x0000003f0400780c */ /* 0x040fe40003f64070 */
[----:B------:R-:W-:-:S02]  /*12cd0*/  ISETP.GT.U32.AND P5, PT, R4, 0x1f, PT ;  /* 0x0000001f0400780c */ /* 0x000fc40003fa4070 */
[C---:B------:R-:W-:Y:S02]  /*12ce0*/  LOP3.LUT R6, R4.reuse, 0x3c0, RZ, 0xc0, !PT ;  /* 0x000003c004067812 */ /* 0x040fe400078ec0ff */
[----:B------:R-:W-:Y:S02]  /*12cf0*/  LOP3.LUT R4, R4, 0x3e0, RZ, 0xc0, !PT ;  /* 0x000003e004047812 */ /* 0x000fe400078ec0ff */
[----:B------:R-:W-:Y:S02]  /*12d00*/  ISETP.NE.AND P2, PT, R6, 0x40, PT ;  /* 0x000000400600780c */ /* 0x000fe40003f45270 */
[----:B------:R-:W-:Y:S01]  /*12d10*/  ISETP.NE.AND P4, PT, R4, 0x20, PT ;  /* 0x000000200400780c */ /* 0x000fe20003f85270 */
[----:B0-----:R-:W-:-:S06]  /*12d20*/  ULEA UR4, UR5, UR4, 0x18 ;  /* 0x0000000405047291 */ /* 0x001fcc000f8ec0ff */
[----:B------:R-:W-:Y:S01]  /*12d30*/  LEA R8, R8, UR4, 0x1 ;  /* 0x0000000408087c11 */ /* 0x000fe2000f8e08ff */
[----:B------:R-:W-:Y:S06]  /*12d40*/  @P0 BRA `(.L_x_208) ;  /* 0x0000000000140947 */ /* 0x000fec0003800000 */
[----:B--2---:R-:W-:Y:S02]  /*12d50*/  F2FP.F16.F32.PACK_AB R16, R3, R10 ;  /* 0x0000000a0310723e */ /* 0x004fe400000000ff */
[----:B------:R-:W-:Y:S02]  /*12d60*/  F2FP.F16.F32.PACK_AB R17, R12, R5 ;  /* 0x000000050c11723e */ /* 0x000fe400000000ff */
[----:B------:R-:W-:Y:S02]  /*12d70*/  F2FP.F16.F32.PACK_AB R18, R14, R9 ;  /* 0x000000090e12723e */ /* 0x000fe400000000ff */
[----:B------:R-:W-:-:S05]  /*12d80*/  F2FP.F16.F32.PACK_AB R19, R0, R13 ;  /* 0x0000000d0013723e */ /* 0x000fca00000000ff */
[----:B------:R0:W-:Y:S02]  /*12d90*/  STS.128 [R8+-0x600], R16 ;  /* 0xfffa001008007388 */ /* 0x0001e40000000c00 */
.L_x_208:
[----:B------:R-:W-:Y:S05]  /*12da0*/  BSYNC.RECONVERGENT B0 ;  /* 0x0000000000007941 */ /* 0x000fea0003800200 */
.L_x_207:
[----:B------:R-:W-:Y:S06]  /*12db0*/  BAR.SYNC.DEFER_BLOCKING 0x0 ;  /* 0x0000000000007b1d */ /* 0x000fec0000010000 */
[----:B------:R-:W-:Y:S04]  /*12dc0*/  BSSY.RECONVERGENT B0, `(.L_x_209) ;  /* 0x0000013000007945 */ /* 0x000fe80003800200 */
[----:B------:R-:W-:Y:S05]  /*12dd0*/  @P1 BRA `(.L_x_210) ;  /* 0x0000000000441947 */ /* 0x000fea0003800000 */
[----:B0-2---:R-:W0:Y:S02]  /*12de0*/  LDS.128 R16, [R8] ;  /* 0x0000000008107984 */ /* 0x005e240000000c00 */
[--C-:B0-----:R-:W-:Y:S02]  /*12df0*/  HADD2.F32 R7, -RZ, R16.reuse.H0_H0 ;  /* 0x20000010ff077230 */ /* 0x101fe40000004100 */
[----:B------:R-:W-:Y:S02]  /*12e00*/  HADD2.F32 R2, -RZ, R17.H0_H0 ;  /* 0x20000011ff027230 */ /* 0x000fe40000004100 */
[----:B------:R-:W-:Y:S02]  /*12e10*/  HADD2.F32 R6, -RZ, R19.H0_H0 ;  /* 0x20000013ff067230 */ /* 0x000fe40000004100 */
[----:B------:R-:W-:Y:S01]  /*12e20*/  FADD.FTZ R10, R10, R7 ;  /* 0x000000070a0a7221 */ /* 0x000fe20000010000 */
[----:B------:R-:W-:Y:S02]  /*12e30*/  HADD2.F32 R16, -RZ, R16.H1_H1 ;  /* 0x30000010ff107230 */ /* 0x000fe40000004100 */
[----:B------:R-:W-:Y:S01]  /*12e40*/  FADD.FTZ R5, R5, R2 ;  /* 0x0000000205057221 */ /* 0x000fe20000010000 */
[----:B------:R-:W-:-:S02]  /*12e50*/  HADD2.F32 R17, -RZ, R17.H1_H1 ;  /* 0x30000011ff117230 */ /* 0x000fc40000004100 */
[----:B------:R-:W-:Y:S01]  /*12e60*/  FADD.FTZ R13, R13, R6 ;  /* 0x000000060d0d7221 */ /* 0x000fe20000010000 */
[--C-:B------:R-:W-:Y:S02]  /*12e70*/  HADD2.F32 R4, -RZ, R18.reuse.H0_H0 ;  /* 0x20000012ff047230 */ /* 0x100fe40000004100 */
[----:B------:R-:W-:Y:S01]  /*12e80*/  FADD.FTZ R3, R3, R16 ;  /* 0x0000001003037221 */ /* 0x000fe20000010000 */
[----:B------:R-:W-:Y:S02]  /*12e90*/  HADD2.F32 R11, -RZ, R18.H1_H1 ;  /* 0x30000012ff0b7230 */ /* 0x000fe40000004100 */
[----:B------:R-:W-:Y:S01]  /*12ea0*/  FADD.FTZ R12, R12, R17 ;  /* 0x000000110c0c7221 */ /* 0x000fe20000010000 */
[----:B------:R-:W-:Y:S02]  /*12eb0*/  HADD2.F32 R19, -RZ, R19.H1_H1 ;  /* 0x30000013ff137230 */ /* 0x000fe40000004100 */
[----:B------:R-:W-:Y:S01]  /*12ec0*/  FADD.FTZ R9, R9, R4 ;  /* 0x0000000409097221 */ /* 0x000fe20000010000 */
[----:B------:R-:W-:-:S02]  /*12ed0*/  FADD.FTZ R14, R14, R11 ;  /* 0x0000000b0e0e7221 */ /* 0x000fc40000010000 */
[----:B------:R-:W-:-:S07]  /*12ee0*/  FADD.FTZ R0, R0, R19 ;  /* 0x0000001300007221 */ /* 0x000fce0000010000 */
.L_x_210:
[----:B------:R-:W-:Y:S05]  /*12ef0*/  BSYNC.RECONVERGENT B0 ;  /* 0x0000000000007941 */ /* 0x000fea0003800200 */
.L_x_209:
[----:B------:R-:W-:Y:S06]  /*12f00*/  BAR.SYNC.DEFER_BLOCKING 0x0 ;  /* 0x0000000000007b1d */ /* 0x000fec0000010000 */
[----:B------:R-:W-:Y:S04]  /*12f10*/  BSSY.RECONVERGENT B0, `(.L_x_211) ;  /* 0x0000007000007945 */ /* 0x000fe80003800200 */
[----:B------:R-:W-:Y:S05]  /*12f20*/  @P2 BRA `(.L_x_212) ;  /* 0x0000000000142947 */ /* 0x000fea0003800000 */
[----:B0-2---:R-:W-:Y:S02]  /*12f30*/  F2FP.F16.F32.PACK_AB R16, R3, R10 ;  /* 0x0000000a0310723e */ /* 0x005fe400000000ff */
[----:B------:R-:W-:Y:S02]  /*12f40*/  F2FP.F16.F32.PACK_AB R17, R12, R5 ;  /* 0x000000050c11723e */ /* 0x000fe400000000ff */
[----:B------:R-:W-:Y:S02]  /*12f50*/  F2FP.F16.F32.PACK_AB R18, R14, R9 ;  /* 0x000000090e12723e */ /* 0x000fe400000000ff */
[----:B------:R-:W-:-:S05]  /*12f60*/  F2FP.F16.F32.PACK_AB R19, R0, R13 ;  /* 0x0000000d0013723e */ /* 0x000fca00000000ff */
[----:B------:R1:W-:Y:S02]  /*12f70*/  STS.128 [R8+-0x300], R16 ;  /* 0xfffd001008007388 */ /* 0x0003e40000000c00 */
.L_x_212:
[----:B------:R-:W-:Y:S05]  /*12f80*/  BSYNC.RECONVERGENT B0 ;  /* 0x0000000000007941 */ /* 0x000fea0003800200 */
.L_x_211:
[----:B------:R-:W-:Y:S06]  /*12f90*/  BAR.SYNC.DEFER_BLOCKING 0x0 ;  /* 0x0000000000007b1d */ /* 0x000fec0000010000 */
[----:B------:R-:W-:Y:S04]  /*12fa0*/  BSSY.RECONVERGENT B0, `(.L_x_213) ;  /* 0x0000013000007945 */ /* 0x000fe80003800200 */
[----:B------:R-:W-:Y:S05]  /*12fb0*/  @P3 BRA `(.L_x_214) ;  /* 0x0000000000443947 */ /* 0x000fea0003800000 */
[----:B012---:R-:W0:Y:S02]  /*12fc0*/  LDS.128 R16, [R8] ;  /* 0x0000000008107984 */ /* 0x007e240000000c00 */
        /* <DEDUP_REMOVED lines=16> */
.L_x_214:
[----:B------:R-:W-:Y:S05]  /*130d0*/  BSYNC.RECONVERGENT B0 ;  /* 0x0000000000007941 */ /* 0x000fea0003800200 */
.L_x_213:
[----:B------:R-:W-:Y:S06]  /*130e0*/  BAR.SYNC.DEFER_BLOCKING 0x0 ;  /* 0x0000000000007b1d */ /* 0x000fec0000010000 */
[----:B------:R-:W-:Y:S04]  /*130f0*/  BSSY.RECONVERGENT B0, `(.L_x_215) ;  /* 0x0000007000007945 */ /* 0x000fe80003800200 */
[----:B------:R-:W-:Y:S05]  /*13100*/  @P4 BRA `(.L_x_216) ;  /* 0x0000000000144947 */ /* 0x000fea0003800000 */
[----:B012---:R-:W-:Y:S02]  /*13110*/  F2FP.F16.F32.PACK_AB R16, R3, R10 ;  /* 0x0000000a0310723e */ /* 0x007fe400000000ff */
[----:B------:R-:W-:Y:S02]  /*13120*/  F2FP.F16.F32.PACK_AB R17, R12, R5 ;  /* 0x000000050c11723e */ /* 0x000fe400000000ff */
[----:B------:R-:W-:Y:S02]  /*13130*/  F2FP.F16.F32.PACK_AB R18, R14, R9 ;  /* 0x000000090e12723e */ /* 0x000fe400000000ff */
[----:B------:R-:W-:-:S05]  /*13140*/  F2FP.F16.F32.PACK_AB R19, R0, R13 ;  /* 0x0000000d0013723e */ /* 0x000fca00000000ff */
[----:B------:R3:W-:Y:S02]  /*13150*/  STS.128 [R8+-0x180], R16 ;  /* 0xfffe801008007388 */ /* 0x0007e40000000c00 */
.L_x_216:
[----:B------:R-:W-:Y:S05]  /*13160*/  BSYNC.RECONVERGENT B0 ;  /* 0x0000000000007941 */ /* 0x000fea0003800200 */
.L_x_215:
[----:B------:R-:W-:Y:S06]  /*13170*/  BAR.SYNC.DEFER_BLOCKING 0x0 ;  /* 0x0000000000007b1d */ /* 0x000fec0000010000 */
[----:B------:R-:W-:Y:S04]  /*13180*/  BSSY.RECONVERGENT B0, `(.L_x_217) ;  /* 0x0000013000007945 */ /* 0x000fe80003800200 */
[----:B------:R-:W-:Y:S05]  /*13190*/  @P5 BRA `(.L_x_218) ;  /* 0x0000000000445947 */ /* 0x000fea0003800000 */
[----:B0123--:R-:W0:Y:S02]  /*131a0*/  LDS.128 R16, [R8] ;  /* 0x0000000008107984 */ /* 0x00fe240000000c00 */
        /* <DEDUP_REMOVED lines=16> */
.L_x_218:
[----:B------:R-:W-:Y:S05]  /*132b0*/  BSYNC.RECONVERGENT B0 ;  /* 0x0000000000007941 */ /* 0x000fea0003800200 */
.L_x_217:
[----:B------:R-:W-:Y:S06]  /*132c0*/  BAR.SYNC.DEFER_BLOCKING 0x0 ;  /* 0x0000000000007b1d */ /* 0x000fec0000010000 */
[----:B------:R-:W-:Y:S05]  /*132d0*/  @P5 EXIT ;  /* 0x000000000000594d */ /* 0x000fea0003800000 */
[----:B------:R-:W4:Y:S02]  /*132e0*/  LDCU UR4, c[0x0][0x478] ;  /* 0x00008f00ff0477ac */ /* 0x000f240008000800 */
[----:B----4-:R-:W-:-:S09]  /*132f0*/  UISETP.NE.AND UP0, UPT, UR4, 0x2, UPT ;  /* 0x000000020400788c */ /* 0x010fd2000bf05270 */
[----:B------:R-:W-:Y:S05]  /*13300*/  BRA.U UP0, `(.L_x_219) ;  /* 0x0000000100e07547 */ /* 0x000fea000b800000 */
[----:B------:R-:W4:Y:S01]  /*13310*/  LDC.64 R6, c[0x0][0x470] ;  /* 0x00011c00ff067b82 */ /* 0x000f220000000a00 */
[----:B------:R-:W0:Y:S01]  /*13320*/  LDCU.64 UR4, c[0x0][0x380] ;  /* 0x00007000ff0477ac */ /* 0x000e220008000a00 */
[----:B----4-:R-:W4:Y:S01]  /*13330*/  LDG.E R6, desc[UR36][R6.64] ;  /* 0x0000002406067981 */ /* 0x010f22000c1e1900 */
[----:B------:R-:W-:-:S04]  /*13340*/  IADD3 R27, PT, PT, R27, UR8, RZ ;  /* 0x000000081b1b7c10 */ /* 0x000fc8000fffe0ff */
[----:B01-3--:R-:W-:Y:S01]  /*13350*/  IADD3 R8, P0, PT, R27, UR4, RZ ;  /* 0x000000041b087c10 */ /* 0x00bfe2000ff1e0ff */
[C---:B----4-:R-:W-:Y:S01]  /*13360*/  FMUL.FTZ R13, R6.reuse, R13 ;  /* 0x0000000d060d7220 */ /* 0x050fe20000410000 */
[C---:B------:R-:W-:Y:S01]  /*13370*/  FMUL.FTZ R14, R6.reuse, R14 ;  /* 0x0000000e060e7220 */ /* 0x040fe20000410000 */
[C---:B------:R-:W-:Y:S01]  /*13380*/  FMUL.FTZ R0, R6.reuse, R0 ;  /* 0x0000000006007220 */ /* 0x040fe20000410000 */
[C---:B------:R-:W-:Y:S01]  /*13390*/  FMUL.FTZ R3, R6.reuse, R3 ;  /* 0x0000000306037220 */ /* 0x040fe20000410000 */
[C---:B------:R-:W-:Y:S01]  /*133a0*/  FMUL.FTZ R5, R6.reuse, R5 ;  /* 0x0000000506057220 */ /* 0x040fe20000410000 */
[C---:B------:R-:W-:Y:S01]  /*133b0*/  FMUL.FTZ R12, R6.reuse, R12 ;  /* 0x0000000c060c7220 */ /* 0x040fe20000410000 */
[----:B------:R-:W0:Y:S01]  /*133c0*/  F2I.S8.NTZ R13, R13 ;  /* 0x0000000d000d7305 */ /* 0x000e220000202100 */
[C---:B------:R-:W-:Y:S01]  /*133d0*/  FMUL.FTZ R9, R6.reuse, R9 ;  /* 0x0000000906097220 */ /* 0x040fe20000410000 */
[----:B------:R-:W-:-:S06]  /*133e0*/  FMUL.FTZ R6, R6, R10 ;  /* 0x0000000a06067220 */ /* 0x000fcc0000410000 */
[----:B------:R-:W1:Y:S01]  /*133f0*/  F2I.S8.NTZ R14, R14 ;  /* 0x0000000e000e7305 */ /* 0x000e620000202100 */
[----:B0-----:R-:W-:-:S07]  /*13400*/  PRMT R2, R13, 0x8880, RZ ;  /* 0x000088800d027816 */ /* 0x001fce00000000ff */
[----:B------:R-:W0:Y:S01]  /*13410*/  F2I.S8.NTZ R0, R0 ;  /* 0x0000000000007305 */ /* 0x000e220000202100 */
[----:B------:R-:W-:Y:S02]  /*13420*/  PRMT R2, R2, 0x7710, RZ ;  /* 0x0000771002027816 */ /* 0x000fe400000000ff */
[----:B-1----:R-:W-:-:S05]  /*13430*/  PRMT R14, R14, 0x8880, RZ ;  /* 0x000088800e0e7816 */ /* 0x002fca00000000ff */
[----:B------:R-:W1:Y:S01]  /*13440*/  F2I.S8.NTZ R3, R3 ;  /* 0x0000000300037305 */ /* 0x000e620000202100 */
[----:B------:R-:W-:-:S04]  /*13450*/  SHF.L.U32 R4, R2, 0x10, RZ ;  /* 0x0000001002047819 */ /* 0x000fc800000006ff */
[----:B------:R-:W-:Y:S02]  /*13460*/  LOP3.LUT R11, R4, 0xff0000, RZ, 0xc0, !PT ;  /* 0x00ff0000040b7812 */ /* 0x000fe400078ec0ff */
[----:B0-----:R-:W-:Y:S01]  /*13470*/  PRMT R7, R0, 0x8880, RZ ;  /* 0x0000888000077816 */ /* 0x001fe200000000ff */
[----:B------:R-:W0:Y:S01]  /*13480*/  F2I.S8.NTZ R5, R5 ;  /* 0x0000000500057305 */ /* 0x000e220000202100 */
[----:B------:R-:W-:Y:S02]  /*13490*/  PRMT R0, R14, 0x7710, RZ ;  /* 0x000077100e007816 */ /* 0x000fe400000000ff */
[----:B------:R-:W-:-:S03]  /*134a0*/  PRMT R2, R7, 0x7710, RZ ;  /* 0x0000771007027816 */ /* 0x000fc600000000ff */
[----:B------:R-:W-:Y:S01]  /*134b0*/  IMAD.SHL.U32 R0, R0, 0x100, RZ ;  /* 0x0000010000007824 */ /* 0x000fe200078e00ff */
[----:B------:R-:W-:Y:S01]  /*134c0*/  PRMT R11, R11, 0x4210, R2 ;  /* 0x000042100b0b7816 */ /* 0x000fe20000000002 */
[----:B------:R-:W3:Y:S03]  /*134d0*/  F2I.S8.NTZ R12, R12 ;  /* 0x0000000c000c7305 */ /* 0x000ee60000202100 */
[----:B------:R-:W-:Y:S02]  /*134e0*/  LOP3.LUT R11, R11, 0xff00, R0, 0xf8, !PT ;  /* 0x0000ff000b0b7812 */ /* 0x000fe400078ef800 */
[----:B-1----:R-:W-:Y:S02]  /*134f0*/  PRMT R0, R3, 0x8880, RZ ;  /* 0x0000888003007816 */ /* 0x002fe400000000ff */
[----:B0-----:R-:W-:Y:S01]  /*13500*/  PRMT R2, R5, 0x8880, RZ ;  /* 0x0000888005027816 */ /* 0x001fe200000000ff */
[----:B------:R-:W0:Y:S01]  /*13510*/  F2I.S8.NTZ R9, R9 ;  /* 0x0000000900097305 */ /* 0x000e220000202100 */
[----:B------:R-:W-:-:S02]  /*13520*/  PRMT R0, R0, 0x7710, RZ ;  /* 0x0000771000007816 */ /* 0x000fc400000000ff */
[----:B------:R-:W-:Y:S02]  /*13530*/  PRMT R2, R2, 0x7710, RZ ;  /* 0x0000771002027816 */ /* 0x000fe400000000ff */
[----:B------:R-:W-:Y:S02]  /*13540*/  LOP3.LUT R7, R0, 0xff, RZ, 0xc0, !PT ;  /* 0x000000ff00077812 */ /* 0x000fe400078ec0ff */
[----:B---3--:R-:W-:Y:S01]  /*13550*/  PRMT R12, R12, 0x8880, RZ ;  /* 0x000088800c0c7816 */ /* 0x008fe200000000ff */
[----:B------:R-:W1:Y:S01]  /*13560*/  F2I.S8.NTZ R6, R6 ;  /* 0x0000000600067305 */ /* 0x000e620000202100 */
[----:B------:R-:W-:Y:S02]  /*13570*/  LOP3.LUT R4, R2, 0xff, RZ, 0xc0, !PT ;  /* 0x000000ff02047812 */ /* 0x000fe400078ec0ff */
[----:B------:R-:W-:-:S03]  /*13580*/  PRMT R3, R12, 0x7710, RZ ;  /* 0x000077100c037816 */ /* 0x000fc600000000ff */
[----:B------:R-:W-:Y:S01]  /*13590*/  IMAD.WIDE.U32 R4, R4, 0x10000, RZ ;  /* 0x0001000004047825 */ /* 0x000fe200078e00ff */
[----:B0-----:R-:W-:Y:S02]  /*135a0*/  PRMT R9, R9, 0x8880, RZ ;  /* 0x0000888009097816 */ /* 0x001fe400000000ff */
[----:B------:R-:W-:Y:S02]  /*135b0*/  LOP3.LUT R3, R3, 0xff, RZ, 0xc0, !PT ;  /* 0x000000ff03037812 */ /* 0x000fe400078ec0ff */
[----:B------:R-:W-:-:S03]  /*135c0*/  PRMT R0, R9, 0x7710, RZ ;  /* 0x0000771009007816 */ /* 0x000fc600000000ff */
[----:B------:R-:W-:Y:S01]  /*135d0*/  IMAD.WIDE.U32 R2, R3, 0x1000000, RZ ;  /* 0x0100000003027825 */ /* 0x000fe200078e00ff */
[----:B-1----:R-:W-:Y:S02]  /*135e0*/  PRMT R10, R6, 0x8880, RZ ;  /* 0x00008880060a7816 */ /* 0x002fe400000000ff */
[----:B------:R-:W-:Y:S01]  /*135f0*/  LOP3.LUT R9, R11, 0xff, R0, 0xf8, !PT ;  /* 0x000000ff0b097812 */ /* 0x000fe200078ef800 */
[----:B------:R-:W-:Y:S01]  /*13600*/  IMAD.WIDE.U32 R6, R7, 0x100, RZ ;  /* 0x0000010007067825 */ /* 0x000fe200078e00ff */
[----:B------:R-:W-:Y:S02]  /*13610*/  PRMT R0, R10, 0x7710, RZ ;  /* 0x000077100a007816 */ /* 0x000fe400000000ff */
[----:B------:R-:W-:Y:S02]  /*13620*/  LOP3.LUT R3, R5, R9, R3, 0xfe, !PT ;  /* 0x0000000905037212 */ /* 0x000fe400078efe03 */
[----:B------:R-:W-:Y:S02]  /*13630*/  LOP3.LUT R11, R6, R2, R4, 0xfe, !PT ;  /* 0x00000002060b7212 */ /* 0x000fe400078efe04 */
[----:B------:R-:W-:-:S02]  /*13640*/  LEA.HI.X.SX32 R9, R27, UR5, 0x1, P0 ;  /* 0x000000051b097c11 */ /* 0x000fc400080f0eff */
[----:B------:R-:W-:Y:S02]  /*13650*/  LOP3.LUT R2, R11, 0xff, R0, 0xf8, !PT ;  /* 0x000000ff0b027812 */ /* 0x000fe400078ef800 */
[----:B------:R-:W-:-:S05]  /*13660*/  LOP3.LUT R3, R3, R7, RZ, 0xfc, !PT ;  /* 0x0000000703037212 */ /* 0x000fca00078efcff */
[----:B------:R-:W-:Y:S01]  /*13670*/  STG.E.64 desc[UR36][R8.64], R2 ;  /* 0x0000000208007986 */ /* 0x000fe2000c101b24 */
[----:B------:R-:W-:Y:S05]  /*13680*/  EXIT ;  /* 0x000000000000794d */ /* 0x000fea0003800000 */
.L_x_219:
[----:B------:R-:W4:Y:S01]  /*13690*/  LDC.64 R6, c[0x0][0x380] ;  /* 0x0000e000ff067b82 */ /* 0x000f220000000a00 */
[----:B------:R-:W-:Y:S01]  /*136a0*/  VIADD R27, R27, UR8 ;  /* 0x000000081b1b7c36 */ /* 0x000fe20008000000 */
[----:B------:R-:W-:Y:S02]  /*136b0*/  F2FP.F16.F32.PACK_AB R11, R3, R10 ;  /* 0x0000000a030b723e */ /* 0x000fe400000000ff */
[----:B------:R-:W-:Y:S02]  /*136c0*/  F2FP.F16.F32.PACK_AB R5, R12, R5 ;  /* 0x000000050c05723e */ /* 0x000fe400000000ff */
[----:B------:R-:W-:Y:S02]  /*136d0*/  F2FP.F16.F32.PACK_AB R9, R14, R9 ;  /* 0x000000090e09723e */ /* 0x000fe400000000ff */
[----:B------:R-:W-:Y:S01]  /*136e0*/  F2FP.F16.F32.PACK_AB R13, R0, R13 ;  /* 0x0000000d000d723e */ /* 0x000fe200000000ff */
[----:B----4-:R-:W-:-:S05]  /*136f0*/  IMAD.WIDE R2, R27, 0x2, R6 ;  /* 0x000000021b027825 */ /* 0x010fca00078e0206 */
[----:B------:R-:W-:Y:S04]  /*13700*/  STG.E desc[UR36][R2.64], R11 ;  /* 0x0000000b02007986 */ /* 0x000fe8000c101924 */
[----:B------:R-:W-:Y:S04]  /*13710*/  STG.E desc[UR36][R2.64+0x4], R5 ;  /* 0x0000040502007986 */ /* 0x000fe8000c101924 */
[----:B------:R-:W-:Y:S04]  /*13720*/  STG.E desc[UR36][R2.64+0x8], R9 ;  /* 0x0000080902007986 */ /* 0x000fe8000c101924 */
[----:B------:R-:W-:Y:S01]  /*13730*/  STG.E desc[UR36][R2.64+0xc], R13 ;  /* 0x00000c0d02007986 */ /* 0x000fe2000c101924 */
[----:B------:R-:W-:Y:S05]  /*13740*/  EXIT ;  /* 0x000000000000794d */ /* 0x000fea0003800000 */
.L_x_21:
[----:B------:R-:W-:Y:S01]  /*13750*/  MOV R12, 0x10 ;  /* 0x00000010000c7802 */ /* 0x000fe20000000f00 */
[----:B------:R-:W-:Y:S01]  /*13760*/  IMAD.MOV.U32 R11, RZ, RZ, 0x1f ;  /* 0x0000001fff0b7424 */ /* 0x000fe200078e00ff */
[----:B------:R-:W-:-:S07]  /*13770*/  MOV R15, 0xffffffff ;  /* 0xffffffff000f7802 */ /* 0x000fce0000000f00 */
[----:B-1----:R-:W-:Y:S05]  /*13780*/  WARPSYNC.COLLECTIVE R15, `(.L_x_220) ;  /* 0x000000000f087348 */ /* 0x002fea0003c00000 */
[----:B------:R0:W2:Y:S02]  /*13790*/  SHFL.BFLY P6, R14, R13, R12, R11 ;  /* 0x0c00000c0d0e7389 */ /* 0x0000a400000c000b */
[----:B012---:R-:W-:Y:S05]  /*137a0*/  ENDCOLLECTIVE ;  /* 0x000000000000791b */ /* 0x007fea0003800000 */
.L_x_220:
[----:B------:R-:W-:Y:S01]  /*137b0*/  MOV R12, 0x8 ;  /* 0x00000008000c7802 */ /* 0x000fe20000000f00 */
[----:B------:R-:W-:-:S04]  /*137c0*/  FADD.FTZ R3, R13, R14 ;  /* 0x0000000e0d037221 */ /* 0x000fc80000010000 */
[----:B------:R-:W-:-:S07]  /*137d0*/  IMAD.MOV.U32 R13, RZ, RZ, R3 ;  /* 0x000000ffff0d7224 */ /* 0x000fce00078e0003 */
[----:B------:R-:W-:Y:S05]  /*137e0*/  WARPSYNC.COLLECTIVE R15, `(.L_x_221) ;  /* 0x000000000f087348 */ /* 0x000fea0003c00000 */
[----:B------:R0:W1:Y:S02]  /*137f0*/  SHFL.BFLY P6, R14, R13, R12, R11 ;  /* 0x0c00000c0d0e7389 */ /* 0x00006400000c000b */
[----:B01----:R-:W-:Y:S05]  /*13800*/  ENDCOLLECTIVE ;  /* 0x000000000000791b */ /* 0x003fea0003800000 */
.L_x_221:
[----:B------:R-:W-:Y:S01]  /*13810*/  MOV R12, 0x4 ;  /* 0x00000004000c7802 */ /* 0x000fe20000000f00 */
[----:B------:R-:W-:-:S04]  /*13820*/  FADD.FTZ R4, R3, R14 ;  /* 0x0000000e03047221 */ /* 0x000fc80000010000 */
[----:B------:R-:W-:-:S07]  /*13830*/  IMAD.MOV.U32 R13, RZ, RZ, R4 ;  /* 0x000000ffff0d7224 */ /* 0x000fce00078e0004 */
[----:B------:R-:W-:Y:S05]  /*13840*/  WARPSYNC.COLLECTIVE R15, `(.L_x_222) ;  /* 0x000000000f087348 */ /* 0x000fea0003c00000 */
[----:B------:R0:W1:Y:S02]  /*13850*/  SHFL.BFLY P6, R14, R13, R12, R11 ;  /* 0x0c00000c0d0e7389 */ /* 0x00006400000c000b */
[----:B01----:R-:W-:Y:S05]  /*13860*/  ENDCOLLECTIVE ;  /* 0x000000000000791b */ /* 0x003fea0003800000 */
.L_x_222:
[----:B------:R-:W-:Y:S01]  /*13870*/  MOV R12, 0x2 ;  /* 0x00000002000c7802 */ /* 0x000fe20000000f00 */
[----:B------:R-:W-:-:S04]  /*13880*/  FADD.FTZ R5, R4, R14 ;  /* 0x0000000e04057221 */ /* 0x000fc80000010000 */
[----:B------:R-:W-:-:S07]  /*13890*/  IMAD.MOV.U32 R13, RZ, RZ, R5 ;  /* 0x000000ffff0d7224 */ /* 0x000fce00078e0005 */
[----:B------:R-:W-:Y:S05]  /*138a0*/  WARPSYNC.COLLECTIVE R15, `(.L_x_223) ;  /* 0x000000000f087348 */ /* 0x000fea0003c00000 */
[----:B------:R0:W1:Y:S02]  /*138b0*/  SHFL.BFLY P6, R14, R13, R12, R11 ;  /* 0x0c00000c0d0e7389 */ /* 0x00006400000c000b */
[----:B01----:R-:W-:Y:S05]  /*138c0*/  ENDCOLLECTIVE ;  /* 0x000000000000791b */ /* 0x003fea0003800000 */
.L_x_223:
[----:B------:R-:W-:Y:S01]  /*138d0*/  MOV R12, 0x1 ;  /* 0x00000001000c7802 */ /* 0x000fe20000000f00 */
[----:B------:R-:W-:-:S04]  /*138e0*/  FADD.FTZ R6, R5, R14 ;  /* 0x0000000e05067221 */ /* 0x000fc80000010000 */
[----:B------:R-:W-:-:S07]  /*138f0*/  IMAD.MOV.U32 R13, RZ, RZ, R6 ;  /* 0x000000ffff0d7224 */ /* 0x000fce00078e0006 */
[----:B------:R-:W-:Y:S05]  /*13900*/  WARPSYNC.COLLECTIVE R15, `(.L_x_224) ;  /* 0x000000000f087348 */ /* 0x000fea0003c00000 */
[----:B------:R0:W1:Y:S02]  /*13910*/  SHFL.BFLY P6, R14, R13, R12, R11 ;  /* 0x0c00000c0d0e7389 */ /* 0x00006400000c000b */
[----:B01----:R-:W-:Y:S05]  /*13920*/  ENDCOLLECTIVE ;  /* 0x000000000000791b */ /* 0x003fea0003800000 */
.L_x_224:
[----:B------:R-:W-:Y:S05]  /*13930*/  BRA `(.L_x_225) ;  /* 0xfffffef400f07947 */ /* 0x000fea000383ffff */
.L_x_226:
[----:B------:R-:W-:-:S00]  /*13940*/  BRA `(.L_x_226) ;  /* 0xfffffffc00fc7947 */ /* 0x000fc0000383ffff */
[----:B------:R-:W-:-:S00]  /*13950*/  NOP ;  /* 0x0000000000007918 */ /* 0x000fc00000000000 */
        /* <DEDUP_REMOVED lines=10> */
.L_x_5589:


//--------------------- .text._ZN4mmha33masked_multihead_attention_kernelItLi192ELi256ELi2ELi32ELi128ELb1ELb1EEEv26Multihead_attention_paramsIT_XT5_EE --------------------------
	.section	.text._ZN4mmha33masked_multihead_attention_kernelItLi192ELi256ELi2ELi32ELi128ELb1ELb1EEEv26Multihead_attention_paramsIT_XT5_EE,"ax",@progbits
	.align	128
        .global         _ZN4mmha33masked_multihead_attention_kernelItLi192ELi256ELi2ELi32ELi128ELb1ELb1EEEv26Multihead_attention_paramsIT_XT5_EE
        .type           _ZN4mmha33masked_multihead_attention_kernelItLi192ELi256ELi2ELi32ELi128ELb1ELb1EEEv26Multihead_attention_paramsIT_XT5_EE,@function
        .size           _ZN4mmha33masked_multihead_attention_kernelItLi192ELi256ELi2ELi32ELi128ELb1ELb1EEEv26Multihead_attention_paramsIT_XT5_EE,(.L_x_5590 - _ZN4mmha33masked_multihead_attention_kernelItLi192ELi256ELi2ELi32ELi128ELb1ELb1EEEv26Multihead_attention_paramsIT_XT5_EE)
        .other          _ZN4mmha33masked_multihead_attention_kernelItLi192ELi256ELi2ELi32ELi128ELb1ELb1EEEv26Multihead_attention_paramsIT_XT5_EE,@"STO_CUDA_ENTRY STV_DEFAULT"
_ZN4mmha33masked_multihead_attention_kernelItLi192ELi256ELi2ELi32ELi128ELb1ELb1EEEv26Multihead_attention_paramsIT_XT5_EE:
.text._ZN4mmha33masked_multihead_attention_kernelItLi192ELi256ELi2ELi32ELi128ELb1ELb1EEEv26Multihead_attention_paramsIT_XT5_EE:
[----:B------:R-:W0:Y:S01]  /*0000*/  LDC R1, c[0x0][0x37c] ;  /* 0x0000df00ff017b82 */ /* 0x000e220000000800 */
[----:B------:R-:W1:Y:S07]  /*0010*/  LDCU.64 UR4, c[0x0][0x490] ;  /* 0x00009200ff0477ac */ /* 0x000e6e0008000a00 */
[----:B------:R-:W2:Y:S01]  /*0020*/  S2UR UR7, SR_CTAID.Y ;  /* 0x00000000000779c3 */ /* 0x000ea20000002600 */
[----:B------:R-:W3:Y:S01]  /*0030*/  LDCU.64 UR36, c[0x0][0x358] ;  /* 0x00006b00ff2477ac */ /* 0x000ee20008000a00 */
[----:B-1----:R-:W-:-:S04]  /*0040*/  UISETP.NE.U32.AND UP0, UPT, UR4, URZ, UPT ;  /* 0x000000ff0400728c */ /* 0x002fc8000bf05070 */
[----:B------:R-:W-:-:S09]  /*0050*/  UISETP.NE.AND.EX UP0, UPT, UR5, URZ, UPT, UP0 ;  /* 0x000000ff0500728c */ /* 0x000fd2000bf05300 */
[----:B--23--:R-:W-:Y:S05]  /*0060*/  BRA.U !UP0, `(.L_x_227) ;  /* 0x00000001081c7547 */ /* 0x00cfea000b800000 */
[----:B------:R-:W-:-:S04]  /*0070*/  UIADD3 UR4, UP0, UPT, UR7, UR4, URZ ;  /* 0x0000000407047290 */ /* 0x000fc8000ff1e0ff */
[----:B------:R-:W-:Y:S02]  /*0080*/  UIADD3.X UR5, UPT, UPT, URZ, UR5, URZ, UP0, !UPT ;  /* 0x00000005ff057290 */ /* 0x000fe400087fe4ff */
[----:B------:R-:W-:-:S04]  /*0090*/  IMAD.U32 R2, RZ, RZ, UR4 ;  /* 0x00000004ff027e24 */ /* 0x000fc8000f8e00ff */
[----:B------:R-:W-:-:S05]  /*00a0*/  IMAD.U32 R3, RZ, RZ, UR5 ;  /* 0x00000005ff037e24 */ /* 0x000fca000f8e00ff */
[----:B------:R-:W2:Y:S02]  /*00b0*/  LDG.E.U8 R2, desc[UR36][R2.64] ;  /* 0x0000002402027981 */ /* 0x000ea4000c1e1100 */
[----:B--2---:R-:W-:-:S13]  /*00c0*/  ISETP.NE.AND P0, PT, R2, 0x1, PT ;  /* 0x000000010200780c */ /* 0x004fda0003f05270 */
[----:B------:R-:W-:Y:S05]  /*00d0*/  @!P0 EXIT ;  /* 0x000000000000894d */ /* 0x000fea0003800000 */
.L_x_227:
[----:B------:R-:W1:Y:S01]  /*00e0*/  LDCU UR8, c[0x0][0x3f0] ;  /* 0x00007e00ff0877ac */ /* 0x000e620008000800 */
[----:B------:R-:W2:Y:S01]  /*00f0*/  S2R R6, SR_CTAID.Y ;  /* 0x0000000000067919 */ /* 0x000ea20000002600 */
[----:B------:R-:W3:Y:S01]  /*0100*/  LDCU.64 UR4, c[0x0][0x498] ;  /* 0x00009300ff0477ac */ /* 0x000ee20008000a00 */
[----:B------:R-:W4:Y:S01]  /*0110*/  LDCU UR9, c[0x0][0x40c] ;  /* 0x00008180ff0977ac */ /* 0x000f220008000800 */
[----:B-1----:R-:W-:-:S04]  /*0120*/  MOV R0, UR8 ;  /* 0x0000000800007c02 */ /* 0x002fc80008000f00 */
[----:B------:R-:W-:Y:S01]  /*0130*/  IABS R7, R0 ;  /* 0x0000000000077213 */ /* 0x000fe20000000000 */
[----:B---3--:R-:W-:-:S03]  /*0140*/  UIMAD.WIDE.U32 UR4, UR7, 0x4, UR4 ;  /* 0x00000004070478a5 */ /* 0x008fc6000f8e0004 */
[----:B------:R-:W1:Y:S03]  /*0150*/  I2F.RP R0, R7 ;  /* 0x0000000700007306 */ /* 0x000e660000209400 */
[----:B------:R-:W-:Y:S01]  /*0160*/  MOV R2, UR4 ;  /* 0x0000000400027c02 */ /* 0x000fe20008000f00 */
[----:B------:R-:W-:-:S05]  /*0170*/  IMAD.U32 R3, RZ, RZ, UR5 ;  /* 0x00000005ff037e24 */ /* 0x000fca000f8e00ff */
[----:B------:R3:W5:Y:S01]  /*0180*/  LDG.E R10, desc[UR36][R2.64] ;  /* 0x00000024020a7981 */ /* 0x000762000c1e1900 */
[----:B-1----:R-:W1:Y:S02]  /*0190*/  MUFU.RCP R0, R0 ;  /* 0x0000000000007308 */ /* 0x002e640000001000 */
[----:B-1----:R-:W-:-:S06]  /*01a0*/  VIADD R4, R0, 0xffffffe ;  /* 0x0ffffffe00047836 */ /* 0x002fcc0000000000 */
[----:B------:R1:W0:Y:S01]  /*01b0*/  F2I.FTZ.U32.TRUNC.NTZ R5, R4 ;  /* 0x0000000400057305 */ /* 0x000222000021f000 */
[----:B--2---:R-:W-:Y:S01]  /*01c0*/  IABS R0, R6 ;  /* 0x0000000600007213 */ /* 0x004fe20000000000 */
[----:B-1----:R-:W-:Y:S02]  /*01d0*/  IMAD.MOV.U32 R4, RZ, RZ, RZ ;  /* 0x000000ffff047224 */ /* 0x002fe400078e00ff */
[----:B0-----:R-:W-:-:S04]  /*01e0*/  IMAD.MOV R8, RZ, RZ, -R5 ;  /* 0x000000ffff087224 */ /* 0x001fc800078e0a05 */
[----:B------:R-:W-:-:S04]  /*01f0*/  IMAD R9, R8, R7, RZ ;  /* 0x0000000708097224 */ /* 0x000fc800078e02ff */
[----:B------:R-:W-:-:S06]  /*0200*/  IMAD.HI.U32 R5, R5, R9, R4 ;  /* 0x0000000905057227 */ /* 0x000fcc00078e0004 */
[----:B------:R-:W-:-:S05]  /*0210*/  IMAD.HI.U32 R5, R5, R0, RZ ;  /* 0x0000000005057227 */ /* 0x000fca00078e00ff */
[----:B------:R-:W-:-:S13]  /*0220*/  R2UR UR6, R5 ;  /* 0x00000000050672ca */ /* 0x000fda00000e0000 */
[----:B------:R-:W-:-:S05]  /*0230*/  IADD3 R4, PT, PT, RZ, -UR6, RZ ;  /* 0x80000006ff047c10 */ /* 0x000fca000fffe0ff */
[C---:B------:R-:W-:Y:S02]  /*0240*/  IMAD R0, R7.reuse, R4, R0 ;  /* 0x0000000407007224 */ /* 0x040fe400078e0200 */
[----:B------:R-:W0:Y:S03]  /*0250*/  LDC.64 R4, c[0x0][0x460] ;  /* 0x00011800ff047b82 */ /* 0x000e260000000a00 */
[----:B------:R-:W-:Y:S01]  /*0260*/  ISETP.GT.U32.AND P0, PT, R7, R0, PT ;  /* 0x000000000700720c */ /* 0x000fe20003f04070 */
[----:B---3--:R-:W-:-:S12]  /*0270*/  IMAD.U32 R2, RZ, RZ, UR6 ;  /* 0x00000006ff027e24 */ /* 0x008fd8000f8e00ff */
[----:B------:R-:W-:Y:S01]  /*0280*/  @!P0 VIADD R2, R2, 0x1 ;  /* 0x0000000102028836 */ /* 0x000fe20000000000 */
[----:B------:R-:W-:-:S04]  /*0290*/  @!P0 IADD3 R0, PT, PT, R0, -R7, RZ ;  /* 0x8000000700008210 */ /* 0x000fc80007ffe0ff */
[----:B------:R-:W-:Y:S02]  /*02a0*/  @!P0 R2UR UR6, R2 ;  /* 0x00000000020682ca */ /* 0x000fe400000e0000 */
[----:B0-----:R-:W-:Y:S02]  /*02b0*/  ISETP.NE.U32.AND P0, PT, R4, RZ, PT ;  /* 0x000000ff0400720c */ /* 0x001fe40003f05070 */
[----:B------:R-:W-:Y:S02]  /*02c0*/  ISETP.GE.U32.AND P1, PT, R0, R7, PT ;  /* 0x000000070000720c */ /* 0x000fe40003f26070 */
[----:B------:R-:W-:-:S04]  /*02d0*/  ISETP.NE.AND.EX P0, PT, R5, RZ, PT, P0 ;  /* 0x000000ff0500720c */ /* 0x000fc80003f05300 */
[----:B----4-:R-:W-:Y:S01]  /*02e0*/  ISETP.EQ.AND P4, PT, RZ, UR9, P0 ;  /* 0x00000009ff007c0c */ /* 0x010fe20008782270 */
[----:B------:R-:W-:Y:S02]  /*02f0*/  ULOP3.LUT UR4, UR7, UR8, URZ, 0x3c, !UPT ;  /* 0x0000000807047292 */ /* 0x000fe4000f8e3cff */
[----:B------:R-:W-:-:S04]  /*0300*/  IMAD.U32 R0, RZ, RZ, UR6 ;  /* 0x00000006ff007e24 */ /* 0x000fc8000f8e00ff */
[----:B------:R-:W-:Y:S01]  /*0310*/  @P1 VIADD R0, R0, 0x1 ;  /* 0x0000000100001836 */ /* 0x000fe20000000000 */
[----:B------:R-:W-:-:S05]  /*0320*/  UISETP.GE.AND UP1, UPT, UR4, URZ, UPT ;  /* 0x000000ff0400728c */ /* 0x000fca000bf26270 */
[----:B------:R-:W-:Y:S01]  /*0330*/  VOTEU.ANY UP2, P4 ;  /* 0x0000000000ff7886 */ /* 0x000fe20002040100 */
[----:B------:R-:W-:Y:S01]  /*0340*/  @P1 R2UR UR6, R0 ;  /* 0x00000000000612ca */ /* 0x000fe200000e0000 */
[----:B------:R-:W-:-:S03]  /*0350*/  UISETP.NE.AND UP0, UPT, UR8, URZ, UPT ;  /* 0x000000ff0800728c */ /* 0x000fc6000bf05270 */
[----:B------:R-:W0:Y:S01]  /*0360*/  @UP2 LDCU.64 UR4, c[0x0][0x460] ;  /* 0x00008c00ff0427ac */ /* 0x000e220008000a00 */
[----:B------:R-:W-:-:S08]  /*0370*/  PLOP3.LUT P0, PT, PT, PT, UP2, 0x80, 0x8 ;  /* 0x000000000008781c */ /* 0x000fd00003f0f028 */
[----:B------:R-:W-:Y:S01]  /*0380*/  UMOV UR42, UR6 ;  /* 0x00000006002a7c82 */ /* 0x000fe20008000000 */
[----:B------:R-:W1:Y:S01]  /*0390*/  S2UR UR46, SR_CTAID.X ;  /* 0x00000000002e79c3 */ /* 0x000e620000002500 */
[----:B------:R-:W-:Y:S02]  /*03a0*/  @!UP1 UIADD3 UR42, UPT, UPT, -UR42, URZ, URZ ;  /* 0x000000ff2a2a9290 */ /* 0x000fe4000fffe1ff */
[----:B------:R-:W-:Y:S01]  /*03b0*/  @!UP0 ULOP3.LUT UR42, URZ, UR8, URZ, 0x33, !UPT ;  /* 0x00000008ff2a8292 */ /* 0x000fe2000f8e33ff */
[----:B------:R-:W2:Y:S03]  /*03c0*/  LDCU UR8, c[0x0][0x3f4] ;  /* 0x00007e80ff0877ac */ /* 0x000ea60008000800 */
[----:B0-----:R-:W-:Y:S01]  /*03d0*/  @UP2 UIMAD.WIDE UR4, UR42, 0x4, UR4 ;  /* 0x000000042a0428a5 */ /* 0x001fe2000f8e0204 */
[----:B------:R-:W1:Y:S05]  /*03e0*/  LDCU UR6, c[0x0][0x3f8] ;  /* 0x00007f00ff0677ac */ /* 0x000e6a0008000800 */
[----:B------:R-:W-:Y:S01]  /*03f0*/  IMAD.U32 R3, RZ, RZ, UR5 ;  /* 0x00000005ff037e24 */ /* 0x000fe2000f8e00ff */
[----:B------:R-:W-:-:S04]  /*0400*/  MOV R2, UR4 ;  /* 0x0000000400027c02 */ /* 0x000fc80008000f00 */
[----:B------:R-:W0:Y:S01]  /*0410*/  LDCU UR4, c[0x0][0x3e8] ;  /* 0x00007d00ff0477ac */ /* 0x000e220008000800 */
[----:B------:R3:W4:Y:S01]  /*0420*/  @P0 LDG.E R3, desc[UR36][R2.64] ;  /* 0x0000002402030981 */ /* 0x000722000c1e1900 */
[----:B--2---:R-:W-:-:S05]  /*0430*/  IMAD.U32 R23, RZ, RZ, UR8 ;  /* 0x00000008ff177e24 */ /* 0x004fca000f8e00ff */
[----:B------:R-:W-:-:S04]  /*0440*/  IABS R6, R23 ;  /* 0x0000001700067213 */ /* 0x000fc80000000000 */
[----:B------:R-:W2:Y:S08]  /*0450*/  I2F.RP R0, R6 ;  /* 0x0000000600007306 */ /* 0x000eb00000209400 */
[----:B--2---:R-:W2:Y:S02]  /*0460*/  MUFU.RCP R0, R0 ;  /* 0x0000000000007308 */ /* 0x004ea40000001000 */
[----:B--2---:R-:W-:-:S06]  /*0470*/  IADD3 R4, PT, PT, R0, 0xffffffe, RZ ;  /* 0x0ffffffe00047810 */ /* 0x004fcc0007ffe0ff */
[----:B------:R2:W1:Y:S02]  /*0480*/  F2I.FTZ.U32.TRUNC.NTZ R5, R4 ;  /* 0x0000000400057305 */ /* 0x000464000021f000 */
[----:B--2---:R-:W-:Y:S02]  /*0490*/  IMAD.MOV.U32 R4, RZ, RZ, RZ ;  /* 0x000000ffff047224 */ /* 0x004fe400078e00ff */
[----:B-1----:R-:W-:-:S04]  /*04a0*/  IMAD.MOV R7, RZ, RZ, -R5 ;  /* 0x000000ffff077224 */ /* 0x002fc800078e0a05 */
[----:B------:R-:W-:-:S04]  /*04b0*/  IMAD R7, R7, R6, RZ ;  /* 0x0000000607077224 */ /* 0x000fc800078e02ff */
[----:B------:R-:W-:Y:S01]  /*04c0*/  IMAD.HI.U32 R5, R5, R7, R4 ;  /* 0x0000000705057227 */ /* 0x000fe200078e0004 */
[----:B-----5:R-:W-:-:S13]  /*04d0*/  R2UR UR44, R10 ;  /* 0x000000000a2c72ca */ /* 0x020fda00000e0000 */
[----:B------:R-:W-:-:S06]  /*04e0*/  UIADD3 UR45, UPT, UPT, UR44, -0x1, URZ ;  /* 0xffffffff2c2d7890 */ /* 0x000fcc000fffe0ff */
[----:B------:R-:W-:-:S05]  /*04f0*/  IABS R0, UR45 ;  /* 0x0000002d00007c13 */ /* 0x000fca0008000000 */
[----:B------:R-:W-:-:S05]  /*0500*/  IMAD.HI.U32 R5, R5, R0, RZ ;  /* 0x0000000005057227 */ /* 0x000fca00078e00ff */
[----:B------:R-:W-:-:S05]  /*0510*/  IADD3 R5, PT, PT, -R5, RZ, RZ ;  /* 0x000000ff05057210 */ /* 0x000fca0007ffe1ff */
[----:B------:R-:W-:-:S05]  /*0520*/  IMAD R5, R6, R5, R0 ;  /* 0x0000000506057224 */ /* 0x000fca00078e0200 */
[----:B------:R-:W-:-:S13]  /*0530*/  R2UR UR41, R5 ;  /* 0x00000000052972ca */ /* 0x000fda00000e0000 */
[----:B------:R-:W-:Y:S01]  /*0540*/  ISETP.GT.U32.AND P0, PT, R6, UR41, PT ;  /* 0x0000002906007c0c */ /* 0x000fe2000bf04070 */
[----:B---3--:R-:W1:-:S12]  /*0550*/  S2R R2, SR_TID.X ;  /* 0x0000000000027919 */ /* 0x008e580000002100 */
[----:B------:R-:W-:-:S04]  /*0560*/  @!P0 IADD3 R0, PT, PT, -R6, UR41, RZ ;  /* 0x0000002906008c10 */ /* 0x000fc8000fffe1ff */
[----:B------:R-:W-:-:S13]  /*0570*/  @!P0 R2UR UR41, R0 ;  /* 0x00000000002982ca */ /* 0x000fda00000e0000 */
[----:B------:R-:W-:Y:S01]  /*0580*/  ISETP.GT.U32.AND P0, PT, R6, UR41, PT ;  /* 0x0000002906007c0c */ /* 0x000fe2000bf04070 */
[----:B0-----:R-:W-:Y:S01]  /*0590*/  UISETP.NE.AND UP1, UPT, UR4, URZ, UPT ;  /* 0x000000ff0400728c */ /* 0x001fe2000bf25270 */
[----:B------:R-:W-:Y:S01]  /*05a0*/  PLOP3.LUT P1, PT, PT, PT, UP2, 0x80, 0x8 ;  /* 0x000000000008781c */ /* 0x000fe20003f2f028 */
[----:B------:R-:W-:Y:S01]  /*05b0*/  UP2UR UR43, UPR, URZ, 0x4 ;  /* 0x00000004ff2b7883 */ /* 0x000fe20008000000 */
[----:B-1----:R-:W-:Y:S01]  /*05c0*/  ISETP.GT.U32.AND P3, PT, R2, 0x17, PT ;  /* 0x000000170200780c */ /* 0x002fe20003f64070 */
[----:B------:R-:W-:-:S08]  /*05d0*/  UISETP.GE.AND UP2, UPT, UR45, URZ, UPT ;  /* 0x000000ff2d00728c */ /* 0x000fd0000bf46270 */
[----:B------:R-:W-:Y:S01]  /*05e0*/  @!P0 IADD3 R6, PT, PT, -R6, UR41, RZ ;  /* 0x0000002906068c10 */ /* 0x000fe2000fffe1ff */
[----:B------:R-:W-:-:S03]  /*05f0*/  UISETP.NE.AND UP0, UPT, UR8, URZ, UPT ;  /* 0x000000ff0800728c */ /* 0x000fc6000bf05270 */
[----:B------:R-:W-:Y:S01]  /*0600*/  @!P0 R2UR UR41, R6 ;  /* 0x00000000062982ca */ /* 0x000fe200000e0000 */
[----:B------:R-:W-:Y:S02]  /*0610*/  UIMAD UR47, UR7, UR8, URZ ;  /* 0x00000008072f72a4 */ /* 0x000fe4000f8e02ff */
[----:B------:R-:W-:Y:S02]  /*0620*/  UIMAD UR40, UR7, UR6, UR46 ;  /* 0x00000006072872a4 */ /* 0x000fe4000f8e022e */
[----:B------:R-:W-:Y:S01]  /*0630*/  @UP1 UIMAD UR4, UR7, UR4, URZ ;  /* 0x00000004070412a4 */ /* 0x000fe2000f8e02ff */
[----:B------:R-:W-:Y:S01]  /*0640*/  UMOV UR38, URZ ;  /* 0x000000ff00267c82 */ /* 0x000fe20008000000 */
[----:B------:R-:W-:Y:S01]  /*0650*/  @!UP1 UIMAD UR5, UR40, 0xc0, URZ ;  /* 0x000000c0280598a4 */ /* 0x000fe2000f8e02ff */
[----:B------:R-:W-:Y:S01]  /*0660*/  IMAD.SHL.U32 R16, R2, 0x8, RZ ;  /* 0x0000000802107824 */ /* 0x000fe200078e00ff */
[----:B------:R-:W-:Y:S01]  /*0670*/  MOV R17, UR47 ;  /* 0x0000002f00117c02 */ /* 0x000fe20008000f00 */
[----:B------:R-:W-:Y:S01]  /*0680*/  @UP1 UIMAD UR5, UR46, 0xc0, UR4 ;  /* 0x000000c02e0518a4 */ /* 0x000fe2000f8e0204 */
[----:B------:R-:W-:Y:S02]  /*0690*/  BSSY.RECONVERGENT B0, `(.L_x_228) ;  /* 0x0000048000007945 */ /* 0x000fe40003800200 */
[----:B------:R-:W-:-:S02]  /*06a0*/  @!UP2 UIADD3 UR41, UPT, UPT, -UR41, URZ, URZ ;  /* 0x000000ff2929a290 */ /* 0x000fc4000fffe1ff */
[----:B------:R-:W-:Y:S02]  /*06b0*/  @!UP0 ULOP3.LUT UR41, URZ, UR8, URZ, 0x33, !UPT ;  /* 0x00000008ff298292 */ /* 0x000fe4000f8e33ff */
[----:B------:R-:W-:Y:S01]  /*06c0*/  UIMAD UR42, UR42, UR6, URZ ;  /* 0x000000062a2a72a4 */ /* 0x000fe2000f8e02ff */
[----:B------:R-:W-:Y:S02]  /*06d0*/  P2R R18, PR, RZ, 0x10 ;  /* 0x00000010ff127803 */ /* 0x000fe40000000000 */
[----:B------:R-:W-:Y:S02]  /*06e0*/  CS2R R34, SRZ ;  /* 0x0000000000227805 */ /* 0x000fe4000001ff00 */
[----:B------:R-:W-:Y:S02]  /*06f0*/  CS2R R32, SRZ ;  /* 0x0000000000207805 */ /* 0x000fe4000001ff00 */
[----:B------:R-:W-:Y:S02]  /*0700*/  SHF.R.S32.HI R17, RZ, 0x1f, R17 ;  /* 0x0000001fff117819 */ /* 0x000fe40000011411 */
[----:B----4-:R-:W-:Y:S01]  /*0710*/  @P1 R2UR UR38, R3 ;  /* 0x00000000032612ca */ /* 0x010fe200000e0000 */
[----:B------:R-:W-:-:S04]  /*0720*/  IMAD.U32 R3, RZ, RZ, UR46 ;  /* 0x0000002eff037e24 */ /* 0x000fc8000f8e00ff */
[----:B------:R-:W-:Y:S01]  /*0730*/  IMAD R3, R3, 0xc0, R16 ;  /* 0x000000c003037824 */ /* 0x000fe200078e0210 */
[----:B------:R-:W-:Y:S09]  /*0740*/  @P3 BRA `(.L_x_229) ;  /* 0x0000000000f03947 */ /* 0x000ff20003800000 */
        /* <DEDUP_REMOVED lines=57> */
.L_x_230:
[----:B------:R-:W0:Y:S02]  /*0ae0*/  LDC.64 R4, c[0x0][0x388] ;  /* 0x0000e200ff047b82 */ /* 0x000e240000000a00 */
[----:B0-----:R-:W-:-:S05]  /*0af0*/  IMAD.WIDE R4, R7, 0x2, R4 ;  /* 0x0000000207047825 */ /* 0x001fca00078e0204 */
[----:B------:R0:W5:Y:S02]  /*0b00*/  LDG.E.128 R32, desc[UR36][R4.64] ;  /* 0x0000002404207981 */ /* 0x000164000c1e1d00 */
.L_x_229:
[----:B------:R-:W-:Y:S05]  /*0b10*/  BSYNC.RECONVERGENT B0 ;  /* 0x0000000000007941 */ /* 0x000fea0003800200 */
.L_x_228:
[----:B------:R-:W1:Y:S01]  /*0b20*/  LDCU.64 UR10, c[0x0][0x3a0] ;  /* 0x00007400ff0a77ac */ /* 0x000e620008000a00 */
[----:B0-----:R-:W0:Y:S01]  /*0b30*/  @!P3 LDC.64 R4, c[0x0][0x3b8] ;  /* 0x0000ee00ff04bb82 */ /* 0x001e220000000a00 */
[----:B------:R-:W-:Y:S01]  /*0b40*/  @!P3 IMAD R0, R2, R23, UR45 ;  /* 0x0000002d0200be24 */ /* 0x000fe2000f8e0217 */
[----:B------:R-:W-:Y:S01]  /*0b50*/  CS2R R30, SRZ ;  /* 0x00000000001e7805 */ /* 0x000fe2000001ff00 */
[----:B------:R-:W-:Y:S01]  /*0b60*/  UIMAD UR48, UR40, 0xc0, URZ ;  /* 0x000000c0283078a4 */ /* 0x000fe2000f8e02ff */
[----:B------:R-:W-:Y:S02]  /*0b70*/  CS2R R28, SRZ ;  /* 0x00000000001c7805 */ /* 0x000fe4000001ff00 */
[----:B------:R-:W-:Y:S02]  /*0b80*/  CS2R R26, SRZ ;  /* 0x00000000001a7805 */ /* 0x000fe4000001ff00 */
[----:B------:R-:W-:Y:S02]  /*0b90*/  @!P3 SHF.L.U32 R0, R0, 0x3, RZ ;  /* 0x000000030000b819 */ /* 0x000fe400000006ff */
[----:B------:R-:W-:Y:S01]  /*0ba0*/  CS2R R24, SRZ ;  /* 0x0000000000187805 */ /* 0x000fe2000001ff00 */
[----:B------:R-:W2:Y:S02]  /*0bb0*/  LDCU.64 UR4, c[0x0][0x390] ;  /* 0x00007200ff0477ac */ /* 0x000ea40008000a00 */
[----:B------:R-:W-:Y:S01]  /*0bc0*/  @!P3 IMAD R13, R23, UR48, R0 ;  /* 0x00000030170dbc24 */ /* 0x000fe2000f8e0200 */
[----:B------:R-:W-:Y:S01]  /*0bd0*/  VOTEU.ANY UP0, P4 ;  /* 0x0000000000ff7886 */ /* 0x000fe20002000100 */
[----:B------:R-:W-:Y:S01]  /*0be0*/  PLOP3.LUT P0, PT, PT, PT, UP0, 0x40, 0x4 ;  /* 0x000000000004781c */ /* 0x000fe20003f0e808 */
[----:B------:R-:W-:Y:S01]  /*0bf0*/  UISETP.NE.AND UP1, UPT, UR9, URZ, UPT ;  /* 0x000000ff0900728c */ /* 0x000fe2000bf25270 */
[----:B-1----:R-:W-:-:S02]  /*0c00*/  ISETP.NE.U32.AND P1, PT, RZ, UR10, PT ;  /* 0x0000000aff007c0c */ /* 0x002fc4000bf25070 */
[C---:B------:R-:W-:Y:S02]  /*0c10*/  ISETP.GT.U32.OR P0, PT, R2.reuse, 0x1f, P0 ;  /* 0x0000001f0200780c */ /* 0x040fe40000704470 */
[----:B------:R-:W-:Y:S01]  /*0c20*/  ISETP.NE.AND.EX P1, PT, RZ, UR11, PT, P1 ;  /* 0x0000000bff007c0c */ /* 0x000fe2000bf25310 */
[----:B------:R-:W1:Y:S01]  /*0c30*/  LDCU.64 UR10, c[0x0][0x418] ;  /* 0x00008300ff0a77ac */ /* 0x000e620008000a00 */
[----:B0-----:R-:W-:Y:S02]  /*0c40*/  @!P3 IMAD.WIDE R4, R13, 0x2, R4 ;  /* 0x000000020d04b825 */ /* 0x001fe400078e0204 */
[C---:B------:R-:W-:Y:S02]  /*0c50*/  ISETP.GT.U32.OR P1, PT, R2.reuse, 0x17, !P1 ;  /* 0x000000170200780c */ /* 0x040fe40004f24470 */
[----:B--2---:R-:W-:Y:S02]  /*0c60*/  ISETP.NE.U32.AND P2, PT, RZ, UR4, PT ;  /* 0x00000004ff007c0c */ /* 0x004fe4000bf45070 */
[----:B------:R-:W-:Y:S01]  /*0c70*/  ISETP.NE.OR P1, PT, RZ, UR9, P1 ;  /* 0x00000009ff007c0c */ /* 0x000fe20008f25670 */
[----:B------:R0:W5:Y:S01]  /*0c80*/  @!P3 LDG.E.128 R28, desc[UR36][R4.64] ;  /* 0x00000024041cb981 */ /* 0x000162000c1e1d00 */
[----:B------:R-:W-:Y:S01]  /*0c90*/  ISETP.NE.AND.EX P2, PT, RZ, UR5, PT, P2 ;  /* 0x00000005ff007c0c */ /* 0x000fe2000bf45320 */
[----:B------:R-:W2:Y:S03]  /*0ca0*/  @!P0 LDC.64 R10, c[0x0][0x450] ;  /* 0x00011400ff0a8b82 */ /* 0x000ea60000000a00 */
[----:B------:R-:W-:Y:S01]  /*0cb0*/  ISETP.GT.U32.OR P2, PT, R2, 0x17, !P2 ;  /* 0x000000170200780c */ /* 0x000fe20005744470 */
[----:B-1----:R-:W-:-:S06]  /*0cc0*/  UISETP.NE.U32.AND UP0, UPT, UR10, URZ, UPT ;  /* 0x000000ff0a00728c */ /* 0x002fcc000bf05070 */
[----:B------:R-:W1:Y:S01]  /*0cd0*/  @!P1 LDC.64 R6, c[0x0][0x3a0] ;  /* 0x0000e800ff069b82 */ /* 0x000e620000000a00 */
[----:B------:R-:W-:-:S07]  /*0ce0*/  UISETP.NE.AND.EX UP0, UPT, UR11, URZ, UPT, UP0 ;  /* 0x000000ff0b00728c */ /* 0x000fce000bf05300 */
[----:B------:R-:W3:Y:S04]  /*0cf0*/  @!P2 LDC.64 R8, c[0x0][0x390] ;  /* 0x0000e400ff08ab82 */ /* 0x000ee80000000a00 */
[----:B------:R-:W4:Y:S01]  /*0d00*/  @UP0 LDCU.64 UR4, c[0x0][0x418] ;  /* 0x00008300ff0407ac */ /* 0x000f220008000a00 */
[----:B-1----:R-:W-:-:S05]  /*0d10*/  @!P1 IMAD.WIDE.U32 R6, R3, 0x2, R6 ;  /* 0x0000000203069825 */ /* 0x002fca00078e0006 */
[----:B------:R0:W5:Y:S01]  /*0d20*/  @!P1 LDG.E.128 R24, desc[UR36][R6.64] ;  /* 0x0000002406189981 */ /* 0x000162000c1e1d00 */
[----:B--2-4-:R-:W-:Y:S05]  /*0d30*/  BRA.U UP1, `(.L_x_231) ;  /* 0x0000000101107547 */ /* 0x014fea000b800000 */
[----:B-----5:R-:W-:Y:S02]  /*0d40*/  HFMA2 R28, R28, 1, 1, R24 ;  /* 0x3c003c001c1c7831 */ /* 0x020fe40000000018 */
[----:B------:R-:W-:Y:S02]  /*0d50*/  HADD2 R29, R29, R25 ;  /* 0x000000191d1d7230 */ /* 0x000fe40000000000 */
[----:B------:R-:W-:Y:S02]  /*0d60*/  HFMA2 R30, R30, 1, 1, R26 ;  /* 0x3c003c001e1e7831 */ /* 0x000fe4000000001a */
[----:B------:R-:W-:-:S07]  /*0d70*/  HADD2 R31, R31, R27 ;  /* 0x0000001b1f1f7230 */ /* 0x000fce0000000000 */
.L_x_231:
[----:B------:R-:W-:Y:S01]  /*0d80*/  VOTEU.ALL UP2, P0 ;  /* 0x0000000000ff7886 */ /* 0x000fe20000040000 */
[----:B------:R-:W-:Y:S01]  /*0d90*/  PLOP3.LUT P3, PT, PT, PT, UP0, 0x80, 0x8 ;  /* 0x000000000008781c */ /* 0x000fe20003f6f008 */
[----:B------:R-:W-:Y:S01]  /*0da0*/  @UP0 UIMAD.WIDE.U32 UR4, UR7, 0x4, UR4 ;  /* 0x00000004070408a5 */ /* 0x000fe2000f8e0004 */
[----:B------:R-:W-:Y:S02]  /*0db0*/  CS2R R22, SRZ ;  /* 0x0000000000167805 */ /* 0x000fe4000001ff00 */
[----:B------:R-:W-:Y:S01]  /*0dc0*/  CS2R R20, SRZ ;  /* 0x0000000000147805 */ /* 0x000fe2000001ff00 */
[----:B------:R-:W-:Y:S01]  /*0dd0*/  @!UP2 UIMAD UR6, UR38, UR6, URZ ;  /* 0x000000062606a2a4 */ /* 0x000fe2000f8e02ff */
[----:B0--3--:R-:W-:Y:S01]  /*0de0*/  @!P2 IMAD.WIDE.U32 R4, R3, 0x2, R8 ;  /* 0x000000020304a825 */ /* 0x009fe200078e0008 */
[----:B------:R-:W-:-:S03]  /*0df0*/  MOV R13, UR5 ;  /* 0x00000005000d7c02 */ /* 0x000fc60008000f00 */
[----:B------:R-:W-:Y:S01]  /*0e00*/  IMAD.U32 R12, RZ, RZ, UR4 ;  /* 0x00000004ff0c7e24 */ /* 0x000fe2000f8e00ff */
[----:B------:R-:W2:Y:S01]  /*0e10*/  @!P2 LDG.E.128 R20, desc[UR36][R4.64] ;  /* 0x000000240414a981 */ /* 0x000ea2000c1e1d00 */
[----:B------:R-:W-:Y:S01]  /*0e20*/  IMAD.U32 R0, RZ, RZ, UR6 ;  /* 0x00000006ff007e24 */ /* 0x000fe2000f8e00ff */
[----:B------:R-:W0:Y:S03]  /*0e30*/  LDCU.U8 UR4, c[0x0][0x404] ;  /* 0x00008080ff0477ac */ /* 0x000e260008000000 */
[----:B------:R-:W-:Y:S01]  /*0e40*/  @!P0 IMAD R7, R0, 0xc0, R3 ;  /* 0x000000c000078824 */ /* 0x000fe200078e0203 */
[----:B------:R-:W3:Y:S01]  /*0e50*/  @P3 LDG.E R12, desc[UR36][R12.64] ;  /* 0x000000240c0c3981 */ /* 0x000ee2000c1e1900 */
[----:B------:R-:W1:Y:S02]  /*0e60*/  LDC R3, c[0x0][0x400] ;  /* 0x00010000ff037b82 */ /* 0x000e640000000800 */
[----:B------:R-:W-:-:S05]  /*0e70*/  @!P0 IMAD.WIDE R6, R7, 0x2, R10 ;  /* 0x0000000207068825 */ /* 0x000fca00078e020a */
[----:B------:R-:W4:Y:S01]  /*0e80*/  @!P0 LDG.E.128 R8, desc[UR36][R6.64] ;  /* 0x0000002406088981 */ /* 0x000f22000c1e1d00 */
[----:B0-----:R-:W-:-:S04]  /*0e90*/  ISETP.NE.AND P1, PT, RZ, UR4, PT ;  /* 0x00000004ff007c0c */ /* 0x001fc8000bf25270 */
[----:B-1----:R-:W-:Y:S01]  /*0ea0*/  ISETP.LT.OR P1, PT, R3, 0x1, P1 ;  /* 0x000000010300780c */ /* 0x002fe20000f21670 */
[----:B------:R-:W-:Y:S01]  /*0eb0*/  UMOV UR39, URZ ;  /* 0x000000ff00277c82 */ /* 0x000fe20008000000 */
[----:B------:R-:W-:Y:S01]  /*0ec0*/  BSSY.RECONVERGENT B6, `(.L_x_232) ;  /* 0x00001fc000067945 */ /* 0x000fe20003800200 */
[----:B--2--5:R-:W-:Y:S02]  /*0ed0*/  HFMA2 R32, R32, 1, 1, R20 ;  /* 0x3c003c0020207831 */ /* 0x024fe40000000014 */
[----:B------:R-:W-:Y:S02]  /*0ee0*/  HFMA2 R34, R34, 1, 1, R22 ;  /* 0x3c003c0022227831 */ /* 0x000fe40000000016 */
[----:B------:R-:W-:Y:S01]  /*0ef0*/  HADD2 R33, R33, R21 ;  /* 0x0000001521217230 */ /* 0x000fe20000000000 */
[----:B---3--:R-:W-:Y:S01]  /*0f00*/  @P3 R2UR UR39, R12 ;  /* 0x000000000c2732ca */ /* 0x008fe200000e0000 */
[----:B------:R-:W-:Y:S02]  /*0f10*/  HADD2 R35, R35, R23 ;  /* 0x0000001723237230 */ /* 0x000fe40000000000 */
[----:B----4-:R-:W-:-:S02]  /*0f20*/  @!P0 HFMA2 R29, R29, R9, -RZ ;  /* 0x000000091d1d8231 */ /* 0x010fc400001000ff */
[----:B------:R-:W-:Y:S02]  /*0f30*/  @!P0 HFMA2 R31, R31, R11, -RZ ;  /* 0x0000000b1f1f8231 */ /* 0x000fe400001000ff */
[----:B------:R-:W-:Y:S02]  /*0f40*/  @!P0 HMUL2 R28, R28, R8 ;  /* 0x000000081c1c8232 */ /* 0x000fe40000000000 */
[----:B------:R-:W-:Y:S01]  /*0f50*/  @!P0 HMUL2 R30, R30, R10 ;  /* 0x0000000a1e1e8232 */ /* 0x000fe20000000000 */
[----:B------:R-:W-:Y:S06]  /*0f60*/  @P1 BRA `(.L_x_233) ;  /* 0x0000000800a41947 */ /* 0x000fec0003800000 */
[----:B------:R-:W-:Y:S05]  /*0f70*/  BRA.U UP1, `(.L_x_234) ;  /* 0x0000000501887547 */ /* 0x000fea000b800000 */
[----:B------:R-:W-:-:S13]  /*0f80*/  ISETP.GE.AND P0, PT, R16, R3, PT ;  /* 0x000000031000720c */ /* 0x000fda0003f06270 */
[----:B------:R-:W-:Y:S05]  /*0f90*/  @P0 BRA `(.L_x_235) ;  /* 0x0000001c00b80947 */ /* 0x000fea0003800000 */
[----:B------:R-:W-:Y:S01]  /*0fa0*/  I2FP.F32.U32 R3, R3 ;  /* 0x0000000300037245 */ /* 0x000fe20000201000 */
[C---:B------:R-:W-:Y:S01]  /*0fb0*/  VIADD R4, R16.reuse, 0x2 ;  /* 0x0000000210047836 */ /* 0x040fe20000000000 */
[----:B------:R-:W-:Y:S01]  /*0fc0*/  I2FP.F32.U32 R0, R16 ;  /* 0x0000001000007245 */ /* 0x000fe20000201000 */
[C---:B------:R-:W-:Y:S01]  /*0fd0*/  VIADD R6, R16.reuse, 0x4 ;  /* 0x0000000410067836 */ /* 0x040fe20000000000 */
[----:B------:R-:W-:Y:S01]  /*0fe0*/  IADD3 R7, PT, PT, R16, 0x6, RZ ;  /* 0x0000000610077810 */ /* 0x000fe20007ffe0ff */
[----:B------:R-:W-:Y:S01]  /*0ff0*/  UIADD3 UR4, UPT, UPT, -UR39, UR9, URZ ;  /* 0x0000000927047290 */ /* 0x000fe2000fffe1ff */
[----:B------:R-:W0:Y:S01]  /*1000*/  MUFU.RCP R3, R3 ;  /* 0x0000000300037308 */ /* 0x000e220000001000 */
[----:B------:R-:W-:Y:S01]  /*1010*/  I2FP.F32.U32 R5, R4 ;  /* 0x0000000400057245 */ /* 0x000fe20000201000 */
[--C-:B------:R-:W-:Y:S01]  /*1020*/  HADD2.F32 R19, -RZ, R34.reuse.H1_H1 ;  /* 0x30000022ff137230 */ /* 0x100fe20000004100 */
[----:B------:R-:W-:Y:S01]  /*1030*/  I2FP.F32.U32 R6, R6 ;  /* 0x0000000600067245 */ /* 0x000fe20000201000 */
[----:B------:R-:W-:Y:S01]  /*1040*/  HADD2.F32 R15, -RZ, R34.H0_H0 ;  /* 0x20000022ff0f7230 */ /* 0x000fe20000004100 */
[----:B------:R-:W-:Y:S01]  /*1050*/  I2FP.F32.U32 R7, R7 ;  /* 0x0000000700077245 */ /* 0x000fe20000201000 */
[----:B------:R-:W-:-:S02]  /*1060*/  HADD2.F32 R23, -RZ, R30.H1_H1 ;  /* 0x3000001eff177230 */ /* 0x000fc40000004100 */
[----:B------:R-:W-:Y:S02]  /*1070*/  HADD2.F32 R21, -RZ, R30.H0_H0 ;  /* 0x2000001eff157230 */ /* 0x000fe40000004100 */
[----:B------:R-:W-:Y:S02]  /*1080*/  HADD2.F32 R37, -RZ, R35.H1_H1 ;  /* 0x30000023ff257230 */ /* 0x000fe40000004100 */
        /* <DEDUP_REMOVED lines=10> */
[----:B------:R-:W-:Y:S01]  /*1130*/  I2FP.F32.S32 R0, UR4 ;  /* 0x0000000400007c45 */ /* 0x000fe20008201400 */
[----:B------:R-:W0:Y:S01]  /*1140*/  MUFU.EX2 R11, -R4 ;  /* 0x80000004000b7308 */ /* 0x000e220000000800 */
[----:B------:R-:W-:-:S03]  /*1150*/  FMUL.FTZ R9, R3, 13.28771209716796875 ;  /* 0x41549a7803097820 */ /* 0x000fc60000410000 */
[----:B------:R-:W1:Y:S04]  /*1160*/  MUFU.EX2 R5, -R5 ;  /* 0x8000000500057308 */ /* 0x000e680000000800 */
[----:B------:R-:W2:Y:S04]  /*1170*/  MUFU.EX2 R7, -R7 ;  /* 0x8000000700077308 */ /* 0x000ea80000000800 */
[----:B------:R-:W3:Y:S01]  /*1180*/  MUFU.EX2 R9, -R9 ;  /* 0x8000000900097308 */ /* 0x000ee20000000800 */
[----:B0-----:R-:W-:Y:S01]  /*1190*/  FMUL.FTZ R3, R0, R11 ;  /* 0x0000000b00037220 */ /* 0x001fe20000410000 */
[----:B------:R-:W-:-:S02]  /*11a0*/  HADD2.F32 R11, -RZ, R33.H1_H1 ;  /* 0x30000021ff0b7230 */ /* 0x000fc40000004100 */
[----:B------:R-:W-:Y:S02]  /*11b0*/  HADD2.F32 R33, -RZ, R33.H0_H0 ;  /* 0x20000021ff217230 */ /* 0x000fe40000004100 */
        /* <DEDUP_REMOVED lines=62> */
.L_x_234:
        /* <DEDUP_REMOVED lines=12> */
[----:B------:R-:W-:-:S02]  /*1660*/  HADD2.F32 R20, -RZ, R35.H0_H0 ;  /* 0x20000023ff147230 */ /* 0x000fc40000004100 */
[-C--:B0-----:R-:W-:Y:S01]  /*1670*/  FMUL.FTZ R0, R0, R3.reuse ;  /* 0x0000000300007220 */ /* 0x081fe20000410000 */
[-C--:B------:R-:W-:Y:S01]  /*1680*/  FMUL.FTZ R6, R6, R3.reuse ;  /* 0x0000000306067220 */ /* 0x080fe20000410000 */
[----:B------:R-:W-:Y:S02]  /*1690*/  FMUL.FTZ R8, R8, R3 ;  /* 0x0000000308087220 */ /* 0x000fe40000410000 */
[----:B------:R-:W-:Y:S01]  /*16a0*/  FMUL.FTZ R4, R0, 13.28771209716796875 ;  /* 0x41549a7800047820 */ /* 0x000fe20000410000 */
[----:B------:R-:W-:Y:S01]  /*16b0*/  I2FP.F32.U32 R0, R5 ;  /* 0x0000000500007245 */ /* 0x000fe20000201000 */
[----:B------:R-:W-:Y:S01]  /*16c0*/  FMUL.FTZ R6, R6, 13.28771209716796875 ;  /* 0x41549a7806067820 */ /* 0x000fe20000410000 */
[----:B------:R-:W-:Y:S01]  /*16d0*/  FMUL.FTZ R11, R8, 13.28771209716796875 ;  /* 0x41549a78080b7820 */ /* 0x000fe20000410000 */
[----:B------:R-:W0:Y:S02]  /*16e0*/  MUFU.EX2 R5, -R4 ;  /* 0x8000000400057308 */ /* 0x000e240000000800 */
[----:B------:R-:W-:Y:S01]  /*16f0*/  FMUL.FTZ R7, R0, R3 ;  /* 0x0000000300077220 */ /* 0x000fe20000410000 */
[----:B------:R-:W-:Y:S01]  /*1700*/  I2FP.F32.S32 R0, UR4 ;  /* 0x0000000400007c45 */ /* 0x000fe20008201400 */
[----:B------:R-:W1:Y:S02]  /*1710*/  MUFU.EX2 R13, -R11 ;  /* 0x8000000b000d7308 */ /* 0x000e640000000800 */
[----:B------:R-:W-:-:S02]  /*1720*/  FMUL.FTZ R10, R7, 13.28771209716796875 ;  /* 0x41549a78070a7820 */ /* 0x000fc40000410000 */
[----:B------:R-:W2:Y:S04]  /*1730*/  MUFU.EX2 R7, -R6 ;  /* 0x8000000600077308 */ /* 0x000ea80000000800 */
[----:B------:R3:W4:Y:S01]  /*1740*/  MUFU.EX2 R9, -R10 ;  /* 0x8000000a00097308 */ /* 0x0007220000000800 */
[----:B0-----:R-:W-:-:S04]  /*1750*/  FMUL.FTZ R5, R0, R5 ;  /* 0x0000000500057220 */ /* 0x001fc80000410000 */
[----:B------:R-:W-:Y:S01]  /*1760*/  FMUL.RZ R5, R5, 0.15915493667125701904 ;  /* 0x3e22f98305057820 */ /* 0x000fe2000040c000 */
[C---:B-1----:R-:W-:Y:S01]  /*1770*/  FMUL.FTZ R13, R0.reuse, R13 ;  /* 0x0000000d000d7220 */ /* 0x042fe20000410000 */
[----:B---3--:R-:W-:Y:S02]  /*1780*/  HADD2.F32 R10, -RZ, R33.H1_H1 ;  /* 0x30000021ff0a7230 */ /* 0x008fe40000004100 */
[C---:B--2---:R-:W-:Y:S01]  /*1790*/  FMUL.FTZ R7, R0.reuse, R7 ;  /* 0x0000000700077220 */ /* 0x044fe20000410000 */
[----:B------:R-:W0:Y:S01]  /*17a0*/  MUFU.COS R3, R5 ;  /* 0x0000000500037308 */ /* 0x000e220000000000 */
[----:B------:R-:W-:Y:S01]  /*17b0*/  FMUL.RZ R14, R13, 0.15915493667125701904 ;  /* 0x3e22f9830d0e7820 */ /* 0x000fe2000040c000 */
[----:B------:R-:W-:Y:S02]  /*17c0*/  HADD2.F32 R13, -RZ, R34.H1_H1 ;  /* 0x30000022ff0d7230 */ /* 0x000fe40000004100 */
[----:B----4-:R-:W-:Y:S01]  /*17d0*/  FMUL.FTZ R6, R0, R9 ;  /* 0x0000000900067220 */ /* 0x010fe20000410000 */
[----:B------:R-:W-:Y:S01]  /*17e0*/  FMUL.RZ R7, R7, 0.15915493667125701904 ;  /* 0x3e22f98307077820 */ /* 0x000fe2000040c000 */
[----:B------:R-:W-:-:S02]  /*17f0*/  HADD2.F32 R0, -RZ, R32.H1_H1 ;  /* 0x30000020ff007230 */ /* 0x000fc40000004100 */
[----:B------:R-:W-:Y:S01]  /*1800*/  FMUL.RZ R6, R6, 0.15915493667125701904 ;  /* 0x3e22f98306067820 */ /* 0x000fe2000040c000 */
[----:B------:R0:W1:Y:S01]  /*1810*/  MUFU.SIN R4, R5 ;  /* 0x0000000500047308 */ /* 0x0000620000000400 */
[----:B------:R-:W-:Y:S02]  /*1820*/  HADD2.F32 R32, -RZ, R32.H0_H0 ;  /* 0x20000020ff207230 */ /* 0x000fe40000004100 */
[----:B------:R-:W-:Y:S02]  /*1830*/  HADD2.F32 R33, -RZ, R33.H0_H0 ;  /* 0x20000021ff217230 */ /* 0x000fe40000004100 */
[----:B------:R-:W-:-:S03]  /*1840*/  HADD2.F32 R34, -RZ, R34.H0_H0 ;  /* 0x20000022ff227230 */ /* 0x000fc60000004100 */
[----:B------:R-:W2:Y:S01]  /*1850*/  MUFU.SIN R9, R7 ;  /* 0x0000000700097308 */ /* 0x000ea20000000400 */
[----:B0-----:R-:W-:-:S07]  /*1860*/  FMUL.FTZ R5, R3, R0 ;  /* 0x0000000003057220 */ /* 0x001fce0000410000 */
[----:B------:R-:W0:Y:S01]  /*1870*/  MUFU.SIN R12, R6 ;  /* 0x00000006000c7308 */ /* 0x000e220000000400 */
[----:B-1----:R-:W-:-:S07]  /*1880*/  FFMA.FTZ R5, R4, R32, R5 ;  /* 0x0000002004057223 */ /* 0x002fce0000010005 */
[----:B------:R-:W1:Y:S08]  /*1890*/  MUFU.SIN R19, R14 ;  /* 0x0000000e00137308 */ /* 0x000e700000000400 */
[----:B------:R2:W3:Y:S08]  /*18a0*/  MUFU.COS R8, R7 ;  /* 0x0000000700087308 */ /* 0x0004f00000000000 */
[----:B------:R4:W5:Y:S01]  /*18b0*/  MUFU.COS R11, R6 ;  /* 0x00000006000b7308 */ /* 0x0009620000000000 */
[----:B--2---:R-:W-:-:S07]  /*18c0*/  FMUL.FTZ R7, R9, R10 ;  /* 0x0000000a09077220 */ /* 0x004fce0000410000 */
[----:B------:R-:W2:Y:S01]  /*18d0*/  MUFU.COS R15, R14 ;  /* 0x0000000e000f7308 */ /* 0x000ea20000000000 */
[----:B----4-:R-:W-:Y:S01]  /*18e0*/  FMUL.FTZ R6, R4, R0 ;  /* 0x0000000004067220 */ /* 0x010fe20000410000 */
[----:B0-----:R-:W-:Y:S01]  /*18f0*/  FMUL.FTZ R0, R12, R13 ;  /* 0x0000000d0c007220 */ /* 0x001fe20000410000 */
[----:B-1----:R-:W-:Y:S01]  /*1900*/  FMUL.FTZ R4, R19, R22 ;  /* 0x0000001613047220 */ /* 0x002fe20000410000 */
[C---:B---3--:R-:W-:Y:S01]  /*1910*/  FMUL.FTZ R10, R8.reuse, R10 ;  /* 0x0000000a080a7220 */ /* 0x048fe20000410000 */
[----:B------:R-:W-:Y:S01]  /*1920*/  FFMA.FTZ R6, R3, R32, -R6 ;  /* 0x0000002003067223 */ /* 0x000fe20000010806 */
[-C--:B------:R-:W-:Y:S02]  /*1930*/  FFMA.FTZ R7, R8, R33.reuse, -R7 ;  /* 0x0000002108077223 */ /* 0x080fe40000010807 */
[----:B------:R-:W-:Y:S01]  /*1940*/  FFMA.FTZ R10, R9, R33, R10 ;  /* 0x00000021090a7223 */ /* 0x000fe2000001000a */
[C---:B-----5:R-:W-:Y:S01]  /*1950*/  FMUL.FTZ R13, R11.reuse, R13 ;  /* 0x0000000d0b0d7220 */ /* 0x060fe20000410000 */
[----:B------:R-:W-:Y:S01]  /*1960*/  FFMA.FTZ R0, R11, R34, -R0 ;  /* 0x000000220b007223 */ /* 0x000fe20000010800 */
[----:B------:R-:W-:-:S02]  /*1970*/  F2FP.F16.F32.PACK_AB R32, R5, R6 ;  /* 0x000000060520723e */ /* 0x000fc400000000ff */
[----:B------:R-:W-:Y:S01]  /*1980*/  FFMA.FTZ R13, R12, R34, R13 ;  /* 0x000000220c0d7223 */ /* 0x000fe2000001000d */
[----:B------:R-:W-:Y:S01]  /*1990*/  F2FP.F16.F32.PACK_AB R33, R10, R7 ;  /* 0x000000070a21723e */ /* 0x000fe200000000ff */
[C---:B--2---:R-:W-:Y:S01]  /*19a0*/  FMUL.FTZ R22, R15.reuse, R22 ;  /* 0x000000160f167220 */ /* 0x044fe20000410000 */
[----:B------:R-:W-:Y:S02]  /*19b0*/  FFMA.FTZ R4, R15, R20, -R4 ;  /* 0x000000140f047223 */ /* 0x000fe40000010804 */
[----:B------:R-:W-:Y:S01]  /*19c0*/  F2FP.F16.F32.PACK_AB R34, R13, R0 ;  /* 0x000000000d22723e */ /* 0x000fe200000000ff */
[----:B------:R-:W-:-:S05]  /*19d0*/  FFMA.FTZ R35, R19, R20, R22 ;  /* 0x0000001413237223 */ /* 0x000fca0000010016 */
[----:B------:R-:W-:Y:S01]  /*19e0*/  F2FP.F16.F32.PACK_AB R35, R35, R4 ;  /* 0x000000042323723e */ /* 0x000fe200000000ff */
[----:B------:R-:W-:Y:S06]  /*19f0*/  BRA `(.L_x_235) ;  /* 0x0000001400207947 */ /* 0x000fec0003800000 */
.L_x_233:
        /* <DEDUP_REMOVED lines=10> */
[----:B0-----:R-:W-:-:S06]  /*1aa0*/  VIADD R4, R0, 0xffffffe ;  /* 0x0ffffffe00047836 */ /* 0x001fcc0000000000 */
[----:B------:R0:W1:Y:S02]  /*1ab0*/  F2I.FTZ.U32.TRUNC.NTZ R5, R4 ;  /* 0x0000000400057305 */ /* 0x000064000021f000 */
[----:B0-----:R-:W-:Y:S02]  /*1ac0*/  IMAD.MOV.U32 R4, RZ, RZ, RZ ;  /* 0x000000ffff047224 */ /* 0x001fe400078e00ff */
[----:B-1----:R-:W-:-:S04]  /*1ad0*/  IMAD.MOV R6, RZ, RZ, -R5 ;  /* 0x000000ffff067224 */ /* 0x002fc800078e0a05 */
[----:B------:R-:W-:Y:S01]  /*1ae0*/  IMAD R9, R6, R7, RZ ;  /* 0x0000000706097224 */ /* 0x000fe200078e02ff */
[----:B------:R-:W-:-:S03]  /*1af0*/  MOV R6, R8 ;  /* 0x0000000800067202 */ /* 0x000fc60000000f00 */
[----:B------:R-:W-:-:S04]  /*1b00*/  IMAD.HI.U32 R5, R5, R9, R4 ;  /* 0x0000000905057227 */ /* 0x000fc800078e0004 */
[----:B------:R-:W-:Y:S02]  /*1b10*/  IMAD.MOV R9, RZ, RZ, -R10 ;  /* 0x000000ffff097224 */ /* 0x000fe400078e0a0a */
        /* <DEDUP_REMOVED lines=35> */
.L_x_236:
        /* <DEDUP_REMOVED lines=15> */
.L_x_237:
        /* <DEDUP_REMOVED lines=140> */
.L_x_243:
[----:B------:R-:W-:Y:S05]  /*2700*/  BSYNC.RECONVERGENT B2 ;  /* 0x0000000000027941 */ /* 0x000fea0003800200 */
.L_x_242:
        /* <DEDUP_REMOVED lines=17> */
.L_x_241:
        /* <DEDUP_REMOVED lines=72> */
.L_x_244:
[----:B------:R-:W-:Y:S05]  /*2ca0*/  BSYNC.RECONVERGENT B1 ;  /* 0x0000000000017941 */ /* 0x000fea0003800200 */
.L_x_240:
        /* <DEDUP_REMOVED lines=16> */
.L_x_239:
[----:B------:R-:W-:Y:S05]  /*2db0*/  BSYNC.RECONVERGENT B0 ;  /* 0x0000000000007941 */ /* 0x000fea0003800200 */
.L_x_238:
        /* <DEDUP_REMOVED lines=10> */
.L_x_246:
[----:B------:R-:W-:Y:S05]  /*2e60*/  BSYNC.RECONVERGENT B0 ;  /* 0x0000000000007941 */ /* 0x000fea0003800200 */
.L_x_245:
[----:B------:R-:W-:Y:S06]  /*2e70*/  BAR.SYNC.DEFER_BLOCKING 0x0 ;  /* 0x0000000000007b1d */ /* 0x000fec0000010000 */
.L_x_235:
[----:B------:R-:W-:Y:S05]  /*2e80*/  BSYNC.RECONVERGENT B6 ;  /* 0x0000000000067941 */ /* 0x000fea0003800200 */
.L_x_232:
[----:B------:R-:W3:Y:S01]  /*2e90*/  LDC R19, c[0x0][0x3f4] ;  /* 0x0000fd00ff137b82 */ /* 0x000ee20000000800 */
[----:B------:R-:W-:Y:S01]  /*2ea0*/  ISETP.GT.U32.AND P0, PT, R2, 0x1f, PT ;  /* 0x0000001f0200780c */ /* 0x000fe20003f04070 */
[----:B---3--:R-:W-:-:S05]  /*2eb0*/  IMAD.MOV R0, RZ, RZ, -R19 ;  /* 0x000000ffff007224 */ /* 0x008fca00078e0a13 */
[----:B------:R-:W-:-:S04]  /*2ec0*/  VIADDMNMX R0, R0, UR44, RZ, !PT ;  /* 0x0000002c00007c46 */ /* 0x000fc8000f8001ff */
[----:B------:R-:W-:Y:S02]  /*2ed0*/  R2UR UR10, R0 ;  /* 0x00000000000a72ca */ /* 0x000fe400000e0000 */
[----:B------:R-:W-:Y:S01]  /*2ee0*/  MOV R0, 0xff7fffff ;  /* 0xff7fffff00007802 */ /* 0x000fe20000000f00 */
[----:B------:R-:W-:-:S12]  /*2ef0*/  @P0 BRA `(.L_x_247) ;  /* 0x0000000000fc0947 */ /* 0x000fd80003800000 */
[----:B------:R-:W3:Y:S01]  /*2f00*/  LDCU UR4, c[0x0][0x40c] ;  /* 0x00008180ff0477ac */ /* 0x000ee20008000800 */
[----:B------:R-:W5:Y:S01]  /*2f10*/  S2R R20, SR_CgaCtaId ;  /* 0x0000000000147919 */ /* 0x000f620000008800 */
[----:B------:R-:W-:Y:S01]  /*2f20*/  MOV R10, 0x400 ;  /* 0x00000400000a7802 */ /* 0x000fe20000000f00 */
[----:B--2-4-:R-:W-:-:S04]  /*2f30*/  HMUL2 R14, R33, R29 ;  /* 0x0000001d210e7232 */ /* 0x014fc80000000000 */
[----:B------:R-:W-:Y:S02]  /*2f40*/  VIADD R3, R10, 0x20 ;  /* 0x000000200a037836 */ /* 0x000fe40000000000 */
[----:B------:R-:W-:-:S04]  /*2f50*/  HFMA2 R15, R32, R28, R14 ;  /* 0x0000001c200f7231 */ /* 0x000fc8000000000e */
[----:B------:R-:W-:-:S04]  /*2f60*/  HFMA2 R15, R34, R30, R15 ;  /* 0x0000001e220f7231 */ /* 0x000fc8000000000f */
[----:B------:R-:W-:Y:S01]  /*2f70*/  HFMA2 R15, R35, R31, R15 ;  /* 0x0000001f230f7231 */ /* 0x000fe2000000000f */
[----:B---3--:R-:W-:Y:S01]  /*2f80*/  ISETP.NE.AND P1, PT, RZ, UR4, PT ;  /* 0x00000004ff007c0c */ /* 0x008fe2000bf25270 */
[----:B------:R-:W-:-:S03]  /*2f90*/  UMOV UR4, 0xffffffff ;  /* 0xffffffff00047882 */ /* 0x000fc60000000000 */
[----:B------:R-:W-:Y:S01]  /*2fa0*/  HADD2.F32 R13, -RZ, R15.H0_H0 ;  /* 0x2000000fff0d7230 */ /* 0x000fe20000004100 */
[----:B------:R-:W-:-:S08]  /*2fb0*/  ISETP.GT.U32.OR P0, PT, R2, 0x17, P1 ;  /* 0x000000170200780c */ /* 0x000fd00000f04470 */
[----:B0-----:R-:W-:Y:S01]  /*2fc0*/  @!P1 VIADD R6, R10, 0x220 ;  /* 0x000002200a069836 */ /* 0x001fe20000000000 */
[----:B-----5:R-:W-:-:S04]  /*2fd0*/  LEA R3, R20, R3, 0x18 ;  /* 0x0000000314037211 */ /* 0x020fc800078ec0ff */
[----:B-1----:R-:W0:Y:S01]  /*2fe0*/  @!P0 LDC.64 R4, c[0x0][0x3b8] ;  /* 0x0000ee00ff048b82 */ /* 0x002e220000000a00 */
[C---:B------:R-:W-:Y:S02]  /*2ff0*/  @!P0 IMAD R7, R2.reuse, R19, UR41 ;  /* 0x0000002902078e24 */ /* 0x040fe4000f8e0213 */
[----:B------:R-:W-:-:S03]  /*3000*/  IMAD R3, R2, 0x10, R3 ;  /* 0x0000001002037824 */ /* 0x000fc600078e0203 */
[----:B------:R-:W-:Y:S02]  /*3010*/  @!P0 SHF.L.U32 R8, R7, 0x3, RZ ;  /* 0x0000000307088819 */ /* 0x000fe400000006ff */
[----:B------:R-:W-:Y:S01]  /*3020*/  @!P1 LEA R7, R20, R6, 0x18 ;  /* 0x0000000614079211 */ /* 0x000fe200078ec0ff */
[----:B------:R1:W-:Y:S01]  /*3030*/  STS.128 [R3], R32 ;  /* 0x0000002003007388 */ /* 0x0003e20000000c00 */
[----:B------:R-:W-:Y:S02]  /*3040*/  HADD2.F32 R6, -RZ, R15.H1_H1 ;  /* 0x3000000fff067230 */ /* 0x000fe40000004100 */
[----:B------:R-:W-:Y:S02]  /*3050*/  @!P0 IMAD R9, R19, UR48, R8 ;  /* 0x0000003013098c24 */ /* 0x000fe4000f8e0208 */
[----:B------:R-:W-:Y:S02]  /*3060*/  @!P1 IMAD R7, R2, 0x10, R7 ;  /* 0x0000001002079824 */ /* 0x000fe400078e0207 */
[----:B------:R-:W-:-:S03]  /*3070*/  FADD.FTZ R13, R13, R6 ;  /* 0x000000060d0d7221 */ /* 0x000fc60000010000 */
[----:B------:R1:W-:Y:S01]  /*3080*/  @!P1 STS.128 [R7], R24 ;  /* 0x0000001807009388 */ /* 0x0003e20000000c00 */
[----:B0-----:R-:W-:-:S05]  /*3090*/  @!P0 IMAD.WIDE R4, R9, 0x2, R4 ;  /* 0x0000000209048825 */ /* 0x001fca00078e0204 */
[----:B------:R1:W-:Y:S01]  /*30a0*/  @!P0 STG.E.128 desc[UR36][R4.64], R28 ;  /* 0x0000001c04008986 */ /* 0x0003e2000c101d24 */
[----:B------:R-:W-:Y:S05]  /*30b0*/  BRA.DIV UR4, `(.L_x_248) ;  /* 0x000000a204307947 */ /* 0x000fea000b800000 */
[----:B------:R-:W1:Y:S02]  /*30c0*/  SHFL.BFLY PT, R14, R13, 0x10, 0x1f ;  /* 0x0e001f000d0e7f89 */ /* 0x000e6400000e0000 */
[----:B-1----:R-:W-:-:S05]  /*30d0*/  FADD.FTZ R3, R13, R14 ;  /* 0x0000000e0d037221 */ /* 0x002fca0000010000 */
[----:B------:R-:W0:Y:S02]  /*30e0*/  SHFL.BFLY PT, R14, R3, 0x8, 0x1f ;  /* 0x0d001f00030e7f89 */ /* 0x000e2400000e0000 */
[----:B0-----:R-:W-:-:S05]  /*30f0*/  FADD.FTZ R4, R3, R14 ;  /* 0x0000000e03047221 */ /* 0x001fca0000010000 */
[----:B------:R-:W0:Y:S02]  /*3100*/  SHFL.BFLY PT, R14, R4, 0x4, 0x1f ;  /* 0x0c801f00040e7f89 */ /* 0x000e2400000e0000 */
[----:B0-----:R-:W-:-:S05]  /*3110*/  FADD.FTZ R5, R4, R14 ;  /* 0x0000000e04057221 */ /* 0x001fca0000010000 */
[----:B------:R-:W0:Y:S02]  /*3120*/  SHFL.BFLY PT, R14, R5, 0x2, 0x1f ;  /* 0x0c401f00050e7f89 */ /* 0x000e2400000e0000 */
[----:B0-----:R-:W-:-:S05]  /*3130*/  FADD.FTZ R6, R5, R14 ;  /* 0x0000000e05067221 */ /* 0x001fca0000010000 */
[----:B------:R0:W1:Y:S02]  /*3140*/  SHFL.BFLY PT, R14, R6, 0x1, 0x1f ;  /* 0x0c201f00060e7f89 */ /* 0x00006400000e0000 */
.L_x_385:
        /* <DEDUP_REMOVED lines=13> */
[----:B------:R-:W-:Y:S01]  /*3220*/  MOV R4, UR4 ;  /* 0x0000000400047c02 */ /* 0x000fe20008000f00 */
[----:B------:R-:W-:-:S04]  /*3230*/  IMAD.U32 R5, RZ, RZ, UR5 ;  /* 0x00000005ff057e24 */ /* 0x000fc8000f8e00ff */
[----:B------:R-:W1:Y:S01]  /*3240*/  LDCU UR5, c[0x0][0x410] ;  /* 0x00008200ff0577ac */ /* 0x000e620008000800 */
[----:B------:R-:W2:Y:S01]  /*3250*/  @P0 LDG.E.U16 R4, desc[UR36][R4.64] ;  /* 0x0000002404040981 */ /* 0x000ea2000c1e1500 */
[----:B------:R-:W-:Y:S01]  /*3260*/  VIADD R3, R10, 0x420 ;  /* 0x000004200a037836 */ /* 0x000fe20000000000 */
[----:B------:R-:W-:-:S04]  /*3270*/  UIADD3 UR4, UPT, UPT, UR44, -UR10, URZ ;  /* 0x8000000a2c047290 */ /* 0x000fc8000fffe0ff */
[----:B------:R-:W-:Y:S02]  /*3280*/  LEA R7, R20, R3, 0x18 ;  /* 0x0000000314077211 */ /* 0x000fe400078ec0ff */
[----:B0-----:R-:W-:-:S05]  /*3290*/  MOV R6, UR4 ;  /* 0x0000000400067c02 */ /* 0x001fca0008000f00 */
[----:B------:R-:W-:Y:S02]  /*32a0*/  IMAD R7, R6, 0x4, R7 ;  /* 0x0000000406077824 */ /* 0x000fe400078e0207 */
[----:B-1----:R-:W-:Y:S01]  /*32b0*/  FMUL.FTZ R0, R14, UR5 ;  /* 0x000000050e007c20 */ /* 0x002fe20008410000 */
[----:B--2---:R-:W-:-:S05]  /*32c0*/  @P0 HADD2.F32 R3, -RZ, R4.H0_H0 ;  /* 0x20000004ff030230 */ /* 0x004fca0000004100 */
[----:B------:R-:W-:-:S05]  /*32d0*/  @P0 FADD.FTZ R0, R0, R3 ;  /* 0x0000000300000221 */ /* 0x000fca0000010000 */
[----:B------:R3:W-:Y:S02]  /*32e0*/  STS [R7+-0x4], R0 ;  /* 0xfffffc0007007388 */ /* 0x0007e40000000800 */
.L_x_247:
[----:B------:R-:W-:Y:S05]  /*32f0*/  WARPSYNC.ALL ;  /* 0x0000000000007948 */ /* 0x000fea0003800000 */
[----:B------:R-:W5:Y:S08]  /*3300*/  S2UR UR16, SR_CgaCtaId ;  /* 0x00000000001079c3 */ /* 0x000f700000008800 */
[----:B------:R-:W-:Y:S01]  /*3310*/  BAR.SYNC.DEFER_BLOCKING 0x0 ;  /* 0x0000000000007b1d */ /* 0x000fe20000010000 */
[----:B------:R-:W-:-:S02]  /*3320*/  LOP3.LUT R3, R16, 0x8, RZ, 0xc0, !PT ;  /* 0x0000000810037812 */ /* 0x000fc400078ec0ff */
[----:B------:R-:W-:-:S03]  /*3330*/  SHF.R.U32.HI R26, RZ, 0x1, R2 ;  /* 0x00000001ff1a7819 */ /* 0x000fc60000011602 */
[----:B------:R-:W-:Y:S01]  /*3340*/  UMOV UR11, 0x400 ;  /* 0x00000400000b7882 */ /* 0x000fe20000000000 */
[----:B------:R-:W0:Y:S01]  /*3350*/  LDCU UR7, c[0x0][0x40c] ;  /* 0x00008180ff0777ac */ /* 0x000e220008000800 */
[----:B------:R-:W-:Y:S01]  /*3360*/  UIADD3 UR4, UPT, UPT, UR11, 0x20, URZ ;  /* 0x000000200b047890 */ /* 0x000fe2000fffe0ff */
[----:B------:R-:W1:Y:S01]  /*3370*/  LDCU UR6, c[0x0][0x3f0] ;  /* 0x00007e00ff0677ac */ /* 0x000e620008000800 */
[----:B------:R-:W2:Y:S01]  /*3380*/  LDCU UR19, c[0x0][0x40c] ;  /* 0x00008180ff1377ac */ /* 0x000ea20008000800 */
[----:B------:R-:W2:Y:S01]  /*3390*/  LDCU UR20, c[0x0][0x410] ;  /* 0x00008200ff1477ac */ /* 0x000ea20008000800 */
[----:B-----5:R-:W-:Y:S02]  /*33a0*/  ULEA UR4, UR16, UR4, 0x18 ;  /* 0x0000000410047291 */ /* 0x020fe4000f8ec0ff */
[----:B0-----:R-:W-:Y:S01]  /*33b0*/  UISETP.NE.AND UP0, UPT, UR7, URZ, UPT ;  /* 0x000000ff0700728c */ /* 0x001fe2000bf05270 */
[----:B------:R-:W0:Y:S01]  /*33c0*/  LDCU.64 UR8, c[0x0][0x3c8] ;  /* 0x00007900ff0877ac */ /* 0x000e220008000a00 */
[----:B-1----:R-:W-:-:S05]  /*33d0*/  UIMAD UR6, UR42, UR6, UR46 ;  /* 0x000000062a0672a4 */ /* 0x002fca000f8e022e */
[----:B------:R-:W1:Y:S01]  /*33e0*/  LDS.64 R156, [R3+UR4] ;  /* 0x00000004039c7984 */ /* 0x000e620008000a00 */
[----:B------:R-:W0:Y:S03]  /*33f0*/  LDCU.64 UR22, c[0x0][0x438] ;  /* 0x00008700ff1677ac */ /* 0x000e260008000a00 */
[----:B------:R-:W0:Y:S01]  /*3400*/  LDS.64 R154, [R3+UR4+0x10] ;  /* 0x00001004039a7984 */ /* 0x000e220008000a00 */
[----:B------:R-:W0:Y:S03]  /*3410*/  LDCU.64 UR14, c[0x0][0x448] ;  /* 0x00008900ff0e77ac */ /* 0x000e260008000a00 */
[----:B------:R-:W0:Y:S01]  /*3420*/  LDS.64 R152, [R3+UR4+0x20] ;  /* 0x0000200403987984 */ /* 0x000e220008000a00 */
[----:B------:R-:W-:-:S03]  /*3430*/  UIMAD UR6, UR6, 0xc0, URZ ;  /* 0x000000c0060678a4 */ /* 0x000fc6000f8e02ff */
[----:B------:R-:W0:Y:S04]  /*3440*/  LDS.64 R150, [R3+UR4+0x30] ;  /* 0x0000300403967984 */ /* 0x000e280008000a00 */
        /* <DEDUP_REMOVED lines=27> */
[----:B------:R5:W0:Y:S01]  /*3600*/  LDS.64 R94, [R3+UR4+0x1f0] ;  /* 0x0001f004035e7984 */ /* 0x000a220008000a00 */
[----:B------:R-:W-:-:S04]  /*3610*/  UIADD3 UR4, UPT, UPT, UR45, 0xf, -UR10 ;  /* 0x0000000f2d047890 */ /* 0x000fc8000fffe80a */
[----:B------:R-:W-:Y:S01]  /*3620*/  USHF.R.S32.HI UR5, URZ, 0x1f, UR4 ;  /* 0x0000001fff057899 */ /* 0x000fe20008011404 */
[----:B-----5:R-:W-:-:S05]  /*3630*/  SHF.L.U32 R3, R2, 0x2, RZ ;  /* 0x0000000202037819 */ /* 0x020fca00000006ff */
[----:B------:R-:W-:Y:S01]  /*3640*/  IMAD.U32 R4, RZ, RZ, UR5 ;  /* 0x00000005ff047e24 */ /* 0x000fe2000f8e00ff */
[----:B------:R-:W-:-:S04]  /*3650*/  LOP3.LUT R10, R3, 0x4, RZ, 0xc0, !PT ;  /* 0x00000004030a7812 */ /* 0x000fc800078ec0ff */
[----:B------:R-:W-:-:S04]  /*3660*/  LEA.HI R4, R4, UR4, RZ, 0x4 ;  /* 0x0000000404047c11 */ /* 0x000fc8000f8f20ff */
[----:B------:R-:W-:-:S04]  /*3670*/  LOP3.LUT R9, R4, 0xfffffff0, RZ, 0xc0, !PT ;  /* 0xfffffff004097812 */ /* 0x000fc800078ec0ff */
[----:B------:R-:W-:Y:S01]  /*3680*/  ISETP.GE.AND P0, PT, R26, R9, PT ;  /* 0x000000091a00720c */ /* 0x000fe20003f06270 */
[----:B-12---:R-:W-:-:S12]  /*3690*/  BRA.U UP0, `(.L_x_249) ;  /* 0x00000001008c7547 */ /* 0x006fd8000b800000 */
[----:B------:R-:W-:-:S04]  /*36a0*/  UIADD3 UR4, UPT, UPT, UR11, 0x220, URZ ;  /* 0x000002200b047890 */ /* 0x000fc8000fffe0ff */
[----:B------:R-:W-:-:S06]  /*36b0*/  ULEA UR4, UR16, UR4, 0x18 ;  /* 0x0000000410047291 */ /* 0x000fcc000f8ec0ff */
[----:B------:R-:W-:-:S05]  /*36c0*/  LEA R4, R10, UR4, 0x1 ;  /* 0x000000040a047c11 */ /* 0x000fca000f8e08ff */
[----:B------:R1:W2:Y:S04]  /*36d0*/  LDS.64 R92, [R4] ;  /* 0x00000000045c7984 */ /* 0x0002a80000000a00 */
[----:B------:R1:W0:Y:S04]  /*36e0*/  LDS.64 R90, [R4+0x10] ;  /* 0x00001000045a7984 */ /* 0x0002280000000a00 */
        /* <DEDUP_REMOVED lines=27> */
[----:B----4-:R1:W4:Y:S04]  /*38a0*/  LDS.64 R34, [R4+0x1d0] ;  /* 0x0001d00004227984 */ /* 0x0103280000000a00 */
[----:B------:R1:W0:Y:S04]  /*38b0*/  LDS.64 R32, [R4+0x1e0] ;  /* 0x0001e00004207984 */ /* 0x0002280000000a00 */
[----:B--2---:R1:W0:Y:S02]  /*38c0*/  LDS.64 R30, [R4+0x1f0] ;  /* 0x0001f000041e7984 */ /* 0x0042240000000a00 */
.L_x_249:
[----:B------:R-:W-:Y:S04]  /*38d0*/  BSSY B0, `(.L_x_250) ;  /* 0x00004c8000007945 */ /* 0x000fe80003800000 */
[----:B------:R-:W-:Y:S05]  /*38e0*/  @P0 BRA `(.L_x_251) ;  /* 0x0000004c00180947 */ /* 0x000fea0003800000 */
[----:B-1----:R-:W-:Y:S01]  /*38f0*/  IABS R4, R19 ;  /* 0x0000001300047213 */ /* 0x002fe20000000000 */
[----:B------:R-:W1:Y:S01]  /*3900*/  LDCU UR17, c[0x0][0x3f8] ;  /* 0x00007f00ff1177ac */ /* 0x000e620008000800 */
[----:B------:R-:W2:Y:S01]  /*3910*/  LDC.64 R236, c[0x0][0x450] ;  /* 0x00011400ffec7b82 */ /* 0x000ea20000000a00 */
[----:B------:R-:W-:Y:S01]  /*3920*/  VIADD R21, R26, UR10 ;  /* 0x0000000a1a157c36 */ /* 0x000fe20008000000 */
[----:B------:R-:W5:Y:S01]  /*3930*/  I2F.RP R5, R4 ;  /* 0x0000000400057306 */ /* 0x000f620000209400 */
[----:B------:R-:W3:Y:S01]  /*3940*/  LDCU.64 UR12, c[0x0][0x420] ;  /* 0x00008400ff0c77ac */ /* 0x000ee20008000a00 */
[----:B------:R-:W-:Y:S02]  /*3950*/  VIADD R8, R9, UR10 ;  /* 0x0000000a09087c36 */ /* 0x000fe40008000000 */
[----:B------:R-:W-:Y:S01]  /*3960*/  IMAD R9, R19, UR48, R10 ;  /* 0x0000003013097c24 */ /* 0x000fe2000f8e020a */
[----:B------:R-:W4:Y:S01]  /*3970*/  LDCU UR18, c[0x0][0x440] ;  /* 0x00008800ff1277ac */ /* 0x000f220008000800 */
[----:B------:R-:W0:Y:S01]  /*3980*/  LDC.64 R238, c[0x0][0x448] ;  /* 0x00011200ffee7b82 */ /* 0x000e220000000a00 */
[----:B------:R-:W2:Y:S02]  /*3990*/  LDCU UR7, c[0x0][0x408] ;  /* 0x00008100ff0777ac */ /* 0x000ea40008000800 */
[----:B------:R-:W-:-:S05]  /*39a0*/  SHF.R.S32.HI R22, RZ, 0x1f, R9 ;  /* 0x0000001fff167819 */ /* 0x000fca0000011409 */
[----:B------:R-:W2:Y:S01]  /*39b0*/  LDC R25, c[0x0][0x430] ;  /* 0x00010c00ff197b82 */ /* 0x000ea20000000800 */
[----:B-----5:R-:W5:Y:S01]  /*39c0*/  MUFU.RCP R5, R5 ;  /* 0x0000000500057308 */ /* 0x020f620000001000 */
[----:B-1----:R-:W-:Y:S01]  /*39d0*/  UIMAD UR4, UR38, UR17, UR46 ;  /* 0x00000011260472a4 */ /* 0x002fe2000f8e022e */
[----:B---3--:R-:W-:Y:S01]  /*39e0*/  ISETP.NE.U32.AND P0, PT, RZ, UR12, PT ;  /* 0x0000000cff007c0c */ /* 0x008fe2000bf05070 */
[----:B----4-:R-:W-:Y:S02]  /*39f0*/  UIMAD UR5, UR46, UR18, UR45 ;  /* 0x000000122e0572a4 */ /* 0x010fe4000f8e022d */
[----:B------:R-:W-:Y:S02]  /*3a00*/  MOV R20, UR18 ;  /* 0x0000001200147c02 */ /* 0x000fe40008000f00 */
[----:B------:R-:W-:-:S03]  /*3a10*/  ISETP.NE.AND.EX P0, PT, RZ, UR13, PT, P0 ;  /* 0x0000000dff007c0c */ /* 0x000fc6000bf05300 */
[----:B------:R-:W-:Y:S01]  /*3a20*/  IMAD R20, R20, UR5, R21 ;  /* 0x0000000514147c24 */ /* 0x000fe2000f8e0215 */
[----:B------:R-:W-:Y:S01]  /*3a30*/  P2R R27, PR, RZ, 0x1 ;  /* 0x00000001ff1b7803 */ /* 0x000fe20000000000 */
[----:B-----5:R-:W-:-:S04]  /*3a40*/  VIADD R6, R5, 0xffffffe ;  /* 0x0ffffffe05067836 */ /* 0x020fc80000000000 */
[----:B------:R1:W3:Y:S01]  /*3a50*/  F2I.FTZ.U32.TRUNC.NTZ R7, R6 ;  /* 0x0000000600077305 */ /* 0x0002e2000021f000 */
[----:B--2---:R-:W-:Y:S02]  /*3a60*/  VIADD R25, R25, UR7 ;  /* 0x0000000719197c36 */ /* 0x004fe40008000000 */
[----:B-1----:R-:W-:Y:S02]  /*3a70*/  HFMA2 R6, -RZ, RZ, 0, 0 ;  /* 0x00000000ff067431 */ /* 0x002fe400000001ff */
[----:B---3--:R-:W-:-:S04]  /*3a80*/  IMAD.MOV R11, RZ, RZ, -R7 ;  /* 0x000000ffff0b7224 */ /* 0x008fc800078e0a07 */
[----:B------:R-:W-:-:S04]  /*3a90*/  IMAD R11, R11, R4, RZ ;  /* 0x000000040b0b7224 */ /* 0x000fc800078e02ff */
[----:B------:R-:W-:Y:S01]  /*3aa0*/  IMAD.HI.U32 R5, R7, R11, R6 ;  /* 0x0000000b07057227 */ /* 0x000fe200078e0006 */
[----:B------:R-:W-:-:S03]  /*3ab0*/  MOV R11, UR46 ;  /* 0x0000002e000b7c02 */ /* 0x000fc60008000f00 */
[----:B------:R-:W-:Y:S01]  /*3ac0*/  IMAD.U32 R7, RZ, RZ, UR4 ;  /* 0x00000004ff077e24 */ /* 0x000fe2000f8e00ff */
[----:B------:R-:W-:Y:S01]  /*3ad0*/  UIADD3 UR4, UPT, UPT, UR11, 0x420, URZ ;  /* 0x000004200b047890 */ /* 0x000fe2000fffe0ff */
[----:B------:R-:W-:Y:S02]  /*3ae0*/  IMAD.U32 R6, RZ, RZ, UR12 ;  /* 0x0000000cff067e24 */ /* 0x000fe4000f8e00ff */
[--C-:B------:R-:W-:Y:S01]  /*3af0*/  IMAD R7, R7, 0xc0, R10.reuse ;  /* 0x000000c007077824 */ /* 0x100fe200078e020a */
[----:B------:R-:W-:Y:S01]  /*3b00*/  ULEA UR4, UR16, UR4, 0x18 ;  /* 0x0000000410047291 */ /* 0x000fe2000f8ec0ff */
[C---:B------:R-:W-:Y:S01]  /*3b10*/  IMAD R10, R19.reuse, UR6, R10 ;  /* 0x00000006130a7c24 */ /* 0x040fe2000f8e020a */
[----:B------:R-:W-:Y:S01]  /*3b20*/  IADD3 R6, P1, P2, R6, UR47, R21 ;  /* 0x0000002f06067c10 */ /* 0x000fe2000fa3e015 */
[----:B------:R-:W-:Y:S02]  /*3b30*/  IMAD R19, R19, 0xc0, RZ ;  /* 0x000000c013137824 */ /* 0x000fe400078e02ff */
[----:B------:R-:W-:Y:S01]  /*3b40*/  IMAD.WIDE R236, R7, 0x2, R236 ;  /* 0x0000000207ec7825 */ /* 0x000fe200078e02ec */
[----:B------:R-:W-:-:S02]  /*3b50*/  IADD3.X R7, PT, PT, R17, UR13, RZ, P1, P2 ;  /* 0x0000000d11077c10 */ /* 0x000fc40008fe44ff */
[----:B------:R-:W-:Y:S01]  /*3b60*/  SHF.R.S32.HI R23, RZ, 0x1f, R10 ;  /* 0x0000001fff177819 */ /* 0x000fe2000001140a */
[----:B0-----:R-:W-:Y:S01]  /*3b70*/  IMAD.WIDE.U32 R238, R11, 0x2, R238 ;  /* 0x000000020bee7825 */ /* 0x001fe200078e00ee */
[----:B------:R-:W-:-:S03]  /*3b80*/  LEA R26, R26, UR4, 0x2 ;  /* 0x000000041a1a7c11 */ /* 0x000fc6000f8e10ff */
[----:B------:R-:W-:Y:S02]  /*3b90*/  VIADD R21, R21, 0x1 ;  /* 0x0000000115157836 */ /* 0x000fe40000000000 */
[----:B------:R-:W-:-:S07]  /*3ba0*/  IMAD R24, R19, UR17, RZ ;  /* 0x0000001113187c24 */ /* 0x000fce000f8e02ff */
.L_x_319:
[----:B------:R-:W-:Y:S01]  /*3bb0*/  ISETP.NE.AND P6, PT, R27, RZ, PT ;  /* 0x000000ff1b00720c */ /* 0x000fe20003fc5270 */
[----:B------:R-:W0:Y:S01]  /*3bc0*/  LDC R11, c[0x0][0x3f4] ;  /* 0x0000fd00ff0b7b82 */ /* 0x000e220000000800 */
[----:B------:R-:W-:-:S04]  /*3bd0*/  IADD3 R28, PT, PT, R21, -0x1, RZ ;  /* 0xffffffff151c7810 */ /* 0x000fc80007ffe0ff */
[----:B------:R-:W-:Y:S02]  /*3be0*/  IABS R14, R28 ;  /* 0x0000001c000e7213 */ /* 0x000fe40000000000 */
[----:B------:R-:W-:-:S03]  /*3bf0*/  ISETP.GE.AND P1, PT, R28, RZ, PT ;  /* 0x000000ff1c00720c */ /* 0x000fc60003f26270 */
[----:B------:R-:W-:Y:S02]  /*3c00*/  IMAD.HI.U32 R12, R5, R14, RZ ;  /* 0x0000000e050c7227 */ /* 0x000fe400078e00ff */
[----:B-1----:R1:W5:Y:S02]  /*3c10*/  @P6 LDG.E.U8 R15, desc[UR36][R6.64] ;  /* 0x00000024060f6981 */ /* 0x002364000c1e1100 */
[----:B------:R-:W-:Y:S01]  /*3c20*/  IMAD.MOV R13, RZ, RZ, -R12 ;  /* 0x000000ffff0d7224 */ /* 0x000fe200078e0a0c */
[----:B0-234-:R-:W-:Y:S02]  /*3c30*/  IABS R222, R11 ;  /* 0x0000000b00de7213 */ /* 0x01dfe40000000000 */
[----:B------:R-:W-:-:S03]  /*3c40*/  ISETP.NE.AND P2, PT, R11, RZ, PT ;  /* 0x000000ff0b00720c */ /* 0x000fc60003f45270 */
[----:B------:R-:W-:-:S05]  /*3c50*/  IMAD R13, R222, R13, R14 ;  /* 0x0000000dde0d7224 */ /* 0x000fca00078e020e */
[----:B------:R-:W-:-:S13]  /*3c60*/  ISETP.GT.U32.AND P0, PT, R4, R13, PT ;  /* 0x0000000d0400720c */ /* 0x000fda0003f04070 */
[----:B------:R-:W-:-:S05]  /*3c70*/  @!P0 IMAD.IADD R13, R13, 0x1, -R222 ;  /* 0x000000010d0d8824 */ /* 0x000fca00078e0ade */
[----:B------:R-:W-:-:S13]  /*3c80*/  ISETP.GT.U32.AND P0, PT, R4, R13, PT ;  /* 0x0000000d0400720c */ /* 0x000fda0003f04070 */
[----:B------:R-:W-:-:S05]  /*3c90*/  @!P0 IADD3 R13, PT, PT, R13, -R222, RZ ;  /* 0x800000de0d0d8210 */ /* 0x000fca0007ffe0ff */
[----:B------:R-:W-:-:S04]  /*3ca0*/  IMAD.MOV.U32 R14, RZ, RZ, R13 ;  /* 0x000000ffff0e7224 */ /* 0x000fc800078e000d */
[----:B------:R-:W-:Y:S01]  /*3cb0*/  @!P1 IMAD.MOV R14, RZ, RZ, -R14 ;  /* 0x000000ffff0e9224 */ /* 0x000fe200078e0a0e */
[----:B------:R-:W-:-:S04]  /*3cc0*/  @!P2 LOP3.LUT R14, RZ, R11, RZ, 0x33, !PT ;  /* 0x0000000bff0ea212 */ /* 0x000fc800078e33ff */
[C---:B------:R-:W-:Y:S02]  /*3cd0*/  IADD3 R228, PT, PT, R14.reuse, R11, RZ ;  /* 0x0000000b0ee47210 */ /* 0x040fe40007ffe0ff */
[----:B------:R-:W-:-:S03]  /*3ce0*/  IADD3 R12, P0, PT, R14, UR47, RZ ;  /* 0x0000002f0e0c7c10 */ /* 0x000fc6000ff1e0ff */
[----:B------:R-:W-:Y:S01]  /*3cf0*/  IMAD R230, R11, 0x4, R228 ;  /* 0x000000040be67824 */ /* 0x000fe200078e02e4 */
[----:B------:R-:W-:Y:S01]  /*3d00*/  LEA R240, P1, R12, UR8, 0x2 ;  /* 0x000000080cf07c11 */ /* 0x000fe2000f8210ff */
[----:B------:R-:W-:Y:S01]  /*3d10*/  IMAD.X R13, RZ, RZ, R17, P0 ;  /* 0x000000ffff0d7224 */ /* 0x000fe200000e0611 */
[----:B------:R-:W-:Y:S01]  /*3d20*/  ISETP.GE.AND P0, PT, R28, UR45, PT ;  /* 0x0000002d1c007c0c */ /* 0x000fe2000bf06270 */
[----:B------:R-:W-:Y:S01]  /*3d30*/  IMAD.IADD R231, R230, 0x1, R11 ;  /* 0x00000001e6e77824 */ /* 0x000fe200078e020b */
[----:B------:R-:W-:Y:S02]  /*3d40*/  BSSY.RECONVERGENT B1, `(.L_x_252) ;  /* 0x0000029000017945 */ /* 0x000fe40003800200 */
[----:B------:R-:W-:Y:S02]  /*3d50*/  LEA.HI.X R241, R12, UR9, R13, 0x2, P1 ;  /* 0x000000090cf17c11 */ /* 0x000fe400088f140d */
[----:B------:R-:W-:-:S05]  /*3d60*/  IADD3 R232, PT, PT, R231, R11, RZ ;  /* 0x0000000be7e87210 */ /* 0x000fca0007ffe0ff */
[----:B------:R-:W-:-:S04]  /*3d70*/  IMAD R234, R11, 0x2, R232 ;  /* 0x000000020bea7824 */ /* 0x000fc800078e02e8 */
[----:B------:R-:W-:-:S05]  /*3d80*/  IMAD.IADD R233, R234, 0x1, R11 ;  /* 0x00000001eae97824 */ /* 0x000fca00078e020b */
[----:B------:R-:W-:-:S05]  /*3d90*/  IADD3 R229, PT, PT, R233, R11, RZ ;  /* 0x0000000be9e57210 */ /* 0x000fca0007ffe0ff */
[----:B------:R-:W-:-:S05]  /*3da0*/  IMAD.IADD R227, R229, 0x1, R11 ;  /* 0x00000001e5e37824 */ /* 0x000fca00078e020b */
[----:B------:R-:W-:Y:S01]  /*3db0*/  IADD3 R226, PT, PT, R227, R11, RZ ;  /* 0x0000000be3e27210 */ /* 0x000fe20007ffe0ff */
[----:B------:R-:W-:-:S04]  /*3dc0*/  IMAD.SHL.U32 R13, R14, 0x8, RZ ;  /* 0x000000080e0d7824 */ /* 0x000fc800078e00ff */
[----:B------:R-:W-:Y:S01]  /*3dd0*/  IMAD.IADD R12, R226, 0x1, R11 ;  /* 0x00000001e20c7824 */ /* 0x000fe200078e020b */
[----:B------:R-:W-:-:S03]  /*3de0*/  SHF.L.U32 R228, R228, 0x3, RZ ;  /* 0x00000003e4e47819 */ /* 0x000fc600000006ff */
[----:B------:R-:W-:Y:S01]  /*3df0*/  IMAD.IADD R14, R12, 0x1, R11 ;  /* 0x000000010c0e7824 */ /* 0x000fe200078e020b */
[----:B-1----:R-:W-:Y:S06]  /*3e00*/  @P0 BRA `(.L_x_253) ;  /* 0x0000000000700947 */ /* 0x002fec0003800000 */
[----:B------:R-:W-:-:S13]  /*3e10*/  ISETP.GE.AND P1, PT, R13, R19, PT ;  /* 0x000000130d00720c */ /* 0x000fda0003f26270 */
[----:B------:R-:W2:Y:S01]  /*3e20*/  @!P1 LDG.E R29, desc[UR36][R240.64] ;  /* 0x00000024f01d9981 */ /* 0x000ea2000c1e1900 */
[----:B------:R-:W0:Y:S01]  /*3e30*/  @!P1 LDC.64 R158, c[0x0][0x3b8] ;  /* 0x0000ee00ff9e9b82 */ /* 0x000e220000000a00 */
[----:B--2---:R-:W-:-:S05]  /*3e40*/  @!P1 IMAD R29, R24, R29, R13 ;  /* 0x0000001d181d9224 */ /* 0x004fca00078e020d */
[----:B------:R-:W-:-:S04]  /*3e50*/  @!P1 IADD3 R223, P2, PT, R10, R29, RZ ;  /* 0x0000001d0adf9210 */ /* 0x000fc80007f5e0ff */
[----:B------:R-:W-:Y:S02]  /*3e60*/  @!P1 LEA.HI.X.SX32 R224, R29, R23, 0x1, P2 ;  /* 0x000000171de09211 */ /* 0x000fe400010f0eff */
[----:B0-----:R-:W-:-:S04]  /*3e70*/  @!P1 LEA R222, P2, R223, R158, 0x1 ;  /* 0x0000009edfde9211 */ /* 0x001fc800078408ff */
[----:B------:R-:W-:Y:S02]  /*3e80*/  @!P1 LEA.HI.X R223, R223, R159, R224, 0x1, P2 ;  /* 0x0000009fdfdf9211 */ /* 0x000fe400010f0ce0 */
[----:B------:R-:W-:-:S06]  /*3e90*/  CS2R R158, SRZ ;  /* 0x00000000009e7805 */ /* 0x000fcc000001ff00 */
[----:B------:R0:W5:Y:S01]  /*3ea0*/  @!P1 LDG.E.64 R158, desc[UR36][R222.64] ;  /* 0x00000024de9e9981 */ /* 0x000162000c1e1b00 */
[----:B------:R-:W-:-:S09]  /*3eb0*/  UISETP.NE.AND UP0, UPT, UR19, URZ, UPT ;  /* 0x000000ff1300728c */ /* 0x000fd2000bf05270 */
[----:B0-----:R-:W-:Y:S05]  /*3ec0*/  BRA.U UP0, `(.L_x_253) ;  /* 0x0000000100407547 */ /* 0x001fea000b800000 */
[----:B------:R-:W-:Y:S01]  /*3ed0*/  ISETP.NE.AND P3, PT, R18, RZ, PT ;  /* 0x000000ff1200720c */ /* 0x000fe20003f65270 */
[----:B------:R-:W0:-:S12]  /*3ee0*/  @!P1 LDC.64 R224, c[0x0][0x3b8] ;  /* 0x0000ee00ffe09b82 */ /* 0x000e180000000a00 */
[----:B------:R-:W-:Y:S01]  /*3ef0*/  VOTEU.ANY UP0, P3 ;  /* 0x0000000000ff7886 */ /* 0x000fe20001800100 */
[----:B------:R-:W-:-:S13]  /*3f00*/  PLOP3.LUT P2, PT, PT, PT, UP0, 0x80, 0x8 ;  /* 0x000000000008781c */ /* 0x000fda0003f4f008 */
[----:B------:R-:W2:Y:S01]  /*3f10*/  @P2 LDG.E.64 R222, desc[UR36][R236.64] ;  /* 0x00000024ecde2981 */ /* 0x000ea2000c1e1b00 */
[----:B------:R-:W-:Y:S01]  /*3f20*/  PLOP3.LUT P2, PT, PT, PT, UP0, 0x80, 0x8 ;  /* 0x000000000008781c */ /* 0x000fe20003f4f008 */
[----:B-----5:R-:W-:Y:S01]  /*3f30*/  HFMA2 R158, R158, 1, 1, R92 ;  /* 0x3c003c009e9e7831 */ /* 0x020fe2000000005c */
[----:B------:R-:W-:Y:S01]  /*3f40*/  PLOP3.LUT P4, PT, PT, PT, UP0, 0x80, 0x8 ;  /* 0x000000000008781c */ /* 0x000fe20003f8f008 */
[----:B------:R-:W-:Y:S01]  /*3f50*/  HADD2 R159, R159, R93 ;  /* 0x0000005d9f9f7230 */ /* 0x000fe20000000000 */
[----:B------:R-:W-:-:S04]  /*3f60*/  @!P1 IADD3 R29, P3, PT, R9, R13, RZ ;  /* 0x0000000d091d9210 */ /* 0x000fc80007f7e0ff */
[----:B0-----:R-:W-:Y:S01]  /*3f70*/  @!P1 LEA R224, P5, R29, R224, 0x1 ;  /* 0x000000e01de09211 */ /* 0x001fe200078a08ff */
[----:B------:R-:W-:-:S05]  /*3f80*/  @!P1 IMAD.X R242, RZ, RZ, R22, P3 ;  /* 0x000000fffff29224 */ /* 0x000fca00018e0616 */
[----:B------:R-:W-:Y:S01]  /*3f90*/  @!P1 LEA.HI.X R225, R29, R225, R242, 0x1, P5 ;  /* 0x000000e11de19211 */ /* 0x000fe200028f0cf2 */
[----:B--2---:R-:W-:Y:S02]  /*3fa0*/  @P2 HMUL2 R158, R158, R222 ;  /* 0x000000de9e9e2232 */ /* 0x004fe40000000000 */
[----:B------:R-:W-:-:S05]  /*3fb0*/  @P4 HFMA2 R159, R159, R223, -RZ ;  /* 0x000000df9f9f4231 */ /* 0x000fca00001000ff */
[----:B------:R0:W-:Y:S02]  /*3fc0*/  @!P1 STG.E.64 desc[UR36][R224.64], R158 ;  /* 0x0000009ee0009986 */ /* 0x0001e4000c101b24 */
.L_x_253:
[----:B------:R-:W-:Y:S05]  /*3fd0*/  BSYNC.RECONVERGENT B1 ;  /* 0x0000000000017941 */ /* 0x000fea0003800200 */
.L_x_252:
[----:B------:R-:W-:Y:S04]  /*3fe0*/  BSSY.RECONVERGENT B1, `(.L_x_254) ;  /* 0x000001e000017945 */ /* 0x000fe80003800200 */
[----:B------:R-:W-:Y:S05]  /*3ff0*/  @P0 BRA `(.L_x_255) ;  /* 0x0000000000700947 */ /* 0x000fea0003800000 */
[----:B------:R-:W-:-:S13]  /*4000*/  ISETP.GE.AND P1, PT, R228, R19, PT ;  /* 0x00000013e400720c */ /* 0x000fda0003f26270 */
[----:B------:R-:W2:Y:S01]  /*4010*/  @!P1 LDG.E R29, desc[UR36][R240.64] ;  /* 0x00000024f01d9981 */ /* 0x000ea2000c1e1900 */
[----:B------:R-:W1:Y:S01]  /*4020*/  @!P1 LDC.64 R160, c[0x0][0x3b8] ;  /* 0x0000ee00ffa09b82 */ /* 0x000e620000000a00 */
[----:B--2---:R-:W-:-:S05]  /*4030*/  @!P1 IMAD R29, R24, R29, R228 ;  /* 0x0000001d181d9224 */ /* 0x004fca00078e02e4 */
[----:B------:R-:W-:-:S04]  /*4040*/  @!P1 IADD3 R223, P2, PT, R10, R29, RZ ;  /* 0x0000001d0adf9210 */ /* 0x000fc80007f5e0ff */
[----:B0-----:R-:W-:Y:S02]  /*4050*/  @!P1 LEA.HI.X.SX32 R224, R29, R23, 0x1, P2 ;  /* 0x000000171de09211 */ /* 0x001fe400010f0eff */
[----:B-1----:R-:W-:-:S04]  /*4060*/  @!P1 LEA R222, P2, R223, R160, 0x1 ;  /* 0x000000a0dfde9211 */ /* 0x002fc800078408ff */
[----:B------:R-:W-:Y:S02]  /*4070*/  @!P1 LEA.HI.X R223, R223, R161, R224, 0x1, P2 ;  /* 0x000000a1dfdf9211 */ /* 0x000fe400010f0ce0 */
[----:B------:R-:W-:-:S06]  /*4080*/  CS2R R160, SRZ ;  /* 0x0000000000a07805 */ /* 0x000fcc000001ff00 */
[----:B------:R1:W5:Y:S01]  /*4090*/  @!P1 LDG.E.64 R160, desc[UR36][R222.64] ;  /* 0x00000024dea09981 */ /* 0x000362000c1e1b00 */
[----:B------:R-:W-:-:S09]  /*40a0*/  UISETP.NE.AND UP0, UPT, UR19, URZ, UPT ;  /* 0x000000ff1300728c */ /* 0x000fd2000bf05270 */
[----:B-1----:R-:W-:Y:S05]  /*40b0*/  BRA.U UP0, `(.L_x_255) ;  /* 0x0000000100407547 */ /* 0x002fea000b800000 */
[----:B------:R-:W-:Y:S01]  /*40c0*/  ISETP.NE.AND P3, PT, R18, RZ, PT ;  /* 0x000000ff1200720c */ /* 0x000fe20003f65270 */
[----:B------:R-:W0:-:S12]  /*40d0*/  @!P1 LDC.64 R224, c[0x0][0x3b8] ;  /* 0x0000ee00ffe09b82 */ /* 0x000e180000000a00 */
[----:B------:R-:W-:Y:S01]  /*40e0*/  VOTEU.ANY UP0, P3 ;  /* 0x0000000000ff7886 */ /* 0x000fe20001800100 */
[----:B------:R-:W-:-:S13]  /*40f0*/  PLOP3.LUT P2, PT, PT, PT, UP0, 0x80, 0x8 ;  /* 0x000000000008781c */ /* 0x000fda0003f4f008 */
[----:B------:R-:W2:Y:S01]  /*4100*/  @P2 LDG.E.64 R222, desc[UR36][R236.64+0x10] ;  /* 0x00001024ecde2981 */ /* 0x000ea2000c1e1b00 */
[----:B------:R-:W-:Y:S01]  /*4110*/  PLOP3.LUT P2, PT, PT, PT, UP0, 0x80, 0x8 ;  /* 0x000000000008781c */ /* 0x000fe20003f4f008 */
[----:B-----5:R-:W-:Y:S01]  /*4120*/  HADD2 R160, R160, R90 ;  /* 0x0000005aa0a07230 */ /* 0x020fe20000000000 */
[----:B------:R-:W-:Y:S01]  /*4130*/  PLOP3.LUT P4, PT, PT, PT, UP0, 0x80, 0x8 ;  /* 0x000000000008781c */ /* 0x000fe20003f8f008 */
[----:B------:R-:W-:Y:S01]  /*4140*/  HFMA2 R161, R161, 1, 1, R91 ;  /* 0x3c003c00a1a17831 */ /* 0x000fe2000000005b */
[----:B------:R-:W-:-:S04]  /*4150*/  @!P1 IADD3 R29, P3, PT, R9, R228, RZ ;  /* 0x000000e4091d9210 */ /* 0x000fc80007f7e0ff */
[----:B0-----:R-:W-:Y:S02]  /*4160*/  @!P1 LEA R224, P5, R29, R224, 0x1 ;  /* 0x000000e01de09211 */ /* 0x001fe400078a08ff */
[----:B------:R-:W-:-:S04]  /*4170*/  @!P1 LEA.HI.X.SX32 R242, R228, R22, 0x1, P3 ;  /* 0x00000016e4f29211 */ /* 0x000fc800018f0eff */
[----:B------:R-:W-:Y:S01]  /*4180*/  @!P1 LEA.HI.X R225, R29, R225, R242, 0x1, P5 ;  /* 0x000000e11de19211 */ /* 0x000fe200028f0cf2 */
[----:B--2---:R-:W-:Y:S02]  /*4190*/  @P2 HMUL2 R160, R160, R222 ;  /* 0x000000dea0a02232 */ /* 0x004fe40000000000 */
[----:B------:R-:W-:-:S05]  /*41a0*/  @P4 HFMA2 R161, R161, R223, -RZ ;  /* 0x000000dfa1a14231 */ /* 0x000fca00001000ff */
[----:B------:R1:W-:Y:S02]  /*41b0*/  @!P1 STG.E.64 desc[UR36][R224.64], R160 ;  /* 0x000000a0e0009986 */ /* 0x0003e4000c101b24 */
.L_x_255:
[----:B------:R-:W-:Y:S05]  /*41c0*/  BSYNC.RECONVERGENT B1 ;  /* 0x0000000000017941 */ /* 0x000fea0003800200 */
.L_x_254:
[----:B------:R-:W-:Y:S01]  /*41d0*/  BSSY.RECONVERGENT B1, `(.L_x_256) ;  /* 0x0000021000017945 */ /* 0x000fe20003800200 */
[C---:B------:R-:W-:Y:S01]  /*41e0*/  LEA R228, R11.reuse, R228, 0x4 ;  /* 0x000000e40be47211 */ /* 0x040fe200078e20ff */
[----:B------:R-:W-:Y:S02]  /*41f0*/  IMAD R29, R11, 0x2, R14 ;  /* 0x000000020b1d7824 */ /* 0x000fe400078e020e */
[----:B------:R-:W-:Y:S05]  /*4200*/  @P0 BRA `(.L_x_257) ;  /* 0x0000000000740947 */ /* 0x000fea0003800000 */
[----:B------:R-:W-:-:S05]  /*4210*/  IMAD R242, R11, 0x10, R13 ;  /* 0x000000100bf27824 */ /* 0x000fca00078e020d */
[----:B------:R-:W-:-:S13]  /*4220*/  ISETP.GE.AND P1, PT, R242, R19, PT ;  /* 0x00000013f200720c */ /* 0x000fda0003f26270 */
[----:B------:R-:W2:Y:S01]  /*4230*/  @!P1 LDG.E R223, desc[UR36][R240.64] ;  /* 0x00000024f0df9981 */ /* 0x000ea2000c1e1900 */
[----:B------:R-:W3:Y:S01]  /*4240*/  @!P1 LDC.64 R162, c[0x0][0x3b8] ;  /* 0x0000ee00ffa29b82 */ /* 0x000ee20000000a00 */
[----:B--2---:R-:W-:-:S05]  /*4250*/  @!P1 IMAD R223, R24, R223, R242 ;  /* 0x000000df18df9224 */ /* 0x004fca00078e02f2 */
[----:B01----:R-:W-:-:S04]  /*4260*/  @!P1 IADD3 R224, P2, PT, R10, R223, RZ ;  /* 0x000000df0ae09210 */ /* 0x003fc80007f5e0ff */
[----:B------:R-:W-:Y:S02]  /*4270*/  @!P1 LEA.HI.X.SX32 R223, R223, R23, 0x1, P2 ;  /* 0x00000017dfdf9211 */ /* 0x000fe400010f0eff */
[----:B---3--:R-:W-:-:S04]  /*4280*/  @!P1 LEA R222, P2, R224, R162, 0x1 ;  /* 0x000000a2e0de9211 */ /* 0x008fc800078408ff */
[----:B------:R-:W-:Y:S02]  /*4290*/  @!P1 LEA.HI.X R223, R224, R163, R223, 0x1, P2 ;  /* 0x000000a3e0df9211 */ /* 0x000fe400010f0cdf */
[----:B------:R-:W-:-:S06]  /*42a0*/  CS2R R162, SRZ ;  /* 0x0000000000a27805 */ /* 0x000fcc000001ff00 */
[----:B------:R2:W5:Y:S01]  /*42b0*/  @!P1 LDG.E.64 R162, desc[UR36][R222.64] ;  /* 0x00000024dea29981 */ /* 0x000562000c1e1b00 */
[----:B------:R-:W-:-:S09]  /*42c0*/  UISETP.NE.AND UP0, UPT, UR19, URZ, UPT ;  /* 0x000000ff1300728c */ /* 0x000fd2000bf05270 */
[----:B--2---:R-:W-:Y:S05]  /*42d0*/  BRA.U UP0, `(.L_x_257) ;  /* 0x0000000100407547 */ /* 0x004fea000b800000 */
        /* <DEDUP_REMOVED lines=10> */
[----:B------:R-:W-:Y:S02]  /*4380*/  @!P1 LEA.HI.X.SX32 R242, R242, R22, 0x1, P4 ;  /* 0x00000016f2f29211 */ /* 0x000fe400020f0eff */
[----:B0-----:R-:W-:-:S04]  /*4390*/  @!P1 LEA R224, P4, R235, R224, 0x1 ;  /* 0x000000e0ebe09211 */ /* 0x001fc800078808ff */
[----:B------:R-:W-:Y:S01]  /*43a0*/  @!P1 LEA.HI.X R225, R235, R225, R242, 0x1, P4 ;  /* 0x000000e1ebe19211 */ /* 0x000fe200020f0cf2 */
[----:B--2---:R-:W-:Y:S02]  /*43b0*/  @P3 HMUL2 R162, R162, R222 ;  /* 0x000000dea2a23232 */ /* 0x004fe40000000000 */
[----:B------:R-:W-:-:S05]  /*43c0*/  @P2 HFMA2 R163, R163, R223, -RZ ;  /* 0x000000dfa3a32231 */ /* 0x000fca00001000ff */
[----:B------:R2:W-:Y:S02]  /*43d0*/  @!P1 STG.E.64 desc[UR36][R224.64], R162 ;  /* 0x000000a2e0009986 */ /* 0x0005e4000c101b24 */
.L_x_257:
[----:B------:R-:W-:Y:S05]  /*43e0*/  BSYNC.RECONVERGENT B1 ;  /* 0x0000000000017941 */ /* 0x000fea0003800200 */
.L_x_256:
[----:B------:R-:W-:Y:S04]  /*43f0*/  BSSY.RECONVERGENT B1, `(.L_x_258) ;  /* 0x000001e000017945 */ /* 0x000fe80003800200 */
[----:B------:R-:W-:Y:S05]  /*4400*/  @P0 BRA `(.L_x_259) ;  /* 0x0000000000700947 */ /* 0x000fea0003800000 */
[----:B------:R-:W-:-:S13]  /*4410*/  ISETP.GE.AND P1, PT, R228, R19, PT ;  /* 0x00000013e400720c */ /* 0x000fda0003f26270 */
[----:B------:R-:W3:Y:S01]  /*4420*/  @!P1 LDG.E R223, desc[UR36][R240.64] ;  /* 0x00000024f0df9981 */ /* 0x000ee2000c1e1900 */
[----:B------:R-:W4:Y:S01]  /*4430*/  @!P1 LDC.64 R164, c[0x0][0x3b8] ;  /* 0x0000ee00ffa49b82 */ /* 0x000f220000000a00 */
[----:B---3--:R-:W-:-:S05]  /*4440*/  @!P1 IMAD R223, R24, R223, R228 ;  /* 0x000000df18df9224 */ /* 0x008fca00078e02e4 */
[----:B012---:R-:W-:-:S04]  /*4450*/  @!P1 IADD3 R224, P2, PT, R10, R223, RZ ;  /* 0x000000df0ae09210 */ /* 0x007fc80007f5e0ff */
[----:B------:R-:W-:Y:S02]  /*4460*/  @!P1 LEA.HI.X.SX32 R223, R223, R23, 0x1, P2 ;  /* 0x00000017dfdf9211 */ /* 0x000fe400010f0eff */
[----:B----4-:R-:W-:-:S04]  /*4470*/  @!P1 LEA R222, P2, R224, R164, 0x1 ;  /* 0x000000a4e0de9211 */ /* 0x010fc800078408ff */
[----:B------:R-:W-:Y:S02]  /*4480*/  @!P1 LEA.HI.X R223, R224, R165, R223, 0x1, P2 ;  /* 0x000000a5e0df9211 */ /* 0x000fe400010f0cdf */
[----:B------:R-:W-:-:S06]  /*4490*/  CS2R R164, SRZ ;  /* 0x0000000000a47805 */ /* 0x000fcc000001ff00 */
[----:B------:R3:W5:Y:S01]  /*44a0*/  @!P1 LDG.E.64 R164, desc[UR36][R222.64] ;  /* 0x00000024dea49981 */ /* 0x000762000c1e1b00 */
[----:B------:R-:W-:-:S09]  /*44b0*/  UISETP.NE.AND UP0, UPT, UR19, URZ, UPT ;  /* 0x000000ff1300728c */ /* 0x000fd2000bf05270 */
[----:B---3--:R-:W-:Y:S05]  /*44c0*/  BRA.U UP0, `(.L_x_259) ;  /* 0x0000000100407547 */ /* 0x008fea000b800000 */
        /* <DEDUP_REMOVED lines=16> */
.L_x_259:
[----:B------:R-:W-:Y:S05]  /*45d0*/  BSYNC.RECONVERGENT B1 ;  /* 0x0000000000017941 */ /* 0x000fea0003800200 */
.L_x_258:
[----:B------:R-:W-:Y:S01]  /*45e0*/  BSSY.RECONVERGENT B1, `(.L_x_260) ;  /* 0x0000020000017945 */ /* 0x000fe20003800200 */
[----:B------:R-:W-:-:S03]  /*45f0*/  IADD3 R228, PT, PT, R29, R11, RZ ;  /* 0x0000000b1de47210 */ /* 0x000fc60007ffe0ff */
[----:B------:R-:W-:Y:S05]  /*4600*/  @P0 BRA `(.L_x_261) ;  /* 0x0000000000740947 */ /* 0x000fea0003800000 */
[----:B------:R-:W-:-:S05]  /*4610*/  IMAD R242, R11, 0x20, R13 ;  /* 0x000000200bf27824 */ /* 0x000fca00078e020d */
[----:B------:R-:W-:-:S13]  /*4620*/  ISETP.GE.AND P1, PT, R242, R19, PT ;  /* 0x00000013f200720c */ /* 0x000fda0003f26270 */
[----:B------:R-:W4:Y:S01]  /*4630*/  @!P1 LDG.E R223, desc[UR36][R240.64] ;  /* 0x00000024f0df9981 */ /* 0x000f22000c1e1900 */
[----:B------:R-:W0:Y:S01]  /*4640*/  @!P1 LDC.64 R166, c[0x0][0x3b8] ;  /* 0x0000ee00ffa69b82 */ /* 0x000e220000000a00 */
[----:B----4-:R-:W-:-:S05]  /*4650*/  @!P1 IMAD R223, R24, R223, R242 ;  /* 0x000000df18df9224 */ /* 0x010fca00078e02f2 */
[----:B0123--:R-:W-:-:S04]  /*4660*/  @!P1 IADD3 R224, P2, PT, R10, R223, RZ ;  /* 0x000000df0ae09210 */ /* 0x00ffc80007f5e0ff */
[----:B------:R-:W-:Y:S02]  /*4670*/  @!P1 LEA.HI.X.SX32 R223, R223, R23, 0x1, P2 ;  /* 0x00000017dfdf9211 */ /* 0x000fe400010f0eff */
[----:B------:R-:W-:-:S04]  /*4680*/  @!P1 LEA R222, P2, R224, R166, 0x1 ;  /* 0x000000a6e0de9211 */ /* 0x000fc800078408ff */
[----:B------:R-:W-:Y:S02]  /*4690*/  @!P1 LEA.HI.X R223, R224, R167, R223, 0x1, P2 ;  /* 0x000000a7e0df9211 */ /* 0x000fe400010f0cdf */
[----:B------:R-:W-:-:S06]  /*46a0*/  CS2R R166, SRZ ;  /* 0x0000000000a67805 */ /* 0x000fcc000001ff00 */
[----:B------:R4:W5:Y:S01]  /*46b0*/  @!P1 LDG.E.64 R166, desc[UR36][R222.64] ;  /* 0x00000024dea69981 */ /* 0x000962000c1e1b00 */
[----:B------:R-:W-:-:S09]  /*46c0*/  UISETP.NE.AND UP0, UPT, UR19, URZ, UPT ;  /* 0x000000ff1300728c */ /* 0x000fd2000bf05270 */
[----:B----4-:R-:W-:Y:S05]  /*46d0*/  BRA.U UP0, `(.L_x_261) ;  /* 0x0000000100407547 */ /* 0x010fea000b800000 */
        /* <DEDUP_REMOVED lines=16> */
.L_x_261:
[----:B------:R-:W-:Y:S05]  /*47e0*/  BSYNC.RECONVERGENT B1 ;  /* 0x0000000000017941 */ /* 0x000fea0003800200 */
.L_x_260:
[----:B------:R-:W-:Y:S04]  /*47f0*/  BSSY.RECONVERGENT B1, `(.L_x_262) ;  /* 0x000001f000017945 */ /* 0x000fe80003800200 */
[----:B------:R-:W-:Y:S05]  /*4800*/  @P0 BRA `(.L_x_263) ;  /* 0x0000000000740947 */ /* 0x000fea0003800000 */
[----:B------:R-:W-:-:S05]  /*4810*/  IMAD.SHL.U32 R242, R230, 0x8, RZ ;  /* 0x00000008e6f27824 */ /* 0x000fca00078e00ff */
[----:B------:R-:W-:-:S13]  /*4820*/  ISETP.GE.AND P1, PT, R242, R19, PT ;  /* 0x00000013f200720c */ /* 0x000fda0003f26270 */
[----:B------:R-:W2:Y:S01]  /*4830*/  @!P1 LDG.E R223, desc[UR36][R240.64] ;  /* 0x00000024f0df9981 */ /* 0x000ea2000c1e1900 */
[----:B------:R-:W0:Y:S01]  /*4840*/  @!P1 LDC.64 R168, c[0x0][0x3b8] ;  /* 0x0000ee00ffa89b82 */ /* 0x000e220000000a00 */
[----:B--2---:R-:W-:-:S05]  /*4850*/  @!P1 IMAD R223, R24, R223, R242 ;  /* 0x000000df18df9224 */ /* 0x004fca00078e02f2 */
[----:B01-34-:R-:W-:-:S04]  /*4860*/  @!P1 IADD3 R224, P2, PT, R10, R223, RZ ;  /* 0x000000df0ae09210 */ /* 0x01bfc80007f5e0ff */
[----:B------:R-:W-:Y:S02]  /*4870*/  @!P1 LEA.HI.X.SX32 R223, R223, R23, 0x1, P2 ;  /* 0x00000017dfdf9211 */ /* 0x000fe400010f0eff */
[----:B------:R-:W-:-:S04]  /*4880*/  @!P1 LEA R222, P2, R224, R168, 0x1 ;  /* 0x000000a8e0de9211 */ /* 0x000fc800078408ff */
        /* <DEDUP_REMOVED lines=21> */
.L_x_263:
[----:B------:R-:W-:Y:S05]  /*49e0*/  BSYNC.RECONVERGENT B1 ;  /* 0x0000000000017941 */ /* 0x000fea0003800200 */
.L_x_262:
[----:B------:R-:W-:Y:S01]  /*49f0*/  BSSY.RECONVERGENT B1, `(.L_x_264) ;  /* 0x0000020000017945 */ /* 0x000fe20003800200 */
[----:B------:R-:W-:-:S03]  /*4a00*/  IADD3 R230, PT, PT, R228, R11, RZ ;  /* 0x0000000be4e67210 */ /* 0x000fc60007ffe0ff */
        /* <DEDUP_REMOVED lines=30> */
.L_x_265:
[----:B------:R-:W-:Y:S05]  /*4bf0*/  BSYNC.RECONVERGENT B1 ;  /* 0x0000000000017941 */ /* 0x000fea0003800200 */
.L_x_264:
[----:B------:R-:W-:Y:S01]  /*4c00*/  BSSY.RECONVERGENT B1, `(.L_x_266) ;  /* 0x0000020000017945 */ /* 0x000fe20003800200 */
[----:B------:R-:W-:-:S03]  /*4c10*/  IMAD.IADD R231, R230, 0x1, R11 ;  /* 0x00000001e6e77824 */ /* 0x000fc600078e020b */
[----:B------:R-:W-:Y:S05]  /*4c20*/  @P0 BRA `(.L_x_267) ;  /* 0x0000000000740947 */ /* 0x000fea0003800000 */
[----:B------:R-:W-:-:S04]  /*4c30*/  SHF.L.U32 R242, R232, 0x3, RZ ;  /* 0x00000003e8f27819 */ /* 0x000fc800000006ff */
        /* <DEDUP_REMOVED lines=28> */
.L_x_267:
[----:B------:R-:W-:Y:S05]  /*4e00*/  BSYNC.RECONVERGENT B1 ;  /* 0x0000000000017941 */ /* 0x000fea0003800200 */
.L_x_266:
[----:B------:R-:W-:Y:S01]  /*4e10*/  BSSY.RECONVERGENT B1, `(.L_x_268) ;  /* 0x0000020000017945 */ /* 0x000fe20003800200 */
[----:B------:R-:W-:-:S03]  /*4e20*/  IMAD.IADD R232, R231, 0x1, R11 ;  /* 0x00000001e7e87824 */ /* 0x000fc600078e020b */
[----:B------:R-:W-:Y:S05]  /*4e30*/  @P0 BRA `(.L_x_269) ;  /* 0x0000000000740947 */ /* 0x000fea0003800000 */
[----:B------:R-:W-:-:S05]  /*4e40*/  IMAD R242, R11, 0x40, R13 ;  /* 0x000000400bf27824 */ /* 0x000fca00078e020d */
        /* <DEDUP_REMOVED lines=28> */
.L_x_269:
[----:B------:R-:W-:Y:S05]  /*5010*/  BSYNC.RECONVERGENT B1 ;  /* 0x0000000000017941 */ /* 0x000fea0003800200 */
.L_x_268:
[----:B------:R-:W-:Y:S04]  /*5020*/  BSSY.RECONVERGENT B1, `(.L_x_270) ;  /* 0x000001f000017945 */ /* 0x000fe80003800200 */
        /* <DEDUP_REMOVED lines=30> */
.L_x_271:
[----:B------:R-:W-:Y:S05]  /*5210*/  BSYNC.RECONVERGENT B1 ;  /* 0x0000000000017941 */ /* 0x000fea0003800200 */
.L_x_270:
[----:B------:R-:W-:Y:S01]  /*5220*/  BSSY.RECONVERGENT B1, `(.L_x_272) ;  /* 0x0000020000017945 */ /* 0x000fe20003800200 */
[----:B------:R-:W-:-:S03]  /*5230*/  IMAD.IADD R234, R232, 0x1, R11 ;  /* 0x00000001e8ea7824 */ /* 0x000fc600078e020b */
        /* <DEDUP_REMOVED lines=30> */
.L_x_273:
[----:B------:R-:W-:Y:S05]  /*5420*/  BSYNC.RECONVERGENT B1 ;  /* 0x0000000000017941 */ /* 0x000fea0003800200 */
.L_x_272:
        /* <DEDUP_REMOVED lines=32> */
.L_x_275:
[----:B------:R-:W-:Y:S05]  /*5630*/  BSYNC.RECONVERGENT B1 ;  /* 0x0000000000017941 */ /* 0x000fea0003800200 */
.L_x_274:
        /* <DEDUP_REMOVED lines=32> */
.L_x_277:
[----:B------:R-:W-:Y:S05]  /*5840*/  BSYNC.RECONVERGENT B1 ;  /* 0x0000000000017941 */ /* 0x000fea0003800200 */
.L_x_276:
        /* <DEDUP_REMOVED lines=32> */
.L_x_279:
[----:B------:R-:W-:Y:S05]  /*5a50*/  BSYNC.RECONVERGENT B1 ;  /* 0x0000000000017941 */ /* 0x000fea0003800200 */
.L_x_278:
        /* <DEDUP_REMOVED lines=17> */
[----:B-1-34-:R-:W0:-:S12]  /*5b70*/  @!P1 LDC.64 R224, c[0x0][0x3b8] ;  /* 0x0000ee00ffe09b82 */ /* 0x01ae180000000a00 */
        /* <DEDUP_REMOVED lines=14> */
.L_x_281:
[----:B------:R-:W-:Y:S05]  /*5c60*/  BSYNC.RECONVERGENT B1 ;  /* 0x0000000000017941 */ /* 0x000fea0003800200 */
.L_x_280:
        /* <DEDUP_REMOVED lines=32> */
.L_x_283:
[----:B------:R-:W-:Y:S05]  /*5e70*/  BSYNC.RECONVERGENT B1 ;  /* 0x0000000000017941 */ /* 0x000fea0003800200 */
.L_x_282:
[----:B------:R-:W-:Y:S01]  /*5e80*/  BSSY.RECONVERGENT B1, `(.L_x_284) ;  /* 0x0000020000017945 */ /* 0x000fe20003800200 */
[----:B------:R-:W-:Y:S02]  /*5e90*/  IMAD.IADD R14, R235, 0x1, R11 ;  /* 0x00000001eb0e7824 */ /* 0x000fe400078e020b */
[----:B------:R-:W-:Y:S01]  /*5ea0*/  IMAD R242, R11, 0x80, R13 ;  /* 0x000000800bf27824 */ /* 0x000fe200078e020d */
[----:B------:R-:W-:Y:S06]  /*5eb0*/  @P0 BRA `(.L_x_285) ;  /* 0x0000000000700947 */ /* 0x000fec0003800000 */
        /* <DEDUP_REMOVED lines=21> */
[----:B-1-34-:R-:W-:-:S04]  /*6010*/  @!P1 IADD3 R224, P4, PT, R9, R242, RZ ;  /* 0x000000f209e09210 */ /* 0x01afc80007f9e0ff */
[----:B------:R-:W-:Y:S02]  /*6020*/  @!P1 LEA.HI.X.SX32 R225, R242, R22, 0x1, P4 ;  /* 0x00000016f2e19211 */ /* 0x000fe400020f0eff */
[----:B0-----:R-:W-:-:S04]  /*6030*/  @!P1 LEA R222, P4, R224, R222, 0x1 ;  /* 0x000000dee0de9211 */ /* 0x001fc800078808ff */
[----:B------:R-:W-:Y:S01]  /*6040*/  @!P1 LEA.HI.X R223, R224, R223, R225, 0x1, P4 ;  /* 0x000000dfe0df9211 */ /* 0x000fe200020f0ce1 */
[----:B--2---:R-:W-:Y:S02]  /*6050*/  @P3 HMUL2 R190, R190, R12 ;  /* 0x0000000cbebe3232 */ /* 0x004fe40000000000 */
[----:B------:R-:W-:-:S05]  /*6060*/  @P2 HFMA2 R191, R191, R13, -RZ ;  /* 0x0000000dbfbf2231 */ /* 0x000fca00001000ff */
[----:B------:R0:W-:Y:S02]  /*6070*/  @!P1 STG.E.64 desc[UR36][R222.64], R190 ;  /* 0x000000bede009986 */ /* 0x0001e4000c101b24 */
.L_x_285:
[----:B------:R-:W-:Y:S05]  /*6080*/  BSYNC.RECONVERGENT B1 ;  /* 0x0000000000017941 */ /* 0x000fea0003800200 */
.L_x_284:
[----:B------:R-:W-:Y:S01]  /*6090*/  BSSY.RECONVERGENT B1, `(.L_x_286) ;  /* 0x0000020000017945 */ /* 0x000fe20003800200 */
[----:B01234-:R-:W-:-:S03]  /*60a0*/  IADD3 R224, PT, PT, R14, R11, RZ ;  /* 0x0000000b0ee07210 */ /* 0x01ffc60007ffe0ff */
        /* <DEDUP_REMOVED lines=30> */
.L_x_287:
[----:B------:R-:W-:Y:S05]  /*6290*/  BSYNC.RECONVERGENT B1 ;  /* 0x0000000000017941 */ /* 0x000fea0003800200 */
.L_x_286:
[----:B------:R-:W-:Y:S01]  /*62a0*/  BSSY.RECONVERGENT B1, `(.L_x_288) ;  /* 0x0000020000017945 */ /* 0x000fe20003800200 */
[----:B------:R-:W-:-:S03]  /*62b0*/  IMAD.IADD R29, R224, 0x1, R11 ;  /* 0x00000001e01d7824 */ /* 0x000fc600078e020b */
[----:B------:R-:W-:Y:S05]  /*62c0*/  @P0 BRA `(.L_x_289) ;  /* 0x0000000000740947 */ /* 0x000fea0003800000 */
[----:B------:R-:W-:-:S04]  /*62d0*/  SHF.L.U32 R228, R228, 0x3, RZ ;  /* 0x00000003e4e47819 */ /* 0x000fc800000006ff */
[----:B------:R-:W-:-:S13]  /*62e0*/  ISETP.GE.AND P1, PT, R228, R19, PT ;  /* 0x00000013e400720c */ /* 0x000fda0003f26270 */
[----:B------:R-:W2:Y:S01]  /*62f0*/  @!P1 LDG.E R195, desc[UR36][R240.64] ;  /* 0x00000024f0c39981 */ /* 0x000ea2000c1e1900 */
[----:B------:R-:W1:Y:S01]  /*6300*/  @!P1 LDC.64 R12, c[0x0][0x3b8] ;  /* 0x0000ee00ff0c9b82 */ /* 0x000e620000000a00 */
[----:B--2---:R-:W-:-:S05]  /*6310*/  @!P1 IMAD R195, R24, R195, R228 ;  /* 0x000000c318c39224 */ /* 0x004fca00078e02e4 */
[----:B------:R-:W-:-:S04]  /*6320*/  @!P1 IADD3 R194, P2, PT, R10, R195, RZ ;  /* 0x000000c30ac29210 */ /* 0x000fc80007f5e0ff */
[----:B------:R-:W-:Y:S02]  /*6330*/  @!P1 LEA.HI.X.SX32 R195, R195, R23, 0x1, P2 ;  /* 0x00000017c3c39211 */ /* 0x000fe400010f0eff */
[----:B-1----:R-:W-:-:S04]  /*6340*/  @!P1 LEA R12, P2, R194, R12, 0x1 ;  /* 0x0000000cc20c9211 */ /* 0x002fc800078408ff */
[----:B------:R-:W-:Y:S02]  /*6350*/  @!P1 LEA.HI.X R13, R194, R13, R195, 0x1, P2 ;  /* 0x0000000dc20d9211 */ /* 0x000fe400010f0cc3 */
[----:B------:R-:W-:-:S06]  /*6360*/  CS2R R194, SRZ ;  /* 0x0000000000c27805 */ /* 0x000fcc000001ff00 */
[----:B------:R1:W5:Y:S01]  /*6370*/  @!P1 LDG.E.64 R194, desc[UR36][R12.64] ;  /* 0x000000240cc29981 */ /* 0x000362000c1e1b00 */
[----:B------:R-:W-:-:S09]  /*6380*/  UISETP.NE.AND UP0, UPT, UR19, URZ, UPT ;  /* 0x000000ff1300728c */ /* 0x000fd2000bf05270 */
[----:B-1----:R-:W-:Y:S05]  /*6390*/  BRA.U UP0, `(.L_x_289) ;  /* 0x0000000100407547 */ /* 0x002fea000b800000 */
[----:B------:R-:W-:Y:S01]  /*63a0*/  ISETP.NE.AND P3, PT, R18, RZ, PT ;  /* 0x000000ff1200720c */ /* 0x000fe20003f65270 */
[----:B0-----:R-:W0:-:S12]  /*63b0*/  @!P1 LDC.64 R222, c[0x0][0x3b8] ;  /* 0x0000ee00ffde9b82 */ /* 0x001e180000000a00 */
        /* <DEDUP_REMOVED lines=14> */
.L_x_289:
[----:B------:R-:W-:Y:S05]  /*64a0*/  BSYNC.RECONVERGENT B1 ;  /* 0x0000000000017941 */ /* 0x000fea0003800200 */
.L_x_288:
[----:B------:R-:W-:Y:S01]  /*64b0*/  BSSY.RECONVERGENT B1, `(.L_x_290) ;  /* 0x0000020000017945 */ /* 0x000fe20003800200 */
[----:B------:R-:W-:-:S03]  /*64c0*/  IMAD.IADD R11, R29, 0x1, R11 ;  /* 0x000000011d0b7824 */ /* 0x000fc600078e020b */
[----:B------:R-:W-:Y:S05]  /*64d0*/  @P0 BRA `(.L_x_291) ;  /* 0x0000000000740947 */ /* 0x000fea0003800000 */
[----:B------:R-:W-:-:S05]  /*64e0*/  IMAD.SHL.U32 R228, R230, 0x8, RZ ;  /* 0x00000008e6e47824 */ /* 0x000fca00078e00ff */
[----:B------:R-:W-:-:S13]  /*64f0*/  ISETP.GE.AND P1, PT, R228, R19, PT ;  /* 0x00000013e400720c */ /* 0x000fda0003f26270 */
[----:B------:R-:W2:Y:S01]  /*6500*/  @!P1 LDG.E R197, desc[UR36][R240.64] ;  /* 0x00000024f0c59981 */ /* 0x000ea2000c1e1900 */
[----:B------:R-:W3:Y:S01]  /*6510*/  @!P1 LDC.64 R12, c[0x0][0x3b8] ;  /* 0x0000ee00ff0c9b82 */ /* 0x000ee20000000a00 */
[----:B--2---:R-:W-:-:S05]  /*6520*/  @!P1 IMAD R197, R24, R197, R228 ;  /* 0x000000c518c59224 */ /* 0x004fca00078e02e4 */
[----:B------:R-:W-:-:S04]  /*6530*/  @!P1 IADD3 R196, P2, PT, R10, R197, RZ ;  /* 0x000000c50ac49210 */ /* 0x000fc80007f5e0ff */
        /* <DEDUP_REMOVED lines=8> */
[----:B01----:R-:W0:-:S12]  /*65c0*/  @!P1 LDC.64 R222, c[0x0][0x3b8] ;  /* 0x0000ee00ffde9b82 */ /* 0x003e180000000a00 */
        /* <DEDUP_REMOVED lines=14> */
.L_x_291:
[----:B------:R-:W-:Y:S05]  /*66b0*/  BSYNC.RECONVERGENT B1 ;  /* 0x0000000000017941 */ /* 0x000fea0003800200 */
.L_x_290:
[----:B------:R-:W-:Y:S04]  /*66c0*/  BSSY.RECONVERGENT B1, `(.L_x_292) ;  /* 0x000001f000017945 */ /* 0x000fe80003800200 */
[----:B------:R-:W-:Y:S05]  /*66d0*/  @P0 BRA `(.L_x_293) ;  /* 0x0000000000740947 */ /* 0x000fea0003800000 */
[----:B------:R-:W-:-:S04]  /*66e0*/  SHF.L.U32 R228, R231, 0x3, RZ ;  /* 0x00000003e7e47819 */ /* 0x000fc800000006ff */
[----:B------:R-:W-:-:S13]  /*66f0*/  ISETP.GE.AND P1, PT, R228, R19, PT ;  /* 0x00000013e400720c */ /* 0x000fda0003f26270 */
[----:B------:R-:W3:Y:S01]  /*6700*/  @!P1 LDG.E R199, desc[UR36][R240.64] ;  /* 0x00000024f0c79981 */ /* 0x000ee2000c1e1900 */
[----:B------:R-:W4:Y:S01]  /*6710*/  @!P1 LDC.64 R12, c[0x0][0x3b8] ;  /* 0x0000ee00ff0c9b82 */ /* 0x000f220000000a00 */
[----:B---3--:R-:W-:-:S05]  /*6720*/  @!P1 IMAD R199, R24, R199, R228 ;  /* 0x000000c718c79224 */ /* 0x008fca00078e02e4 */
[----:B------:R-:W-:-:S04]  /*6730*/  @!P1 IADD3 R198, P2, PT, R10, R199, RZ ;  /* 0x000000c70ac69210 */ /* 0x000fc80007f5e0ff */
        /* <DEDUP_REMOVED lines=8> */
[----:B012---:R-:W0:-:S12]  /*67c0*/  @!P1 LDC.64 R222, c[0x0][0x3b8] ;  /* 0x0000ee00ffde9b82 */ /* 0x007e180000000a00 */
        /* <DEDUP_REMOVED lines=14> */
.L_x_293:
[----:B------:R-:W-:Y:S05]  /*68b0*/  BSYNC.RECONVERGENT B1 ;  /* 0x0000000000017941 */ /* 0x000fea0003800200 */
.L_x_292:
[----:B------:R-:W-:Y:S04]  /*68c0*/  BSSY.RECONVERGENT B1, `(.L_x_294) ;  /* 0x000001f000017945 */ /* 0x000fe80003800200 */
[----:B------:R-:W-:Y:S05]  /*68d0*/  @P0 BRA `(.L_x_295) ;  /* 0x0000000000740947 */ /* 0x000fea0003800000 */
[----:B------:R-:W-:-:S05]  /*68e0*/  IMAD.SHL.U32 R228, R232, 0x8, RZ ;  /* 0x00000008e8e47824 */ /* 0x000fca00078e00ff */
[----:B------:R-:W-:-:S13]  /*68f0*/  ISETP.GE.AND P1, PT, R228, R19, PT ;  /* 0x00000013e400720c */ /* 0x000fda0003f26270 */
[----:B------:R-:W4:Y:S01]  /*6900*/  @!P1 LDG.E R201, desc[UR36][R240.64] ;  /* 0x00000024f0c99981 */ /* 0x000f22000c1e1900 */
[----:B------:R-:W0:Y:S01]  /*6910*/  @!P1 LDC.64 R12, c[0x0][0x3b8] ;  /* 0x0000ee00ff0c9b82 */ /* 0x000e220000000a00 */
[----:B----4-:R-:W-:-:S05]  /*6920*/  @!P1 IMAD R201, R24, R201, R228 ;  /* 0x000000c918c99224 */ /* 0x010fca00078e02e4 */
[----:B------:R-:W-:-:S04]  /*6930*/  @!P1 IADD3 R200, P2, PT, R10, R201, RZ ;  /* 0x000000c90ac89210 */ /* 0x000fc80007f5e0ff */
[----:B------:R-:W-:Y:S02]  /*6940*/  @!P1 LEA.HI.X.SX32 R201, R201, R23, 0x1, P2 ;  /* 0x00000017c9c99211 */ /* 0x000fe400010f0eff */
[----:B0-----:R-:W-:-:S04]  /*6950*/  @!P1 LEA R12, P2, R200, R12, 0x1 ;  /* 0x0000000cc80c9211 */ /* 0x001fc800078408ff */
[----:B------:R-:W-:Y:S02]  /*6960*/  @!P1 LEA.HI.X R13, R200, R13, R201, 0x1, P2 ;  /* 0x0000000dc80d9211 */ /* 0x000fe400010f0cc9 */
[----:B------:R-:W-:-:S06]  /*6970*/  CS2R R200, SRZ ;  /* 0x0000000000c87805 */ /* 0x000fcc000001ff00 */
[----:B------:R4:W5:Y:S01]  /*6980*/  @!P1 LDG.E.64 R200, desc[UR36][R12.64] ;  /* 0x000000240cc89981 */ /* 0x000962000c1e1b00 */
[----:B------:R-:W-:-:S09]  /*6990*/  UISETP.NE.AND UP0, UPT, UR19, URZ, UPT ;  /* 0x000000ff1300728c */ /* 0x000fd2000bf05270 */
[----:B----4-:R-:W-:Y:S05]  /*69a0*/  BRA.U UP0, `(.L_x_295) ;  /* 0x0000000100407547 */ /* 0x010fea000b800000 */
[----:B------:R-:W-:Y:S01]  /*69b0*/  ISETP.NE.AND P3, PT, R18, RZ, PT ;  /* 0x000000ff1200720c */ /* 0x000fe20003f65270 */
[----:B-123--:R-:W0:-:S12]  /*69c0*/  @!P1 LDC.64 R222, c[0x0][0x3b8] ;  /* 0x0000ee00ffde9b82 */ /* 0x00ee180000000a00 */
        /* <DEDUP_REMOVED lines=14> */
.L_x_295:
[----:B------:R-:W-:Y:S05]  /*6ab0*/  BSYNC.RECONVERGENT B1 ;  /* 0x0000000000017941 */ /* 0x000fea0003800200 */
.L_x_294:
[----:B------:R-:W-:Y:S04]  /*6ac0*/  BSSY.RECONVERGENT B1, `(.L_x_296) ;  /* 0x000001f000017945 */ /* 0x000fe80003800200 */
[----:B------:R-:W-:Y:S05]  /*6ad0*/  @P0 BRA `(.L_x_297) ;  /* 0x0000000000740947 */ /* 0x000fea0003800000 */
[----:B------:R-:W-:-:S05]  /*6ae0*/  IMAD.SHL.U32 R228, R234, 0x8, RZ ;  /* 0x00000008eae47824 */ /* 0x000fca00078e00ff */
[----:B------:R-:W-:-:S13]  /*6af0*/  ISETP.GE.AND P1, PT, R228, R19, PT ;  /* 0x00000013e400720c */ /* 0x000fda0003f26270 */
[----:B------:R-:W2:Y:S01]  /*6b00*/  @!P1 LDG.E R203, desc[UR36][R240.64] ;  /* 0x00000024f0cb9981 */ /* 0x000ea2000c1e1900 */
[----:B------:R-:W0:Y:S01]  /*6b10*/  @!P1 LDC.64 R12, c[0x0][0x3b8] ;  /* 0x0000ee00ff0c9b82 */ /* 0x000e220000000a00 */
[----:B--2---:R-:W-:-:S05]  /*6b20*/  @!P1 IMAD R203, R24, R203, R228 ;  /* 0x000000cb18cb9224 */ /* 0x004fca00078e02e4 */
[----:B------:R-:W-:-:S04]  /*6b30*/  @!P1 IADD3 R202, P2, PT, R10, R203, RZ ;  /* 0x000000cb0aca9210 */ /* 0x000fc80007f5e0ff */
[----:B01-34-:R-:W-:Y:S02]  /*6b40*/  @!P1 LEA.HI.X.SX32 R222, R203, R23, 0x1, P2 ;  /* 0x00000017cbde9211 */ /* 0x01bfe400010f0eff */
        /* <DEDUP_REMOVED lines=22> */
.L_x_297:
[----:B------:R-:W-:Y:S05]  /*6cb0*/  BSYNC.RECONVERGENT B1 ;  /* 0x0000000000017941 */ /* 0x000fea0003800200 */
.L_x_296:
[----:B------:R-:W-:Y:S04]  /*6cc0*/  BSSY.RECONVERGENT B1, `(.L_x_298) ;  /* 0x000001f000017945 */ /* 0x000fe80003800200 */
[----:B------:R-:W-:Y:S05]  /*6cd0*/  @P0 BRA `(.L_x_299) ;  /* 0x0000000000740947 */ /* 0x000fea0003800000 */
[----:B------:R-:W-:-:S04]  /*6ce0*/  SHF.L.U32 R228, R233, 0x3, RZ ;  /* 0x00000003e9e47819 */ /* 0x000fc800000006ff */
        /* <DEDUP_REMOVED lines=28> */
.L_x_299:
[----:B------:R-:W-:Y:S05]  /*6eb0*/  BSYNC.RECONVERGENT B1 ;  /* 0x0000000000017941 */ /* 0x000fea0003800200 */
.L_x_298:
        /* <DEDUP_REMOVED lines=31> */
.L_x_301:
[----:B------:R-:W-:Y:S05]  /*70b0*/  BSYNC.RECONVERGENT B1 ;  /* 0x0000000000017941 */ /* 0x000fea0003800200 */
.L_x_300:
        /* <DEDUP_REMOVED lines=31> */
.L_x_303:
[----:B------:R-:W-:Y:S05]  /*72b0*/  BSYNC.RECONVERGENT B1 ;  /* 0x0000000000017941 */ /* 0x000fea0003800200 */
.L_x_302:
        /* <DEDUP_REMOVED lines=31> */
.L_x_305:
[----:B------:R-:W-:Y:S05]  /*74b0*/  BSYNC.RECONVERGENT B1 ;  /* 0x0000000000017941 */ /* 0x000fea0003800200 */
.L_x_304:
        /* <DEDUP_REMOVED lines=31> */
.L_x_307:
[----:B------:R-:W-:Y:S05]  /*76b0*/  BSYNC.RECONVERGENT B1 ;  /* 0x0000000000017941 */ /* 0x000fea0003800200 */
.L_x_306:
        /* <DEDUP_REMOVED lines=31> */
.L_x_309:
[----:B------:R-:W-:Y:S05]  /*78b0*/  BSYNC.RECONVERGENT B1 ;  /* 0x0000000000017941 */ /* 0x000fea0003800200 */
.L_x_308:
        /* <DEDUP_REMOVED lines=31> */
.L_x_311:
[----:B------:R-:W-:Y:S05]  /*7ab0*/  BSYNC.RECONVERGENT B1 ;  /* 0x0000000000017941 */ /* 0x000fea0003800200 */
.L_x_310:
[----:B------:R-:W-:Y:S04]  /*7ac0*/  BSSY.RECONVERGENT B1, `(.L_x_312) ;  /* 0x000001f000017945 */ /* 0x000fe80003800200 */
[----:B------:R-:W-:Y:S05]  /*7ad0*/  @P0 BRA `(.L_x_313) ;  /* 0x0000000000740947 */ /* 0x000fea0003800000 */
[----:B------:R-:W-:-:S05]  /*7ae0*/  IMAD.SHL.U32 R224, R29, 0x8, RZ ;  /* 0x000000081de07824 */ /* 0x000fca00078e00ff */
[----:B------:R-:W-:-:S13]  /*7af0*/  ISETP.GE.AND P1, PT, R224, R19, PT ;  /* 0x00000013e000720c */ /* 0x000fda0003f26270 */
[----:B------:R-:W2:Y:S01]  /*7b00*/  @!P1 LDG.E R29, desc[UR36][R240.64] ;  /* 0x00000024f01d9981 */ /* 0x000ea2000c1e1900 */
[----:B------:R-:W0:Y:S01]  /*7b10*/  @!P1 LDC.64 R12, c[0x0][0x3b8] ;  /* 0x0000ee00ff0c9b82 */ /* 0x000e220000000a00 */
[----:B------:R-:W-:Y:S01]  /*7b20*/  CS2R R218, SRZ ;  /* 0x0000000000da7805 */ /* 0x000fe2000001ff00 */
[----:B--2---:R-:W-:-:S05]  /*7b30*/  @!P1 IMAD R29, R24, R29, R224 ;  /* 0x0000001d181d9224 */ /* 0x004fca00078e02e0 */
[----:B------:R-:W-:-:S04]  /*7b40*/  @!P1 IADD3 R14, P2, PT, R10, R29, RZ ;  /* 0x0000001d0a0e9210 */ /* 0x000fc80007f5e0ff */
[----:B------:R-:W-:Y:S02]  /*7b50*/  @!P1 LEA.HI.X.SX32 R29, R29, R23, 0x1, P2 ;  /* 0x000000171d1d9211 */ /* 0x000fe400010f0eff */
[----:B0-----:R-:W-:-:S04]  /*7b60*/  @!P1 LEA R12, P2, R14, R12, 0x1 ;  /* 0x0000000c0e0c9211 */ /* 0x001fc800078408ff */
[----:B------:R-:W-:-:S05]  /*7b70*/  @!P1 LEA.HI.X R13, R14, R13, R29, 0x1, P2 ;  /* 0x0000000d0e0d9211 */ /* 0x000fca00010f0c1d */
        /* <DEDUP_REMOVED lines=19> */
.L_x_313:
[----:B------:R-:W-:Y:S05]  /*7cb0*/  BSYNC.RECONVERGENT B1 ;  /* 0x0000000000017941 */ /* 0x000fea0003800200 */
.L_x_312:
[----:B------:R-:W-:Y:S04]  /*7cc0*/  BSSY.RECONVERGENT B1, `(.L_x_314) ;  /* 0x000001f000017945 */ /* 0x000fe80003800200 */
[----:B------:R-:W-:Y:S05]  /*7cd0*/  @P0 BRA `(.L_x_315) ;  /* 0x0000000000740947 */ /* 0x000fea0003800000 */
[----:B------:R-:W-:-:S04]  /*7ce0*/  SHF.L.U32 R224, R11, 0x3, RZ ;  /* 0x000000030be07819 */ /* 0x000fc800000006ff */
        /* <DEDUP_REMOVED lines=28> */
.L_x_315:
[----:B------:R-:W-:Y:S05]  /*7eb0*/  BSYNC.RECONVERGENT B1 ;  /* 0x0000000000017941 */ /* 0x000fea0003800200 */
.L_x_314:
[----:B-----5:R-:W-:Y:S02]  /*7ec0*/  HMUL2 R11, R156, R158 ;  /* 0x0000009e9c0b7232 */ /* 0x020fe40000000000 */
[----:B------:R-:W-:Y:S01]  /*7ed0*/  HFMA2 R12, R157, R159, -RZ ;  /* 0x0000009f9d0c7231 */ /* 0x000fe200001000ff */
[----:B------:R-:W-:Y:S01]  /*7ee0*/  UMOV UR4, 0xffffffff ;  /* 0xffffffff00047882 */ /* 0x000fe20000000000 */
[----:B------:R-:W-:Y:S01]  /*7ef0*/  ISETP.NE.AND P1, PT, R15, RZ, P6 ;  /* 0x000000ff0f00720c */ /* 0x000fe20003725270 */
[----:B------:R-:W-:Y:S02]  /*7f00*/  HFMA2 R11, R154, R160, R11 ;  /* 0x000000a09a0b7231 */ /* 0x000fe4000000000b */
[----:B------:R-:W-:Y:S01]  /*7f10*/  HFMA2 R12, R155, R161, R12 ;  /* 0x000000a19b0c7231 */ /* 0x000fe2000000000c */
[----:B------:R-:W-:Y:S01]  /*7f20*/  LOP3.LUT R29, R2, 0x1, RZ, 0xc0, !PT ;  /* 0x00000001021d7812 */ /* 0x000fe200078ec0ff */
[----:B------:R-:W-:Y:S02]  /*7f30*/  HFMA2 R11, R152, R162, R11 ;  /* 0x000000a2980b7231 */ /* 0x000fe4000000000b */
[----:B------:R-:W-:-:S02]  /*7f40*/  HFMA2 R12, R153, R163, R12 ;  /* 0x000000a3990c7231 */ /* 0x000fc4000000000c */
[----:B------:R-:W-:Y:S02]  /*7f50*/  HFMA2 R11, R150, R164, R11 ;  /* 0x000000a4960b7231 */ /* 0x000fe4000000000b */
[----:B------:R-:W-:Y:S02]  /*7f60*/  HFMA2 R12, R151, R165, R12 ;  /* 0x000000a5970c7231 */ /* 0x000fe4000000000c */
[----:B------:R-:W-:Y:S02]  /*7f70*/  HFMA2 R11, R148, R166, R11 ;  /* 0x000000a6940b7231 */ /* 0x000fe4000000000b */
[----:B------:R-:W-:Y:S02]  /*7f80*/  HFMA2 R12, R149, R167, R12 ;  /* 0x000000a7950c7231 */ /* 0x000fe4000000000c */
        /* <DEDUP_REMOVED lines=53> */
[----:B------:R-:W-:-:S04]  /*82e0*/  HFMA2 R12, R95, R221, R12 ;  /* 0x000000dd5f0c7231 */ /* 0x000fc8000000000c */
[----:B------:R-:W-:-:S05]  /*82f0*/  HADD2 R11, R11, R12 ;  /* 0x0000000c0b0b7230 */ /* 0x000fca0000000000 */
[--C-:B------:R-:W-:Y:S02]  /*8300*/  HADD2.F32 R13, -RZ, R11.reuse.H0_H0 ;  /* 0x2000000bff0d7230 */ /* 0x100fe40000004100 */
[----:B------:R-:W-:-:S05]  /*8310*/  HADD2.F32 R12, -RZ, R11.H1_H1 ;  /* 0x3000000bff0c7230 */ /* 0x000fca0000004100 */
[----:B------:R-:W-:Y:S01]  /*8320*/  FADD.FTZ R13, R13, R12 ;  /* 0x0000000c0d0d7221 */ /* 0x000fe20000010000 */
[----:B------:R-:W-:Y:S06]  /*8330*/  BRA.DIV UR4, `(.L_x_316) ;  /* 0x00000052040c7947 */ /* 0x000fec000b800000 */
[----:B------:R0:W0:Y:S02]  /*8340*/  SHFL.BFLY PT, R14, R13, 0x1, 0x1f ;  /* 0x0c201f000d0e7f89 */ /* 0x00002400000e0000 */
.L_x_388:
[----:B------:R-:W-:Y:S01]  /*8350*/  ISETP.EQ.U32.OR P0, PT, R29, 0x1, P0 ;  /* 0x000000011d00780c */ /* 0x000fe20000702470 */
[----:B0-----:R-:W-:Y:S01]  /*8360*/  FADD.FTZ R14, R13, R14 ;  /* 0x0000000e0d0e7221 */ /* 0x001fe20000010000 */
[----:B------:R-:W-:Y:S03]  /*8370*/  BSSY.RECONVERGENT B1, `(.L_x_317) ;  /* 0x0000015000017945 */ /* 0x000fe60003800200 */
[----:B------:R-:W-:-:S08]  /*8380*/  FMUL.FTZ R14, R14, UR20 ;  /* 0x000000140e0e7c20 */ /* 0x000fd00008410000 */
[----:B------:R-:W-:Y:S05]  /*8390*/  @P0 BRA `(.L_x_318) ;  /* 0x0000000000480947 */ /* 0x000fea0003800000 */
[----:B------:R-:W-:-:S04]  /*83a0*/  ISETP.NE.U32.AND P0, PT, RZ, UR22, PT ;  /* 0x00000016ff007c0c */ /* 0x000fc8000bf05070 */
[----:B------:R-:W-:Y:S02]  /*83b0*/  ISETP.NE.AND.EX P2, PT, RZ, UR23, PT, P0 ;  /* 0x00000017ff007c0c */ /* 0x000fe4000bf45300 */
[----:B------:R-:W-:-:S04]  /*83c0*/  ISETP.NE.U32.AND P0, PT, RZ, UR14, PT ;  /* 0x0000000eff007c0c */ /* 0x000fc8000bf05070 */
[----:B------:R-:W-:-:S07]  /*83d0*/  ISETP.NE.AND.EX P0, PT, RZ, UR15, PT, P0 ;  /* 0x0000000fff007c0c */ /* 0x000fce000bf05300 */
[----:B------:R-:W0:Y:S06]  /*83e0*/  @P2 LDC.64 R12, c[0x0][0x438] ;  /* 0x00010e00ff0c2b82 */ /* 0x000e2c0000000a00 */
[----:B------:R-:W5:Y:S01]  /*83f0*/  @P0 LDG.E.U16 R15, desc[UR36][R238.64] ;  /* 0x00000024ee0f0981 */ /* 0x000f62000c1e1500 */
[----:B0-----:R-:W-:-:S06]  /*8400*/  @P2 IMAD.WIDE R12, R20, 0x2, R12 ;  /* 0x00000002140c2825 */ /* 0x001fcc00078e020c */
[----:B------:R-:W2:Y:S01]  /*8410*/  @P2 LDG.E.U16 R12, desc[UR36][R12.64] ;  /* 0x000000240c0c2981 */ /* 0x000ea2000c1e1500 */
[----:B------:R-:W-:-:S04]  /*8420*/  @P0 ISETP.GE.AND P3, PT, R28, R25, PT ;  /* 0x000000191c00020c */ /* 0x000fc80003f66270 */
[----:B------:R-:W-:-:S04]  /*8430*/  @P0 SEL R28, RZ, UR39, P3 ;  /* 0x00000027ff1c0c07 */ /* 0x000fc80009800000 */
[----:B------:R-:W-:Y:S01]  /*8440*/  @P0 IADD3 R28, PT, PT, R21, -UR44, R28 ;  /* 0x8000002c151c0c10 */ /* 0x000fe2000fffe01c */
[----:B-----5:R-:W-:-:S03]  /*8450*/  @P0 HADD2.F32 R29, -RZ, R15.H0_H0 ;  /* 0x2000000fff1d0230 */ /* 0x020fc60000004100 */
[----:B------:R-:W-:Y:S01]  /*8460*/  @P0 I2FP.F32.S32 R15, R28 ;  /* 0x0000001c000f0245 */ /* 0x000fe20000201400 */
[----:B--2---:R-:W-:-:S05]  /*8470*/  @P2 HADD2.F32 R11, -RZ, R12.H0_H0 ;  /* 0x2000000cff0b2230 */ /* 0x004fca0000004100 */
[----:B------:R-:W-:-:S04]  /*8480*/  @P2 FADD.FTZ R14, R14, R11 ;  /* 0x0000000b0e0e2221 */ /* 0x000fc80000010000 */
[----:B------:R-:W-:-:S05]  /*8490*/  @P0 FFMA.FTZ R14, R15, R29, R14 ;  /* 0x0000001d0f0e0223 */ /* 0x000fca000001000e */
[----:B------:R0:W-:Y:S01]  /*84a0*/  STS [R26], R14 ;  /* 0x0000000e1a007388 */ /* 0x0001e20000000800 */
[----:B------:R-:W-:-:S07]  /*84b0*/  @!P1 FMNMX.FTZ R0, R0, R14, !PT ;  /* 0x0000000e00009209 */ /* 0x000fce0007810000 */
.L_x_318:
[----:B------:R-:W-:Y:S05]  /*84c0*/  BSYNC.RECONVERGENT B1 ;  /* 0x0000000000017941 */ /* 0x000fea0003800200 */
.L_x_317:
[C---:B------:R-:W-:Y:S01]  /*84d0*/  VIADD R11, R21.reuse, 0x3f ;  /* 0x0000003f150b7836 */ /* 0x040fe20000000000 */
[----:B------:R-:W-:Y:S01]  /*84e0*/  IADD3 R6, P1, PT, R6, 0x40, RZ ;  /* 0x0000004006067810 */ /* 0x000fe20007f3e0ff */
[----:B0-----:R-:W-:Y:S01]  /*84f0*/  VIADD R26, R26, 0x100 ;  /* 0x000001001a1a7836 */ /* 0x001fe20000000000 */
[----:B------:R-:W-:Y:S02]  /*8500*/  IADD3 R21, PT, PT, R21, 0x40, RZ ;  /* 0x0000004015157810 */ /* 0x000fe40007ffe0ff */
[----:B------:R-:W-:Y:S01]  /*8510*/  ISETP.GE.AND P0, PT, R11, R8, PT ;  /* 0x000000080b00720c */ /* 0x000fe20003f06270 */
[----:B------:R-:W-:Y:S01]  /*8520*/  IMAD.X R7, RZ, RZ, R7, P1 ;  /* 0x000000ffff077224 */ /* 0x000fe200008e0607 */
[----:B------:R-:W-:-:S11]  /*8530*/  IADD3 R20, PT, PT, R20, 0x40, RZ ;  /* 0x0000004014147810 */ /* 0x000fd60007ffe0ff */
[----:B------:R-:W-:Y:S05]  /*8540*/  @!P0 BRA `(.L_x_319) ;  /* 0xffffffb400988947 */ /* 0x000fea000383ffff */
.L_x_251:
[----:B0-----:R-:W-:Y:S05]  /*8550*/  BSYNC B0 ;  /* 0x0000000000007941 */ /* 0x001fea0003800000 */
.L_x_250:
[----:B------:R-:W-:-:S03]  /*8560*/  UMOV UR4, 0xffffffff ;  /* 0xffffffff00047882 */ /* 0x000fc60000000000 */
[----:B------:R-:W-:Y:S05]  /*8570*/  BRA.DIV UR4, `(.L_x_320) ;  /* 0x0000004e04a07947 */ /* 0x000fea000b800000 */
[----:B------:R-:W0:Y:S02]  /*8580*/  SHFL.BFLY PT, R14, R0, 0x10, 0x1f ;  /* 0x0e001f00000e7f89 */ /* 0x000e2400000e0000 */
[----:B0-----:R-:W-:-:S05]  /*8590*/  FMNMX.FTZ R13, R14, R0, !PT ;  /* 0x000000000e0d7209 */ /* 0x001fca0007810000 */
[----:B------:R-:W1:Y:S02]  /*85a0*/  SHFL.BFLY PT, R14, R13, 0x8, 0x1f ;  /* 0x0d001f000d0e7f89 */ /* 0x000e6400000e0000 */
[----:B-1----:R-:W-:-:S05]  /*85b0*/  FMNMX.FTZ R4, R13, R14, !PT ;  /* 0x0000000e0d047209 */ /* 0x002fca0007810000 */
[----:B------:R-:W0:Y:S02]  /*85c0*/  SHFL.BFLY PT, R14, R4, 0x4, 0x1f ;  /* 0x0c801f00040e7f89 */ /* 0x000e2400000e0000 */
[----:B0-----:R-:W-:-:S05]  /*85d0*/  FMNMX.FTZ R5, R4, R14, !PT ;  /* 0x0000000e04057209 */ /* 0x001fca0007810000 */
[----:B------:R0:W1:Y:S02]  /*85e0*/  SHFL.BFLY PT, R14, R5, 0x2, 0x1f ;  /* 0x0c401f00050e7f89 */ /* 0x00006400000e0000 */
.L_x_394:
[----:B------:R-:W5:Y:S01]  /*85f0*/  S2R R13, SR_CgaCtaId ;  /* 0x00000000000d7919 */ /* 0x000f620000008800 */
[----:B---3--:R-:W-:Y:S01]  /*8600*/  LOP3.LUT P0, R0, R2, 0x1f, RZ, 0xc0, !PT ;  /* 0x0000001f02007812 */ /* 0x008fe2000780c0ff */
[----:B------:R-:W-:Y:S05]  /*8610*/  WARPSYNC.ALL ;  /* 0x0000000000007948 */ /* 0x000fea0003800000 */
[----:B------:R-:W-:Y:S02]  /*8620*/  MOV R12, 0x400 ;  /* 0x00000400000c7802 */ /* 0x000fe40000000f00 */
[----:B01----:R-:W-:Y:S02]  /*8630*/  FMNMX.FTZ R5, R5, R14, !PT ;  /* 0x0000000e05057209 */ /* 0x003fe40007810000 */
[----:B-----5:R-:W-:-:S04]  /*8640*/  LEA R9, R13, R12, 0x18 ;  /* 0x0000000c0d097211 */ /* 0x020fc800078ec0ff */
[----:B------:R-:W-:-:S05]  /*8650*/  @!P0 LEA.HI R4, R2, R9, RZ, 0x1d ;  /* 0x0000000902048211 */ /* 0x000fca00078fe8ff */
[----:B------:R0:W-:Y:S01]  /*8660*/  @!P0 STS [R4], R5 ;  /* 0x0000000504008388 */ /* 0x0001e20000000800 */
[----:B------:R-:W-:Y:S01]  /*8670*/  BAR.SYNC.DEFER_BLOCKING 0x0 ;  /* 0x0000000000007b1d */ /* 0x000fe20000010000 */
[C---:B------:R-:W-:Y:S01]  /*8680*/  ISETP.GT.U32.AND P0, PT, R0.reuse, 0x3, PT ;  /* 0x000000030000780c */ /* 0x040fe20003f04070 */
[----:B0-----:R-:W-:Y:S01]  /*8690*/  IMAD.MOV.U32 R4, RZ, RZ, -0x800001 ;  /* 0xff7fffffff047424 */ /* 0x001fe200078e00ff */
[----:B------:R-:W-:Y:S01]  /*86a0*/  LEA R8, R0, R9, 0x2 ;  /* 0x0000000900087211 */ /* 0x000fe200078e10ff */
[----:B------:R-:W-:Y:S02]  /*86b0*/  IMAD.MOV.U32 R10, RZ, RZ, RZ ;  /* 0x000000ffff0a7224 */ /* 0x000fe400078e00ff */
[----:B------:R-:W-:Y:S08]  /*86c0*/  BSSY.RECONVERGENT B0, `(.L_x_321) ;  /* 0x0000153000007945 */ /* 0x000ff00003800200 */
[----:B------:R-:W0:Y:S04]  /*86d0*/  @!P0 LDS R4, [R8] ;  /* 0x0000000008048984 */ /* 0x000e280000000800 */
[----:B0-----:R-:W0:Y:S02]  /*86e0*/  SHFL.BFLY PT, R5, R4, 0x2, 0x1f ;  /* 0x0c401f0004057f89 */ /* 0x001e2400000e0000 */
[----:B0-----:R-:W-:-:S05]  /*86f0*/  FMNMX.FTZ R6, R5, R4, !PT ;  /* 0x0000000405067209 */ /* 0x001fca0007810000 */
[----:B------:R-:W0:Y:S02]  /*8700*/  SHFL.BFLY PT, R5, R6, 0x1, 0x1f ;  /* 0x0c201f0006057f89 */ /* 0x000e2400000e0000 */
[----:B0-----:R-:W-:Y:S02]  /*8710*/  FMNMX.FTZ R7, R6, R5, !PT ;  /* 0x0000000506077209 */ /* 0x001fe40007810000 */
[----:B------:R-:W-:-:S03]  /*8720*/  IADD3 R5, PT, PT, R2, UR10, RZ ;  /* 0x0000000a02057c10 */ /* 0x000fc6000fffe0ff */
[----:B----4-:R0:W1:Y:S01]  /*8730*/  SHFL.IDX PT, R34, R7, RZ, 0x1f ;  /* 0x00001fff07227589 */ /* 0x01006200000e0000 */
[----:B------:R-:W-:-:S13]  /*8740*/  ISETP.GE.AND P0, PT, R5, UR44, PT ;  /* 0x0000002c05007c0c */ /* 0x000fda000bf06270 */
[----:B0-----:R-:W-:Y:S05]  /*8750*/  @P0 BRA `(.L_x_322) ;  /* 0x0000001400240947 */ /* 0x001fea0003800000 */
[----:B------:R-:W0:Y:S02]  /*8760*/  LDC.64 R6, c[0x0][0x420] ;  /* 0x00010800ff067b82 */ /* 0x000e240000000a00 */
[----:B0-----:R-:W-:-:S04]  /*8770*/  ISETP.NE.U32.AND P0, PT, R6, RZ, PT ;  /* 0x000000ff0600720c */ /* 0x001fc80003f05070 */
[----:B------:R-:W-:-:S13]  /*8780*/  ISETP.NE.AND.EX P0, PT, R7, RZ, PT, P0 ;  /* 0x000000ff0700720c */ /* 0x000fda0003f05300 */
[----:B------:R-:W-:Y:S05]  /*8790*/  @P0 BRA `(.L_x_323) ;  /* 0x0000000c00940947 */ /* 0x000fea0003800000 */
[----:B------:R-:W-:Y:S01]  /*87a0*/  HFMA2 R4, -RZ, RZ, 0, 7.62939453125e-06 ;  /* 0x00000080ff047431 */ /* 0x000fe200000001ff */
[----:B------:R-:W-:Y:S01]  /*87b0*/  LOP3.LUT R7, RZ, R2, RZ, 0x33, !PT ;  /* 0x00000002ff077212 */ /* 0x000fe200078e33ff */
[----:B------:R-:W-:Y:S01]  /*87c0*/  BSSY.RECONVERGENT B1, `(.L_x_324) ;  /* 0x000001c000017945 */ /* 0x000fe20003800200 */
[----:B------:R-:W-:Y:S02]  /*87d0*/  IMAD.MOV.U32 R10, RZ, RZ, RZ ;  /* 0x000000ffff0a7224 */ /* 0x000fe400078e00ff */
[----:B------:R-:W-:-:S04]  /*87e0*/  VIADDMNMX R4, R5, R4, UR44, !PT ;  /* 0x0000002c05047e46 */ /* 0x000fc8000f800104 */
[----:B------:R-:W-:-:S04]  /*87f0*/  IADD3 R7, PT, PT, R4, -UR10, R7 ;  /* 0x8000000a04077c10 */ /* 0x000fc8000fffe007 */
[C---:B------:R-:W-:Y:S02]  /*8800*/  LOP3.LUT R4, R7.reuse, 0x180, RZ, 0xc0, !PT ;  /* 0x0000018007047812 */ /* 0x040fe400078ec0ff */
[----:B------:R-:W-:Y:S02]  /*8810*/  ISETP.GE.U32.AND P1, PT, R7, 0x180, PT ;  /* 0x000001800700780c */ /* 0x000fe40003f26070 */
[----:B------:R-:W-:Y:S02]  /*8820*/  ISETP.NE.AND P0, PT, R4, 0x180, PT ;  /* 0x000001800400780c */ /* 0x000fe40003f05270 */
[----:B------:R-:W-:-:S11]  /*8830*/  MOV R4, R5 ;  /* 0x0000000500047202 */ /* 0x000fd60000000f00 */
[----:B------:R-:W-:Y:S05]  /*8840*/  @!P0 BRA `(.L_x_325) ;  /* 0x00000000004c8947 */ /* 0x000fea0003800000 */
[----:B------:R-:W-:Y:S01]  /*8850*/  VIADD R6, R12, 0x420 ;  /* 0x000004200c067836 */ /* 0x000fe20000000000 */
[----:B------:R-:W-:Y:S02]  /*8860*/  LEA.HI R4, R7, 0x1, RZ, 0x19 ;  /* 0x0000000107047811 */ /* 0x000fe400078fc8ff */
[----:B------:R-:W-:Y:S02]  /*8870*/  MOV R10, RZ ;  /* 0x000000ff000a7202 */ /* 0x000fe40000000f00 */
[----:B------:R-:W-:Y:S02]  /*8880*/  LEA R14, R13, R6, 0x18 ;  /* 0x000000060d0e7211 */ /* 0x000fe400078ec0ff */
[----:B------:R-:W-:Y:S01]  /*8890*/  LOP3.LUT R6, R4, 0x3, RZ, 0xc0, !PT ;  /* 0x0000000304067812 */ /* 0x000fe200078ec0ff */
[----:B------:R-:W-:Y:S01]  /*88a0*/  IMAD.MOV.U32 R4, RZ, RZ, R5 ;  /* 0x000000ffff047224 */ /* 0x000fe200078e0005 */
[----:B------:R-:W-:-:S03]  /*88b0*/  IADD3 R7, PT, PT, R14, R3, RZ ;  /* 0x000000030e077210 */ /* 0x000fc60007ffe0ff */
[----:B------:R-:W-:-:S07]  /*88c0*/  IMAD.MOV R6, RZ, RZ, -R6 ;  /* 0x000000ffff067224 */ /* 0x000fce00078e0a06 */
.L_x_326:
[----:B------:R-:W1:Y:S01]  /*88d0*/  LDS R11, [R7] ;  /* 0x00000000070b7984 */ /* 0x000e620000000800 */
[----:B------:R-:W-:Y:S01]  /*88e0*/  IADD3 R6, PT, PT, R6, 0x1, RZ ;  /* 0x0000000106067810 */ /* 0x000fe20007ffe0ff */
[----:B------:R-:W-:-:S03]  /*88f0*/  VIADD R4, R4, 0x80 ;  /* 0x0000008004047836 */ /* 0x000fc60000000000 */
[----:B------:R-:W-:Y:S01]  /*8900*/  ISETP.NE.AND P0, PT, R6, RZ, PT ;  /* 0x000000ff0600720c */ /* 0x000fe20003f05270 */
[----:B-1----:R-:W-:-:S04]  /*8910*/  FADD.FTZ R11, -R34, R11 ;  /* 0x0000000b220b7221 */ /* 0x002fc80000010100 */
[----:B------:R-:W-:-:S06]  /*8920*/  FMUL.FTZ R11, R11, 1.4426950216293334961 ;  /* 0x3fb8aa3b0b0b7820 */ /* 0x000fcc0000410000 */
[----:B------:R-:W0:Y:S02]  /*8930*/  MUFU.EX2 R11, R11 ;  /* 0x0000000b000b7308 */ /* 0x000e240000000800 */
[----:B0-----:R0:W-:Y:S01]  /*8940*/  STS [R7], R11 ;  /* 0x0000000b07007388 */ /* 0x0011e20000000800 */
[----:B------:R-:W-:Y:S01]  /*8950*/  FADD.FTZ R10, R11, R10 ;  /* 0x0000000a0b0a7221 */ /* 0x000fe20000010000 */
[----:B0-----:R-:W-:Y:S01]  /*8960*/  IADD3 R7, PT, PT, R7, 0x200, RZ ;  /* 0x0000020007077810 */ /* 0x001fe20007ffe0ff */
[----:B------:R-:W-:Y:S06]  /*8970*/  @P0 BRA `(.L_x_326) ;  /* 0xfffffffc00d40947 */ /* 0x000fec000383ffff */
.L_x_325:
[----:B------:R-:W-:Y:S05]  /*8980*/  BSYNC.RECONVERGENT B1 ;  /* 0x0000000000017941 */ /* 0x000fea0003800200 */
.L_x_324:
[----:B------:R-:W-:Y:S05]  /*8990*/  @!P1 BRA `(.L_x_322) ;  /* 0x0000001000949947 */ /* 0x000fea0003800000 */
[----:B------:R-:W-:Y:S01]  /*89a0*/  IADD3 R6, PT, PT, -R4, UR44, RZ ;  /* 0x0000002c04067c10 */ /* 0x000fe2000fffe1ff */
[----:B------:R-:W-:Y:S01]  /*89b0*/  USHF.L.U32 UR4, UR10, 0x2, URZ ;  /* 0x000000020a047899 */ /* 0x000fe200080006ff */
[----:B------:R-:W-:Y:S01]  /*89c0*/  VIADD R12, R12, 0x420 ;  /* 0x000004200c0c7836 */ /* 0x000fe20000000000 */
[----:B------:R-:W-:Y:S01]  /*89d0*/  BSSY.RECONVERGENT B1, `(.L_x_327) ;  /* 0x000006e000017945 */ /* 0x000fe20003800200 */
[----:B------:R-:W-:Y:S02]  /*89e0*/  ISETP.GT.AND P1, PT, R6, 0x600, PT ;  /* 0x000006000600780c */ /* 0x000fe40003f24270 */
[----:B------:R-:W-:Y:S02]  /*89f0*/  PLOP3.LUT P0, PT, PT, PT, PT, 0x80, 0x8 ;  /* 0x000000000008781c */ /* 0x000fe40003f0f070 */
[----:B------:R-:W-:Y:S02]  /*8a00*/  LEA R13, R13, R12, 0x18 ;  /* 0x0000000c0d0d7211 */ /* 0x000fe400078ec0ff */
[----:B------:R-:W-:-:S04]  /*8a10*/  LEA R6, R4, -UR4, 0x2 ;  /* 0x8000000404067c11 */ /* 0x000fc8000f8e10ff */
[----:B------:R-:W-:-:S03]  /*8a20*/  IADD3 R6, PT, PT, R6, 0x400, R13 ;  /* 0x0000040006067810 */ /* 0x000fc60007ffe00d */
[----:B------:R-:W-:Y:S05]  /*8a30*/  @!P1 BRA `(.L_x_328) ;  /* 0x00000004009c9947 */ /* 0x000fea0003800000 */
[----:B------:R-:W-:Y:S02]  /*8a40*/  MOV R39, UR44 ;  /* 0x0000002c00277c02 */ /* 0x000fe40008000f00 */
[----:B------:R-:W-:-:S03]  /*8a50*/  PLOP3.LUT P0, PT, PT, PT, PT, 0x8, 0x80 ;  /* 0x000000000080781c */ /* 0x000fc60003f0e170 */
[----:B------:R-:W-:-:S10]  /*8a60*/  VIADD R39, R39, 0xfffffa00 ;  /* 0xfffffa0027277836 */ /* 0x000fd40000000000 */
.L_x_329:
[----:B------:R-:W1:Y:S01]  /*8a70*/  LDS R7, [R6+-0x400] ;  /* 0xfffc000006077984 */ /* 0x000e620000000800 */
[----:B------:R-:W-:-:S03]  /*8a80*/  IADD3 R4, PT, PT, R4, 0x800, RZ ;  /* 0x0000080004047810 */ /* 0x000fc60007ffe0ff */
[----:B------:R-:W0:Y:S01]  /*8a90*/  LDS R11, [R6+-0x200] ;  /* 0xfffe0000060b7984 */ /* 0x000e220000000800 */
[----:B------:R-:W-:-:S03]  /*8aa0*/  ISETP.GE.AND P1, PT, R4, R39, PT ;  /* 0x000000270400720c */ /* 0x000fc60003f26270 */
[----:B------:R-:W3:Y:S04]  /*8ab0*/  LDS R12, [R6] ;  /* 0x00000000060c7984 */ /* 0x000ee80000000800 */
[----:B------:R-:W4:Y:S04]  /*8ac0*/  LDS R13, [R6+0x200] ;  /* 0x00020000060d7984 */ /* 0x000f280000000800 */
[----:B------:R-:W5:Y:S04]  /*8ad0*/  LDS R14, [R6+0x400] ;  /* 0x00040000060e7984 */ /* 0x000f680000000800 */
[----:B------:R-:W2:Y:S04]  /*8ae0*/  LDS R19, [R6+0x600] ;  /* 0x0006000006137984 */ /* 0x000ea80000000800 */
[----:B------:R-:W2:Y:S04]  /*8af0*/  LDS R21, [R6+0x800] ;  /* 0x0008000006157984 */ /* 0x000ea80000000800 */
[----:B------:R-:W2:Y:S04]  /*8b00*/  LDS R22, [R6+0xa00] ;  /* 0x000a000006167984 */ /* 0x000ea80000000800 */
[----:B------:R-:W2:Y:S04]  /*8b10*/  LDS R24, [R6+0xc00] ;  /* 0x000c000006187984 */ /* 0x000ea80000000800 */
[----:B------:R-:W2:Y:S01]  /*8b20*/  LDS R25, [R6+0xe00] ;  /* 0x000e000006197984 */ /* 0x000ea20000000800 */
[----:B-1----:R-:W-:-:S03]  /*8b30*/  FADD.FTZ R7, -R34, R7 ;  /* 0x0000000722077221 */ /* 0x002fc60000010100 */
[----:B------:R-:W1:Y:S01]  /*8b40*/  LDS R27, [R6+0x1000] ;  /* 0x00100000061b7984 */ /* 0x000e620000000800 */
[C---:B0-----:R-:W-:Y:S01]  /*8b50*/  FADD.FTZ R11, -R34.reuse, R11 ;  /* 0x0000000b220b7221 */ /* 0x041fe20000010100 */
[----:B------:R-:W-:Y:S02]  /*8b60*/  FMUL.FTZ R7, R7, 1.4426950216293334961 ;  /* 0x3fb8aa3b07077820 */ /* 0x000fe40000410000 */
[----:B------:R-:W0:Y:S01]  /*8b70*/  LDS R28, [R6+0x1200] ;  /* 0x00120000061c7984 */ /* 0x000e220000000800 */
[----:B------:R-:W-:Y:S01]  /*8b80*/  FMUL.FTZ R11, R11, 1.4426950216293334961 ;  /* 0x3fb8aa3b0b0b7820 */ /* 0x000fe20000410000 */
[C---:B---3--:R-:W-:Y:S02]  /*8b90*/  FADD.FTZ R12, -R34.reuse, R12 ;  /* 0x0000000c220c7221 */ /* 0x048fe40000010100 */
[----:B------:R-:W3:Y:S01]  /*8ba0*/  LDS R30, [R6+0x1400] ;  /* 0x00140000061e7984 */ /* 0x000ee20000000800 */
[----:B------:R-:W2:Y:S01]  /*8bb0*/  MUFU.EX2 R7, R7 ;  /* 0x0000000700077308 */ /* 0x000ea20000000800 */
[----:B----4-:R-:W-:Y:S01]  /*8bc0*/  FADD.FTZ R13, -R34, R13 ;  /* 0x0000000d220d7221 */ /* 0x010fe20000010100 */
[----:B------:R-:W-:Y:S01]  /*8bd0*/  FMUL.FTZ R12, R12, 1.4426950216293334961 ;  /* 0x3fb8aa3b0c0c7820 */ /* 0x000fe20000410000 */
[----:B------:R-:W4:Y:S01]  /*8be0*/  LDS R31, [R6+0x1600] ;  /* 0x00160000061f7984 */ /* 0x000f220000000800 */
[----:B------:R-:W2:Y:S01]  /*8bf0*/  MUFU.EX2 R11, R11 ;  /* 0x0000000b000b7308 */ /* 0x000ea20000000800 */
[C---:B-----5:R-:W-:Y:S01]  /*8c00*/  FADD.FTZ R15, -R34.reuse, R14 ;  /* 0x0000000e220f7221 */ /* 0x060fe20000010100 */
[----:B------:R-:W-:Y:S01]  /*8c10*/  FMUL.FTZ R14, R13, 1.4426950216293334961 ;  /* 0x3fb8aa3b0d0e7820 */ /* 0x000fe20000410000 */
[----:B------:R-:W5:Y:S01]  /*8c20*/  LDS R32, [R6+0x1800] ;  /* 0x0018000006207984 */ /* 0x000f620000000800 */
[----:B------:R-:W1:Y:S01]  /*8c30*/  MUFU.EX2 R13, R12 ;  /* 0x0000000c000d7308 */ /* 0x000e620000000800 */
[C---:B--2---:R-:W-:Y:S01]  /*8c40*/  FADD.FTZ R20, -R34.reuse, R19 ;  /* 0x0000001322147221 */ /* 0x044fe20000010100 */
[----:B------:R-:W-:Y:S01]  /*8c50*/  FMUL.FTZ R19, R15, 1.4426950216293334961 ;  /* 0x3fb8aa3b0f137820 */ /* 0x000fe20000410000 */
[----:B------:R-:W2:Y:S01]  /*8c60*/  LDS R33, [R6+0x1a00] ;  /* 0x001a000006217984 */ /* 0x000ea20000000800 */
[----:B------:R-:W1:Y:S01]  /*8c70*/  MUFU.EX2 R15, R14 ;  /* 0x0000000e000f7308 */ /* 0x000e620000000800 */
[----:B------:R-:W-:Y:S01]  /*8c80*/  FADD.FTZ R21, -R34, R21 ;  /* 0x0000001522157221 */ /* 0x000fe20000010100 */
[----:B------:R-:W-:Y:S01]  /*8c90*/  FADD.FTZ R10, R7, R10 ;  /* 0x0000000a070a7221 */ /* 0x000fe20000010000 */
[----:B------:R-:W-:Y:S01]  /*8ca0*/  FMUL.FTZ R20, R20, 1.4426950216293334961 ;  /* 0x3fb8aa3b14147820 */ /* 0x000fe20000410000 */
[----:B------:R-:W0:Y:S01]  /*8cb0*/  MUFU.EX2 R19, R19 ;  /* 0x0000001300137308 */ /* 0x000e220000000800 */
[----:B------:R-:W-:Y:S01]  /*8cc0*/  FADD.FTZ R23, -R34, R22 ;  /* 0x0000001622177221 */ /* 0x000fe20000010100 */
[----:B------:R-:W-:Y:S01]  /*8cd0*/  FADD.FTZ R10, R10, R11 ;  /* 0x0000000b0a0a7221 */ /* 0x000fe20000010000 */
[----:B------:R-:W-:Y:S01]  /*8ce0*/  FMUL.FTZ R22, R21, 1.4426950216293334961 ;  /* 0x3fb8aa3b15167820 */ /* 0x000fe20000410000 */
[----:B------:R3:W-:Y:S01]  /*8cf0*/  STS [R6+-0x400], R7 ;  /* 0xfffc000706007388 */ /* 0x0007e20000000800 */
[----:B------:R-:W3:Y:S01]  /*8d00*/  MUFU.EX2 R21, R20 ;  /* 0x0000001400157308 */ /* 0x000ee20000000800 */
[----:B-1----:R-:W-:Y:S01]  /*8d10*/  FADD.FTZ R10, R10, R13 ;  /* 0x0000000d0a0a7221 */ /* 0x002fe20000010000 */
[----:B------:R-:W-:Y:S01]  /*8d20*/  FMUL.FTZ R12, R23, 1.4426950216293334961 ;  /* 0x3fb8aa3b170c7820 */ /* 0x000fe20000410000 */
[----:B------:R-:W-:Y:S01]  /*8d30*/  FADD.FTZ R24, -R34, R24 ;  /* 0x0000001822187221 */ /* 0x000fe20000010100 */
[----:B------:R-:W1:Y:S01]  /*8d40*/  MUFU.EX2 R23, R22 ;  /* 0x0000001600177308 */ /* 0x000e620000000800 */
[----:B------:R-:W-:Y:S01]  /*8d50*/  FADD.FTZ R10, R10, R15 ;  /* 0x0000000f0a0a7221 */ /* 0x000fe20000010000 */
[----:B------:R-:W-:Y:S01]  /*8d60*/  FADD.FTZ R26, -R34, R25 ;  /* 0x00000019221a7221 */ /* 0x000fe20000010100 */
[----:B------:R-:W-:Y:S01]  /*8d70*/  FMUL.FTZ R24, R24, 1.4426950216293334961 ;  /* 0x3fb8aa3b18187820 */ /* 0x000fe20000410000 */
[----:B------:R-:W4:Y:S01]  /*8d80*/  MUFU.EX2 R25, R12 ;  /* 0x0000000c00197308 */ /* 0x000f220000000800 */
[----:B0-----:R-:W-:Y:S01]  /*8d90*/  FADD.FTZ R10, R10, R19 ;  /* 0x000000130a0a7221 */ /* 0x001fe20000010000 */
[----:B------:R-:W-:Y:S01]  /*8da0*/  FADD.FTZ R14, -R34, R27 ;  /* 0x0000001b220e7221 */ /* 0x000fe20000010100 */
[----:B------:R-:W-:Y:S01]  /*8db0*/  FMUL.FTZ R26, R26, 1.4426950216293334961 ;  /* 0x3fb8aa3b1a1a7820 */ /* 0x000fe20000410000 */
[----:B------:R-:W0:Y:S01]  /*8dc0*/  MUFU.EX2 R27, R24 ;  /* 0x00000018001b7308 */ /* 0x000e220000000800 */
[----:B------:R0:W-:Y:S01]  /*8dd0*/  STS [R6+-0x200], R11 ;  /* 0xfffe000b06007388 */ /* 0x0001e20000000800 */
[----:B---3--:R-:W-:Y:S01]  /*8de0*/  FADD.FTZ R10, R10, R21 ;  /* 0x000000150a0a7221 */ /* 0x008fe20000010000 */
[----:B------:R-:W-:Y:S01]  /*8df0*/  FADD.FTZ R28, -R34, R28 ;  /* 0x0000001c221c7221 */ /* 0x000fe20000010100 */
[----:B------:R-:W-:Y:S01]  /*8e00*/  FMUL.FTZ R14, R14, 1.4426950216293334961 ;  /* 0x3fb8aa3b0e0e7820 */ /* 0x000fe20000410000 */
[----:B------:R-:W3:Y:S01]  /*8e10*/  MUFU.EX2 R29, R26 ;  /* 0x0000001a001d7308 */ /* 0x000ee20000000800 */
[----:B-1----:R-:W-:Y:S01]  /*8e20*/  FADD.FTZ R10, R10, R23 ;  /* 0x000000170a0a7221 */ /* 0x002fe20000010000 */
[----:B------:R-:W-:Y:S01]  /*8e30*/  FADD.FTZ R30, -R34, R30 ;  /* 0x0000001e221e7221 */ /* 0x000fe20000010100 */
[----:B------:R-:W-:Y:S01]  /*8e40*/  FMUL.FTZ R28, R28, 1.4426950216293334961 ;  /* 0x3fb8aa3b1c1c7820 */ /* 0x000fe20000410000 */
[----:B------:R-:W1:Y:S01]  /*8e50*/  MUFU.EX2 R7, R14 ;  /* 0x0000000e00077308 */ /* 0x000e620000000800 */
[----:B----4-:R-:W-:Y:S01]  /*8e60*/  FADD.FTZ R31, -R34, R31 ;  /* 0x0000001f221f7221 */ /* 0x010fe20000010100 */
[----:B------:R-:W-:Y:S01]  /*8e70*/  FADD.FTZ R10, R10, R25 ;  /* 0x000000190a0a7221 */ /* 0x000fe20000010000 */
[----:B------:R-:W-:Y:S01]  /*8e80*/  FMUL.FTZ R30, R30, 1.4426950216293334961 ;  /* 0x3fb8aa3b1e1e7820 */ /* 0x000fe20000410000 */
[----:B0-----:R-:W0:Y:S01]  /*8e90*/  MUFU.EX2 R11, R28 ;  /* 0x0000001c000b7308 */ /* 0x001e220000000800 */
[----:B------:R-:W-:Y:S01]  /*8ea0*/  FMUL.FTZ R12, R31, 1.4426950216293334961 ;  /* 0x3fb8aa3b1f0c7820 */ /* 0x000fe20000410000 */
[----:B------:R-:W-:Y:S01]  /*8eb0*/  FADD.FTZ R10, R10, R27 ;  /* 0x0000001b0a0a7221 */ /* 0x000fe20000010000 */
[C---:B-----5:R-:W-:Y:S01]  /*8ec0*/  FADD.FTZ R32, -R34.reuse, R32 ;  /* 0x0000002022207221 */ /* 0x060fe20000010100 */
[----:B------:R-:W4:Y:S01]  /*8ed0*/  MUFU.EX2 R31, R30 ;  /* 0x0000001e001f7308 */ /* 0x000f220000000800 */
[----:B--2---:R-:W-:Y:S01]  /*8ee0*/  FADD.FTZ R20, -R34, R33 ;  /* 0x0000002122147221 */ /* 0x004fe20000010100 */
[----:B---3--:R-:W-:Y:S01]  /*8ef0*/  FADD.FTZ R10, R10, R29 ;  /* 0x0000001d0a0a7221 */ /* 0x008fe20000010000 */
[----:B------:R-:W-:Y:S01]  /*8f00*/  FMUL.FTZ R32, R32, 1.4426950216293334961 ;  /* 0x3fb8aa3b20207820 */ /* 0x000fe20000410000 */
[----:B------:R-:W2:Y:S01]  /*8f10*/  MUFU.EX2 R33, R12 ;  /* 0x0000000c00217308 */ /* 0x000ea20000000800 */
[----:B------:R-:W-:Y:S01]  /*8f20*/  FMUL.FTZ R20, R20, 1.4426950216293334961 ;  /* 0x3fb8aa3b14147820 */ /* 0x000fe20000410000 */
[----:B-1----:R-:W-:Y:S01]  /*8f30*/  FADD.FTZ R10, R10, R7 ;  /* 0x000000070a0a7221 */ /* 0x002fe20000010000 */
[----:B------:R-:W-:Y:S01]  /*8f40*/  STS [R6], R13 ;  /* 0x0000000d06007388 */ /* 0x000fe20000000800 */
[----:B------:R-:W1:Y:S02]  /*8f50*/  MUFU.EX2 R35, R32 ;  /* 0x0000002000237308 */ /* 0x000e640000000800 */
[----:B0-----:R-:W-:Y:S01]  /*8f60*/  FADD.FTZ R10, R10, R11 ;  /* 0x0000000b0a0a7221 */ /* 0x001fe20000010000 */
[----:B------:R-:W-:Y:S01]  /*8f70*/  STS [R6+0x200], R15 ;  /* 0x0002000f06007388 */ /* 0x000fe20000000800 */
[----:B------:R-:W0:Y:S02]  /*8f80*/  MUFU.EX2 R37, R20 ;  /* 0x0000001400257308 */ /* 0x000e240000000800 */
[----:B----4-:R-:W-:Y:S01]  /*8f90*/  FADD.FTZ R10, R10, R31 ;  /* 0x0000001f0a0a7221 */ /* 0x010fe20000010000 */
[----:B------:R-:W-:Y:S03]  /*8fa0*/  STS [R6+0x400], R19 ;  /* 0x0004001306007388 */ /* 0x000fe60000000800 */
[----:B--2---:R-:W-:Y:S01]  /*8fb0*/  FADD.FTZ R10, R10, R33 ;  /* 0x000000210a0a7221 */ /* 0x004fe20000010000 */
[----:B------:R-:W-:Y:S03]  /*8fc0*/  STS [R6+0x600], R21 ;  /* 0x0006001506007388 */ /* 0x000fe60000000800 */
[----:B-1----:R-:W-:Y:S01]  /*8fd0*/  FADD.FTZ R10, R10, R35 ;  /* 0x000000230a0a7221 */ /* 0x002fe20000010000 */
[----:B------:R-:W-:Y:S03]  /*8fe0*/  STS [R6+0x800], R23 ;  /* 0x0008001706007388 */ /* 0x000fe60000000800 */
[----:B0-----:R-:W-:Y:S01]  /*8ff0*/  FADD.FTZ R10, R10, R37 ;  /* 0x000000250a0a7221 */ /* 0x001fe20000010000 */
        /* <DEDUP_REMOVED lines=9> */
[----:B0-----:R-:W-:Y:S01]  /*9090*/  VIADD R6, R6, 0x2000 ;  /* 0x0000200006067836 */ /* 0x001fe20000000000 */
[----:B------:R-:W-:Y:S06]  /*90a0*/  @!P1 BRA `(.L_x_329) ;  /* 0xfffffff800709947 */ /* 0x000fec000383ffff */
.L_x_328:
[----:B------:R-:W-:Y:S05]  /*90b0*/  BSYNC.RECONVERGENT B1 ;  /* 0x0000000000017941 */ /* 0x000fea0003800200 */
.L_x_327:
[----:B------:R-:W-:Y:S01]  /*90c0*/  IADD3 R7, PT, PT, -R4, UR44, RZ ;  /* 0x0000002c04077c10 */ /* 0x000fe2000fffe1ff */
[----:B------:R-:W-:Y:S03]  /*90d0*/  BSSY.RECONVERGENT B1, `(.L_x_330) ;  /* 0x0000036000017945 */ /* 0x000fe60003800200 */
[----:B------:R-:W-:-:S13]  /*90e0*/  ISETP.GT.AND P1, PT, R7, 0x200, PT ;  /* 0x000002000700780c */ /* 0x000fda0003f24270 */
[----:B------:R-:W-:Y:S05]  /*90f0*/  @!P1 BRA `(.L_x_331) ;  /* 0x0000000000cc9947 */ /* 0x000fea0003800000 */
[----:B------:R-:W1:Y:S01]  /*9100*/  LDS R7, [R6+-0x400] ;  /* 0xfffc000006077984 */ /* 0x000e620000000800 */
[----:B------:R-:W-:Y:S02]  /*9110*/  PLOP3.LUT P0, PT, PT, PT, PT, 0x8, 0x80 ;  /* 0x000000000080781c */ /* 0x000fe40003f0e170 */
[----:B------:R-:W-:Y:S01]  /*9120*/  IADD3 R4, PT, PT, R4, 0x400, RZ ;  /* 0x0000040004047810 */ /* 0x000fe20007ffe0ff */
[----:B------:R-:W0:Y:S04]  /*9130*/  LDS R11, [R6+-0x200] ;  /* 0xfffe0000060b7984 */ /* 0x000e280000000800 */
[----:B------:R-:W3:Y:S04]  /*9140*/  LDS R12, [R6] ;  /* 0x00000000060c7984 */ /* 0x000ee80000000800 */
[----:B------:R-:W4:Y:S04]  /*9150*/  LDS R13, [R6+0x200] ;  /* 0x00020000060d7984 */ /* 0x000f280000000800 */
[----:B------:R-:W5:Y:S04]  /*9160*/  LDS R14, [R6+0x400] ;  /* 0x00040000060e7984 */ /* 0x000f680000000800 */
[----:B------:R-:W2:Y:S04]  /*9170*/  LDS R19, [R6+0x600] ;  /* 0x0006000006137984 */ /* 0x000ea80000000800 */
[----:B------:R-:W2:Y:S04]  /*9180*/  LDS R21, [R6+0x800] ;  /* 0x0008000006157984 */ /* 0x000ea80000000800 */
[----:B------:R-:W2:Y:S01]  /*9190*/  LDS R22, [R6+0xa00] ;  /* 0x000a000006167984 */ /* 0x000ea20000000800 */
[C---:B-1----:R-:W-:Y:S01]  /*91a0*/  FADD.FTZ R7, -R34.reuse, R7 ;  /* 0x0000000722077221 */ /* 0x042fe20000010100 */
[----:B0-----:R-:W-:-:S03]  /*91b0*/  FADD.FTZ R11, -R34, R11 ;  /* 0x0000000b220b7221 */ /* 0x001fc60000010100 */
[----:B------:R-:W-:Y:S01]  /*91c0*/  FMUL.FTZ R7, R7, 1.4426950216293334961 ;  /* 0x3fb8aa3b07077820 */ /* 0x000fe20000410000 */
[----:B------:R-:W-:Y:S01]  /*91d0*/  FMUL.FTZ R11, R11, 1.4426950216293334961 ;  /* 0x3fb8aa3b0b0b7820 */ /* 0x000fe20000410000 */
[----:B---3--:R-:W-:-:S04]  /*91e0*/  FADD.FTZ R12, -R34, R12 ;  /* 0x0000000c220c7221 */ /* 0x008fc80000010100 */
[----:B------:R-:W0:Y:S01]  /*91f0*/  MUFU.EX2 R7, R7 ;  /* 0x0000000700077308 */ /* 0x000e220000000800 */
[----:B----4-:R-:W-:Y:S01]  /*9200*/  FADD.FTZ R13, -R34, R13 ;  /* 0x0000000d220d7221 */ /* 0x010fe20000010100 */
[----:B------:R-:W-:Y:S02]  /*9210*/  FMUL.FTZ R12, R12, 1.4426950216293334961 ;  /* 0x3fb8aa3b0c0c7820 */ /* 0x000fe40000410000 */
[----:B------:R-:W1:Y:S01]  /*9220*/  MUFU.EX2 R11, R11 ;  /* 0x0000000b000b7308 */ /* 0x000e620000000800 */
[C---:B-----5:R-:W-:Y:S01]  /*9230*/  FADD.FTZ R15, -R34.reuse, R14 ;  /* 0x0000000e220f7221 */ /* 0x060fe20000010100 */
[----:B------:R-:W-:Y:S02]  /*9240*/  FMUL.FTZ R14, R13, 1.4426950216293334961 ;  /* 0x3fb8aa3b0d0e7820 */ /* 0x000fe40000410000 */
[----:B------:R-:W3:Y:S01]  /*9250*/  MUFU.EX2 R13, R12 ;  /* 0x0000000c000d7308 */ /* 0x000ee20000000800 */
[----:B--2---:R-:W-:Y:S01]  /*9260*/  FADD.FTZ R20, -R34, R19 ;  /* 0x0000001322147221 */ /* 0x004fe20000010100 */
[----:B------:R-:W-:-:S02]  /*9270*/  FMUL.FTZ R19, R15, 1.4426950216293334961 ;  /* 0x3fb8aa3b0f137820 */ /* 0x000fc40000410000 */
[----:B------:R-:W2:Y:S01]  /*9280*/  MUFU.EX2 R15, R14 ;  /* 0x0000000e000f7308 */ /* 0x000ea20000000800 */
[----:B------:R-:W-:Y:S01]  /*9290*/  FADD.FTZ R21, -R34, R21 ;  /* 0x0000001522157221 */ /* 0x000fe20000010100 */
[----:B0-----:R-:W-:Y:S01]  /*92a0*/  FADD.FTZ R10, R10, R7 ;  /* 0x000000070a0a7221 */ /* 0x001fe20000010000 */
[----:B------:R-:W-:Y:S01]  /*92b0*/  FMUL.FTZ R20, R20, 1.4426950216293334961 ;  /* 0x3fb8aa3b14147820 */ /* 0x000fe20000410000 */
[----:B------:R-:W0:Y:S01]  /*92c0*/  MUFU.EX2 R19, R19 ;  /* 0x0000001300137308 */ /* 0x000e220000000800 */
[----:B------:R-:W-:Y:S01]  /*92d0*/  FADD.FTZ R23, -R34, R22 ;  /* 0x0000001622177221 */ /* 0x000fe20000010100 */
[----:B-1----:R-:W-:Y:S01]  /*92e0*/  FADD.FTZ R10, R10, R11 ;  /* 0x0000000b0a0a7221 */ /* 0x002fe20000010000 */
[----:B------:R-:W-:Y:S01]  /*92f0*/  FMUL.FTZ R22, R21, 1.4426950216293334961 ;  /* 0x3fb8aa3b15167820 */ /* 0x000fe20000410000 */
[----:B------:R-:W-:Y:S01]  /*9300*/  STS [R6+-0x400], R7 ;  /* 0xfffc000706007388 */ /* 0x000fe20000000800 */
[----:B------:R-:W1:Y:S01]  /*9310*/  MUFU.EX2 R21, R20 ;  /* 0x0000001400157308 */ /* 0x000e620000000800 */
[----:B---3--:R-:W-:Y:S01]  /*9320*/  FADD.FTZ R10, R10, R13 ;  /* 0x0000000d0a0a7221 */ /* 0x008fe20000010000 */
[----:B------:R-:W-:Y:S01]  /*9330*/  FMUL.FTZ R24, R23, 1.4426950216293334961 ;  /* 0x3fb8aa3b17187820 */ /* 0x000fe20000410000 */
[----:B------:R-:W-:Y:S01]  /*9340*/  STS [R6+-0x200], R11 ;  /* 0xfffe000b06007388 */ /* 0x000fe20000000800 */
[----:B------:R-:W3:Y:S01]  /*9350*/  MUFU.EX2 R23, R22 ;  /* 0x0000001600177308 */ /* 0x000ee20000000800 */
[----:B--2---:R-:W-:-:S02]  /*9360*/  FADD.FTZ R10, R10, R15 ;  /* 0x0000000f0a0a7221 */ /* 0x004fc40000010000 */
[----:B------:R-:W-:Y:S01]  /*9370*/  STS [R6], R13 ;  /* 0x0000000d06007388 */ /* 0x000fe20000000800 */
[----:B------:R-:W2:Y:S01]  /*9380*/  MUFU.EX2 R25, R24 ;  /* 0x0000001800197308 */ /* 0x000ea20000000800 */
[----:B0-----:R-:W-:Y:S02]  /*9390*/  FADD.FTZ R10, R10, R19 ;  /* 0x000000130a0a7221 */ /* 0x001fe40000010000 */
[----:B------:R-:W-:Y:S02]  /*93a0*/  STS [R6+0x200], R15 ;  /* 0x0002000f06007388 */ /* 0x000fe40000000800 */
[----:B-1----:R-:W-:Y:S02]  /*93b0*/  FADD.FTZ R10, R10, R21 ;  /* 0x000000150a0a7221 */ /* 0x002fe40000010000 */
[----:B------:R-:W-:Y:S02]  /*93c0*/  STS [R6+0x400], R19 ;  /* 0x0004001306007388 */ /* 0x000fe40000000800 */
[----:B---3--:R-:W-:-:S02]  /*93d0*/  FADD.FTZ R10, R10, R23 ;  /* 0x000000170a0a7221 */ /* 0x008fc40000010000 */
[----:B------:R-:W-:Y:S02]  /*93e0*/  STS [R6+0x600], R21 ;  /* 0x0006001506007388 */ /* 0x000fe40000000800 */
[----:B--2---:R-:W-:Y:S02]  /*93f0*/  FADD.FTZ R10, R10, R25 ;  /* 0x000000190a0a7221 */ /* 0x004fe40000010000 */
[----:B------:R-:W-:Y:S04]  /*9400*/  STS [R6+0x800], R23 ;  /* 0x0008001706007388 */ /* 0x000fe80000000800 */
[----:B------:R0:W-:Y:S02]  /*9410*/  STS [R6+0xa00], R25 ;  /* 0x000a001906007388 */ /* 0x0001e40000000800 */
[----:B0-----:R-:W-:-:S07]  /*9420*/  VIADD R6, R6, 0x1000 ;  /* 0x0000100006067836 */ /* 0x001fce0000000000 */
.L_x_331:
[----:B------:R-:W-:Y:S05]  /*9430*/  BSYNC.RECONVERGENT B1 ;  /* 0x0000000000017941 */ /* 0x000fea0003800200 */
.L_x_330:
[----:B------:R-:W-:-:S13]  /*9440*/  ISETP.LT.OR P0, PT, R4, UR44, P0 ;  /* 0x0000002c04007c0c */ /* 0x000fda0008701670 */
[----:B------:R-:W-:Y:S05]  /*9450*/  @!P0 BRA `(.L_x_322) ;  /* 0x0000000400e48947 */ /* 0x000fea0003800000 */
[----:B------:R-:W1:Y:S04]  /*9460*/  LDS R7, [R6+-0x200] ;  /* 0xfffe000006077984 */ /* 0x000e680000000800 */
[----:B------:R-:W0:Y:S04]  /*9470*/  LDS R4, [R6+-0x400] ;  /* 0xfffc000006047984 */ /* 0x000e280000000800 */
[----:B------:R-:W3:Y:S04]  /*9480*/  LDS R11, [R6] ;  /* 0x00000000060b7984 */ /* 0x000ee80000000800 */
[----:B------:R-:W4:Y:S01]  /*9490*/  LDS R13, [R6+0x200] ;  /* 0x00020000060d7984 */ /* 0x000f220000000800 */
[C---:B-1----:R-:W-:Y:S01]  /*94a0*/  FADD.FTZ R7, -R34.reuse, R7 ;  /* 0x0000000722077221 */ /* 0x042fe20000010100 */
[C---:B0-----:R-:W-:Y:S01]  /*94b0*/  FADD.FTZ R4, -R34.reuse, R4 ;  /* 0x0000000422047221 */ /* 0x041fe20000010100 */
[----:B---3--:R-:W-:-:S02]  /*94c0*/  FADD.FTZ R12, -R34, R11 ;  /* 0x0000000b220c7221 */ /* 0x008fc40000010100 */
[----:B------:R-:W-:Y:S01]  /*94d0*/  FMUL.FTZ R11, R7, 1.4426950216293334961 ;  /* 0x3fb8aa3b070b7820 */ /* 0x000fe20000410000 */
[----:B------:R-:W-:Y:S01]  /*94e0*/  FMUL.FTZ R4, R4, 1.4426950216293334961 ;  /* 0x3fb8aa3b04047820 */ /* 0x000fe20000410000 */
[----:B----4-:R-:W-:Y:S01]  /*94f0*/  FADD.FTZ R13, -R34, R13 ;  /* 0x0000000d220d7221 */ /* 0x010fe20000010100 */
[----:B------:R-:W-:Y:S02]  /*9500*/  FMUL.FTZ R12, R12, 1.4426950216293334961 ;  /* 0x3fb8aa3b0c0c7820 */ /* 0x000fe40000410000 */
[----:B------:R-:W0:Y:S01]  /*9510*/  MUFU.EX2 R7, R4 ;  /* 0x0000000400077308 */ /* 0x000e220000000800 */
[----:B------:R-:W-:-:S03]  /*9520*/  FMUL.FTZ R14, R13, 1.4426950216293334961 ;  /* 0x3fb8aa3b0d0e7820 */ /* 0x000fc60000410000 */
[----:B------:R-:W1:Y:S04]  /*9530*/  MUFU.EX2 R11, R11 ;  /* 0x0000000b000b7308 */ /* 0x000e680000000800 */
[----:B------:R-:W3:Y:S04]  /*9540*/  MUFU.EX2 R13, R12 ;  /* 0x0000000c000d7308 */ /* 0x000ee80000000800 */
[----:B------:R-:W4:Y:S01]  /*9550*/  MUFU.EX2 R15, R14 ;  /* 0x0000000e000f7308 */ /* 0x000f220000000800 */
[----:B0-----:R0:W-:Y:S01]  /*9560*/  STS [R6+-0x400], R7 ;  /* 0xfffc000706007388 */ /* 0x0011e20000000800 */
[----:B------:R-:W-:-:S03]  /*9570*/  FADD.FTZ R10, R10, R7 ;  /* 0x000000070a0a7221 */ /* 0x000fc60000010000 */
[----:B-1----:R0:W-:Y:S01]  /*9580*/  STS [R6+-0x200], R11 ;  /* 0xfffe000b06007388 */ /* 0x0021e20000000800 */
[----:B------:R-:W-:-:S03]  /*9590*/  FADD.FTZ R10, R10, R11 ;  /* 0x0000000b0a0a7221 */ /* 0x000fc60000010000 */
[----:B---3--:R0:W-:Y:S01]  /*95a0*/  STS [R6], R13 ;  /* 0x0000000d06007388 */ /* 0x0081e20000000800 */
[----:B------:R-:W-:-:S03]  /*95b0*/  FADD.FTZ R10, R10, R13 ;  /* 0x0000000d0a0a7221 */ /* 0x000fc60000010000 */
[----:B----4-:R0:W-:Y:S01]  /*95c0*/  STS [R6+0x200], R15 ;  /* 0x0002000f06007388 */ /* 0x0101e20000000800 */
[----:B------:R-:W-:Y:S01]  /*95d0*/  FADD.FTZ R10, R10, R15 ;  /* 0x0000000f0a0a7221 */ /* 0x000fe20000010000 */
[----:B------:R-:W-:Y:S06]  /*95e0*/  BRA `(.L_x_322) ;  /* 0x0000000400807947 */ /* 0x000fec0003800000 */
.L_x_323:
        /* <DEDUP_REMOVED lines=13> */
[--C-:B------:R-:W-:Y:S02]  /*96c0*/  IADD3 R15, P1, P2, R6, UR47, R5.reuse ;  /* 0x0000002f060f7c10 */ /* 0x100fe4000fa3e005 */
[----:B------:R-:W-:Y:S02]  /*96d0*/  LEA R12, R13, R12, 0x18 ;  /* 0x0000000c0d0c7211 */ /* 0x000fe400078ec0ff */
[----:B------:R-:W-:Y:S01]  /*96e0*/  LOP3.LUT R6, R4, 0x3, RZ, 0xc0, !PT ;  /* 0x0000000304067812 */ /* 0x000fe200078ec0ff */
[----:B------:R-:W-:Y:S01]  /*96f0*/  IMAD.MOV.U32 R4, RZ, RZ, R5 ;  /* 0x000000ffff047224 */ /* 0x000fe200078e0005 */
[----:B------:R-:W-:Y:S02]  /*9700*/  IADD3 R11, PT, PT, R12, R3, RZ ;  /* 0x000000030c0b7210 */ /* 0x000fe40007ffe0ff */
[----:B------:R-:W-:Y:S01]  /*9710*/  IADD3.X R7, PT, PT, R17, R7, RZ, P1, P2 ;  /* 0x0000000711077210 */ /* 0x000fe20000fe44ff */
[----:B------:R-:W-:Y:S01]  /*9720*/  IMAD.MOV R12, RZ, RZ, -R6 ;  /* 0x000000ffff0c7224 */ /* 0x000fe200078e0a06 */
[----:B------:R-:W-:-:S07]  /*9730*/  MOV R10, RZ ;  /* 0x000000ff000a7202 */ /* 0x000fce0000000f00 */
.L_x_334:
[----:B------:R-:W-:-:S06]  /*9740*/  MOV R6, R15 ;  /* 0x0000000f00067202 */ /* 0x000fcc0000000f00 */
[----:B------:R0:W3:Y:S01]  /*9750*/  LDG.E.U8 R6, desc[UR36][R6.64] ;  /* 0x0000002406067981 */ /* 0x0000e2000c1e1100 */
[----:B------:R-:W-:Y:S01]  /*9760*/  IADD3 R12, PT, PT, R12, 0x1, RZ ;  /* 0x000000010c0c7810 */ /* 0x000fe20007ffe0ff */
[----:B------:R-:W-:Y:S01]  /*9770*/  VIADD R4, R4, 0x80 ;  /* 0x0000008004047836 */ /* 0x000fe20000000000 */
[----:B------:R-:W-:-:S04]  /*9780*/  IADD3 R15, P2, PT, R15, 0x80, RZ ;  /* 0x000000800f0f7810 */ /* 0x000fc80007f5e0ff */
[----:B0-----:R-:W-:Y:S02]  /*9790*/  IADD3.X R7, PT, PT, RZ, R7, RZ, P2, !PT ;  /* 0x00000007ff077210 */ /* 0x001fe400017fe4ff */
[----:B---3--:R-:W-:-:S13]  /*97a0*/  ISETP.NE.AND P1, PT, R6, RZ, PT ;  /* 0x000000ff0600720c */ /* 0x008fda0003f25270 */
[----:B------:R-:W1:Y:S02]  /*97b0*/  @!P1 LDS R13, [R11] ;  /* 0x000000000b0d9984 */ /* 0x000e640000000800 */
[----:B-1----:R-:W-:Y:S01]  /*97c0*/  @!P1 FADD.FTZ R14, -R34, R13 ;  /* 0x0000000d220e9221 */ /* 0x002fe20000010100 */
[----:B------:R-:W-:-:S03]  /*97d0*/  IMAD.MOV.U32 R13, RZ, RZ, RZ ;  /* 0x000000ffff0d7224 */ /* 0x000fc600078e00ff */
[----:B------:R-:W-:-:S04]  /*97e0*/  @!P1 FMUL.FTZ R14, R14, 1.4426950216293334961 ;  /* 0x3fb8aa3b0e0e9820 */ /* 0x000fc80000410000 */
[----:B------:R-:W0:Y:S01]  /*97f0*/  @!P1 MUFU.EX2 R13, R14 ;  /* 0x0000000e000d9308 */ /* 0x000e220000000800 */
[----:B------:R-:W-:Y:S01]  /*9800*/  ISETP.NE.AND P1, PT, R12, RZ, PT ;  /* 0x000000ff0c00720c */ /* 0x000fe20003f25270 */
[----:B0-----:R0:W-:Y:S01]  /*9810*/  STS [R11], R13 ;  /* 0x0000000d0b007388 */ /* 0x0011e20000000800 */
[----:B------:R-:W-:Y:S01]  /*9820*/  FADD.FTZ R10, R13, R10 ;  /* 0x0000000a0d0a7221 */ /* 0x000fe20000010000 */
[----:B0-----:R-:W-:-:S10]  /*9830*/  VIADD R11, R11, 0x200 ;  /* 0x000002000b0b7836 */ /* 0x001fd40000000000 */
[----:B------:R-:W-:Y:S05]  /*9840*/  @P1 BRA `(.L_x_334) ;  /* 0xfffffffc00bc1947 */ /* 0x000fea000383ffff */
.L_x_333:
[----:B------:R-:W-:Y:S05]  /*9850*/  BSYNC.RECONVERGENT B1 ;  /* 0x0000000000017941 */ /* 0x000fea0003800200 */
.L_x_332:
[----:B------:R-:W-:Y:S05]  /*9860*/  @!P0 BRA `(.L_x_322) ;  /* 0x0000000000e08947 */ /* 0x000fea0003800000 */
[----:B------:R-:W0:Y:S01]  /*9870*/  S2R R12, SR_CgaCtaId ;  /* 0x00000000000c7919 */ /* 0x000e220000008800 */
[----:B------:R-:W3:Y:S01]  /*9880*/  LDCU.64 UR8, c[0x0][0x420] ;  /* 0x00008400ff0877ac */ /* 0x000ee20008000a00 */
[----:B------:R-:W-:Y:S01]  /*9890*/  MOV R6, 0x400 ;  /* 0x0000040000067802 */ /* 0x000fe20000000f00 */
[----:B------:R-:W-:-:S04]  /*98a0*/  USHF.L.U32 UR4, UR10, 0x2, URZ ;  /* 0x000000020a047899 */ /* 0x000fc800080006ff */
[----:B------:R-:W-:Y:S02]  /*98b0*/  VIADD R7, R6, 0x420 ;  /* 0x0000042006077836 */ /* 0x000fe40000000000 */
[----:B------:R-:W-:Y:S02]  /*98c0*/  LEA R6, R4, -UR4, 0x2 ;  /* 0x8000000404067c11 */ /* 0x000fe4000f8e10ff */
[----:B---3--:R-:W-:-:S04]  /*98d0*/  MOV R13, UR8 ;  /* 0x00000008000d7c02 */ /* 0x008fc80008000f00 */
[----:B------:R-:W-:-:S04]  /*98e0*/  IADD3 R13, P0, P1, R13, UR47, R4 ;  /* 0x0000002f0d0d7c10 */ /* 0x000fc8000f91e004 */
[----:B------:R-:W-:Y:S02]  /*98f0*/  IADD3 R13, P2, PT, R13, 0x100, RZ ;  /* 0x000001000d0d7810 */ /* 0x000fe40007f5e0ff */
[----:B0-----:R-:W-:Y:S02]  /*9900*/  LEA R11, R12, R7, 0x18 ;  /* 0x000000070c0b7211 */ /* 0x001fe400078ec0ff */
[----:B------:R-:W-:Y:S02]  /*9910*/  IADD3.X R7, PT, PT, R17, UR9, RZ, P0, P1 ;  /* 0x0000000911077c10 */ /* 0x000fe400087e24ff */
[----:B------:R-:W-:Y:S02]  /*9920*/  IADD3 R11, PT, PT, R6, 0x400, R11 ;  /* 0x00000400060b7810 */ /* 0x000fe40007ffe00b */
[----:B------:R-:W-:-:S07]  /*9930*/  IADD3.X R7, PT, PT, RZ, R7, RZ, P2, !PT ;  /* 0x00000007ff077210 */ /* 0x000fce00017fe4ff */
.L_x_335:
[----:B------:R-:W-:-:S05]  /*9940*/  IMAD.MOV.U32 R6, RZ, RZ, R13 ;  /* 0x000000ffff067224 */ /* 0x000fca00078e000d */
[----:B------:R-:W3:Y:S04]  /*9950*/  LDG.E.U8 R15, desc[UR36][R6.64+-0x100] ;  /* 0xffff0024060f7981 */ /* 0x000ee8000c1e1100 */
[----:B------:R-:W4:Y:S04]  /*9960*/  LDG.E.U8 R12, desc[UR36][R6.64+-0x80] ;  /* 0xffff8024060c7981 */ /* 0x000f28000c1e1100 */
[----:B------:R-:W5:Y:S04]  /*9970*/  LDG.E.U8 R13, desc[UR36][R6.64] ;  /* 0x00000024060d7981 */ /* 0x000f68000c1e1100 */
[----:B------:R-:W2:Y:S01]  /*9980*/  LDG.E.U8 R14, desc[UR36][R6.64+0x80] ;  /* 0x00008024060e7981 */ /* 0x000ea2000c1e1100 */
[----:B------:R-:W-:Y:S01]  /*9990*/  MOV R20, RZ ;  /* 0x000000ff00147202 */ /* 0x000fe20000000f00 */
[----:B------:R-:W-:Y:S01]  /*99a0*/  IMAD.MOV.U32 R22, RZ, RZ, RZ ;  /* 0x000000ffff167224 */ /* 0x000fe200078e00ff */
[----:B------:R-:W-:-:S02]  /*99b0*/  IADD3 R4, PT, PT, R4, 0x200, RZ ;  /* 0x0000020004047810 */ /* 0x000fc40007ffe0ff */
[----:B---3--:R-:W-:Y:S02]  /*99c0*/  ISETP.NE.AND P0, PT, R15, RZ, PT ;  /* 0x000000ff0f00720c */ /* 0x008fe40003f05270 */
[----:B----4-:R-:W-:Y:S02]  /*99d0*/  ISETP.NE.AND P1, PT, R12, RZ, PT ;  /* 0x000000ff0c00720c */ /* 0x010fe40003f25270 */
[----:B-----5:R-:W-:Y:S02]  /*99e0*/  ISETP.NE.AND P2, PT, R13, RZ, PT ;  /* 0x000000ff0d00720c */ /* 0x020fe40003f45270 */
[----:B--2---:R-:W-:-:S07]  /*99f0*/  ISETP.NE.AND P3, PT, R14, RZ, PT ;  /* 0x000000ff0e00720c */ /* 0x004fce0003f65270 */
[----:B------:R-:W1:Y:S04]  /*9a00*/  @!P0 LDS R12, [R11+-0x400] ;  /* 0xfffc00000b0c8984 */ /* 0x000e680000000800 */
[----:B------:R-:W0:Y:S04]  /*9a10*/  @!P1 LDS R14, [R11+-0x200] ;  /* 0xfffe00000b0e9984 */ /* 0x000e280000000800 */
[----:B------:R-:W2:Y:S04]  /*9a20*/  @!P2 LDS R19, [R11] ;  /* 0x000000000b13a984 */ /* 0x000ea80000000800 */
[----:B------:R-:W3:Y:S01]  /*9a30*/  @!P3 LDS R21, [R11+0x200] ;  /* 0x000200000b15b984 */ /* 0x000ee20000000800 */
[----:B-1----:R-:W-:Y:S01]  /*9a40*/  @!P0 FADD.FTZ R13, -R34, R12 ;  /* 0x0000000c220d8221 */ /* 0x002fe20000010100 */
[----:B------:R-:W-:-:S03]  /*9a50*/  HFMA2 R12, -RZ, RZ, 0, 0 ;  /* 0x00000000ff0c7431 */ /* 0x000fc600000001ff */
[----:B------:R-:W-:Y:S01]  /*9a60*/  @!P0 FMUL.FTZ R13, R13, 1.4426950216293334961 ;  /* 0x3fb8aa3b0d0d8820 */ /* 0x000fe20000410000 */
[C---:B0-----:R-:W-:Y:S01]  /*9a70*/  @!P1 FADD.FTZ R15, -R34.reuse, R14 ;  /* 0x0000000e220f9221 */ /* 0x041fe20000010100 */
[----:B------:R-:W-:Y:S02]  /*9a80*/  IMAD.MOV.U32 R14, RZ, RZ, RZ ;  /* 0x000000ffff0e7224 */ /* 0x000fe400078e00ff */
[----:B------:R-:W0:Y:S01]  /*9a90*/  @!P0 MUFU.EX2 R12, R13 ;  /* 0x0000000d000c8308 */ /* 0x000e220000000800 */
[----:B------:R-:W-:Y:S01]  /*9aa0*/  @!P1 FMUL.FTZ R15, R15, 1.4426950216293334961 ;  /* 0x3fb8aa3b0f0f9820 */ /* 0x000fe20000410000 */
[----:B--2---:R-:W-:Y:S01]  /*9ab0*/  @!P2 FADD.FTZ R19, -R34, R19 ;  /* 0x000000132213a221 */ /* 0x004fe20000010100 */
[----:B------:R-:W-:Y:S01]  /*9ac0*/  ISETP.GE.AND P0, PT, R4, UR44, PT ;  /* 0x0000002c04007c0c */ /* 0x000fe2000bf06270 */
[----:B---3--:R-:W-:Y:S01]  /*9ad0*/  @!P3 FADD.FTZ R21, -R34, R21 ;  /* 0x000000152215b221 */ /* 0x008fe20000010100 */
[----:B------:R-:W1:Y:S01]  /*9ae0*/  @!P1 MUFU.EX2 R14, R15 ;  /* 0x0000000f000e9308 */ /* 0x000e620000000800 */
[----:B------:R-:W-:-:S02]  /*9af0*/  @!P2 FMUL.FTZ R19, R19, 1.4426950216293334961 ;  /* 0x3fb8aa3b1313a820 */ /* 0x000fc40000410000 */
[----:B------:R-:W-:Y:S02]  /*9b00*/  @!P3 FMUL.FTZ R21, R21, 1.4426950216293334961 ;  /* 0x3fb8aa3b1515b820 */ /* 0x000fe40000410000 */
[----:B------:R-:W2:Y:S04]  /*9b10*/  @!P2 MUFU.EX2 R20, R19 ;  /* 0x000000130014a308 */ /* 0x000ea80000000800 */
[----:B------:R-:W3:Y:S01]  /*9b20*/  @!P3 MUFU.EX2 R22, R21 ;  /* 0x000000150016b308 */ /* 0x000ee20000000800 */
[----:B0-----:R-:W-:Y:S01]  /*9b30*/  FADD.FTZ R13, R12, R10 ;  /* 0x0000000a0c0d7221 */ /* 0x001fe20000010000 */
[----:B------:R-:W-:Y:S03]  /*9b40*/  STS [R11+-0x400], R12 ;  /* 0xfffc000c0b007388 */ /* 0x000fe60000000800 */
[----:B-1----:R-:W-:Y:S01]  /*9b50*/  FADD.FTZ R15, R13, R14 ;  /* 0x0000000e0d0f7221 */ /* 0x002fe20000010000 */
[----:B------:R-:W-:Y:S01]  /*9b60*/  IADD3 R13, P1, PT, R6, 0x200, RZ ;  /* 0x00000200060d7810 */ /* 0x000fe20007f3e0ff */
[----:B------:R-:W-:Y:S02]  /*9b70*/  STS [R11+-0x200], R14 ;  /* 0xfffe000e0b007388 */ /* 0x000fe40000000800 */
[----:B--2---:R-:W-:-:S02]  /*9b80*/  FADD.FTZ R15, R15, R20 ;  /* 0x000000140f0f7221 */ /* 0x004fc40000010000 */
[----:B------:R-:W-:Y:S01]  /*9b90*/  STS [R11], R20 ;  /* 0x000000140b007388 */ /* 0x000fe20000000800 */
[----:B------:R-:W-:Y:S02]  /*9ba0*/  IMAD.X R7, RZ, RZ, R7, P1 ;  /* 0x000000ffff077224 */ /* 0x000fe400008e0607 */
[----:B---3--:R-:W-:Y:S01]  /*9bb0*/  FADD.FTZ R10, R15, R22 ;  /* 0x000000160f0a7221 */ /* 0x008fe20000010000 */
[----:B------:R0:W-:Y:S02]  /*9bc0*/  STS [R11+0x200], R22 ;  /* 0x000200160b007388 */ /* 0x0001e40000000800 */
[----:B0-----:R-:W-:Y:S01]  /*9bd0*/  IADD3 R11, PT, PT, R11, 0x800, RZ ;  /* 0x000008000b0b7810 */ /* 0x001fe20007ffe0ff */
[----:B------:R-:W-:Y:S06]  /*9be0*/  @!P0 BRA `(.L_x_335) ;  /* 0xfffffffc00548947 */ /* 0x000fec000383ffff */
.L_x_322:
[----:B------:R-:W-:Y:S05]  /*9bf0*/  BSYNC.RECONVERGENT B0 ;  /* 0x0000000000007941 */ /* 0x000fea0003800200 */
.L_x_321:
[----:B0-----:R-:W0:Y:S01]  /*9c00*/  SHFL.BFLY PT, R7, R10, 0x10, 0x1f ;  /* 0x0e001f000a077f89 */ /* 0x001e2200000e0000 */
[C---:B------:R-:W-:Y:S01]  /*9c10*/  ISETP.NE.AND P0, PT, R0.reuse, RZ, PT ;  /* 0x000000ff0000720c */ /* 0x040fe20003f05270 */
[----:B------:R-:W3:Y:S01]  /*9c20*/  LDCU UR4, c[0x0][0x3f4] ;  /* 0x00007e80ff0477ac */ /* 0x000ee20008000800 */
[----:B------:R-:W-:Y:S01]  /*9c30*/  ISETP.GT.U32.AND P1, PT, R0, 0x3, PT ;  /* 0x000000030000780c */ /* 0x000fe20003f24070 */
[----:B------:R-:W4:Y:S01]  /*9c40*/  LDCU.U8 UR11, c[0x0][0x48c] ;  /* 0x00009180ff0b77ac */ /* 0x000f220008000000 */
[----:B---3--:R-:W-:Y:S01]  /*9c50*/  UIADD3 UR4, UPT, UPT, UR4, 0x4, URZ ;  /* 0x0000000404047890 */ /* 0x008fe2000fffe0ff */
[----:B0-----:R-:W-:-:S03]  /*9c60*/  FADD.FTZ R7, R7, R10 ;  /* 0x0000000a07077221 */ /* 0x001fc60000010000 */
        /* <DEDUP_REMOVED lines=9> */
[----:B0-----:R-:W-:-:S05]  /*9d00*/  FADD.FTZ R11, R6, R11 ;  /* 0x0000000b060b7221 */ /* 0x001fca0000010000 */
[----:B------:R-:W0:Y:S02]  /*9d10*/  SHFL.BFLY PT, R4, R11, 0x2, 0x1f ;  /* 0x0c401f000b047f89 */ /* 0x000e2400000e0000 */
[----:B0-----:R-:W-:Y:S01]  /*9d20*/  FADD.FTZ R12, R11, R4 ;  /* 0x000000040b0c7221 */ /* 0x001fe20000010000 */
[----:B------:R-:W-:-:S04]  /*9d30*/  SHF.R.U32.HI R4, RZ, 0x5, R2 ;  /* 0x00000005ff047819 */ /* 0x000fc80000011602 */
[----:B------:R-:W0:Y:S01]  /*9d40*/  SHFL.BFLY PT, R13, R12, 0x1, 0x1f ;  /* 0x0c201f000c0d7f89 */ /* 0x000e2200000e0000 */
[----:B------:R-:W-:Y:S02]  /*9d50*/  @!P0 IMAD R0, R4, 0x4, R9 ;  /* 0x0000000404008824 */ /* 0x000fe400078e0209 */
[----:B0-----:R-:W-:-:S05]  /*9d60*/  FADD.FTZ R13, R12, R13 ;  /* 0x0000000d0c0d7221 */ /* 0x001fca0000010000 */
[----:B------:R-:W-:Y:S01]  /*9d70*/  @!P0 STS [R0+0x10], R13 ;  /* 0x0000100d00008388 */ /* 0x000fe20000000800 */
[----:B------:R-:W-:Y:S01]  /*9d80*/  BAR.SYNC.DEFER_BLOCKING 0x0 ;  /* 0x0000000000007b1d */ /* 0x000fe20000010000 */
[----:B----4-:R-:W-:-:S05]  /*9d90*/  ISETP.NE.AND P0, PT, RZ, UR11, PT ;  /* 0x0000000bff007c0c */ /* 0x010fca000bf05270 */
[----:B------:R-:W0:Y:S01]  /*9da0*/  @!P1 LDS R13, [R8+0x10] ;  /* 0x00001000080d9984 */ /* 0x000e220000000800 */
[----:B------:R-:W-:-:S03]  /*9db0*/  ISETP.GE.AND P1, PT, R5, UR44, PT ;  /* 0x0000002c05007c0c */ /* 0x000fc6000bf26270 */
[----:B0-----:R-:W0:Y:S02]  /*9dc0*/  SHFL.BFLY PT, R6, R13, 0x2, 0x1f ;  /* 0x0c401f000d067f89 */ /* 0x001e2400000e0000 */
[----:B0-----:R-:W-:-:S05]  /*9dd0*/  FADD.FTZ R6, R6, R13 ;  /* 0x0000000d06067221 */ /* 0x001fca0000010000 */
[----:B------:R-:W0:Y:S02]  /*9de0*/  SHFL.BFLY PT, R7, R6, 0x1, 0x1f ;  /* 0x0c201f0006077f89 */ /* 0x000e2400000e0000 */
[----:B0-----:R-:W-:-:S06]  /*9df0*/  FADD.FTZ R7, R6, R7 ;  /* 0x0000000706077221 */ /* 0x001fcc0000010000 */
[----:B------:R-:W0:Y:S02]  /*9e00*/  SHFL.IDX PT, R7, R7, RZ, 0x1f ;  /* 0x00001fff07077589 */ /* 0x000e2400000e0000 */
[----:B0-----:R-:W-:-:S04]  /*9e10*/  FADD.FTZ R0, R7, 9.9999999747524270788e-07 ;  /* 0x358637bd07007421 */ /* 0x001fc80000010000 */
[----:B------:R0:W3:Y:S01]  /*9e20*/  MUFU.RCP R11, R0 ;  /* 0x00000000000b7308 */ /* 0x0000e20000001000 */
[----:B------:R-:W-:Y:S05]  /*9e30*/  @!P0 BRA `(.L_x_336) ;  /* 0x0000000000188947 */ /* 0x000fea0003800000 */
[----:B------:R-:W4:Y:S01]  /*9e40*/  LDCU UR4, c[0x0][0x488] ;  /* 0x00009100ff0477ac */ /* 0x000f220008000800 */
[----:B------:R-:W4:Y:S01]  /*9e50*/  LDCU UR5, c[0x0][0x40c] ;  /* 0x00008180ff0577ac */ /* 0x000f220008000800 */
[----:B------:R-:W5:Y:S01]  /*9e60*/  LDCU UR8, c[0x0][0x3f4] ;  /* 0x00007e80ff0877ac */ /* 0x000f620008000800 */
[----:B----4-:R-:W-:-:S04]  /*9e70*/  UIMAD UR40, UR40, UR4, UR5 ;  /* 0x00000004282872a4 */ /* 0x010fc8000f8e0205 */
[----:B-----5:R-:W-:-:S04]  /*9e80*/  UIMAD UR4, UR40, UR8, URZ ;  /* 0x00000008280472a4 */ /* 0x020fc8000f8e02ff */
[----:B------:R-:W-:-:S12]  /*9e90*/  USHF.R.S32.HI UR5, URZ, 0x1f, UR4 ;  /* 0x0000001fff057899 */ /* 0x000fd80008011404 */
.L_x_336:
[----:B------:R-:W-:Y:S04]  /*9ea0*/  BSSY.RECONVERGENT B0, `(.L_x_337) ;  /* 0x0000063000007945 */ /* 0x000fe80003800200 */
[----:B------:R-:W-:Y:S05]  /*9eb0*/  @P1 BRA `(.L_x_338) ;  /* 0x0000000400841947 */ /* 0x000fea0003800000 */
[----:B0-----:R-:W-:Y:S01]  /*9ec0*/  HFMA2 R0, -RZ, RZ, 0, 7.62939453125e-06 ;  /* 0x00000080ff007431 */ /* 0x001fe200000001ff */
[----:B------:R-:W-:Y:S01]  /*9ed0*/  LOP3.LUT R7, RZ, R2, RZ, 0x33, !PT ;  /* 0x00000002ff077212 */ /* 0x000fe200078e33ff */
        /* <DEDUP_REMOVED lines=8> */
[----:B------:R-:W4:Y:S01]  /*9f60*/  LDCU.64 UR12, c[0x0][0x480] ;  /* 0x00009000ff0c77ac */ /* 0x000f220008000a00 */
        /* <DEDUP_REMOVED lines=8> */
[----:B------:R-:W-:-:S03]  /*9ff0*/  LEA R6, R2, UR7, 0x1 ;  /* 0x0000000702067c11 */ /* 0x000fc6000f8e08ff */
[----:B------:R-:W-:Y:S01]  /*a000*/  IMAD.IADD R5, R5, 0x1, R8 ;  /* 0x0000000105057824 */ /* 0x000fe200078e0208 */
[----:B----4-:R-:W-:Y:S02]  /*a010*/  LEA R9, P2, R10, UR12, 0x2 ;  /* 0x0000000c0a097c11 */ /* 0x010fe4000f8410ff */
[----:B------:R-:W-:Y:S02]  /*a020*/  IADD3 R8, PT, PT, -R0, RZ, RZ ;  /* 0x000000ff00087210 */ /* 0x000fe40007ffe1ff */
[----:B------:R-:W-:Y:S01]  /*a030*/  LEA.HI.X R10, R10, UR13, R7, 0x2, P2 ;  /* 0x0000000d0a0a7c11 */ /* 0x000fe200090f1407 */
[----:B0-----:R-:W-:-:S06]  /*a040*/  ULEA UR8, UR9, UR8, 0x18 ;  /* 0x0000000809087291 */ /* 0x001fcc000f8ec0ff */
[----:B------:R-:W-:Y:S01]  /*a050*/  VIADD R3, R3, UR8 ;  /* 0x0000000803037c36 */ /* 0x000fe20008000000 */
[----:B------:R-:W-:-:S07]  /*a060*/  IADD3 R0, PT, PT, R6, UR8, RZ ;  /* 0x0000000806007c10 */ /* 0x000fce000fffe0ff */
.L_x_341:
[----:B----4-:R0:W3:Y:S01]  /*a070*/  LDS R6, [R3] ;  /* 0x0000000003067984 */ /* 0x0100e20000000800 */
[----:B------:R-:W-:Y:S01]  /*a080*/  @P0 MOV R7, R10 ;  /* 0x0000000a00070202 */ /* 0x000fe20000000f00 */
[----:B------:R-:W-:-:S05]  /*a090*/  VIADD R8, R8, 0x1 ;  /* 0x0000000108087836 */ /* 0x000fca0000000000 */
[----:B------:R-:W-:Y:S02]  /*a0a0*/  ISETP.NE.AND P3, PT, R8, RZ, PT ;  /* 0x000000ff0800720c */ /* 0x000fe40003f65270 */
[----:B0-----:R-:W-:Y:S01]  /*a0b0*/  IADD3 R3, PT, PT, R3, 0x200, RZ ;  /* 0x0000020003037810 */ /* 0x001fe20007ffe0ff */
[----:B---3--:R-:W-:-:S05]  /*a0c0*/  FMUL.FTZ R13, R6, R11 ;  /* 0x0000000b060d7220 */ /* 0x008fca0000410000 */
[----:B------:R-:W-:-:S04]  /*a0d0*/  F2FP.F16.F32.PACK_AB R6, RZ, R13 ;  /* 0x0000000dff06723e */ /* 0x000fc800000000ff */
[----:B------:R-:W-:Y:S01]  /*a0e0*/  PRMT R12, R6, 0x7610, R12 ;  /* 0x00007610060c7816 */ /* 0x000fe2000000000c */
[----:B------:R-:W-:Y:S01]  /*a0f0*/  @P0 IMAD.MOV.U32 R6, RZ, RZ, R9 ;  /* 0x000000ffff060224 */ /* 0x000fe200078e0009 */
[----:B------:R-:W-:-:S03]  /*a100*/  IADD3 R9, P2, PT, R9, 0x200, RZ ;  /* 0x0000020009097810 */ /* 0x000fc60007f5e0ff */
[----:B------:R0:W-:Y:S02]  /*a110*/  STS.U16 [R0], R12 ;  /* 0x0000000c00007388 */ /* 0x0001e40000000400 */
[----:B------:R-:W-:Y:S02]  /*a120*/  IMAD.X R10, RZ, RZ, R10, P2 ;  /* 0x000000ffff0a7224 */ /* 0x000fe400010e060a */
[----:B------:R4:W-:Y:S01]  /*a130*/  @P0 STG.E desc[UR36][R6.64], R13 ;  /* 0x0000000d06000986 */ /* 0x0009e2000c101924 */
[----:B0-----:R-:W-:Y:S01]  /*a140*/  IADD3 R0, PT, PT, R0, 0x100, RZ ;  /* 0x0000010000007810 */ /* 0x001fe20007ffe0ff */
[----:B------:R-:W-:Y:S06]  /*a150*/  @P3 BRA `(.L_x_341) ;  /* 0xfffffffc00c43947 */ /* 0x000fec000383ffff */
.L_x_340:
[----:B------:R-:W-:Y:S05]  /*a160*/  BSYNC.RECONVERGENT B1 ;  /* 0x0000000000017941 */ /* 0x000fea0003800200 */
.L_x_339:
[----:B------:R-:W-:Y:S05]  /*a170*/  @!P1 BRA `(.L_x_338) ;  /* 0x0000000000d49947 */ /* 0x000fea0003800000 */
[----:B----4-:R-:W0:Y:S01]  /*a180*/  S2R R7, SR_CgaCtaId ;  /* 0x0000000000077919 */ /* 0x010e220000008800 */
[----:B------:R-:W4:Y:S01]  /*a190*/  LDCU.64 UR12, c[0x0][0x480] ;  /* 0x00009000ff0c77ac */ /* 0x000f220008000a00 */
[----:B------:R-:W-:Y:S01]  /*a1a0*/  MOV R6, 0x400 ;  /* 0x0000040000067802 */ /* 0x000fe20000000f00 */
[----:B------:R-:W-:Y:S01]  /*a1b0*/  IMAD.U32 R3, RZ, RZ, UR10 ;  /* 0x0000000aff037e24 */ /* 0x000fe2000f8e00ff */
[C---:B------:R-:W-:Y:S01]  /*a1c0*/  IADD3 R8, P2, PT, R5.reuse, UR4, RZ ;  /* 0x0000000405087c10 */ /* 0x040fe2000ff5e0ff */
[----:B------:R-:W-:Y:S01]  /*a1d0*/  USHF.L.U32 UR8, UR10, 0x2, URZ ;  /* 0x000000020a087899 */ /* 0x000fe200080006ff */
[----:B------:R-:W-:Y:S01]  /*a1e0*/  IADD3 R6, PT, PT, R6, 0x420, RZ ;  /* 0x0000042006067810 */ /* 0x000fe20007ffe0ff */
[----:B------:R-:W-:Y:S01]  /*a1f0*/  UISETP.NE.AND UP0, UPT, UR11, URZ, UPT ;  /* 0x000000ff0b00728c */ /* 0x000fe2000bf05270 */
[----:B------:R-:W-:Y:S02]  /*a200*/  LEA R0, R5, UR7, 0x1 ;  /* 0x0000000705007c11 */ /* 0x000fe4000f8e08ff */
[----:B------:R-:W-:-:S03]  /*a210*/  ISETP.NE.AND P1, PT, RZ, UR11, PT ;  /* 0x0000000bff007c0c */ /* 0x000fc6000bf25270 */
[----:B------:R-:W-:Y:S01]  /*a220*/  IMAD R3, R3, -0x2, R0 ;  /* 0xfffffffe03037824 */ /* 0x000fe200078e0200 */
[----:B------:R-:W-:Y:S02]  /*a230*/  LEA R0, R5, -UR8, 0x2 ;  /* 0x8000000805007c11 */ /* 0x000fe4000f8e10ff */
[----:B------:R-:W-:Y:S02]  /*a240*/  PLOP3.LUT P0, PT, PT, PT, UP0, 0x80, 0x8 ;  /* 0x000000000008781c */ /* 0x000fe40003f0f008 */
[----:B----4-:R-:W-:Y:S02]  /*a250*/  LEA R9, P3, R8, UR12, 0x2 ;  /* 0x0000000c08097c11 */ /* 0x010fe4000f8610ff */
[----:B0-----:R-:W-:Y:S01]  /*a260*/  LEA R6, R7, R6, 0x18 ;  /* 0x0000000607067211 */ /* 0x001fe200078ec0ff */
[----:B------:R-:W-:Y:S01]  /*a270*/  IMAD.X R7, RZ, RZ, UR5, P2 ;  /* 0x00000005ff077e24 */ /* 0x000fe200090e06ff */
[----:B------:R-:W-:Y:S02]  /*a280*/  IADD3 R9, P2, PT, R9, 0x400, RZ ;  /* 0x0000040009097810 */ /* 0x000fe40007f5e0ff */
[----:B------:R-:W-:-:S02]  /*a290*/  IADD3 R0, PT, PT, R0, 0x400, R6 ;  /* 0x0000040000007810 */ /* 0x000fc40007ffe006 */
[----:B------:R-:W-:Y:S02]  /*a2a0*/  LEA.HI.X R7, R8, UR13, R7, 0x2, P3 ;  /* 0x0000000d08077c11 */ /* 0x000fe400098f1407 */
[----:B------:R-:W-:Y:S02]  /*a2b0*/  IADD3 R3, PT, PT, R3, 0x200, R6 ;  /* 0x0000020003037810 */ /* 0x000fe40007ffe006 */
[----:B------:R-:W-:-:S07]  /*a2c0*/  IADD3.X R10, PT, PT, RZ, R7, RZ, P2, !PT ;  /* 0x00000007ff0a7210 */ /* 0x000fce00017fe4ff */
.L_x_342:
[----:B------:R-:W3:Y:S01]  /*a2d0*/  LDS R6, [R0+-0x400] ;  /* 0xfffc000000067984 */ /* 0x000ee20000000800 */
[----:B------:R-:W-:-:S05]  /*a2e0*/  VIADD R5, R5, 0x200 ;  /* 0x0000020005057836 */ /* 0x000fca0000000000 */
[----:B------:R-:W-:Y:S01]  /*a2f0*/  ISETP.GE.AND P2, PT, R5, UR44, PT ;  /* 0x0000002c05007c0c */ /* 0x000fe2000bf46270 */
[----:B---3--:R-:W-:-:S05]  /*a300*/  FMUL.FTZ R13, R6, R11 ;  /* 0x0000000b060d7220 */ /* 0x008fca0000410000 */
[----:B------:R-:W-:-:S04]  /*a310*/  F2FP.F16.F32.PACK_AB R6, RZ, R13 ;  /* 0x0000000dff06723e */ /* 0x000fc800000000ff */
[----:B------:R-:W-:-:S05]  /*a320*/  PRMT R7, R6, 0x7610, R7 ;  /* 0x0000761006077816 */ /* 0x000fca0000000007 */
[----:B------:R0:W-:Y:S04]  /*a330*/  STS.U16 [R3+-0x200], R7 ;  /* 0xfffe000703007388 */ /* 0x0001e80000000400 */
[----:B------:R-:W3:Y:S01]  /*a340*/  LDS R6, [R0+-0x200] ;  /* 0xfffe000000067984 */ /* 0x000ee20000000800 */
[----:B0-----:R-:W-:Y:S01]  /*a350*/  MOV R7, R10 ;  /* 0x0000000a00077202 */ /* 0x001fe20000000f00 */
[----:B---3--:R-:W-:-:S05]  /*a360*/  FMUL.FTZ R15, R6, R11 ;  /* 0x0000000b060f7220 */ /* 0x008fca0000410000 */
[----:B------:R-:W-:-:S04]  /*a370*/  F2FP.F16.F32.PACK_AB R6, RZ, R15 ;  /* 0x0000000fff06723e */ /* 0x000fc800000000ff */
[----:B------:R-:W-:-:S05]  /*a380*/  PRMT R12, R6, 0x7610, R12 ;  /* 0x00007610060c7816 */ /* 0x000fca000000000c */
[----:B------:R-:W-:Y:S04]  /*a390*/  STS.U16 [R3+-0x100], R12 ;  /* 0xffff000c03007388 */ /* 0x000fe80000000400 */
[----:B------:R-:W0:Y:S02]  /*a3a0*/  LDS R6, [R0] ;  /* 0x0000000000067984 */ /* 0x000e240000000800 */
[----:B0-----:R-:W-:-:S05]  /*a3b0*/  FMUL.FTZ R19, R6, R11 ;  /* 0x0000000b06137220 */ /* 0x001fca0000410000 */
[----:B------:R-:W-:-:S05]  /*a3c0*/  F2FP.F16.F32.PACK_AB R6, RZ, R19 ;  /* 0x00000013ff06723e */ /* 0x000fca00000000ff */
[----:B------:R0:W-:Y:S04]  /*a3d0*/  STS.U16 [R3], R6 ;  /* 0x0000000603007388 */ /* 0x0001e80000000400 */
[----:B------:R3:W4:Y:S01]  /*a3e0*/  LDS R8, [R0+0x200] ;  /* 0x0002000000087984 */ /* 0x0007220000000800 */
[----:B0-----:R-:W-:Y:S02]  /*a3f0*/  IMAD.MOV.U32 R6, RZ, RZ, R9 ;  /* 0x000000ffff067224 */ /* 0x001fe400078e0009 */
[----:B---3--:R-:W-:-:S03]  /*a400*/  VIADD R0, R0, 0x800 ;  /* 0x0000080000007836 */ /* 0x008fc60000000000 */
[----:B------:R-:W-:Y:S01]  /*a410*/  @P0 STG.E desc[UR36][R6.64+-0x400], R13 ;  /* 0xfffc000d06000986 */ /* 0x000fe2000c101924 */
[----:B------:R-:W-:Y:S02]  /*a420*/  PLOP3.LUT P0, PT, P1, PT, PT, 0x80, 0x8 ;  /* 0x000000000008781c */ /* 0x000fe40000f0f070 */
[----:B------:R-:W-:-:S04]  /*a430*/  IADD3 R9, P3, PT, R6, 0x800, RZ ;  /* 0x0000080006097810 */ /* 0x000fc80007f7e0ff */
[----:B------:R-:W-:-:S07]  /*a440*/  IADD3.X R10, PT, PT, RZ, R7, RZ, P3, !PT ;  /* 0x00000007ff0a7210 */ /* 0x000fce0001ffe4ff */
[----:B------:R-:W-:Y:S04]  /*a450*/  @P0 STG.E desc[UR36][R6.64+-0x200], R15 ;  /* 0xfffe000f06000986 */ /* 0x000fe8000c101924 */
[----:B------:R-:W-:Y:S01]  /*a460*/  @P0 STG.E desc[UR36][R6.64], R19 ;  /* 0x0000001306000986 */ /* 0x000fe2000c101924 */
[----:B----4-:R-:W-:-:S05]  /*a470*/  FMUL.FTZ R21, R8, R11 ;  /* 0x0000000b08157220 */ /* 0x010fca0000410000 */
[----:B------:R-:W-:Y:S01]  /*a480*/  @P0 STG.E desc[UR36][R6.64+0x200], R21 ;  /* 0x0002001506000986 */ /* 0x000fe2000c101924 */
[----:B------:R-:W-:-:S05]  /*a490*/  F2FP.F16.F32.PACK_AB R8, RZ, R21 ;  /* 0x00000015ff08723e */ /* 0x000fca00000000ff */
[----:B------:R0:W-:Y:S02]  /*a4a0*/  STS.U16 [R3+0x100], R8 ;  /* 0x0001000803007388 */ /* 0x0001e40000000400 */
[----:B0-----:R-:W-:Y:S01]  /*a4b0*/  IADD3 R3, PT, PT, R3, 0x400, RZ ;  /* 0x0000040003037810 */ /* 0x001fe20007ffe0ff */
[----:B------:R-:W-:Y:S06]  /*a4c0*/  @!P2 BRA `(.L_x_342) ;  /* 0xfffffffc0080a947 */ /* 0x000fec000383ffff */
.L_x_338:
[----:B------:R-:W-:Y:S05]  /*a4d0*/  BSYNC.RECONVERGENT B0 ;  /* 0x0000000000007941 */ /* 0x000fea0003800200 */
.L_x_337:
[----:B------:R-:W-:Y:S01]  /*a4e0*/  USHF.R.S32.HI UR4, URZ, 0x1f, UR45 ;  /* 0x0000001fff047899 */ /* 0x000fe2000801142d */
[----:B------:R-:W5:Y:S01]  /*a4f0*/  S2R R14, SR_CgaCtaId ;  /* 0x00000000000e7919 */ /* 0x000f620000008800 */
[----:B------:R-:W1:Y:S01]  /*a500*/  LDCU UR5, c[0x0][0x40c] ;  /* 0x00008180ff0577ac */ /* 0x000e620008000800 */
[----:B------:R-:W-:Y:S01]  /*a510*/  LOP3.LUT R19, R16, 0xf8, RZ, 0xc0, !PT ;  /* 0x000000f810137812 */ /* 0x000fe200078ec0ff */
[----:B0-----:R-:W-:Y:S01]  /*a520*/  IMAD.SHL.U32 R0, R2, 0x10, RZ ;  /* 0x0000001002007824 */ /* 0x001fe200078e00ff */
[----:B----4-:R-:W-:Y:S01]  /*a530*/  MOV R7, 0x400 ;  /* 0x0000040000077802 */ /* 0x010fe20000000f00 */
[----:B------:R-:W-:Y:S01]  /*a540*/  ULEA.HI UR4, UR4, UR45, URZ, 0x2 ;  /* 0x0000002d04047291 */ /* 0x000fe2000f8f10ff */
[----:B------:R-:W-:Y:S01]  /*a550*/  BSSY.RECONVERGENT B0, `(.L_x_343) ;  /* 0x000001a000007945 */ /* 0x000fe20003800200 */
[----:B------:R-:W-:Y:S02]  /*a560*/  CS2R R22, SRZ ;  /* 0x0000000000167805 */ /* 0x000fe4000001ff00 */
[----:B------:R-:W-:-:S02]  /*a570*/  IADD3 R3, PT, PT, R7, 0x220, RZ ;  /* 0x0000022007037810 */ /* 0x000fc40007ffe0ff */
[----:B------:R-:W-:Y:S02]  /*a580*/  CS2R R20, SRZ ;  /* 0x0000000000147805 */ /* 0x000fe4000001ff00 */
[----:B------:R-:W-:Y:S01]  /*a590*/  LOP3.LUT R0, R0, 0x1f0, RZ, 0xc0, !PT ;  /* 0x000001f000007812 */ /* 0x000fe200078ec0ff */
[----:B------:R-:W-:-:S05]  /*a5a0*/  IMAD.U32 R29, RZ, RZ, UR4 ;  /* 0x00000004ff1d7e24 */ /* 0x000fca000f8e00ff */
[----:B------:R-:W-:Y:S02]  /*a5b0*/  LOP3.LUT R29, R29, 0xfffffffc, RZ, 0xc0, !PT ;  /* 0xfffffffc1d1d7812 */ /* 0x000fe400078ec0ff */
[----:B-1----:R-:W-:Y:S02]  /*a5c0*/  MOV R52, UR5 ;  /* 0x0000000500347c02 */ /* 0x002fe40008000f00 */
[----:B------:R-:W-:-:S04]  /*a5d0*/  IADD3 R29, PT, PT, -R29, UR45, RZ ;  /* 0x0000002d1d1d7c10 */ /* 0x000fc8000fffe1ff */
[----:B------:R-:W-:-:S04]  /*a5e0*/  ISETP.NE.AND P0, PT, R4, R29, PT ;  /* 0x0000001d0400720c */ /* 0x000fc80003f05270 */
[----:B------:R-:W-:Y:S02]  /*a5f0*/  ISETP.NE.OR P0, PT, R52, RZ, P0 ;  /* 0x000000ff3400720c */ /* 0x000fe40000705670 */
[----:B-----5:R-:W-:Y:S02]  /*a600*/  LEA R3, R14, R3, 0x18 ;  /* 0x000000030e037211 */ /* 0x020fe400078ec0ff */
[----:B------:R-:W-:-:S03]  /*a610*/  ISETP.GT.U32.OR P0, PT, R19, 0xbf, P0 ;  /* 0x000000bf1300780c */ /* 0x000fc60000704470 */
[----:B------:R-:W-:-:S10]  /*a620*/  IMAD.IADD R12, R3, 0x1, R0 ;  /* 0x00000001030c7824 */ /* 0x000fd400078e0200 */
[----:B------:R-:W-:Y:S05]  /*a630*/  @P0 BRA `(.L_x_344) ;  /* 0x00000000002c0947 */ /* 0x000fea0003800000 */
[----:B------:R-:W0:Y:S01]  /*a640*/  LDCU.64 UR4, c[0x0][0x3b0] ;  /* 0x00007600ff0477ac */ /* 0x000e220008000a00 */
[----:B------:R-:W-:Y:S01]  /*a650*/  HFMA2 R23, -RZ, RZ, 0, 0 ;  /* 0x00000000ff177431 */ /* 0x000fe200000001ff */
[----:B0-----:R-:W-:-:S04]  /*a660*/  UISETP.NE.U32.AND UP0, UPT, UR4, URZ, UPT ;  /* 0x000000ff0400728c */ /* 0x001fc8000bf05070 */
[----:B------:R-:W-:-:S09]  /*a670*/  UISETP.NE.AND.EX UP0, UPT, UR5, URZ, UPT, UP0 ;  /* 0x000000ff0500728c */ /* 0x000fd2000bf05300 */
[----:B------:R-:W-:Y:S05]  /*a680*/  BRA.U !UP0, `(.L_x_345) ;  /* 0x0000000108147547 */ /* 0x000fea000b800000 */
[----:B------:R-:W0:Y:S01]  /*a690*/  LDC.64 R20, c[0x0][0x3b0] ;  /* 0x0000ec00ff147b82 */ /* 0x000e220000000a00 */
[----:B------:R-:W-:-:S04]  /*a6a0*/  IMAD.U32 R0, RZ, RZ, UR46 ;  /* 0x0000002eff007e24 */ /* 0x000fc8000f8e00ff */
[----:B------:R-:W-:-:S04]  /*a6b0*/  IMAD R3, R0, 0xc0, R19 ;  /* 0x000000c000037824 */ /* 0x000fc800078e0213 */
[----:B0-----:R-:W-:-:S06]  /*a6c0*/  IMAD.WIDE.U32 R20, R3, 0x2, R20 ;  /* 0x0000000203147825 */ /* 0x001fcc00078e0014 */
[----:B------:R-:W5:Y:S02]  /*a6d0*/  LDG.E.128 R20, desc[UR36][R20.64] ;  /* 0x0000002414147981 */ /* 0x000f64000c1e1d00 */
.L_x_345:
[----:B-----5:R0:W-:Y:S02]  /*a6e0*/  STS.128 [R12], R20 ;  /* 0x000000140c007388 */ /* 0x0201e40000000c00 */
.L_x_344:
[----:B------:R-:W-:Y:S05]  /*a6f0*/  BSYNC.RECONVERGENT B0 ;  /* 0x0000000000007941 */ /* 0x000fea0003800200 */
.L_x_343:
[----:B------:R-:W-:Y:S01]  /*a700*/  ISETP.GT.U32.AND P0, PT, R19, 0xbf, PT ;  /* 0x000000bf1300780c */ /* 0x000fe20003f04070 */
[----:B------:R-:W-:Y:S01]  /*a710*/  BAR.SYNC.DEFER_BLOCKING 0x0 ;  /* 0x0000000000007b1d */ /* 0x000fe20000010000 */
[----:B------:R-:W-:Y:S01]  /*a720*/  HFMA2 R10, -RZ, RZ, 0, 0 ;  /* 0x00000000ff0a7431 */ /* 0x000fe200000001ff */
[----:B------:R-:W-:Y:S01]  /*a730*/  MOV R0, RZ ;  /* 0x000000ff00007202 */ /* 0x000fe20000000f00 */
[----:B------:R-:W-:Y:S01]  /*a740*/  IMAD.MOV.U32 R13, RZ, RZ, RZ ;  /* 0x000000ffff0d7224 */ /* 0x000fe200078e00ff */
[----:B------:R-:W-:Y:S01]  /*a750*/  CS2R R8, SRZ ;  /* 0x0000000000087805 */ /* 0x000fe2000001ff00 */
[----:B------:R-:W-:Y:S01]  /*a760*/  IMAD.MOV.U32 R5, RZ, RZ, RZ ;  /* 0x000000ffff057224 */ /* 0x000fe200078e00ff */
[----:B------:R-:W1:Y:S01]  /*a770*/  LDCU UR14, c[0x0][0x40c] ;  /* 0x00008180ff0e77ac */ /* 0x000e620008000800 */
[----:B------:R-:W-:Y:S01]  /*a780*/  BSSY.RECONVERGENT B0, `(.L_x_346) ;  /* 0x000020c000007945 */ /* 0x000fe20003800200 */
[----:B------:R-:W-:Y:S01]  /*a790*/  MOV R3, RZ ;  /* 0x000000ff00037202 */ /* 0x000fe20000000f00 */
[----:B------:R-:W-:Y:S01]  /*a7a0*/  IMAD.MOV.U32 R6, RZ, RZ, RZ ;  /* 0x000000ffff067224 */ /* 0x000fe200078e00ff */
[----:B------:R-:W4:Y:S02]  /*a7b0*/  LDCU.64 UR8, c[0x0][0x3c8] ;  /* 0x00007900ff0877ac */ /* 0x000f240008000a00 */
[----:B------:R-:W-:Y:S05]  /*a7c0*/  @P0 BRA `(.L_x_347) ;  /* 0x00000020001c0947 */ /* 0x000fea0003800000 */
[----:B------:R-:W5:Y:S01]  /*a7d0*/  LDC R30, c[0x0][0x3f4] ;  /* 0x0000fd00ff1e7b82 */ /* 0x000f620000000800 */
[----:B------:R-:W-:Y:S01]  /*a7e0*/  VIADD R37, R4, UR10 ;  /* 0x0000000a04257c36 */ /* 0x000fe20008000000 */
[----:B------:R-:W-:Y:S01]  /*a7f0*/  IADD3 R7, PT, PT, R7, 0x420, RZ ;  /* 0x0000042007077810 */ /* 0x000fe20007ffe0ff */
[----:B------:R-:W-:Y:S01]  /*a800*/  BSSY.RECONVERGENT B1, `(.L_x_348) ;  /* 0x00000c2000017945 */ /* 0x000fe20003800200 */
[----:B------:R-:W-:Y:S02]  /*a810*/  IMAD.MOV.U32 R0, RZ, RZ, RZ ;  /* 0x000000ffff007224 */ /* 0x000fe400078e00ff */
[----:B------:R-:W-:Y:S02]  /*a820*/  LEA R54, R14, R7, 0x18 ;  /* 0x000000070e367211 */ /* 0x000fe400078ec0ff */
[----:B------:R-:W0:Y:S02]  /*a830*/  LDC.64 R26, c[0x0][0x3c0] ;  /* 0x0000f000ff1a7b82 */ /* 0x000e240000000a00 */
[----:B------:R-:W-:-:S04]  /*a840*/  IADD3 R31, PT, PT, R54, UR7, RZ ;  /* 0x00000007361f7c10 */ /* 0x000fc8000fffe0ff */
[----:B------:R-:W-:Y:S02]  /*a850*/  LEA R28, R4, R31, 0x1 ;  /* 0x0000001f041c7211 */ /* 0x000fe400078e08ff */
[C---:B-----5:R-:W-:Y:S01]  /*a860*/  VIMNMX R16, PT, PT, R30.reuse, UR45, PT ;  /* 0x0000002d1e107c48 */ /* 0x060fe2000bfe0100 */
[C-C-:B------:R-:W-:Y:S02]  /*a870*/  IMAD R25, R30.reuse, UR48, R19.reuse ;  /* 0x000000301e197c24 */ /* 0x140fe4000f8e0213 */
[----:B------:R-:W-:Y:S01]  /*a880*/  IMAD R7, R30, UR6, R19 ;  /* 0x000000061e077c24 */ /* 0x000fe2000f8e0213 */
[----:B------:R-:W-:Y:S01]  /*a890*/  ISETP.GE.AND P0, PT, R37, R16, PT ;  /* 0x000000102500720c */ /* 0x000fe20003f06270 */
[----:B0-----:R-:W-:-:S04]  /*a8a0*/  IMAD.WIDE R24, R25, 0x2, R26 ;  /* 0x0000000219187825 */ /* 0x001fc800078e021a */
[----:B------:R-:W-:-:S08]  /*a8b0*/  IMAD.WIDE R26, R7, 0x2, R26 ;  /* 0x00000002071a7825 */ /* 0x000fd000078e021a */
[----:B------:R-:W-:Y:S05]  /*a8c0*/  @P0 BRA `(.L_x_349) ;  /* 0x0000000800d40947 */ /* 0x000fea0003800000 */
[----:B------:R-:W0:Y:S01]  /*a8d0*/  LDCU UR5, c[0x0][0x3f8] ;  /* 0x00007f00ff0577ac */ /* 0x000e220008000800 */
[----:B------:R-:W-:Y:S01]  /*a8e0*/  IADD3 R35, PT, PT, R37, 0x4, RZ ;  /* 0x0000000425237810 */ /* 0x000fe20007ffe0ff */
[----:B------:R-:W5:Y:S01]  /*a8f0*/  LDC.64 R6, c[0x0][0x458] ;  /* 0x00011600ff067b82 */ /* 0x000f620000000a00 */
[----:B------:R-:W-:Y:S01]  /*a900*/  BSSY.RECONVERGENT B2, `(.L_x_350) ;  /* 0x0000047000027945 */ /* 0x000fe20003800200 */
[----:B------:R-:W-:Y:S01]  /*a910*/  HFMA2 R5, -RZ, RZ, 0, 0 ;  /* 0x00000000ff057431 */ /* 0x000fe200000001ff */
[----:B------:R-:W-:Y:S02]  /*a920*/  VIMNMX R3, PT, PT, R16, R35, !PT ;  /* 0x0000002310037248 */ /* 0x000fe40007fe0100 */
[----:B------:R-:W-:Y:S02]  /*a930*/  CS2R R8, SRZ ;  /* 0x0000000000087805 */ /* 0x000fe4000001ff00 */
[----:B---3--:R-:W-:Y:S01]  /*a940*/  MOV R11, R37 ;  /* 0x00000025000b7202 */ /* 0x008fe20000000f00 */
[----:B------:R-:W-:Y:S01]  /*a950*/  IMAD.MOV.U32 R10, RZ, RZ, RZ ;  /* 0x000000ffff0a7224 */ /* 0x000fe200078e00ff */
[----:B------:R-:W-:Y:S01]  /*a960*/  MOV R13, RZ ;  /* 0x000000ff000d7202 */ /* 0x000fe20000000f00 */
[----:B0-----:R-:W-:-:S02]  /*a970*/  UIMAD UR4, UR38, UR5, UR46 ;  /* 0x00000005260472a4 */ /* 0x001fc4000f8e022e */
[----:B------:R-:W-:-:S04]  /*a980*/  IMAD R14, R30, UR5, RZ ;  /* 0x000000051e0e7c24 */ /* 0x000fc8000f8e02ff */
[----:B------:R-:W-:Y:S02]  /*a990*/  IMAD R30, R14, 0xc0, RZ ;  /* 0x000000c00e1e7824 */ /* 0x000fe400078e02ff */
[----:B------:R-:W-:Y:S01]  /*a9a0*/  IMAD.U32 R0, RZ, RZ, UR4 ;  /* 0x00000004ff007e24 */ /* 0x000fe2000f8e00ff */
[----:B------:R-:W-:-:S03]  /*a9b0*/  ULOP3.LUT UR4, URZ, UR10, URZ, 0x33, !UPT ;  /* 0x0000000aff047292 */ /* 0x000fc6000f8e33ff */
[----:B------:R-:W-:Y:S02]  /*a9c0*/  IMAD R33, R0, 0xc0, R19 ;  /* 0x000000c000217824 */ /* 0x000fe400078e0213 */
[----:B------:R-:W-:Y:S01]  /*a9d0*/  IMAD.MOV.U32 R0, RZ, RZ, RZ ;  /* 0x000000ffff007224 */ /* 0x000fe200078e00ff */
[----:B------:R-:W-:Y:S01]  /*a9e0*/  IADD3 R34, PT, PT, -R4, UR4, R3 ;  /* 0x0000000404227c10 */ /* 0x000fe2000fffe103 */
[----:B-----5:R-:W-:-:S03]  /*a9f0*/  IMAD.WIDE R32, R33, 0x2, R6 ;  /* 0x0000000221207825 */ /* 0x020fc600078e0206 */
[----:B------:R-:W-:Y:S01]  /*aa00*/  LOP3.LUT P0, RZ, R34, 0x4, RZ, 0xc0, !PT ;  /* 0x0000000422ff7812 */ /* 0x000fe2000780c0ff */
[----:B------:R-:W-:Y:S02]  /*aa10*/  IMAD.MOV.U32 R6, RZ, RZ, RZ ;  /* 0x000000ffff067224 */ /* 0x000fe400078e00ff */
[----:B------:R-:W-:-:S10]  /*aa20*/  IMAD.MOV.U32 R3, RZ, RZ, RZ ;  /* 0x000000ffff037224 */ /* 0x000fd400078e00ff */
[----:B------:R-:W-:Y:S05]  /*aa30*/  @P0 BRA `(.L_x_351) ;  /* 0x0000000000cc0947 */ /* 0x000fea0003800000 */
[----:B------:R-:W0:Y:S01]  /*aa40*/  LDCU.64 UR4, c[0x0][0x3c8] ;  /* 0x00007900ff0477ac */ /* 0x000e220008000a00 */
[----:B------:R-:W-:-:S04]  /*aa50*/  IADD3 R0, P0, PT, R37, UR47, RZ ;  /* 0x0000002f25007c10 */ /* 0x000fc8000ff1e0ff */
        /* <DEDUP_REMOVED lines=16> */
[----:B------:R-:W2:Y:S01]  /*ab60*/  @P0 LDG.E.128 R44, desc[UR36][R32.64] ;  /* 0x00000024202c0981 */ /* 0x000ea2000c1e1d00 */
[----:B------:R-:W-:Y:S01]  /*ab70*/  PLOP3.LUT P0, PT, PT, PT, UP0, 0x80, 0x8 ;  /* 0x000000000008781c */ /* 0x000fe20003f0f008 */
[----:B---3--:R-:W-:Y:S01]  /*ab80*/  IMAD R7, R37, 0xc0, RZ ;  /* 0x000000c025077824 */ /* 0x008fe200078e02ff */
        /* <DEDUP_REMOVED lines=8> */
[----:B--2---:R-:W-:Y:S02]  /*ac10*/  @P0 HMUL2 R40, R40, R44 ;  /* 0x0000002c28280232 */ /* 0x004fe40000000000 */
[----:B------:R-:W-:-:S02]  /*ac20*/  @P1 HFMA2 R41, R41, R45, -RZ ;  /* 0x0000002d29291231 */ /* 0x000fc400001000ff */
[----:B------:R-:W-:Y:S02]  /*ac30*/  @P2 HMUL2 R42, R42, R46 ;  /* 0x0000002e2a2a2232 */ /* 0x000fe40000000000 */
[----:B------:R-:W-:-:S05]  /*ac40*/  @P3 HFMA2 R43, R43, R47, -RZ ;  /* 0x0000002f2b2b3231 */ /* 0x000fca00001000ff */
[----:B------:R0:W-:Y:S02]  /*ac50*/  STG.E.128 desc[UR36][R6.64], R40 ;  /* 0x0000002806007986 */ /* 0x0001e4000c101d24 */
.L_x_352:
[--C-:B-----5:R-:W-:Y:S02]  /*ac60*/  HADD2.F32 R39, -RZ, R40.reuse.H0_H0 ;  /* 0x20000028ff277230 */ /* 0x120fe40000004100 */
[----:B------:R-:W-:Y:S02]  /*ac70*/  HADD2.F32 R3, -RZ, R40.H1_H1 ;  /* 0x30000028ff037230 */ /* 0x000fe40000004100 */
[--C-:B------:R-:W-:Y:S02]  /*ac80*/  HADD2.F32 R5, -RZ, R41.reuse.H0_H0 ;  /* 0x20000029ff057230 */ /* 0x100fe40000004100 */
[C---:B0--3--:R-:W-:Y:S01]  /*ac90*/  FFMA.FTZ R6, R0.reuse, R39, RZ ;  /* 0x0000002700067223 */ /* 0x049fe200000100ff */
        /* <DEDUP_REMOVED lines=13> */
.L_x_351:
[----:B-1--4-:R-:W-:Y:S05]  /*ad70*/  BSYNC.RECONVERGENT B2 ;  /* 0x0000000000027941 */ /* 0x012fea0003800200 */
.L_x_350:
        /* <DEDUP_REMOVED lines=8> */
.L_x_356:
[----:B------:R-:W-:Y:S02]  /*ae00*/  IADD3 R7, P1, PT, R11, UR47, RZ ;  /* 0x0000002f0b077c10 */ /* 0x000fe4000ff3e0ff */
        /* <DEDUP_REMOVED lines=28> */
.L_x_354:
[----:B------:R-:W-:Y:S05]  /*afd0*/  BSYNC.RECONVERGENT B2 ;  /* 0x0000000000027941 */ /* 0x000fea0003800200 */
.L_x_353:
        /* <DEDUP_REMOVED lines=45> */
.L_x_355:
[----:B------:R1:W3:Y:S01]  /*b2b0*/  LDS.U16 R0, [R36] ;  /* 0x0000000024007984 */ /* 0x0002e20000000400 */
[----:B------:R-:W-:Y:S01]  /*b2c0*/  VIADD R11, R11, 0x8 ;  /* 0x000000080b0b7836 */ /* 0x000fe20000000000 */
[----:B------:R-:W-:Y:S01]  /*b2d0*/  IADD3 R39, PT, PT, R39, 0x600, RZ ;  /* 0x0000060027277810 */ /* 0x000fe20007ffe0ff */
[--C-:B-----5:R-:W-:Y:S02]  /*b2e0*/  HADD2.F32 R3, -RZ, R48.reuse.H0_H0 ;  /* 0x20000030ff037230 */ /* 0x120fe40000004100 */
[----:B------:R-:W-:Y:S01]  /*b2f0*/  HADD2.F32 R5, -RZ, R48.H1_H1 ;  /* 0x30000030ff057230 */ /* 0x000fe20000004100 */
[----:B------:R-:W-:Y:S01]  /*b300*/  ISETP.GE.AND P1, PT, R11, R16, PT ;  /* 0x000000100b00720c */ /* 0x000fe20003f26270 */
[--C-:B0-----:R-:W-:Y:S02]  /*b310*/  HADD2.F32 R7, -RZ, R49.reuse.H0_H0 ;  /* 0x20000031ff077230 */ /* 0x101fe40000004100 */
[----:B------:R-:W-:Y:S02]  /*b320*/  HADD2.F32 R13, -RZ, R50.H1_H1 ;  /* 0x30000032ff0d7230 */ /* 0x000fe40000004100 */
[----:B------:R-:W-:-:S02]  /*b330*/  HADD2.F32 R49, -RZ, R49.H1_H1 ;  /* 0x30000031ff317230 */ /* 0x000fc40000004100 */
        /* <DEDUP_REMOVED lines=14> */
.L_x_349:
[----:B-1--4-:R-:W-:Y:S05]  /*b420*/  BSYNC.RECONVERGENT B1 ;  /* 0x0000000000017941 */ /* 0x012fea0003800200 */
.L_x_348:
        /* <DEDUP_REMOVED lines=9> */
[----:B------:R-:W4:Y:S01]  /*b4c0*/  LDC.64 R14, c[0x0][0x458] ;  /* 0x00011600ff0e7b82 */ /* 0x000f220000000a00 */
[----:B------:R-:W-:-:S04]  /*b4d0*/  IADD3 R7, PT, PT, -R4, UR11, R7 ;  /* 0x0000000b04077c10 */ /* 0x000fc8000fffe107 */
[----:B------:R-:W-:Y:S01]  /*b4e0*/  LOP3.LUT P0, RZ, R7, 0x4, RZ, 0xc0, !PT ;  /* 0x0000000407ff7812 */ /* 0x000fe2000780c0ff */
[----:B0-----:R-:W-:-:S06]  /*b4f0*/  UIMAD UR5, UR38, UR4, UR46 ;  /* 0x00000004260572a4 */ /* 0x001fcc000f8e022e */
[----:B------:R-:W-:Y:S02]  /*b500*/  IMAD.U32 R16, RZ, RZ, UR5 ;  /* 0x00000005ff107e24 */ /* 0x000fe4000f8e00ff */
[----:B-1----:R-:W-:Y:S02]  /*b510*/  IMAD R44, R30, UR4, RZ ;  /* 0x000000041e2c7c24 */ /* 0x002fe4000f8e02ff */
[----:B---3--:R-:W-:-:S04]  /*b520*/  IMAD R11, R16, 0xc0, R19 ;  /* 0x000000c0100b7824 */ /* 0x008fc800078e0213 */
[----:B----4-:R-:W-:Y:S01]  /*b530*/  IMAD.WIDE R14, R11, 0x2, R14 ;  /* 0x000000020b0e7825 */ /* 0x010fe200078e020e */
        /* <DEDUP_REMOVED lines=28> */
[----:B------:R-:W-:-:S05]  /*b700*/  IADD3 R16, P0, PT, R11, UR47, RZ ;  /* 0x0000002f0b107c10 */ /* 0x000fca000ff1e0ff */
        /* <DEDUP_REMOVED lines=32> */
.L_x_362:
[----:B------:R-:W-:Y:S05]  /*b910*/  BSYNC.RECONVERGENT B3 ;  /* 0x0000000000037941 */ /* 0x000fea0003800200 */
.L_x_361:
        /* <DEDUP_REMOVED lines=17> */
.L_x_360:
[----:B------:R-:W-:Y:S05]  /*ba30*/  BSYNC.RECONVERGENT B2 ;  /* 0x0000000000027941 */ /* 0x000fea0003800200 */
.L_x_359:
[----:B------:R-:W-:-:S13]  /*ba40*/  ISETP.GE.U32.AND P0, PT, R7, 0x4, PT ;  /* 0x000000040700780c */ /* 0x000fda0003f06070 */
[----:B------:R-:W-:Y:S05]  /*ba50*/  @!P0 BRA `(.L_x_358) ;  /* 0x0000000800948947 */ /* 0x000fea0003800000 */
[----:B------:R-:W-:Y:S01]  /*ba60*/  LEA R7, R11, UR7, 0x1 ;  /* 0x000000070b077c11 */ /* 0x000fe2000f8e08ff */
[----:B------:R-:W-:-:S04]  /*ba70*/  IMAD.U32 R16, RZ, RZ, UR10 ;  /* 0x0000000aff107e24 */ /* 0x000fc8000f8e00ff */
[----:B------:R-:W-:Y:S01]  /*ba80*/  IMAD R7, R16, -0x2, R7 ;  /* 0xfffffffe10077824 */ /* 0x000fe200078e0207 */
[C---:B------:R-:W-:Y:S01]  /*ba90*/  IADD3 R16, PT, PT, R11.reuse, 0x4, RZ ;  /* 0x000000040b107810 */ /* 0x040fe20007ffe0ff */
[----:B------:R-:W-:-:S03]  /*baa0*/  IMAD R11, R11, 0xc0, RZ ;  /* 0x000000c00b0b7824 */ /* 0x000fc600078e02ff */
[----:B------:R-:W-:-:S07]  /*bab0*/  IADD3 R7, PT, PT, R7, 0x8, R54 ;  /* 0x0000000807077810 */ /* 0x000fce0007ffe036 */
.L_x_369:
        /* <DEDUP_REMOVED lines=9> */
[----:B------:R-:W-:Y:S02]  /*bb50*/  ISETP.GE.AND P1, PT, R34, RZ, PT ;  /* 0x000000ff2200720c */ /* 0x000fe40003f26270 */
[----:B------:R-:W-:-:S05]  /*bb60*/  ISETP.NE.AND P2, PT, R47, RZ, PT ;  /* 0x000000ff2f00720c */ /* 0x000fca0003f45270 */
[----:B-1----:R-:W1:Y:S02]  /*bb70*/  MUFU.RCP R36, R36 ;  /* 0x0000002400247308 */ /* 0x002e640000001000 */
[----:B-1----:R-:W-:-:S06]  /*bb80*/  IADD3 R32, PT, PT, R36, 0xffffffe, RZ ;  /* 0x0ffffffe24207810 */ /* 0x002fcc0007ffe0ff */
[----:B------:R1:W3:Y:S02]  /*bb90*/  F2I.FTZ.U32.TRUNC.NTZ R33, R32 ;  /* 0x0000002000217305 */ /* 0x0002e4000021f000 */
[----:B-1----:R-:W-:Y:S02]  /*bba0*/  HFMA2 R32, -RZ, RZ, 0, 0 ;  /* 0x00000000ff207431 */ /* 0x002fe400000001ff */
[----:B---3--:R-:W-:-:S04]  /*bbb0*/  IMAD.MOV R28, RZ, RZ, -R33 ;  /* 0x000000ffff1c7224 */ /* 0x008fc800078e0a21 */
        /* <DEDUP_REMOVED lines=13> */
[C---:B0-----:R-:W-:Y:S01]  /*bc90*/  LEA R34, P0, R30.reuse, UR4, 0x2 ;  /* 0x000000041e227c11 */ /* 0x041fe2000f8010ff */
[----:B------:R-:W0:Y:S03]  /*bca0*/  LDCU UR4, c[0x0][0x40c] ;  /* 0x00008180ff0477ac */ /* 0x000e260008000800 */
[----:B------:R-:W-:-:S06]  /*bcb0*/  LEA.HI.X R35, R30, UR5, R33, 0x2, P0 ;  /* 0x000000051e237c11 */ /* 0x000fcc00080f1421 */
[----:B------:R-:W3:Y:S02]  /*bcc0*/  LDG.E R35, desc[UR36][R34.64] ;  /* 0x0000002422237981 */ /* 0x000ee4000c1e1900 */
[----:B---3--:R-:W-:-:S04]  /*bcd0*/  IMAD R28, R44, R35, R28 ;  /* 0x000000232c1c7224 */ /* 0x008fc800078e021c */
[----:B------:R-:W-:Y:S02]  /*bce0*/  IMAD R33, R28, 0xc0, RZ ;  /* 0x000000c01c217824 */ /* 0x000fe400078e02ff */
[----:B------:R-:W1:Y:S02]  /*bcf0*/  LDS.U16 R28, [R7+-0x8] ;  /* 0xfffff800071c7984 */ /* 0x000e640000000400 */
[----:B------:R-:W-:-:S05]  /*bd00*/  IMAD.WIDE R32, R33, 0x2, R26 ;  /* 0x0000000221207825 */ /* 0x000fca00078e021a */
[----:B------:R3:W5:Y:S01]  /*bd10*/  LDG.E.128 R36, desc[UR36][R32.64] ;  /* 0x0000002420247981 */ /* 0x000762000c1e1d00 */
[----:B0-----:R-:W-:Y:S01]  /*bd20*/  UISETP.NE.AND UP0, UPT, UR4, URZ, UPT ;  /* 0x000000ff0400728c */ /* 0x001fe2000bf05270 */
[----:B-1----:R-:W-:-:S08]  /*bd30*/  HADD2.F32 R45, -RZ, R28.H0_H0 ;  /* 0x2000001cff2d7230 */ /* 0x002fd00000004100 */
[----:B---3--:R-:W-:Y:S05]  /*bd40*/  BRA.U UP0, `(.L_x_365) ;  /* 0x00000001004c7547 */ /* 0x008fea000b800000 */
        /* <DEDUP_REMOVED lines=19> */
.L_x_365:
        /* <DEDUP_REMOVED lines=16> */
.L_x_364:
[----:B------:R-:W-:Y:S05]  /*bf80*/  BSYNC.RECONVERGENT B2 ;  /* 0x0000000000027941 */ /* 0x000fea0003800200 */
.L_x_363:
[----:B------:R-:W-:Y:S01]  /*bf90*/  ISETP.GE.AND P0, PT, R16, R47, PT ;  /* 0x0000002f1000720c */ /* 0x000fe20003f06270 */
[----:B------:R-:W-:-:S12]  /*bfa0*/  BSSY.RECONVERGENT B2, `(.L_x_366) ;  /* 0x000004a000027945 */ /* 0x000fd80003800200 */
        /* <DEDUP_REMOVED lines=10> */
[----:B-1----:R-:W-:Y:S01]  /*c050*/  MOV R32, RZ ;  /* 0x000000ff00207202 */ /* 0x002fe20000000f00 */
        /* <DEDUP_REMOVED lines=20> */
[----:B------:R-:W1:Y:S02]  /*c1a0*/  LDS.U16 R28, [R7] ;  /* 0x00000000071c7984 */ /* 0x000e640000000400 */
        /* <DEDUP_REMOVED lines=25> */
.L_x_368:
        /* <DEDUP_REMOVED lines=16> */
.L_x_367:
[----:B------:R-:W-:Y:S05]  /*c440*/  BSYNC.RECONVERGENT B2 ;  /* 0x0000000000027941 */ /* 0x000fea0003800200 */
.L_x_366:
[C---:B------:R-:W-:Y:S01]  /*c450*/  VIADD R28, R16.reuse, 0x4 ;  /* 0x00000004101c7836 */ /* 0x040fe20000000000 */
[----:B------:R-:W-:Y:S01]  /*c460*/  IADD3 R16, PT, PT, R16, 0x8, RZ ;  /* 0x0000000810107810 */ /* 0x000fe20007ffe0ff */
[----:B------:R-:W-:Y:S01]  /*c470*/  VIADD R11, R11, 0x600 ;  /* 0x000006000b0b7836 */ /* 0x000fe20000000000 */
[----:B------:R-:W-:Y:S02]  /*c480*/  IADD3 R7, PT, PT, R7, 0x10, RZ ;  /* 0x0000001007077810 */ /* 0x000fe40007ffe0ff */
[----:B------:R-:W-:-:S13]  /*c490*/  ISETP.GE.AND P0, PT, R28, UR45, PT ;  /* 0x0000002d1c007c0c */ /* 0x000fda000bf06270 */
[----:B------:R-:W-:Y:S05]  /*c4a0*/  @!P0 BRA `(.L_x_369) ;  /* 0xfffffff400848947 */ /* 0x000fea000383ffff */
.L_x_358:
[----:B------:R-:W-:Y:S05]  /*c4b0*/  BSYNC.RECONVERGENT B1 ;  /* 0x0000000000017941 */ /* 0x000fea0003800200 */
.L_x_357:
[----:B------:R-:W-:-:S13]  /*c4c0*/  ISETP.NE.AND P0, PT, R4, R29, PT ;  /* 0x0000001d0400720c */ /* 0x000fda0003f05270 */
        /* <DEDUP_REMOVED lines=10> */
[----:B------:R-:W4:Y:S01]  /*c570*/  LDS.U16 R31, [R31+-0x2] ;  /* 0xfffffe001f1f7984 */ /* 0x000f220000000400 */
[----:B-1----:R-:W-:Y:S01]  /*c580*/  UISETP.NE.AND UP0, UPT, UR4, URZ, UPT ;  /* 0x000000ff0400728c */ /* 0x002fe2000bf05270 */
[----:B----4-:R-:W-:-:S08]  /*c590*/  HADD2.F32 R7, -RZ, R31.H0_H0 ;  /* 0x2000001fff077230 */ /* 0x010fd00000004100 */
        /* <DEDUP_REMOVED lines=11> */
[----:B---3--:R-:W-:-:S04]  /*c650*/  @P0 IMAD R11, R12, 0xc0, R19 ;  /* 0x000000c00c0b0824 */ /* 0x008fc800078e0213 */
        /* <DEDUP_REMOVED lines=14> */
.L_x_370:
[--C-:B---3-5:R-:W-:Y:S02]  /*c740*/  HADD2.F32 R11, -RZ, R32.reuse.H0_H0 ;  /* 0x20000020ff0b7230 */ /* 0x128fe40000004100 */
        /* <DEDUP_REMOVED lines=15> */
.L_x_347:
[----:B-1--4-:R-:W-:Y:S05]  /*c840*/  BSYNC.RECONVERGENT B0 ;  /* 0x0000000000007941 */ /* 0x012fea0003800200 */
.L_x_346:
[----:B------:R-:W-:Y:S01]  /*c850*/  BAR.SYNC.DEFER_BLOCKING 0x0 ;  /* 0x0000000000007b1d */ /* 0x000fe20000010000 */
[----:B------:R-:W-:-:S13]  /*c860*/  ISETP.GT.U32.AND P0, PT, R19, 0xbf, PT ;  /* 0x000000bf1300780c */ /* 0x000fda0003f04070 */
[----:B------:R-:W-:Y:S05]  /*c870*/  @P0 EXIT ;  /* 0x000000000000094d */ /* 0x000fea0003800000 */
[----:B------:R-:W1:Y:S01]  /*c880*/  S2UR UR5, SR_CgaCtaId ;  /* 0x00000000000579c3 */ /* 0x000e620000008800 */
[----:B------:R-:W-:Y:S01]  /*c890*/  LOP3.LUT R7, R2, 0x3c0, RZ, 0xc0, !PT ;  /* 0x000003c002077812 */ /* 0x000fe200078ec0ff */
[----:B------:R-:W-:Y:S01]  /*c8a0*/  UMOV UR4, 0x400 ;  /* 0x0000040000047882 */ /* 0x000fe20000000000 */
[----:B------:R-:W-:Y:S01]  /*c8b0*/  IMAD R4, R4, 0xc0, R19 ;  /* 0x000000c004047824 */ /* 0x000fe200078e0213 */
[----:B------:R-:W-:Y:S01]  /*c8c0*/  UIADD3 UR4, UPT, UPT, UR4, 0x420, URZ ;  /* 0x0000042004047890 */ /* 0x000fe2000fffe0ff */
[----:B------:R-:W-:Y:S01]  /*c8d0*/  ISETP.NE.AND P0, PT, R7, 0x40, PT ;  /* 0x000000400700780c */ /* 0x000fe20003f05270 */
[----:B------:R-:W-:Y:S01]  /*c8e0*/  BSSY.RECONVERGENT B0, `(.L_x_371) ;  /* 0x000000d000007945 */ /* 0x000fe20003800200 */
[C---:B---3--:R-:W-:Y:S02]  /*c8f0*/  LOP3.LUT R11, R2.reuse, 0x3e0, RZ, 0xc0, !PT ;  /* 0x000003e0020b7812 */ /* 0x048fe400078ec0ff */
[C---:B------:R-:W-:Y:S02]  /*c900*/  ISETP.GT.U32.AND P1, PT, R2.reuse, 0x3f, PT ;  /* 0x0000003f0200780c */ /* 0x040fe40003f24070 */
[----:B------:R-:W-:-:S02]  /*c910*/  ISETP.GT.U32.AND P3, PT, R2, 0x1f, PT ;  /* 0x0000001f0200780c */ /* 0x000fc40003f64070 */
[----:B------:R-:W-:Y:S01]  /*c920*/  ISETP.NE.AND P2, PT, R11, 0x20, PT ;  /* 0x000000200b00780c */ /* 0x000fe20003f45270 */
[----:B-1----:R-:W-:-:S06]  /*c930*/  ULEA UR4, UR5, UR4, 0x18 ;  /* 0x0000000405047291 */ /* 0x002fcc000f8ec0ff */
[----:B------:R-:W-:Y:S01]  /*c940*/  LEA R4, R4, UR4, 0x1 ;  /* 0x0000000404047c11 */ /* 0x000fe2000f8e08ff */
[----:B------:R-:W-:Y:S06]  /*c950*/  @P0 BRA `(.L_x_372) ;  /* 0x0000000000140947 */ /* 0x000fec0003800000 */
[----:B0-----:R-:W-:Y:S02]  /*c960*/  F2FP.F16.F32.PACK_AB R20, R3, R6 ;  /* 0x000000060314723e */ /* 0x001fe400000000ff */
[----:B------:R-:W-:Y:S02]  /*c970*/  F2FP.F16.F32.PACK_AB R21, R8, R5 ;  /* 0x000000050815723e */ /* 0x000fe400000000ff */
[----:B------:R-:W-:Y:S02]  /*c980*/  F2FP.F16.F32.PACK_AB R22, R10, R9 ;  /* 0x000000090a16723e */ /* 0x000fe400000000ff */
[----:B------:R-:W-:-:S05]  /*c990*/  F2FP.F16.F32.PACK_AB R23, R0, R13 ;  /* 0x0000000d0017723e */ /* 0x000fca00000000ff */
[----:B------:R1:W-:Y:S02]  /*c9a0*/  STS.128 [R4+-0x300], R20 ;  /* 0xfffd001404007388 */ /* 0x0003e40000000c00 */
.L_x_372:
[----:B------:R-:W-:Y:S05]  /*c9b0*/  BSYNC.RECONVERGENT B0 ;  /* 0x0000000000007941 */ /* 0x000fea0003800200 */
.L_x_371:
[----:B------:R-:W-:Y:S06]  /*c9c0*/  BAR.SYNC.DEFER_BLOCKING 0x0 ;  /* 0x0000000000007b1d */ /* 0x000fec0000010000 */
[----:B------:R-:W-:Y:S04]  /*c9d0*/  BSSY.RECONVERGENT B0, `(.L_x_373) ;  /* 0x0000013000007945 */ /* 0x000fe80003800200 */
[----:B------:R-:W-:Y:S05]  /*c9e0*/  @P1 BRA `(.L_x_374) ;  /* 0x0000000000441947 */ /* 0x000fea0003800000 */
[----:B01----:R-:W0:Y:S02]  /*c9f0*/  LDS.128 R20, [R4] ;  /* 0x0000000004147984 */ /* 0x003e240000000c00 */
        /* <DEDUP_REMOVED lines=16> */
.L_x_374:
[----:B------:R-:W-:Y:S05]  /*cb00*/  BSYNC.RECONVERGENT B0 ;  /* 0x0000000000007941 */ /* 0x000fea0003800200 */
.L_x_373:
[----:B------:R-:W-:Y:S06]  /*cb10*/  BAR.SYNC.DEFER_BLOCKING 0x0 ;  /* 0x0000000000007b1d */ /* 0x000fec0000010000 */
[----:B------:R-:W-:Y:S04]  /*cb20*/  BSSY.RECONVERGENT B0, `(.L_x_375) ;  /* 0x0000007000007945 */ /* 0x000fe80003800200 */
[----:B------:R-:W-:Y:S05]  /*cb30*/  @P2 BRA `(.L_x_376) ;  /* 0x0000000000142947 */ /* 0x000fea0003800000 */
[----:B01----:R-:W-:Y:S02]  /*cb40*/  F2FP.F16.F32.PACK_AB R20, R3, R6 ;  /* 0x000000060314723e */ /* 0x003fe400000000ff */
[----:B------:R-:W-:Y:S02]  /*cb50*/  F2FP.F16.F32.PACK_AB R21, R8, R5 ;  /* 0x000000050815723e */ /* 0x000fe400000000ff */
[----:B------:R-:W-:Y:S02]  /*cb60*/  F2FP.F16.F32.PACK_AB R22, R10, R9 ;  /* 0x000000090a16723e */ /* 0x000fe400000000ff */
[----:B------:R-:W-:-:S05]  /*cb70*/  F2FP.F16.F32.PACK_AB R23, R0, R13 ;  /* 0x0000000d0017723e */ /* 0x000fca00000000ff */
[----:B------:R3:W-:Y:S02]  /*cb80*/  STS.128 [R4+-0x180], R20 ;  /* 0xfffe801404007388 */ /* 0x0007e40000000c00 */
.L_x_376:
[----:B------:R-:W-:Y:S05]  /*cb90*/  BSYNC.RECONVERGENT B0 ;  /* 0x0000000000007941 */ /* 0x000fea0003800200 */
.L_x_375:
[----:B------:R-:W-:Y:S06]  /*cba0*/  BAR.SYNC.DEFER_BLOCKING 0x0 ;  /* 0x0000000000007b1d */ /* 0x000fec0000010000 */
[----:B------:R-:W-:Y:S04]  /*cbb0*/  BSSY.RECONVERGENT B0, `(.L_x_377) ;  /* 0x0000013000007945 */ /* 0x000fe80003800200 */
[----:B------:R-:W-:Y:S05]  /*cbc0*/  @P3 BRA `(.L_x_378) ;  /* 0x0000000000443947 */ /* 0x000fea0003800000 */
[----:B01-3--:R-:W0:Y:S02]  /*cbd0*/  LDS.128 R20, [R4] ;  /* 0x0000000004147984 */ /* 0x00be240000000c00 */
        /* <DEDUP_REMOVED lines=16> */
.L_x_378:
[----:B------:R-:W-:Y:S05]  /*cce0*/  BSYNC.RECONVERGENT B0 ;  /* 0x0000000000007941 */ /* 0x000fea0003800200 */
.L_x_377:
[----:B------:R-:W-:Y:S06]  /*ccf0*/  BAR.SYNC.DEFER_BLOCKING 0x0 ;  /* 0x0000000000007b1d */ /* 0x000fec0000010000 */
[----:B------:R-:W-:Y:S05]  /*cd00*/  @P3 EXIT ;  /* 0x000000000000394d */ /* 0x000fea0003800000 */
[----:B------:R-:W4:Y:S02]  /*cd10*/  LDCU UR4, c[0x0][0x478] ;  /* 0x00008f00ff0477ac */ /* 0x000f240008000800 */
[----:B----4-:R-:W-:-:S09]  /*cd20*/  UISETP.NE.AND UP0, UPT, UR4, 0x2, UPT ;  /* 0x000000020400788c */ /* 0x010fd2000bf05270 */
[----:B------:R-:W-:Y:S05]  /*cd30*/  BRA.U UP0, `(.L_x_379) ;  /* 0x0000000100e07547 */ /* 0x000fea000b800000 */
[----:B------:R-:W4:Y:S01]  /*cd40*/  LDC.64 R14, c[0x0][0x470] ;  /* 0x00011c00ff0e7b82 */ /* 0x000f220000000a00 */
[----:B------:R-:W5:Y:S01]  /*cd50*/  LDCU.64 UR4, c[0x0][0x380] ;  /* 0x00007000ff0477ac */ /* 0x000f620008000a00 */
[----:B----4-:R-:W4:Y:S01]  /*cd60*/  LDG.E R14, desc[UR36][R14.64] ;  /* 0x000000240e0e7981 */ /* 0x010f22000c1e1900 */
[----:B------:R-:W-:Y:S01]  /*cd70*/  IADD3 R19, PT, PT, R19, UR48, RZ ;  /* 0x0000003013137c10 */ /* 0x000fe2000fffe0ff */
[C---:B----4-:R-:W-:Y:S01]  /*cd80*/  FMUL.FTZ R13, R14.reuse, R13 ;  /* 0x0000000d0e0d7220 */ /* 0x050fe20000410000 */
[C---:B------:R-:W-:Y:S01]  /*cd90*/  FMUL.FTZ R10, R14.reuse, R10 ;  /* 0x0000000a0e0a7220 */ /* 0x040fe20000410000 */
[C---:B------:R-:W-:Y:S01]  /*cda0*/  FMUL.FTZ R0, R14.reuse, R0 ;  /* 0x000000000e007220 */ /* 0x040fe20000410000 */
[C---:B------:R-:W-:Y:S01]  /*cdb0*/  FMUL.FTZ R3, R14.reuse, R3 ;  /* 0x000000030e037220 */ /* 0x040fe20000410000 */
[C---:B------:R-:W-:Y:S01]  /*cdc0*/  FMUL.FTZ R5, R14.reuse, R5 ;  /* 0x000000050e057220 */ /* 0x040fe20000410000 */
[C---:B------:R-:W-:Y:S01]  /*cdd0*/  FMUL.FTZ R8, R14.reuse, R8 ;  /* 0x000000080e087220 */ /* 0x040fe20000410000 */
[----:B------:R-:W4:Y:S01]  /*cde0*/  F2I.S8.NTZ R13, R13 ;  /* 0x0000000d000d7305 */ /* 0x000f220000202100 */
[C---:B------:R-:W-:Y:S01]  /*cdf0*/  FMUL.FTZ R9, R14.reuse, R9 ;  /* 0x000000090e097220 */ /* 0x040fe20000410000 */
[----:B------:R-:W-:-:S06]  /*ce00*/  FMUL.FTZ R6, R14, R6 ;  /* 0x000000060e067220 */ /* 0x000fcc0000410000 */
[----:B------:R-:W0:Y:S01]  /*ce10*/  F2I.S8.NTZ R10, R10 ;  /* 0x0000000a000a7305 */ /* 0x000e220000202100 */
[----:B----4-:R-:W-:-:S07]  /*ce20*/  PRMT R2, R13, 0x8880, RZ ;  /* 0x000088800d027816 */ /* 0x010fce00000000ff */
[----:B------:R-:W4:Y:S01]  /*ce30*/  F2I.S8.NTZ R0, R0 ;  /* 0x0000000000007305 */ /* 0x000f220000202100 */
[----:B------:R-:W-:Y:S02]  /*ce40*/  PRMT R2, R2, 0x7710, RZ ;  /* 0x0000771002027816 */ /* 0x000fe400000000ff */
[----:B0-----:R-:W-:-:S05]  /*ce50*/  PRMT R10, R10, 0x8880, RZ ;  /* 0x000088800a0a7816 */ /* 0x001fca00000000ff */
[----:B------:R-:W0:Y:S01]  /*ce60*/  F2I.S8.NTZ R3, R3 ;  /* 0x0000000300037305 */ /* 0x000e220000202100 */
[----:B-1-3--:R-:W-:-:S04]  /*ce70*/  SHF.L.U32 R4, R2, 0x10, RZ ;  /* 0x0000001002047819 */ /* 0x00afc800000006ff */
[----:B------:R-:W-:Y:S02]  /*ce80*/  LOP3.LUT R11, R4, 0xff0000, RZ, 0xc0, !PT ;  /* 0x00ff0000040b7812 */ /* 0x000fe400078ec0ff */
[----:B----4-:R-:W-:Y:S01]  /*ce90*/  PRMT R7, R0, 0x8880, RZ ;  /* 0x0000888000077816 */ /* 0x010fe200000000ff */
[----:B------:R-:W1:Y:S01]  /*cea0*/  F2I.S8.NTZ R5, R5 ;  /* 0x0000000500057305 */ /* 0x000e620000202100 */
[----:B------:R-:W-:Y:S02]  /*ceb0*/  PRMT R0, R10, 0x7710, RZ ;  /* 0x000077100a007816 */ /* 0x000fe400000000ff */
[----:B------:R-:W-:-:S03]  /*cec0*/  PRMT R2, R7, 0x7710, RZ ;  /* 0x0000771007027816 */ /* 0x000fc600000000ff */
[----:B------:R-:W-:Y:S01]  /*ced0*/  IMAD.SHL.U32 R0, R0, 0x100, RZ ;  /* 0x0000010000007824 */ /* 0x000fe200078e00ff */
[----:B------:R-:W-:Y:S01]  /*cee0*/  PRMT R11, R11, 0x4210, R2 ;  /* 0x000042100b0b7816 */ /* 0x000fe20000000002 */
[----:B------:R-:W3:Y:S03]  /*cef0*/  F2I.S8.NTZ R8, R8 ;  /* 0x0000000800087305 */ /* 0x000ee60000202100 */
[----:B------:R-:W-:Y:S02]  /*cf00*/  LOP3.LUT R11, R11, 0xff00, R0, 0xf8, !PT ;  /* 0x0000ff000b0b7812 */ /* 0x000fe400078ef800 */
[----:B0-----:R-:W-:Y:S02]  /*cf10*/  PRMT R0, R3, 0x8880, RZ ;  /* 0x0000888003007816 */ /* 0x001fe400000000ff */
[----:B-1----:R-:W-:Y:S01]  /*cf20*/  PRMT R2, R5, 0x8880, RZ ;  /* 0x0000888005027816 */ /* 0x002fe200000000ff */
[----:B------:R-:W0:Y:S01]  /*cf30*/  F2I.S8.NTZ R9, R9 ;  /* 0x0000000900097305 */ /* 0x000e220000202100 */
[----:B------:R-:W-:-:S02]  /*cf40*/  PRMT R0, R0, 0x7710, RZ ;  /* 0x0000771000007816 */ /* 0x000fc400000000ff */
[----:B------:R-:W-:Y:S02]  /*cf50*/  PRMT R2, R2, 0x7710, RZ ;  /* 0x0000771002027816 */ /* 0x000fe400000000ff */
[----:B------:R-:W-:Y:S02]  /*cf60*/  LOP3.LUT R7, R0, 0xff, RZ, 0xc0, !PT ;  /* 0x000000ff00077812 */ /* 0x000fe400078ec0ff */
[----:B---3--:R-:W-:Y:S01]  /*cf70*/  PRMT R8, R8, 0x8880, RZ ;  /* 0x0000888008087816 */ /* 0x008fe200000000ff */
[----:B------:R-:W1:Y:S01]  /*cf80*/  F2I.S8.NTZ R6, R6 ;  /* 0x0000000600067305 */ /* 0x000e620000202100 */
[----:B------:R-:W-:Y:S02]  /*cf90*/  LOP3.LUT R4, R2, 0xff, RZ, 0xc0, !PT ;  /* 0x000000ff02047812 */ /* 0x000fe400078ec0ff */
[----:B------:R-:W-:Y:S02]  /*cfa0*/  PRMT R3, R8, 0x7710, RZ ;  /* 0x0000771008037816 */ /* 0x000fe400000000ff */
[----:B-----5:R-:W-:Y:S01]  /*cfb0*/  IADD3 R8, P0, PT, R19, UR4, RZ ;  /* 0x0000000413087c10 */ /* 0x020fe2000ff1e0ff */
[----:B------:R-:W-:Y:S01]  /*cfc0*/  IMAD.WIDE.U32 R4, R4, 0x10000, RZ ;  /* 0x0001000004047825 */ /* 0x000fe200078e00ff */
[----:B0-----:R-:W-:-:S02]  /*cfd0*/  PRMT R9, R9, 0x8880, RZ ;  /* 0x0000888009097816 */ /* 0x001fc400000000ff */
        /* <DEDUP_REMOVED lines=14> */
.L_x_379:
        /* <DEDUP_REMOVED lines=12> */
.L_x_248:
[----:B------:R-:W-:Y:S01]  /*d180*/  MOV R12, 0x10 ;  /* 0x00000010000c7802 */ /* 0x000fe20000000f00 */
[----:B------:R-:W-:Y:S01]  /*d190*/  IMAD.MOV.U32 R11, RZ, RZ, 0x1f ;  /* 0x0000001fff0b7424 */ /* 0x000fe200078e00ff */
[----:B------:R-:W-:-:S07]  /*d1a0*/  MOV R15, 0xffffffff ;  /* 0xffffffff000f7802 */ /* 0x000fce0000000f00 */
[----:B-1----:R-:W-:Y:S05]  /*d1b0*/  WARPSYNC.COLLECTIVE R15, `(.L_x_380) ;  /* 0x000000000f087348 */ /* 0x002fea0003c00000 */
[----:B------:R0:W2:Y:S02]  /*d1c0*/  SHFL.BFLY P6, R14, R13, R12, R11 ;  /* 0x0c00000c0d0e7389 */ /* 0x0000a400000c000b */
[----:B012---:R-:W-:Y:S05]  /*d1d0*/  ENDCOLLECTIVE ;  /* 0x000000000000791b */ /* 0x007fea0003800000 */
.L_x_380:
[----:B------:R-:W-:Y:S01]  /*d1e0*/  MOV R12, 0x8 ;  /* 0x00000008000c7802 */ /* 0x000fe20000000f00 */
[----:B------:R-:W-:-:S04]  /*d1f0*/  FADD.FTZ R3, R13, R14 ;  /* 0x0000000e0d037221 */ /* 0x000fc80000010000 */
[----:B------:R-:W-:-:S07]  /*d200*/  IMAD.MOV.U32 R13, RZ, RZ, R3 ;  /* 0x000000ffff0d7224 */ /* 0x000fce00078e0003 */
[----:B------:R-:W-:Y:S05]  /*d210*/  WARPSYNC.COLLECTIVE R15, `(.L_x_381) ;  /* 0x000000000f087348 */ /* 0x000fea0003c00000 */
[----:B------:R0:W1:Y:S02]  /*d220*/  SHFL.BFLY P6, R14, R13, R12, R11 ;  /* 0x0c00000c0d0e7389 */ /* 0x00006400000c000b */
[----:B01----:R-:W-:Y:S05]  /*d230*/  ENDCOLLECTIVE ;  /* 0x000000000000791b */ /* 0x003fea0003800000 */
.L_x_381:
[----:B------:R-:W-:Y:S01]  /*d240*/  MOV R12, 0x4 ;  /* 0x00000004000c7802 */ /* 0x000fe20000000f00 */
[----:B------:R-:W-:-:S04]  /*d250*/  FADD.FTZ R4, R3, R14 ;  /* 0x0000000e03047221 */ /* 0x000fc80000010000 */
[----:B------:R-:W-:-:S07]  /*d260*/  IMAD.MOV.U32 R13, RZ, RZ, R4 ;  /* 0x000000ffff0d7224 */ /* 0x000fce00078e0004 */
[----:B------:R-:W-:Y:S05]  /*d270*/  WARPSYNC.COLLECTIVE R15, `(.L_x_382) ;  /* 0x000000000f087348 */ /* 0x000fea0003c00000 */
[----:B------:R0:W1:Y:S02]  /*d280*/  SHFL.BFLY P6, R14, R13, R12, R11 ;  /* 0x0c00000c0d0e7389 */ /* 0x00006400000c000b */
[----:B01----:R-:W-:Y:S05]  /*d290*/  ENDCOLLECTIVE ;  /* 0x000000000000791b */ /* 0x003fea0003800000 */
.L_x_382:
[----:B------:R-:W-:Y:S01]  /*d2a0*/  MOV R12, 0x2 ;  /* 0x00000002000c7802 */ /* 0x000fe20000000f00 */
[----:B------:R-:W-:-:S04]  /*d2b0*/  FADD.FTZ R5, R4, R14 ;  /* 0x0000000e04057221 */ /* 0x000fc80000010000 */
[----:B------:R-:W-:-:S07]  /*d2c0*/  IMAD.MOV.U32 R13, RZ, RZ, R5 ;  /* 0x000000ffff0d7224 */ /* 0x000fce00078e0005 */
[----:B------:R-:W-:Y:S05]  /*d2d0*/  WARPSYNC.COLLECTIVE R15, `(.L_x_383) ;  /* 0x000000000f087348 */ /* 0x000fea0003c00000 */
[----:B------:R0:W1:Y:S02]  /*d2e0*/  SHFL.BFLY P6, R14, R13, R12, R11 ;  /* 0x0c00000c0d0e7389 */ /* 0x00006400000c000b */
[----:B01----:R-:W-:Y:S05]  /*d2f0*/  ENDCOLLECTIVE ;  /* 0x000000000000791b */ /* 0x003fea0003800000 */
.L_x_383:
[----:B------:R-:W-:Y:S01]  /*d300*/  MOV R12, 0x1 ;  /* 0x00000001000c7802 */ /* 0x000fe20000000f00 */
[----:B------:R-:W-:-:S04]  /*d310*/  FADD.FTZ R6, R5, R14 ;  /* 0x0000000e05067221 */ /* 0x000fc80000010000 */
[----:B------:R-:W-:-:S07]  /*d320*/  IMAD.MOV.U32 R13, RZ, RZ, R6 ;  /* 0x000000ffff0d7224 */ /* 0x000fce00078e0006 */
[----:B------:R-:W-:Y:S05]  /*d330*/  WARPSYNC.COLLECTIVE R15, `(.L_x_384) ;  /* 0x000000000f087348 */ /* 0x000fea0003c00000 */
[----:B------:R0:W1:Y:S02]  /*d340*/  SHFL.BFLY P6, R14, R13, R12, R11 ;  /* 0x0c00000c0d0e7389 */ /* 0x00006400000c000b */
[----:B01----:R-:W-:Y:S05]  /*d350*/  ENDCOLLECTIVE ;  /* 0x000000000000791b */ /* 0x003fea0003800000 */
.L_x_384:
[----:B------:R-:W-:Y:S05]  /*d360*/  BRA `(.L_x_385) ;  /* 0xffffff5c00787947 */ /* 0x000fea000383ffff */
.L_x_316:
[----:B------:R-:W-:Y:S01]  /*d370*/  BSSY B1, `(.L_x_386) ;  /* 0x0000007000017945 */ /* 0x000fe20003800000 */
[----:B------:R-:W-:Y:S01]  /*d380*/  IMAD.MOV.U32 R12, RZ, RZ, 0x1 ;  /* 0x00000001ff0c7424 */ /* 0x000fe200078e00ff */
[----:B------:R-:W-:Y:S01]  /*d390*/  MOV R11, 0x1f ;  /* 0x0000001f000b7802 */ /* 0x000fe20000000f00 */
[----:B------:R-:W-:-:S07]  /*d3a0*/  IMAD.MOV.U32 R15, RZ, RZ, -0x1 ;  /* 0xffffffffff0f7424 */ /* 0x000fce00078e00ff */
[----:B01234-:R-:W-:Y:S05]  /*d3b0*/  WARPSYNC.COLLECTIVE R15, `(.L_x_387) ;  /* 0x000000000f087348 */ /* 0x01ffea0003c00000 */
[----:B------:R0:W0:Y:S02]  /*d3c0*/  SHFL.BFLY P6, R14, R13, R12, R11 ;  /* 0x0c00000c0d0e7389 */ /* 0x00002400000c000b */
[----:B01234-:R-:W-:Y:S05]  /*d3d0*/  ENDCOLLECTIVE ;  /* 0x000000000000791b */ /* 0x01ffea0003800000 */
.L_x_387:
[----:B------:R-:W-:Y:S05]  /*d3e0*/  BSYNC B1 ;  /* 0x0000000000017941 */ /* 0x000fea0003800000 */
.L_x_386:
[----:B------:R-:W-:Y:S05]  /*d3f0*/  BRA `(.L_x_388) ;  /* 0xffffffac00d47947 */ /* 0x000fea000383ffff */
.L_x_320:
[----:B------:R-:W-:Y:S01]  /*d400*/  HFMA2 R11, -RZ, RZ, 0, 1.847743988037109375e-06 ;  /* 0x0000001fff0b7431 */ /* 0x000fe200000001ff */
[----:B------:R-:W-:Y:S01]  /*d410*/  BSSY B0, `(.L_x_389) ;  /* 0x0000007000007945 */ /* 0x000fe20003800000 */
[----:B------:R-:W-:Y:S01]  /*d420*/  MOV R13, R0 ;  /* 0x00000000000d7202 */ /* 0x000fe20000000f00 */
[----:B------:R-:W-:Y:S02]  /*d430*/  IMAD.MOV.U32 R12, RZ, RZ, 0x10 ;  /* 0x00000010ff0c7424 */ /* 0x000fe400078e00ff */
[----:B------:R-:W-:-:S07]  /*d440*/  IMAD.MOV.U32 R15, RZ, RZ, -0x1 ;  /* 0xffffffffff0f7424 */ /* 0x000fce00078e00ff */
[----:B-1234-:R-:W-:Y:S05]  /*d450*/  WARPSYNC.COLLECTIVE R15, `(.L_x_390) ;  /* 0x000000000f087348 */ /* 0x01efea0003c00000 */
[----:B------:R0:W0:Y:S02]  /*d460*/  SHFL.BFLY P6, R14, R13, R12, R11 ;  /* 0x0c00000c0d0e7389 */ /* 0x00002400000c000b */
[----:B01234-:R-:W-:Y:S05]  /*d470*/  ENDCOLLECTIVE ;  /* 0x000000000000791b */ /* 0x01ffea0003800000 */
.L_x_390:
[----:B------:R-:W-:Y:S05]  /*d480*/  BSYNC B0 ;  /* 0x0000000000007941 */ /* 0x000fea0003800000 */
.L_x_389:
[----:B------:R-:W-:Y:S01]  /*d490*/  FMNMX.FTZ R13, R14, R0, !PT ;  /* 0x000000000e0d7209 */ /* 0x000fe20007810000 */
[----:B------:R-:W-:Y:S01]  /*d4a0*/  IMAD.MOV.U32 R11, RZ, RZ, 0x1f ;  /* 0x0000001fff0b7424 */ /* 0x000fe200078e00ff */
[----:B------:R-:W-:Y:S02]  /*d4b0*/  MOV R12, 0x8 ;  /* 0x00000008000c7802 */ /* 0x000fe40000000f00 */
[----:B------:R-:W-:-:S07]  /*d4c0*/  MOV R15, 0xffffffff ;  /* 0xffffffff000f7802 */ /* 0x000fce0000000f00 */
[----:B------:R-:W-:Y:S05]  /*d4d0*/  WARPSYNC.COLLECTIVE R15, `(.L_x_391) ;  /* 0x000000000f087348 */ /* 0x000fea0003c00000 */
[----:B------:R0:W1:Y:S02]  /*d4e0*/  SHFL.BFLY P6, R14, R13, R12, R11 ;  /* 0x0c00000c0d0e7389 */ /* 0x00006400000c000b */
[----:B01----:R-:W-:Y:S05]  /*d4f0*/  ENDCOLLECTIVE ;  /* 0x000000000000791b */ /* 0x003fea0003800000 */
.L_x_391:
[----:B------:R-:W-:Y:S01]  /*d500*/  HFMA2 R12, -RZ, RZ, 0, 2.384185791015625e-07 ;  /* 0x00000004ff0c7431 */ /* 0x000fe200000001ff */
[----:B------:R-:W-:-:S05]  /*d510*/  FMNMX.FTZ R4, R13, R14, !PT ;  /* 0x0000000e0d047209 */ /* 0x000fca0007810000 */
[----:B------:R-:W-:-:S07]  /*d520*/  IMAD.MOV.U32 R13, RZ, RZ, R4 ;  /* 0x000000ffff0d7224 */ /* 0x000fce00078e0004 */
[----:B------:R-:W-:Y:S05]  /*d530*/  WARPSYNC.COLLECTIVE R15, `(.L_x_392) ;  /* 0x000000000f087348 */ /* 0x000fea0003c00000 */
[----:B------:R0:W1:Y:S02]  /*d540*/  SHFL.BFLY P6, R14, R13, R12, R11 ;  /* 0x0c00000c0d0e7389 */ /* 0x00006400000c000b */
[----:B01----:R-:W-:Y:S05]  /*d550*/  ENDCOLLECTIVE ;  /* 0x000000000000791b */ /* 0x003fea0003800000 */
.L_x_392:
[----:B------:R-:W-:Y:S02]  /*d560*/  MOV R12, 0x2 ;  /* 0x00000002000c7802 */ /* 0x000fe40000000f00 */
[----:B------:R-:W-:-:S05]  /*d570*/  FMNMX.FTZ R5, R4, R14, !PT ;  /* 0x0000000e04057209 */ /* 0x000fca0007810000 */
[----:B------:R-:W-:-:S07]  /*d580*/  IMAD.MOV.U32 R13, RZ, RZ, R5 ;  /* 0x000000ffff0d7224 */ /* 0x000fce00078e0005 */
[----:B------:R-:W-:Y:S05]  /*d590*/  WARPSYNC.COLLECTIVE R15, `(.L_x_393) ;  /* 0x000000000f087348 */ /* 0x000fea0003c00000 */
[----:B------:R0:W1:Y:S02]  /*d5a0*/  SHFL.BFLY P6, R14, R13, R12, R11 ;  /* 0x0c00000c0d0e7389 */ /* 0x00006400000c000b */
[----:B01----:R-:W-:Y:S05]  /*d5b0*/  ENDCOLLECTIVE ;  /* 0x000000000000791b */ /* 0x003fea0003800000 */
.L_x_393:
[----:B------:R-:W-:Y:S05]  /*d5c0*/  BRA `(.L_x_394) ;  /* 0xffffffb000087947 */ /* 0x000fea000383ffff */
.L_x_395:
        /* <DEDUP_REMOVED lines=11> */
.L_x_5590:


//--------------------- .text._ZN4mmha33masked_multihead_attention_kernelItLi192ELi256ELi4ELi32ELi64ELb1ELb1EEEv26Multihead_attention_paramsIT_XT5_EE --------------------------
	.section	.text._ZN4mmha33masked_multihead_attention_kernelItLi192ELi256ELi4ELi32ELi64ELb1ELb1EEEv26Multihead_attention_paramsIT_XT5_EE,"ax",@progbits
	.align	128
        .global         _ZN4mmha33masked_multihead_attention_kernelItLi192ELi256ELi4ELi32ELi64ELb1ELb1EEEv26Multihead_attention_paramsIT_XT5_EE
        .type           _ZN4mmha33masked_multihead_attention_kernelItLi192ELi256ELi4ELi32ELi64ELb1ELb1EEEv26Multihead_attention_paramsIT_XT5_EE,@function
        .size           _ZN4mmha33masked_multihead_attention_kernelItLi192ELi256ELi4ELi32ELi64ELb1ELb1EEEv26Multihead_attention_paramsIT_XT5_EE,(.L_x_5591 - _ZN4mmha33masked_multihead_attention_kernelItLi192ELi256ELi4ELi32ELi64ELb1ELb1EEEv26Multihead_attention_paramsIT_XT5_EE)
        .other          _ZN4mmha33masked_multihead_attention_kernelItLi192ELi256ELi4ELi32ELi64ELb1ELb1EEEv26Multihead_attention_paramsIT_XT5_EE,@"STO_CUDA_ENTRY STV_DEFAULT"
_ZN4mmha33masked_multihead_attention_kernelItLi192ELi256ELi4ELi32ELi64ELb1ELb1EEEv26Multihead_attention_paramsIT_XT5_EE:
.text._ZN4mmha33masked_multihead_attention_kernelItLi192ELi256ELi4ELi32ELi64ELb1ELb1EEEv26Multihead_attention_paramsIT_XT5_EE:
[----:B------:R-:W0:Y:S01]  /*0000*/  LDC R1, c[0x0][0x37c] ;  /* 0x0000df00ff017b82 */ /* 0x000e220000000800 */
[----:B------:R-:W1:Y:S01]  /*0010*/  LDCU.64 UR4, c[0x0][0x490] ;  /* 0x00009200ff0477ac */ /* 0x000e620008000a00 */
[----:B------:R-:W2:Y:S01]  /*0020*/  S2R R27, SR_CTAID.Y ;  /* 0x00000000001b7919 */ /* 0x000ea20000002600 */
[----:B------:R-:W3:Y:S01]  /*0030*/  LDCU.64 UR36, c[0x0][0x358] ;  /* 0x00006b00ff2477ac */ /* 0x000ee20008000a00 */
[----:B-1----:R-:W-:-:S04]  /*0040*/  UISETP.NE.U32.AND UP0, UPT, UR4, URZ, UPT ;  /* 0x000000ff0400728c */ /* 0x002fc8000bf05070 */
[----:B------:R-:W-:-:S09]  /*0050*/  UISETP.NE.AND.EX UP0, UPT, UR5, URZ, UPT, UP0 ;  /* 0x000000ff0500728c */ /* 0x000fd2000bf05300 */
[----:B---3--:R-:W-:Y:S05]  /*0060*/  BRA.U !UP0, `(.L_x_396) ;  /* 0x0000000108147547 */ /* 0x008fea000b800000 */
[----:B--2---:R-:W-:-:S04]  /*0070*/  IADD3 R2, P0, PT, R27, UR4, RZ ;  /* 0x000000041b027c10 */ /* 0x004fc8000ff1e0ff */
[----:B------:R-:W-:-:S05]  /*0080*/  IADD3.X R3, PT, PT, RZ, UR5, RZ, P0, !PT ;  /* 0x00000005ff037c10 */ /* 0x000fca00087fe4ff */
[----:B------:R-:W2:Y:S02]  /*0090*/  LDG.E.U8 R2, desc[UR36][R2.64] ;  /* 0x0000002402027981 */ /* 0x000ea4000c1e1100 */
[----:B--2---:R-:W-:-:S13]  /*00a0*/  ISETP.NE.AND P0, PT, R2, 0x1, PT ;  /* 0x000000010200780c */ /* 0x004fda0003f05270 */
[----:B------:R-:W-:Y:S05]  /*00b0*/  @!P0 EXIT ;  /* 0x000000000000894d */ /* 0x000fea0003800000 */
.L_x_396:
[----:B------:R-:W2:Y:S08]  /*00c0*/  LDC.64 R22, c[0x0][0x498] ;  /* 0x00012600ff167b82 */ /* 0x000eb00000000a00 */
[----:B------:R-:W1:Y:S08]  /*00d0*/  LDC R6, c[0x0][0x3f0] ;  /* 0x0000fc00ff067b82 */ /* 0x000e700000000800 */
[----:B------:R-:W3:Y:S01]  /*00e0*/  LDC.64 R8, c[0x0][0x460] ;  /* 0x00011800ff087b82 */ /* 0x000ee20000000a00 */
[----:B--2---:R-:W-:-:S07]  /*00f0*/  IMAD.WIDE.U32 R22, R27, 0x4, R22 ;  /* 0x000000041b167825 */ /* 0x004fce00078e0016 */
[----:B------:R-:W2:Y:S01]  /*0100*/  LDC R20, c[0x0][0x3f4] ;  /* 0x0000fd00ff147b82 */ /* 0x000ea20000000800 */
[----:B------:R-:W4:Y:S01]  /*0110*/  LDG.E R22, desc[UR36][R22.64] ;  /* 0x0000002416167981 */ /* 0x000f22000c1e1900 */
[----:B-1----:R-:W-:Y:S01]  /*0120*/  IABS R5, R6 ;  /* 0x0000000600057213 */ /* 0x002fe20000000000 */
[----:B------:R-:W-:Y:S01]  /*0130*/  HFMA2 R19, -RZ, RZ, 0, 0 ;  /* 0x00000000ff137431 */ /* 0x000fe200000001ff */
[----:B------:R-:W1:Y:S04]  /*0140*/  S2R R36, SR_CTAID.X ;  /* 0x0000000000247919 */ /* 0x000e680000002500 */
[----:B------:R-:W1:Y:S01]  /*0150*/  LDC R16, c[0x0][0x3f8] ;  /* 0x0000fe00ff107b82 */ /* 0x000e620000000800 */
[----:B------:R-:W0:Y:S08]  /*0160*/  I2F.RP R0, R5 ;  /* 0x0000000500007306 */ /* 0x000e300000209400 */
[----:B0-----:R-:W0:Y:S02]  /*0170*/  MUFU.RCP R0, R0 ;  /* 0x0000000000007308 */ /* 0x001e240000001000 */
[----:B0-----:R-:W-:-:S06]  /*0180*/  VIADD R2, R0, 0xffffffe ;  /* 0x0ffffffe00027836 */ /* 0x001fcc0000000000 */
[----:B------:R0:W3:Y:S02]  /*0190*/  F2I.FTZ.U32.TRUNC.NTZ R3, R2 ;  /* 0x0000000200037305 */ /* 0x0000e4000021f000 */
[----:B0-----:R-:W-:Y:S01]  /*01a0*/  IMAD.MOV.U32 R2, RZ, RZ, RZ ;  /* 0x000000ffff027224 */ /* 0x001fe200078e00ff */
[----:B---3--:R-:W-:-:S05]  /*01b0*/  IADD3 R4, PT, PT, RZ, -R3, RZ ;  /* 0x80000003ff047210 */ /* 0x008fca0007ffe0ff */
[----:B------:R-:W-:Y:S01]  /*01c0*/  IMAD R7, R4, R5, RZ ;  /* 0x0000000504077224 */ /* 0x000fe200078e02ff */
[----:B------:R-:W-:-:S03]  /*01d0*/  IABS R4, R27 ;  /* 0x0000001b00047213 */ /* 0x000fc60000000000 */
[----:B------:R-:W-:-:S06]  /*01e0*/  IMAD.HI.U32 R3, R3, R7, R2 ;  /* 0x0000000703037227 */ /* 0x000fcc00078e0002 */
[----:B------:R-:W-:Y:S02]  /*01f0*/  IMAD.HI.U32 R0, R3, R4, RZ ;  /* 0x0000000403007227 */ /* 0x000fe400078e00ff */
[----:B------:R-:W0:Y:S03]  /*0200*/  LDC R3, c[0x0][0x40c] ;  /* 0x00010300ff037b82 */ /* 0x000e260000000800 */
[----:B------:R-:W-:-:S05]  /*0210*/  IADD3 R2, PT, PT, -R0, RZ, RZ ;  /* 0x000000ff00027210 */ /* 0x000fca0007ffe1ff */
[----:B------:R-:W-:-:S05]  /*0220*/  IMAD R2, R5, R2, R4 ;  /* 0x0000000205027224 */ /* 0x000fca00078e0204 */
[----:B------:R-:W-:Y:S02]  /*0230*/  ISETP.GT.U32.AND P1, PT, R5, R2, PT ;  /* 0x000000020500720c */ /* 0x000fe40003f24070 */
[----:B------:R-:W-:-:S04]  /*0240*/  ISETP.NE.U32.AND P0, PT, R8, RZ, PT ;  /* 0x000000ff0800720c */ /* 0x000fc80003f05070 */
[----:B------:R-:W-:-:S07]  /*0250*/  ISETP.NE.AND.EX P0, PT, R9, RZ, PT, P0 ;  /* 0x000000ff0900720c */ /* 0x000fce0003f05300 */
[----:B------:R-:W-:Y:S01]  /*0260*/  @!P1 IMAD.IADD R2, R2, 0x1, -R5 ;  /* 0x0000000102029824 */ /* 0x000fe200078e0a05 */
[----:B0-----:R-:W-:-:S04]  /*0270*/  ISETP.EQ.AND P5, PT, R3, RZ, P0 ;  /* 0x000000ff0300720c */ /* 0x001fc800007a2270 */
[----:B------:R-:W-:Y:S02]  /*0280*/  ISETP.GE.U32.AND P0, PT, R2, R5, PT ;  /* 0x000000050200720c */ /* 0x000fe40003f06070 */
[----:B------:R-:W-:Y:S02]  /*0290*/  @!P1 IADD3 R0, PT, PT, R0, 0x1, RZ ;  /* 0x0000000100009810 */ /* 0x000fe40007ffe0ff */
[----:B--2---:R-:W-:Y:S02]  /*02a0*/  IABS R8, R20 ;  /* 0x0000001400087213 */ /* 0x004fe40000000000 */
[----:B------:R-:W-:-:S03]  /*02b0*/  LOP3.LUT R7, R27, R6, RZ, 0x3c, !PT ;  /* 0x000000061b077212 */ /* 0x000fc600078e3cff */
[----:B------:R-:W0:Y:S04]  /*02c0*/  @P5 LDC.64 R4, c[0x0][0x460] ;  /* 0x00011800ff045b82 */ /* 0x000e280000000a00 */
[----:B------:R-:W-:-:S05]  /*02d0*/  @P0 VIADD R0, R0, 0x1 ;  /* 0x0000000100000836 */ /* 0x000fca0000000000 */
[----:B------:R-:W-:Y:S02]  /*02e0*/  MOV R37, R0 ;  /* 0x0000000000257202 */ /* 0x000fe40000000f00 */
[----:B------:R-:W2:Y:S01]  /*02f0*/  I2F.RP R0, R8 ;  /* 0x0000000800007306 */ /* 0x000ea20000209400 */
[----:B------:R-:W-:Y:S02]  /*0300*/  ISETP.GE.AND P2, PT, R7, RZ, PT ;  /* 0x000000ff0700720c */ /* 0x000fe40003f46270 */
[----:B------:R-:W-:-:S05]  /*0310*/  ISETP.NE.AND P1, PT, R6, RZ, PT ;  /* 0x000000ff0600720c */ /* 0x000fca0003f25270 */
[----:B--2---:R-:W2:Y:S06]  /*0320*/  MUFU.RCP R0, R0 ;  /* 0x0000000000007308 */ /* 0x004eac0000001000 */
[----:B------:R-:W-:Y:S02]  /*0330*/  @!P2 IMAD.MOV R37, RZ, RZ, -R37 ;  /* 0x000000ffff25a224 */ /* 0x000fe400078e0a25 */
[----:B------:R-:W-:Y:S01]  /*0340*/  @!P1 LOP3.LUT R37, RZ, R6, RZ, 0x33, !PT ;  /* 0x00000006ff259212 */ /* 0x000fe200078e33ff */
[----:B--2---:R-:W-:-:S04]  /*0350*/  VIADD R6, R0, 0xffffffe ;  /* 0x0ffffffe00067836 */ /* 0x004fc80000000000 */
[----:B0-----:R-:W-:Y:S01]  /*0360*/  @P5 IMAD.WIDE R4, R37, 0x4, R4 ;  /* 0x0000000425045825 */ /* 0x001fe200078e0204 */
[----:B------:R-:W0:Y:S01]  /*0370*/  S2R R18, SR_TID.X ;  /* 0x0000000000127919 */ /* 0x000e220000002100 */
[----:B------:R2:W3:Y:S01]  /*0380*/  F2I.FTZ.U32.TRUNC.NTZ R7, R6 ;  /* 0x0000000600077305 */ /* 0x0004e2000021f000 */
[----:B------:R-:W1:Y:S02]  /*0390*/  LDC R0, c[0x0][0x3e8] ;  /* 0x0000fa00ff007b82 */ /* 0x000e640000000800 */
[----:B------:R3:W5:Y:S01]  /*03a0*/  @P5 LDG.E R19, desc[UR36][R4.64] ;  /* 0x0000002404135981 */ /* 0x000762000c1e1900 */
[----:B--2---:R-:W-:Y:S02]  /*03b0*/  MOV R6, RZ ;  /* 0x000000ff00067202 */ /* 0x004fe40000000f00 */
[----:B---3--:R-:W-:-:S05]  /*03c0*/  IADD3 R9, PT, PT, RZ, -R7, RZ ;  /* 0x80000007ff097210 */ /* 0x008fca0007ffe0ff */
[----:B------:R-:W-:-:S04]  /*03d0*/  IMAD R5, R9, R8, RZ ;  /* 0x0000000809057224 */ /* 0x000fc800078e02ff */
[----:B------:R-:W-:Y:S01]  /*03e0*/  IMAD.HI.U32 R7, R7, R5, R6 ;  /* 0x0000000507077227 */ /* 0x000fe200078e0006 */
[----:B-1----:R-:W-:Y:S02]  /*03f0*/  ISETP.NE.AND P1, PT, R0, RZ, PT ;  /* 0x000000ff0000720c */ /* 0x002fe40003f25270 */
[C---:B0-----:R-:W-:Y:S01]  /*0400*/  ISETP.GT.U32.AND P4, PT, R18.reuse, 0x17, PT ;  /* 0x000000171200780c */ /* 0x041fe20003f84070 */
[C---:B------:R-:W-:Y:S01]  /*0410*/  IMAD R38, R27.reuse, R16, R36 ;  /* 0x000000101b267224 */ /* 0x040fe200078e0224 */
[----:B------:R-:W-:Y:S01]  /*0420*/  SHF.L.U32 R39, R18, 0x3, RZ ;  /* 0x0000000312277819 */ /* 0x000fe200000006ff */
[----:B------:R-:W-:Y:S08]  /*0430*/  BSSY.RECONVERGENT B0, `(.L_x_397) ;  /* 0x0000053000007945 */ /* 0x000ff00003800200 */
[----:B------:R-:W-:Y:S01]  /*0440*/  @P1 IMAD R5, R27, R0, RZ ;  /* 0x000000001b051224 */ /* 0x000fe200078e02ff */
[----:B------:R-:W-:Y:S01]  /*0450*/  P2R R2, PR, RZ, 0x20 ;  /* 0x00000020ff027803 */ /* 0x000fe20000000000 */
[----:B------:R-:W-:Y:S01]  /*0460*/  @!P1 IMAD R0, R38, 0xc0, RZ ;  /* 0x000000c026009824 */ /* 0x000fe200078e02ff */
[----:B------:R-:W-:Y:S01]  /*0470*/  CS2R R34, SRZ ;  /* 0x0000000000227805 */ /* 0x000fe2000001ff00 */
[C---:B------:R-:W-:Y:S01]  /*0480*/  @P1 IMAD R0, R36.reuse, 0xc0, R5 ;  /* 0x000000c024001824 */ /* 0x040fe200078e0205 */
[----:B------:R-:W-:Y:S01]  /*0490*/  CS2R R32, SRZ ;  /* 0x0000000000207805 */ /* 0x000fe2000001ff00 */
[----:B------:R-:W-:-:S02]  /*04a0*/  IMAD R15, R36, 0xc0, R39 ;  /* 0x000000c0240f7824 */ /* 0x000fc400078e0227 */
[----:B------:R-:W-:Y:S02]  /*04b0*/  IMAD R37, R37, R16, RZ ;  /* 0x0000001025257224 */ /* 0x000fe400078e02ff */
[----:B----4-:R-:W-:-:S05]  /*04c0*/  VIADD R67, R22, 0xffffffff ;  /* 0xffffffff16437836 */ /* 0x010fca0000000000 */
[----:B------:R-:W-:-:S05]  /*04d0*/  IABS R17, R67 ;  /* 0x0000004300117213 */ /* 0x000fca0000000000 */
[----:B------:R-:W-:-:S04]  /*04e0*/  IMAD.HI.U32 R7, R7, R17, RZ ;  /* 0x0000001107077227 */ /* 0x000fc800078e00ff */
[----:B------:R-:W-:-:S04]  /*04f0*/  IMAD.MOV R7, RZ, RZ, -R7 ;  /* 0x000000ffff077224 */ /* 0x000fc800078e0a07 */
[----:B------:R-:W-:-:S05]  /*0500*/  IMAD R17, R8, R7, R17 ;  /* 0x0000000708117224 */ /* 0x000fca00078e0211 */
[----:B------:R-:W-:Y:S02]  /*0510*/  ISETP.GT.U32.AND P0, PT, R8, R17, PT ;  /* 0x000000110800720c */ /* 0x000fe40003f04070 */
[----:B------:R-:W-:-:S11]  /*0520*/  ISETP.GE.AND P3, PT, R67, RZ, PT ;  /* 0x000000ff4300720c */ /* 0x000fd60003f66270 */
[----:B------:R-:W-:-:S04]  /*0530*/  @!P0 IADD3 R17, PT, PT, R17, -R8, RZ ;  /* 0x8000000811118210 */ /* 0x000fc80007ffe0ff */
[----:B------:R-:W-:Y:S02]  /*0540*/  ISETP.GT.U32.AND P2, PT, R8, R17, PT ;  /* 0x000000110800720c */ /* 0x000fe40003f44070 */
[----:B------:R-:W-:-:S11]  /*0550*/  ISETP.NE.AND P0, PT, R20, RZ, PT ;  /* 0x000000ff1400720c */ /* 0x000fd60003f05270 */
[----:B------:R-:W-:-:S04]  /*0560*/  @!P2 IMAD.IADD R17, R17, 0x1, -R8 ;  /* 0x000000011111a824 */ /* 0x000fc800078e0a08 */
[----:B------:R-:W-:Y:S01]  /*0570*/  @!P3 IMAD.MOV R17, RZ, RZ, -R17 ;  /* 0x000000ffff11b224 */ /* 0x000fe200078e0a11 */
[----:B------:R-:W-:Y:S01]  /*0580*/  @!P0 LOP3.LUT R17, RZ, R20, RZ, 0x33, !PT ;  /* 0x00000014ff118212 */ /* 0x000fe200078e33ff */
[----:B------:R-:W-:Y:S06]  /*0590*/  @P4 BRA `(.L_x_398) ;  /* 0x0000000000f04947 */ /* 0x000fec0003800000 */
[----:B------:R-:W0:Y:S01]  /*05a0*/  LDCU UR4, c[0x0][0x478] ;  /* 0x00008f00ff0477ac */ /* 0x000e220008000800 */
[----:B------:R-:W-:Y:S01]  /*05b0*/  IADD3 R5, PT, PT, R39, R0, RZ ;  /* 0x0000000027057210 */ /* 0x000fe20007ffe0ff */
        /* <DEDUP_REMOVED lines=55> */
.L_x_399:
[----:B------:R-:W0:Y:S02]  /*0930*/  LDC.64 R32, c[0x0][0x388] ;  /* 0x0000e200ff207b82 */ /* 0x000e240000000a00 */
[----:B0-----:R-:W-:-:S06]  /*0940*/  IMAD.WIDE R32, R5, 0x2, R32 ;  /* 0x0000000205207825 */ /* 0x001fcc00078e0220 */
[----:B------:R-:W5:Y:S02]  /*0950*/  LDG.E.128 R32, desc[UR36][R32.64] ;  /* 0x0000002420207981 */ /* 0x000f64000c1e1d00 */
.L_x_398:
[----:B------:R-:W-:Y:S05]  /*0960*/  BSYNC.RECONVERGENT B0 ;  /* 0x0000000000007941 */ /* 0x000fea0003800200 */
.L_x_397:
[----:B------:R-:W0:Y:S01]  /*0970*/  LDCU.64 UR4, c[0x0][0x390] ;  /* 0x00007200ff0477ac */ /* 0x000e220008000a00 */
[----:B------:R-:W1:Y:S01]  /*0980*/  LDC.64 R4, c[0x0][0x418] ;  /* 0x00010600ff047b82 */ /* 0x000e620000000a00 */
[C---:B------:R-:W-:Y:S01]  /*0990*/  ISETP.GT.U32.OR P3, PT, R18.reuse, 0x1f, !P5 ;  /* 0x0000001f1200780c */ /* 0x040fe20006f64470 */
[----:B------:R-:W-:Y:S01]  /*09a0*/  @!P4 IMAD R0, R18, R20, R67 ;  /* 0x000000141200c224 */ /* 0x000fe200078e0243 */
[----:B------:R-:W2:Y:S01]  /*09b0*/  LDCU.64 UR6, c[0x0][0x3a0] ;  /* 0x00007400ff0677ac */ /* 0x000ea20008000a00 */
[----:B------:R-:W-:Y:S01]  /*09c0*/  IMAD R38, R38, 0xc0, RZ ;  /* 0x000000c026267824 */ /* 0x000fe200078e02ff */
[----:B------:R-:W-:Y:S02]  /*09d0*/  CS2R R42, SRZ ;  /* 0x00000000002a7805 */ /* 0x000fe4000001ff00 */
[----:B------:R-:W-:Y:S02]  /*09e0*/  CS2R R40, SRZ ;  /* 0x0000000000287805 */ /* 0x000fe4000001ff00 */
[----:B------:R-:W-:-:S02]  /*09f0*/  @!P4 SHF.L.U32 R21, R0, 0x3, RZ ;  /* 0x000000030015c819 */ /* 0x000fc400000006ff */
[----:B------:R-:W-:Y:S02]  /*0a00*/  CS2R R24, SRZ ;  /* 0x0000000000187805 */ /* 0x000fe4000001ff00 */
[----:B------:R-:W-:Y:S01]  /*0a10*/  CS2R R30, SRZ ;  /* 0x00000000001e7805 */ /* 0x000fe2000001ff00 */
[----:B------:R-:W-:Y:S01]  /*0a20*/  @!P4 IMAD R21, R38, R20, R21 ;  /* 0x000000142615c224 */ /* 0x000fe200078e0215 */
[----:B------:R-:W3:Y:S01]  /*0a30*/  @!P3 LDC.64 R10, c[0x0][0x450] ;  /* 0x00011400ff0abb82 */ /* 0x000ee20000000a00 */
[----:B-----5:R-:W-:Y:S01]  /*0a40*/  @!P3 IMAD R0, R19, R16, RZ ;  /* 0x000000101300b224 */ /* 0x020fe200078e02ff */
[----:B0-----:R-:W-:Y:S02]  /*0a50*/  ISETP.NE.U32.AND P1, PT, RZ, UR4, PT ;  /* 0x00000004ff007c0c */ /* 0x001fe4000bf25070 */
[----:B------:R-:W-:Y:S02]  /*0a60*/  CS2R R28, SRZ ;  /* 0x00000000001c7805 */ /* 0x000fe4000001ff00 */
[----:B--2---:R-:W-:-:S02]  /*0a70*/  ISETP.NE.U32.AND P2, PT, RZ, UR6, PT ;  /* 0x00000006ff007c0c */ /* 0x004fc4000bf45070 */
[----:B-1----:R-:W-:Y:S01]  /*0a80*/  ISETP.NE.U32.AND P0, PT, R4, RZ, PT ;  /* 0x000000ff0400720c */ /* 0x002fe20003f05070 */
[----:B------:R-:W-:Y:S01]  /*0a90*/  @!P3 IMAD R23, R0, 0xc0, R15 ;  /* 0x000000c00017b824 */ /* 0x000fe200078e020f */
[----:B------:R-:W-:Y:S01]  /*0aa0*/  ISETP.NE.AND.EX P1, PT, RZ, UR5, PT, P1 ;  /* 0x00000005ff007c0c */ /* 0x000fe2000bf25310 */
[----:B------:R-:W0:Y:S01]  /*0ab0*/  LDCU.U8 UR4, c[0x0][0x404] ;  /* 0x00008080ff0477ac */ /* 0x000e220008000000 */
[----:B------:R-:W-:Y:S02]  /*0ac0*/  ISETP.NE.AND.EX P2, PT, RZ, UR7, PT, P2 ;  /* 0x00000007ff007c0c */ /* 0x000fe4000bf45320 */
[C---:B------:R-:W-:Y:S02]  /*0ad0*/  ISETP.GT.U32.OR P1, PT, R18.reuse, 0x17, !P1 ;  /* 0x000000171200780c */ /* 0x040fe40004f24470 */
[----:B------:R-:W-:Y:S02]  /*0ae0*/  ISETP.GT.U32.OR P2, PT, R18, 0x17, !P2 ;  /* 0x000000171200780c */ /* 0x000fe40005744470 */
[----:B------:R-:W-:-:S02]  /*0af0*/  ISETP.NE.AND.EX P0, PT, R5, RZ, PT, P0 ;  /* 0x000000ff0500720c */ /* 0x000fc40003f05300 */
[----:B------:R-:W-:Y:S01]  /*0b00*/  ISETP.NE.OR P2, PT, R3, RZ, P2 ;  /* 0x000000ff0300720c */ /* 0x000fe20001745670 */
[----:B------:R-:W1:Y:S08]  /*0b10*/  @!P4 LDC.64 R4, c[0x0][0x3b8] ;  /* 0x0000ee00ff04cb82 */ /* 0x000e700000000a00 */
[----:B------:R-:W2:Y:S08]  /*0b20*/  @!P1 LDC.64 R6, c[0x0][0x390] ;  /* 0x0000e400ff069b82 */ /* 0x000eb00000000a00 */
[----:B------:R-:W4:Y:S08]  /*0b30*/  @P0 LDC.64 R12, c[0x0][0x418] ;  /* 0x00010600ff0c0b82 */ /* 0x000f300000000a00 */
[----:B------:R-:W0:Y:S01]  /*0b40*/  @!P2 LDC.64 R8, c[0x0][0x3a0] ;  /* 0x0000e800ff08ab82 */ /* 0x000e220000000a00 */
[----:B-1----:R-:W-:-:S04]  /*0b50*/  @!P4 IMAD.WIDE R4, R21, 0x2, R4 ;  /* 0x000000021504c825 */ /* 0x002fc800078e0204 */
[----:B--2---:R-:W-:-:S04]  /*0b60*/  @!P1 IMAD.WIDE.U32 R6, R15, 0x2, R6 ;  /* 0x000000020f069825 */ /* 0x004fc800078e0006 */
[----:B---3--:R-:W-:Y:S01]  /*0b70*/  @!P3 IMAD.WIDE R10, R23, 0x2, R10 ;  /* 0x00000002170ab825 */ /* 0x008fe200078e020a */
[----:B------:R1:W2:Y:S03]  /*0b80*/  @!P1 LDG.E.128 R40, desc[UR36][R6.64] ;  /* 0x0000002406289981 */ /* 0x0002a6000c1e1d00 */
[----:B----4-:R-:W-:Y:S01]  /*0b90*/  @P0 IMAD.WIDE.U32 R12, R27, 0x4, R12 ;  /* 0x000000041b0c0825 */ /* 0x010fe200078e000c */
[----:B------:R-:W-:Y:S01]  /*0ba0*/  CS2R R26, SRZ ;  /* 0x00000000001a7805 */ /* 0x000fe2000001ff00 */
[----:B------:R3:W5:Y:S05]  /*0bb0*/  @!P3 LDG.E.128 R44, desc[UR36][R10.64] ;  /* 0x000000240a2cb981 */ /* 0x00076a000c1e1d00 */
[----:B------:R3:W5:Y:S01]  /*0bc0*/  @!P4 LDG.E.128 R24, desc[UR36][R4.64] ;  /* 0x000000240418c981 */ /* 0x000762000c1e1d00 */
[----:B0-----:R-:W-:Y:S01]  /*0bd0*/  @!P2 IMAD.WIDE.U32 R8, R15, 0x2, R8 ;  /* 0x000000020f08a825 */ /* 0x001fe200078e0008 */
[----:B-1----:R-:W0:Y:S04]  /*0be0*/  LDC R6, c[0x0][0x400] ;  /* 0x00010000ff067b82 */ /* 0x002e280000000800 */
[----:B------:R3:W5:Y:S01]  /*0bf0*/  @!P2 LDG.E.128 R28, desc[UR36][R8.64] ;  /* 0x00000024081ca981 */ /* 0x000762000c1e1d00 */
[----:B------:R-:W-:Y:S01]  /*0c00*/  ISETP.NE.AND P1, PT, R3, RZ, PT ;  /* 0x000000ff0300720c */ /* 0x000fe20003f25270 */
[----:B------:R-:W-:-:S06]  /*0c10*/  IMAD.MOV.U32 R16, RZ, RZ, RZ ;  /* 0x000000ffff107224 */ /* 0x000fcc00078e00ff */
[----:B------:R3:W5:Y:S01]  /*0c20*/  @P0 LDG.E R16, desc[UR36][R12.64] ;  /* 0x000000240c100981 */ /* 0x000762000c1e1900 */
[----:B------:R-:W-:-:S04]  /*0c30*/  ISETP.NE.AND P0, PT, RZ, UR4, PT ;  /* 0x00000004ff007c0c */ /* 0x000fc8000bf05270 */
[----:B0-----:R-:W-:Y:S01]  /*0c40*/  ISETP.LT.OR P0, PT, R6, 0x1, P0 ;  /* 0x000000010600780c */ /* 0x001fe20000701670 */
[----:B--2---:R-:W-:Y:S02]  /*0c50*/  HFMA2 R32, R32, 1, 1, R40 ;  /* 0x3c003c0020207831 */ /* 0x004fe40000000028 */
[----:B------:R-:W-:Y:S02]  /*0c60*/  HFMA2 R34, R34, 1, 1, R42 ;  /* 0x3c003c0022227831 */ /* 0x000fe4000000002a */
[----:B------:R-:W-:Y:S02]  /*0c70*/  HADD2 R33, R33, R41 ;  /* 0x0000002921217230 */ /* 0x000fe40000000000 */
[----:B------:R-:W-:Y:S01]  /*0c80*/  HADD2 R35, R35, R43 ;  /* 0x0000002b23237230 */ /* 0x000fe20000000000 */
[----:B---3--:R-:W-:Y:S06]  /*0c90*/  @P1 BRA `(.L_x_400) ;  /* 0x0000000000101947 */ /* 0x008fec0003800000 */
[----:B-----5:R-:W-:Y:S02]  /*0ca0*/  HFMA2 R24, R24, 1, 1, R28 ;  /* 0x3c003c0018187831 */ /* 0x020fe4000000001c */
[----:B------:R-:W-:Y:S02]  /*0cb0*/  HADD2 R25, R25, R29 ;  /* 0x0000001d19197230 */ /* 0x000fe40000000000 */
[----:B------:R-:W-:Y:S02]  /*0cc0*/  HFMA2 R26, R26, 1, 1, R30 ;  /* 0x3c003c001a1a7831 */ /* 0x000fe4000000001e */
[----:B------:R-:W-:-:S07]  /*0cd0*/  HADD2 R27, R27, R31 ;  /* 0x0000001f1b1b7230 */ /* 0x000fce0000000000 */
.L_x_400:
[----:B------:R-:W-:Y:S01]  /*0ce0*/  BSSY.RECONVERGENT B6, `(.L_x_401) ;  /* 0x00001f7000067945 */ /* 0x000fe20003800200 */
[----:B-----5:R-:W-:Y:S02]  /*0cf0*/  @!P3 HFMA2 R25, R25, R45, -RZ ;  /* 0x0000002d1919b231 */ /* 0x020fe400001000ff */
[----:B------:R-:W-:Y:S02]  /*0d00*/  @!P3 HMUL2 R24, R24, R44 ;  /* 0x0000002c1818b232 */ /* 0x000fe40000000000 */
[----:B------:R-:W-:Y:S02]  /*0d10*/  @!P3 HFMA2 R27, R27, R47, -RZ ;  /* 0x0000002f1b1bb231 */ /* 0x000fe400001000ff */
[----:B------:R-:W-:Y:S01]  /*0d20*/  @!P3 HMUL2 R26, R26, R46 ;  /* 0x0000002e1a1ab232 */ /* 0x000fe20000000000 */
[----:B------:R-:W-:Y:S06]  /*0d30*/  @P0 BRA `(.L_x_402) ;  /* 0x0000000800a40947 */ /* 0x000fec0003800000 */
[----:B------:R-:W-:Y:S05]  /*0d40*/  @P1 BRA `(.L_x_403) ;  /* 0x0000000400881947 */ /* 0x000fea0003800000 */
[----:B------:R-:W-:-:S13]  /*0d50*/  ISETP.GE.AND P0, PT, R39, R6, PT ;  /* 0x000000062700720c */ /* 0x000fda0003f06270 */
[----:B------:R-:W-:Y:S05]  /*0d60*/  @P0 BRA `(.L_x_404) ;  /* 0x0000001c00b80947 */ /* 0x000fea0003800000 */
[----:B------:R-:W-:Y:S01]  /*0d70*/  I2FP.F32.U32 R4, R6 ;  /* 0x0000000600047245 */ /* 0x000fe20000201000 */
[----:B------:R-:W-:Y:S01]  /*0d80*/  VIADD R6, R39, 0x4 ;  /* 0x0000000427067836 */ /* 0x000fe20000000000 */
[----:B------:R-:W-:Y:S01]  /*0d90*/  I2FP.F32.U32 R0, R39 ;  /* 0x0000002700007245 */ /* 0x000fe20000201000 */
[----:B------:R-:W-:Y:S01]  /*0da0*/  IMAD.IADD R3, R3, 0x1, -R16 ;  /* 0x0000000103037824 */ /* 0x000fe200078e0a10 */
[C---:B------:R-:W-:Y:S01]  /*0db0*/  IADD3 R5, PT, PT, R39.reuse, 0x2, RZ ;  /* 0x0000000227057810 */ /* 0x040fe20007ffe0ff */
[----:B------:R-:W-:Y:S01]  /*0dc0*/  HADD2.F32 R11, -RZ, R24.H1_H1 ;  /* 0x30000018ff0b7230 */ /* 0x000fe20000004100 */
[----:B------:R-:W0:Y:S01]  /*0dd0*/  MUFU.RCP R4, R4 ;  /* 0x0000000400047308 */ /* 0x000e220000001000 */
[----:B------:R-:W-:Y:S01]  /*0de0*/  I2FP.F32.U32 R6, R6 ;  /* 0x0000000600067245 */ /* 0x000fe20000201000 */
[--C-:B------:R-:W-:Y:S01]  /*0df0*/  HADD2.F32 R23, -RZ, R34.reuse.H1_H1 ;  /* 0x30000022ff177230 */ /* 0x100fe20000004100 */
[----:B------:R-:W-:Y:S01]  /*0e00*/  I2FP.F32.U32 R5, R5 ;  /* 0x0000000500057245 */ /* 0x000fe20000201000 */
[----:B------:R-:W-:Y:S01]  /*0e10*/  HADD2.F32 R21, -RZ, R34.H0_H0 ;  /* 0x20000022ff157230 */ /* 0x000fe20000004100 */
[----:B------:R-:W-:Y:S01]  /*0e20*/  IADD3 R39, PT, PT, R39, 0x6, RZ ;  /* 0x0000000627277810 */ /* 0x000fe20007ffe0ff */
[----:B------:R-:W-:Y:S01]  /*0e30*/  HADD2.F32 R13, -RZ, R33.H1_H1 ;  /* 0x30000021ff0d7230 */ /* 0x000fe20000004100 */
[----:B------:R-:W-:Y:S01]  /*0e40*/  I2FP.F32.S32 R3, R3 ;  /* 0x0000000300037245 */ /* 0x000fe20000201400 */
[----:B------:R-:W-:Y:S01]  /*0e50*/  HADD2.F32 R15, -RZ, R25.H1_H1 ;  /* 0x30000019ff0f7230 */ /* 0x000fe20000004100 */
[----:B------:R-:W-:Y:S01]  /*0e60*/  I2FP.F32.U32 R39, R39 ;  /* 0x0000002700277245 */ /* 0x000fe20000201000 */
[----:B------:R-:W-:-:S02]  /*0e70*/  HADD2.F32 R33, -RZ, R33.H0_H0 ;  /* 0x20000021ff217230 */ /* 0x000fc40000004100 */
[----:B------:R-:W-:Y:S02]  /*0e80*/  HADD2.F32 R25, -RZ, R25.H0_H0 ;  /* 0x20000019ff197230 */ /* 0x000fe40000004100 */
[--C-:B------:R-:W-:Y:S02]  /*0e90*/  HADD2.F32 R41, -RZ, R35.reuse.H1_H1 ;  /* 0x30000023ff297230 */ /* 0x100fe40000004100 */
        /* <DEDUP_REMOVED lines=9> */
[----:B------:R-:W-:Y:S01]  /*0f30*/  HADD2.F32 R35, -RZ, R26.H0_H0 ;  /* 0x2000001aff237230 */ /* 0x000fe20000004100 */
[----:B------:R-:W0:Y:S04]  /*0f40*/  MUFU.EX2 R6, -R5 ;  /* 0x8000000500067308 */ /* 0x000e280000000800 */
[----:B------:R-:W1:Y:S04]  /*0f50*/  MUFU.EX2 R0, -R0 ;  /* 0x8000000000007308 */ /* 0x000e680000000800 */
[----:B------:R2:W3:Y:S04]  /*0f60*/  MUFU.EX2 R10, -R7 ;  /* 0x80000007000a7308 */ /* 0x0004e80000000800 */
[----:B------:R4:W5:Y:S01]  /*0f70*/  MUFU.EX2 R14, -R39 ;  /* 0x80000027000e7308 */ /* 0x0009620000000800 */
[----:B0-----:R-:W-:Y:S01]  /*0f80*/  FMUL.FTZ R6, R3, R6 ;  /* 0x0000000603067220 */ /* 0x001fe20000410000 */
[----:B--2---:R-:W-:-:S02]  /*0f90*/  HADD2.F32 R7, -RZ, R32.H1_H1 ;  /* 0x30000020ff077230 */ /* 0x004fc40000004100 */
[C---:B-1----:R-:W-:Y:S01]  /*0fa0*/  FMUL.FTZ R0, R3.reuse, R0 ;  /* 0x0000000003007220 */ /* 0x042fe20000410000 */
[----:B------:R-:W-:Y:S01]  /*0fb0*/  FMUL.RZ R6, R6, 0.15915493667125701904 ;  /* 0x3e22f98306067820 */ /* 0x000fe2000040c000 */
[----:B----4-:R-:W-:Y:S02]  /*0fc0*/  HADD2.F32 R39, -RZ, R26.H1_H1 ;  /* 0x3000001aff277230 */ /* 0x010fe40000004100 */
[----:B------:R-:W-:Y:S01]  /*0fd0*/  FMUL.RZ R9, R0, 0.15915493667125701904 ;  /* 0x3e22f98300097820 */ /* 0x000fe2000040c000 */
[C---:B---3--:R-:W-:Y:S01]  /*0fe0*/  FMUL.FTZ R5, R3.reuse, R10 ;  /* 0x0000000a03057220 */ /* 0x048fe20000410000 */
[----:B------:R-:W-:Y:S01]  /*0ff0*/  MUFU.COS R8, R6 ;  /* 0x0000000600087308 */ /* 0x000fe20000000000 */
[----:B-----5:R-:W-:Y:S02]  /*1000*/  FMUL.FTZ R3, R3, R14 ;  /* 0x0000000e03037220 */ /* 0x020fe40000410000 */
[----:B------:R-:W-:Y:S01]  /*1010*/  FMUL.RZ R42, R5, 0.15915493667125701904 ;  /* 0x3e22f983052a7820 */ /* 0x000fe2000040c000 */
[----:B------:R-:W-:-:S02]  /*1020*/  HADD2.F32 R5, -RZ, R32.H0_H0 ;  /* 0x20000020ff057230 */ /* 0x000fc40000004100 */
[----:B------:R-:W-:Y:S02]  /*1030*/  FMUL.RZ R34, R3, 0.15915493667125701904 ;  /* 0x3e22f98303227820 */ /* 0x000fe4000040c000 */
[----:B------:R-:W0:Y:S08]  /*1040*/  MUFU.SIN R4, R9 ;  /* 0x0000000900047308 */ /* 0x000e300000000400 */
[----:B------:R1:W2:Y:S08]  /*1050*/  MUFU.COS R0, R9 ;  /* 0x0000000900007308 */ /* 0x0002b00000000000 */
[----:B------:R3:W4:Y:S01]  /*1060*/  MUFU.SIN R10, R6 ;  /* 0x00000006000a7308 */ /* 0x0007220000000400 */
[----:B-1----:R-:W-:-:S02]  /*1070*/  HADD2.F32 R9, -RZ, R24.H0_H0 ;  /* 0x20000018ff097230 */ /* 0x002fc40000004100 */
[C---:B0-----:R-:W-:Y:S01]  /*1080*/  FMUL.FTZ R3, R4.reuse, R7 ;  /* 0x0000000704037220 */ /* 0x041fe20000410000 */
[--C-:B------:R-:W-:Y:S02]  /*1090*/  HADD2.F32 R24, -RZ, R27.reuse.H1_H1 ;  /* 0x3000001bff187230 */ /* 0x100fe40000004100 */
[----:B------:R-:W-:Y:S02]  /*10a0*/  HADD2.F32 R27, -RZ, R27.H0_H0 ;  /* 0x2000001bff1b7230 */ /* 0x000fe40000004100 */
[----:B------:R-:W0:Y:S01]  /*10b0*/  MUFU.SIN R14, R42 ;  /* 0x0000002a000e7308 */ /* 0x000e220000000400 */
[-C--:B---3--:R-:W-:Y:S01]  /*10c0*/  FMUL.FTZ R6, R4, R11.reuse ;  /* 0x0000000b04067220 */ /* 0x088fe20000410000 */
[C---:B--2---:R-:W-:Y:S01]  /*10d0*/  FMUL.FTZ R11, R0.reuse, R11 ;  /* 0x0000000b000b7220 */ /* 0x044fe20000410000 */
[C---:B------:R-:W-:Y:S01]  /*10e0*/  FMUL.FTZ R7, R0.reuse, R7 ;  /* 0x0000000700077220 */ /* 0x040fe20000410000 */
[C---:B------:R-:W-:Y:S01]  /*10f0*/  FFMA.FTZ R3, R0.reuse, R5, -R3 ;  /* 0x0000000500037223 */ /* 0x040fe20000010803 */
[-C--:B------:R-:W-:Y:S01]  /*1100*/  FFMA.FTZ R6, R0, R9.reuse, -R6 ;  /* 0x0000000900067223 */ /* 0x080fe20000010806 */
[C---:B------:R-:W-:Y:S01]  /*1110*/  FFMA.FTZ R11, R4.reuse, R9, R11 ;  /* 0x00000009040b7223 */ /* 0x040fe2000001000b */
[----:B------:R-:W-:Y:S01]  /*1120*/  FFMA.FTZ R32, R4, R5, R7 ;  /* 0x0000000504207223 */ /* 0x000fe20000010007 */
[----:B------:R-:W1:Y:S01]  /*1130*/  MUFU.COS R12, R42 ;  /* 0x0000002a000c7308 */ /* 0x000e620000000000 */
[C---:B----4-:R-:W-:Y:S01]  /*1140*/  FMUL.FTZ R5, R10.reuse, R13 ;  /* 0x0000000d0a057220 */ /* 0x050fe20000410000 */
[----:B------:R-:W-:Y:S01]  /*1150*/  FMUL.FTZ R4, R10, R15 ;  /* 0x0000000f0a047220 */ /* 0x000fe20000410000 */
[C---:B------:R-:W-:Y:S01]  /*1160*/  FMUL.FTZ R13, R8.reuse, R13 ;  /* 0x0000000d080d7220 */ /* 0x040fe20000410000 */
[C---:B------:R-:W-:Y:S01]  /*1170*/  FMUL.FTZ R15, R8.reuse, R15 ;  /* 0x0000000f080f7220 */ /* 0x040fe20000410000 */
[C---:B------:R-:W-:Y:S01]  /*1180*/  FFMA.FTZ R5, R8.reuse, R33, -R5 ;  /* 0x0000002108057223 */ /* 0x040fe20000010805 */
[----:B------:R-:W-:-:S02]  /*1190*/  FFMA.FTZ R4, R8, R25, -R4 ;  /* 0x0000001908047223 */ /* 0x000fc40000010804 */
[----:B------:R-:W2:Y:S01]  /*11a0*/  MUFU.SIN R20, R34 ;  /* 0x0000002200147308 */ /* 0x000ea20000000400 */
[----:B------:R-:W-:Y:S01]  /*11b0*/  FFMA.FTZ R0, R10, R33, R13 ;  /* 0x000000210a007223 */ /* 0x000fe2000001000d */
[C---:B0-----:R-:W-:Y:S01]  /*11c0*/  FMUL.FTZ R7, R14.reuse, R23 ;  /* 0x000000170e077220 */ /* 0x041fe20000410000 */
[----:B------:R-:W-:Y:S01]  /*11d0*/  FMUL.FTZ R8, R14, R39 ;  /* 0x000000270e087220 */ /* 0x000fe20000410000 */
[----:B------:R-:W-:Y:S01]  /*11e0*/  FFMA.FTZ R25, R10, R25, R15 ;  /* 0x000000190a197223 */ /* 0x000fe2000001000f */
[----:B------:R-:W-:Y:S02]  /*11f0*/  F2FP.F16.F32.PACK_AB R32, R32, R3 ;  /* 0x000000032020723e */ /* 0x000fe400000000ff */
[----:B------:R-:W-:Y:S01]  /*1200*/  F2FP.F16.F32.PACK_AB R33, R0, R5 ;  /* 0x000000050021723e */ /* 0x000fe200000000ff */
[----:B------:R0:W3:Y:S01]  /*1210*/  MUFU.COS R9, R34 ;  /* 0x0000002200097308 */ /* 0x0000e20000000000 */
[----:B------:R-:W-:Y:S01]  /*1220*/  F2FP.F16.F32.PACK_AB R25, R25, R4 ;  /* 0x000000041919723e */ /* 0x000fe200000000ff */
[C---:B-1----:R-:W-:Y:S01]  /*1230*/  FMUL.FTZ R23, R12.reuse, R23 ;  /* 0x000000170c177220 */ /* 0x042fe20000410000 */
[C---:B------:R-:W-:Y:S01]  /*1240*/  FMUL.FTZ R39, R12.reuse, R39 ;  /* 0x000000270c277220 */ /* 0x040fe20000410000 */
[C---:B------:R-:W-:Y:S01]  /*1250*/  FFMA.FTZ R7, R12.reuse, R21, -R7 ;  /* 0x000000150c077223 */ /* 0x040fe20000010807 */
[----:B------:R-:W-:-:S02]  /*1260*/  FFMA.FTZ R8, R12, R35, -R8 ;  /* 0x000000230c087223 */ /* 0x000fc40000010808 */
[C---:B------:R-:W-:Y:S01]  /*1270*/  FFMA.FTZ R39, R14.reuse, R35, R39 ;  /* 0x000000230e277223 */ /* 0x040fe20000010027 */
[----:B0-----:R-:W-:Y:S01]  /*1280*/  FFMA.FTZ R34, R14, R21, R23 ;  /* 0x000000150e227223 */ /* 0x001fe20000010017 */
[C---:B--2---:R-:W-:Y:S01]  /*1290*/  FMUL.FTZ R10, R20.reuse, R41 ;  /* 0x00000029140a7220 */ /* 0x044fe20000410000 */
[----:B------:R-:W-:Y:S02]  /*12a0*/  FMUL.FTZ R12, R20, R24 ;  /* 0x00000018140c7220 */ /* 0x000fe40000410000 */
[----:B------:R-:W-:Y:S02]  /*12b0*/  F2FP.F16.F32.PACK_AB R26, R39, R8 ;  /* 0x00000008271a723e */ /* 0x000fe400000000ff */
[----:B------:R-:W-:Y:S01]  /*12c0*/  F2FP.F16.F32.PACK_AB R34, R34, R7 ;  /* 0x000000072222723e */ /* 0x000fe200000000ff */
[C---:B---3--:R-:W-:Y:S01]  /*12d0*/  FMUL.FTZ R41, R9.reuse, R41 ;  /* 0x0000002909297220 */ /* 0x048fe20000410000 */
[C---:B------:R-:W-:Y:S01]  /*12e0*/  FMUL.FTZ R24, R9.reuse, R24 ;  /* 0x0000001809187220 */ /* 0x040fe20000410000 */
[CC--:B------:R-:W-:Y:S01]  /*12f0*/  FFMA.FTZ R12, R9.reuse, R27.reuse, -R12 ;  /* 0x0000001b090c7223 */ /* 0x0c0fe2000001080c */
[-C--:B------:R-:W-:Y:S01]  /*1300*/  FFMA.FTZ R10, R9, R40.reuse, -R10 ;  /* 0x00000028090a7223 */ /* 0x080fe2000001080a */
[C---:B------:R-:W-:Y:S01]  /*1310*/  FFMA.FTZ R35, R20.reuse, R40, R41 ;  /* 0x0000002814237223 */ /* 0x040fe20000010029 */
[----:B------:R-:W-:Y:S01]  /*1320*/  FFMA.FTZ R27, R20, R27, R24 ;  /* 0x0000001b141b7223 */ /* 0x000fe20000010018 */
[----:B------:R-:W-:-:S03]  /*1330*/  F2FP.F16.F32.PACK_AB R24, R11, R6 ;  /* 0x000000060b18723e */ /* 0x000fc600000000ff */
[----:B------:R-:W-:Y:S02]  /*1340*/  F2FP.F16.F32.PACK_AB R35, R35, R10 ;  /* 0x0000000a2323723e */ /* 0x000fe400000000ff */
[----:B------:R-:W-:Y:S01]  /*1350*/  F2FP.F16.F32.PACK_AB R27, R27, R12 ;  /* 0x0000000c1b1b723e */ /* 0x000fe200000000ff */
[----:B------:R-:W-:Y:S06]  /*1360*/  BRA `(.L_x_404) ;  /* 0x0000001800387947 */ /* 0x000fec0003800000 */
.L_x_403:
[----:B------:R-:W-:-:S13]  /*1370*/  ISETP.GE.AND P0, PT, R39, R6, PT ;  /* 0x000000062700720c */ /* 0x000fda0003f06270 */
[----:B------:R-:W-:Y:S05]  /*1380*/  @P0 BRA `(.L_x_404) ;  /* 0x0000001800300947 */ /* 0x000fea0003800000 */
[----:B------:R-:W-:Y:S01]  /*1390*/  I2FP.F32.U32 R6, R6 ;  /* 0x0000000600067245 */ /* 0x000fe20000201000 */
[----:B------:R-:W-:Y:S01]  /*13a0*/  VIADD R7, R39, 0x4 ;  /* 0x0000000427077836 */ /* 0x000fe20000000000 */
[----:B------:R-:W-:Y:S01]  /*13b0*/  I2FP.F32.U32 R0, R39 ;  /* 0x0000002700007245 */ /* 0x000fe20000201000 */
[----:B------:R-:W-:Y:S01]  /*13c0*/  IMAD.IADD R3, R3, 0x1, -R16 ;  /* 0x0000000103037824 */ /* 0x000fe200078e0a10 */
[----:B------:R-:W0:Y:S01]  /*13d0*/  MUFU.RCP R5, R6 ;  /* 0x0000000600057308 */ /* 0x000e220000001000 */
[C---:B------:R-:W-:Y:S01]  /*13e0*/  IADD3 R4, PT, PT, R39.reuse, 0x2, RZ ;  /* 0x0000000227047810 */ /* 0x040fe20007ffe0ff */
[--C-:B------:R-:W-:Y:S01]  /*13f0*/  HADD2.F32 R13, -RZ, R34.reuse.H1_H1 ;  /* 0x30000022ff0d7230 */ /* 0x100fe20000004100 */
[----:B------:R-:W-:Y:S01]  /*1400*/  IADD3 R39, PT, PT, R39, 0x6, RZ ;  /* 0x0000000627277810 */ /* 0x000fe20007ffe0ff */
[--C-:B------:R-:W-:Y:S01]  /*1410*/  HADD2.F32 R21, -RZ, R35.reuse.H1_H1 ;  /* 0x30000023ff157230 */ /* 0x100fe20000004100 */
[----:B------:R-:W-:Y:S01]  /*1420*/  I2FP.F32.U32 R4, R4 ;  /* 0x0000000400047245 */ /* 0x000fe20000201000 */
[----:B------:R-:W-:Y:S01]  /*1430*/  HADD2.F32 R35, -RZ, R35.H0_H0 ;  /* 0x20000023ff237230 */ /* 0x000fe20000004100 */
[----:B------:R-:W-:Y:S01]  /*1440*/  I2FP.F32.U32 R8, R7 ;  /* 0x0000000700087245 */ /* 0x000fe20000201000 */
[----:B------:R-:W-:Y:S01]  /*1450*/  HADD2.F32 R34, -RZ, R34.H0_H0 ;  /* 0x20000022ff227230 */ /* 0x000fe20000004100 */
[----:B------:R-:W-:-:S02]  /*1460*/  I2FP.F32.U32 R10, R39 ;  /* 0x00000027000a7245 */ /* 0x000fc40000201000 */
        /* <DEDUP_REMOVED lines=8> */
[----:B------:R-:W-:-:S03]  /*14f0*/  FMUL.FTZ R11, R10, 13.28771209716796875 ;  /* 0x41549a780a0b7820 */ /* 0x000fc60000410000 */
[----:B------:R-:W0:Y:S04]  /*1500*/  MUFU.EX2 R0, -R0 ;  /* 0x8000000000007308 */ /* 0x000e280000000800 */
[----:B------:R-:W1:Y:S04]  /*1510*/  MUFU.EX2 R6, -R6 ;  /* 0x8000000600067308 */ /* 0x000e680000000800 */
[----:B------:R2:W3:Y:S04]  /*1520*/  MUFU.EX2 R10, -R9 ;  /* 0x80000009000a7308 */ /* 0x0004e80000000800 */
[----:B------:R-:W4:Y:S01]  /*1530*/  MUFU.EX2 R12, -R11 ;  /* 0x8000000b000c7308 */ /* 0x000f220000000800 */
[----:B0-----:R-:W-:Y:S01]  /*1540*/  FMUL.FTZ R0, R3, R0 ;  /* 0x0000000003007220 */ /* 0x001fe20000410000 */
[----:B--2---:R-:W-:-:S03]  /*1550*/  HADD2.F32 R9, -RZ, R33.H1_H1 ;  /* 0x30000021ff097230 */ /* 0x004fc60000004100 */
[----:B------:R-:W-:Y:S01]  /*1560*/  FMUL.RZ R0, R0, 0.15915493667125701904 ;  /* 0x3e22f98300007820 */ /* 0x000fe2000040c000 */
[C---:B-1----:R-:W-:Y:S01]  /*1570*/  FMUL.FTZ R7, R3.reuse, R6 ;  /* 0x0000000603077220 */ /* 0x042fe20000410000 */
[----:B------:R-:W-:Y:S02]  /*1580*/  HADD2.F32 R33, -RZ, R33.H0_H0 ;  /* 0x20000021ff217230 */ /* 0x000fe40000004100 */
[----:B---3--:R-:W-:Y:S01]  /*1590*/  FMUL.FTZ R10, R3, R10 ;  /* 0x0000000a030a7220 */ /* 0x008fe20000410000 */
[----:B------:R-:W0:Y:S01]  /*15a0*/  MUFU.SIN R5, R0 ;  /* 0x0000000000057308 */ /* 0x000e220000000400 */
[----:B------:R-:W-:Y:S01]  /*15b0*/  FMUL.RZ R7, R7, 0.15915493667125701904 ;  /* 0x3e22f98307077820 */ /* 0x000fe2000040c000 */
[----:B----4-:R-:W-:Y:S01]  /*15c0*/  FMUL.FTZ R3, R3, R12 ;  /* 0x0000000c03037220 */ /* 0x010fe20000410000 */
[----:B------:R-:W-:-:S03]  /*15d0*/  FMUL.RZ R10, R10, 0.15915493667125701904 ;  /* 0x3e22f9830a0a7820 */ /* 0x000fc6000040c000 */
[----:B------:R-:W-:Y:S02]  /*15e0*/  FMUL.RZ R14, R3, 0.15915493667125701904 ;  /* 0x3e22f983030e7820 */ /* 0x000fe4000040c000 */
[----:B------:R1:W2:Y:S08]  /*15f0*/  MUFU.COS R4, R0 ;  /* 0x0000000000047308 */ /* 0x0002b00000000000 */
[----:B------:R-:W-:Y:S01]  /*1600*/  MUFU.SIN R6, R7 ;  /* 0x0000000700067308 */ /* 0x000fe20000000400 */
[----:B-1----:R-:W-:-:S02]  /*1610*/  HADD2.F32 R0, -RZ, R32.H1_H1 ;  /* 0x30000020ff007230 */ /* 0x002fc40000004100 */
[----:B------:R-:W-:-:S03]  /*1620*/  HADD2.F32 R32, -RZ, R32.H0_H0 ;  /* 0x20000020ff207230 */ /* 0x000fc60000004100 */
[-C--:B0-----:R-:W-:Y:S02]  /*1630*/  FMUL.FTZ R3, R5, R0.reuse ;  /* 0x0000000005037220 */ /* 0x081fe40000410000 */
[----:B------:R-:W0:Y:S01]  /*1640*/  MUFU.SIN R12, R10 ;  /* 0x0000000a000c7308 */ /* 0x000e220000000400 */
[C---:B--2---:R-:W-:Y:S01]  /*1650*/  FMUL.FTZ R0, R4.reuse, R0 ;  /* 0x0000000004007220 */ /* 0x044fe20000410000 */
[----:B------:R-:W-:-:S03]  /*1660*/  FFMA.FTZ R3, R4, R32, -R3 ;  /* 0x0000002004037223 */ /* 0x000fc60000010803 */
[----:B------:R-:W-:-:S03]  /*1670*/  FFMA.FTZ R32, R5, R32, R0 ;  /* 0x0000002005207223 */ /* 0x000fc60000010000 */
[----:B------:R-:W1:Y:S02]  /*1680*/  MUFU.SIN R20, R14 ;  /* 0x0000000e00147308 */ /* 0x000e640000000400 */
[----:B------:R-:W-:-:S06]  /*1690*/  F2FP.F16.F32.PACK_AB R32, R32, R3 ;  /* 0x000000032020723e */ /* 0x000fcc00000000ff */
[----:B------:R2:W3:Y:S01]  /*16a0*/  MUFU.COS R8, R7 ;  /* 0x0000000700087308 */ /* 0x0004e20000000000 */
[----:B0-----:R-:W-:-:S07]  /*16b0*/  FMUL.FTZ R0, R12, R13 ;  /* 0x0000000d0c007220 */ /* 0x001fce0000410000 */
[----:B------:R-:W0:Y:S01]  /*16c0*/  MUFU.COS R11, R10 ;  /* 0x0000000a000b7308 */ /* 0x000e220000000000 */
[----:B--2---:R-:W-:Y:S01]  /*16d0*/  FMUL.FTZ R7, R6, R9 ;  /* 0x0000000906077220 */ /* 0x004fe20000410000 */
[----:B-1----:R-:W-:-:S06]  /*16e0*/  FMUL.FTZ R4, R20, R21 ;  /* 0x0000001514047220 */ /* 0x002fcc0000410000 */
[----:B------:R-:W1:Y:S01]  /*16f0*/  MUFU.COS R15, R14 ;  /* 0x0000000e000f7308 */ /* 0x000e620000000000 */
[C---:B---3--:R-:W-:Y:S01]  /*1700*/  FMUL.FTZ R9, R8.reuse, R9 ;  /* 0x0000000908097220 */ /* 0x048fe20000410000 */
[----:B------:R-:W-:-:S03]  /*1710*/  FFMA.FTZ R7, R8, R33, -R7 ;  /* 0x0000002108077223 */ /* 0x000fc60000010807 */
[----:B------:R-:W-:Y:S01]  /*1720*/  FFMA.FTZ R6, R6, R33, R9 ;  /* 0x0000002106067223 */ /* 0x000fe20000010009 */
[C---:B0-----:R-:W-:Y:S01]  /*1730*/  FMUL.FTZ R13, R11.reuse, R13 ;  /* 0x0000000d0b0d7220 */ /* 0x041fe20000410000 */
[----:B------:R-:W-:-:S03]  /*1740*/  FFMA.FTZ R0, R11, R34, -R0 ;  /* 0x000000220b007223 */ /* 0x000fc60000010800 */
[----:B------:R-:W-:Y:S01]  /*1750*/  F2FP.F16.F32.PACK_AB R33, R6, R7 ;  /* 0x000000070621723e */ /* 0x000fe200000000ff */
[----:B------:R-:W-:Y:S01]  /*1760*/  FFMA.FTZ R13, R12, R34, R13 ;  /* 0x000000220c0d7223 */ /* 0x000fe2000001000d */
[C---:B-1----:R-:W-:Y:S01]  /*1770*/  FMUL.FTZ R21, R15.reuse, R21 ;  /* 0x000000150f157220 */ /* 0x042fe20000410000 */
[----:B------:R-:W-:-:S03]  /*1780*/  FFMA.FTZ R4, R15, R35, -R4 ;  /* 0x000000230f047223 */ /* 0x000fc60000010804 */
[----:B------:R-:W-:Y:S01]  /*1790*/  F2FP.F16.F32.PACK_AB R34, R13, R0 ;  /* 0x000000000d22723e */ /* 0x000fe200000000ff */
[----:B------:R-:W-:-:S05]  /*17a0*/  FFMA.FTZ R35, R20, R35, R21 ;  /* 0x0000002314237223 */ /* 0x000fca0000010015 */
[----:B------:R-:W-:Y:S01]  /*17b0*/  F2FP.F16.F32.PACK_AB R35, R35, R4 ;  /* 0x000000042323723e */ /* 0x000fe200000000ff */
[----:B------:R-:W-:Y:S06]  /*17c0*/  BRA `(.L_x_404) ;  /* 0x0000001400207947 */ /* 0x000fec0003800000 */
.L_x_402:
        /* <DEDUP_REMOVED lines=10> */
[----:B0-----:R-:W-:-:S06]  /*1870*/  IADD3 R4, PT, PT, R0, 0xffffffe, RZ ;  /* 0x0ffffffe00047810 */ /* 0x001fcc0007ffe0ff */
[----:B------:R0:W1:Y:S02]  /*1880*/  F2I.FTZ.U32.TRUNC.NTZ R5, R4 ;  /* 0x0000000400057305 */ /* 0x000064000021f000 */
[----:B0-----:R-:W-:Y:S02]  /*1890*/  IMAD.MOV.U32 R4, RZ, RZ, RZ ;  /* 0x000000ffff047224 */ /* 0x001fe400078e00ff */
[----:B-1----:R-:W-:-:S04]  /*18a0*/  IMAD.MOV R8, RZ, RZ, -R5 ;  /* 0x000000ffff087224 */ /* 0x002fc800078e0a05 */
[----:B------:R-:W-:Y:S01]  /*18b0*/  IMAD R7, R8, R3, RZ ;  /* 0x0000000308077224 */ /* 0x000fe200078e02ff */
[----:B------:R-:W-:-:S03]  /*18c0*/  MOV R8, R9 ;  /* 0x0000000900087202 */ /* 0x000fc60000000f00 */
[----:B------:R-:W-:Y:S01]  /*18d0*/  IMAD.HI.U32 R5, R5, R7, R4 ;  /* 0x0000000705057227 */ /* 0x000fe200078e0004 */
[----:B------:R-:W-:-:S05]  /*18e0*/  IADD3 R7, PT, PT, RZ, -R10, RZ ;  /* 0x8000000aff077210 */ /* 0x000fca0007ffe0ff */
[----:B------:R-:W-:-:S04]  /*18f0*/  IMAD.HI.U32 R40, R5, R8, RZ ;  /* 0x0000000805287227 */ /* 0x000fc800078e00ff */
[----:B------:R-:W-:-:S05]  /*1900*/  IMAD R0, R40, R7, R8 ;  /* 0x0000000728007224 */ /* 0x000fca00078e0208 */
[----:B------:R-:W-:-:S13]  /*1910*/  ISETP.GT.U32.AND P1, PT, R3, R0, PT ;  /* 0x000000000300720c */ /* 0x000fda0003f24070 */
[----:B------:R-:W-:Y:S01]  /*1920*/  @!P1 IMAD.IADD R0, R0, 0x1, -R3 ;  /* 0x0000000100009824 */ /* 0x000fe200078e0a03 */
[----:B------:R-:W-:Y:S02]  /*1930*/  @!P1 IADD3 R40, PT, PT, R40, 0x1, RZ ;  /* 0x0000000128289810 */ /* 0x000fe40007ffe0ff */
        /* <DEDUP_REMOVED lines=16> */
[----:B------:R-:W-:Y:S02]  /*1a40*/  HFMA2 R8, -RZ, RZ, 0, 8.0049037933349609375e-05 ;  /* 0x0000053fff087431 */ /* 0x000fe400000001ff */
[----:B------:R-:W-:Y:S01]  /*1a50*/  IMAD.MOV.U32 R12, RZ, RZ, 0x1 ;  /* 0x00000001ff0c7424 */ /* 0x000fe200078e00ff */
[----:B------:R1:W2:Y:S01]  /*1a60*/  LDC.64 R14, c[0x4][R0] ;  /* 0x01000000000e7b82 */ /* 0x0002a20000000a00 */
[----:B------:R-:W3:Y:S01]  /*1a70*/  LDCU.64 UR6, c[0x4][0xd0] ;  /* 0x01001a00ff0677ac */ /* 0x000ee20008000a00 */
[----:B------:R-:W-:Y:S01]  /*1a80*/  MOV R13, RZ ;  /* 0x000000ff000d7202 */ /* 0x000fe20000000f00 */
[----:B------:R-:W4:Y:S01]  /*1a90*/  LDCU.64 UR8, c[0x4][0xb0] ;  /* 0x01001600ff0877ac */ /* 0x000f220008000a00 */
[----:B0-----:R-:W-:Y:S01]  /*1aa0*/  MOV R4, UR4 ;  /* 0x0000000400047c02 */ /* 0x001fe20008000f00 */
[----:B------:R-:W-:Y:S01]  /*1ab0*/  IMAD.U32 R5, RZ, RZ, UR5 ;  /* 0x00000005ff057e24 */ /* 0x000fe2000f8e00ff */
[----:B---3--:R-:W-:Y:S01]  /*1ac0*/  MOV R6, UR6 ;  /* 0x0000000600067c02 */ /* 0x008fe20008000f00 */
[----:B------:R-:W-:Y:S01]  /*1ad0*/  IMAD.U32 R7, RZ, RZ, UR7 ;  /* 0x00000007ff077e24 */ /* 0x000fe2000f8e00ff */
[----:B----4-:R-:W-:Y:S01]  /*1ae0*/  MOV R10, UR8 ;  /* 0x00000008000a7c02 */ /* 0x010fe20008000f00 */
[----:B-1----:R-:W-:-:S07]  /*1af0*/  IMAD.U32 R11, RZ, RZ, UR9 ;  /* 0x00000009ff0b7e24 */ /* 0x002fce000f8e00ff */
[----:B------:R-:W-:-:S07]  /*1b00*/  LEPC R20, `(.L_x_405) ;  /* 0x000000001014794e */ /* 0x000fce0000000000 */
[----:B--2---:R-:W-:Y:S05]  /*1b10*/  CALL.ABS.NOINC R14 ;  /* 0x000000000e007343 */ /* 0x004fea0003c00000 */
.L_x_405:
        /* <DEDUP_REMOVED lines=13> */
[----:B------:R-:W-:-:S05]  /*1bf0*/  @!P0 LEA R5, R5, R0, 0x1 ;  /* 0x0000000005058211 */ /* 0x000fca00078e08ff */
[----:B------:R1:W-:Y:S02]  /*1c00*/  @!P0 STS.128 [R5], R24 ;  /* 0x0000001805008388 */ /* 0x0003e40000000c00 */
.L_x_406:
        /* <DEDUP_REMOVED lines=10> */
[----:B------:R-:W-:Y:S01]  /*1cb0*/  IMAD R4, R7, 0x2, R3 ;  /* 0x0000000207047824 */ /* 0x000fe200078e0203 */
[----:B------:R-:W0:Y:S01]  /*1cc0*/  LDC R11, c[0x0][0x40c] ;  /* 0x00010300ff0b7b82 */ /* 0x000e220000000800 */
[----:B------:R-:W-:Y:S03]  /*1cd0*/  BSSY.RECONVERGENT B1, `(.L_x_409) ;  /* 0x00000da000017945 */ /* 0x000fe60003800200 */
[----:B------:R-:W-:Y:S01]  /*1ce0*/  LEA R5, R23, R4, 0x1 ;  /* 0x0000000417057211 */ /* 0x000fe200078e08ff */
        /* <DEDUP_REMOVED lines=34> */
[----:B------:R-:W-:Y:S01]  /*1f10*/  IMAD.IADD R11, R11, 0x1, -R16 ;  /* 0x000000010b0b7824 */ /* 0x000fe200078e0a10 */
[C---:B------:R-:W-:Y:S01]  /*1f20*/  IADD3 R8, PT, PT, R10.reuse, 0x2, RZ ;  /* 0x000000020a087810 */ /* 0x040fe20007ffe0ff */
[--C-:B------:R-:W-:Y:S01]  /*1f30*/  HADD2.F32 R44, -RZ, R32.reuse.H1_H1 ;  /* 0x30000020ff2c7230 */ /* 0x100fe20000004100 */
[----:B------:R-:W0:Y:S01]  /*1f40*/  MUFU.RCP R7, R7 ;  /* 0x0000000700077308 */ /* 0x000e220000001000 */
[----:B------:R-:W-:Y:S01]  /*1f50*/  IADD3 R10, PT, PT, R10, 0x6, RZ ;  /* 0x000000060a0a7810 */ /* 0x000fe20007ffe0ff */
[----:B------:R-:W-:Y:S01]  /*1f60*/  HADD2.F32 R42, -RZ, R32.H0_H0 ;  /* 0x20000020ff2a7230 */ /* 0x000fe20000004100 */
[----:B------:R-:W-:Y:S01]  /*1f70*/  I2FP.F32.S32 R8, R8 ;  /* 0x0000000800087245 */ /* 0x000fe20000201400 */
[--C-:B------:R-:W-:Y:S01]  /*1f80*/  HADD2.F32 R52, -RZ, R27.reuse.H1_H1 ;  /* 0x3000001bff347230 */ /* 0x100fe20000004100 */
[----:B------:R-:W-:Y:S01]  /*1f90*/  I2FP.F32.S32 R9, R9 ;  /* 0x0000000900097245 */ /* 0x000fe20000201400 */
[----:B------:R-:W-:Y:S01]  /*1fa0*/  HADD2.F32 R53, -RZ, R27.H0_H0 ;  /* 0x2000001bff357230 */ /* 0x000fe20000004100 */
[----:B------:R-:W-:Y:S01]  /*1fb0*/  I2FP.F32.S32 R10, R10 ;  /* 0x0000000a000a7245 */ /* 0x000fe20000201400 */
[--C-:B------:R-:W-:Y:S01]  /*1fc0*/  HADD2.F32 R45, -RZ, R33.reuse.H1_H1 ;  /* 0x30000021ff2d7230 */ /* 0x100fe20000004100 */
[----:B------:R-:W-:Y:S01]  /*1fd0*/  I2FP.F32.S32 R15, R11 ;  /* 0x0000000b000f7245 */ /* 0x000fe20000201400 */
[----:B------:R-:W-:-:S02]  /*1fe0*/  HADD2.F32 R46, -RZ, R33.H0_H0 ;  /* 0x20000021ff2e7230 */ /* 0x000fc40000004100 */
[----:B------:R-:W-:Y:S02]  /*1ff0*/  HADD2.F32 R33, -RZ, R25.H1_H1 ;  /* 0x30000019ff217230 */ /* 0x000fe40000004100 */
        /* <DEDUP_REMOVED lines=13> */
[----:B------:R-:W-:Y:S01]  /*20d0*/  HADD2.F32 R34, -RZ, R25.H0_H0 ;  /* 0x20000019ff227230 */ /* 0x000fe20000004100 */
[----:B------:R-:W1:Y:S01]  /*20e0*/  MUFU.EX2 R8, -R8 ;  /* 0x8000000800087308 */ /* 0x000e620000000800 */
[--C-:B------:R-:W-:Y:S02]  /*20f0*/  HADD2.F32 R35, -RZ, R26.reuse.H1_H1 ;  /* 0x3000001aff237230 */ /* 0x100fe40000004100 */
[----:B------:R-:W-:Y:S01]  /*2100*/  HADD2.F32 R50, -RZ, R26.H0_H0 ;  /* 0x2000001aff327230 */ /* 0x000fe20000004100 */
[----:B------:R-:W2:Y:S04]  /*2110*/  MUFU.EX2 R10, -R10 ;  /* 0x8000000a000a7308 */ /* 0x000ea80000000800 */
        /* <DEDUP_REMOVED lines=9> */
[----:B------:R1:W2:Y:S01]  /*21b0*/  MUFU.SIN R7, R14 ;  /* 0x0000000e00077308 */ /* 0x0002a20000000400 */
[----:B------:R-:W-:-:S07]  /*21c0*/  HADD2.F32 R15, -RZ, R24.H1_H1 ;  /* 0x30000018ff0f7230 */ /* 0x000fce0000004100 */
[----:B------:R-:W3:Y:S01]  /*21d0*/  MUFU.COS R12, R9 ;  /* 0x00000009000c7308 */ /* 0x000ee20000000000 */
[----:B-1----:R-:W-:Y:S02]  /*21e0*/  HADD2.F32 R14, -RZ, R24.H0_H0 ;  /* 0x20000018ff0e7230 */ /* 0x002fe40000004100 */
[----:B------:R-:W-:Y:S01]  /*21f0*/  FMUL.RZ R24, R8, 0.15915493667125701904 ;  /* 0x3e22f98308187820 */ /* 0x000fe2000040c000 */
[----:B0-----:R-:W-:-:S04]  /*2200*/  FMUL.FTZ R8, R44, R6 ;  /* 0x000000062c087220 */ /* 0x001fc80000410000 */
[----:B------:R0:W1:Y:S01]  /*2210*/  MUFU.SIN R13, R9 ;  /* 0x00000009000d7308 */ /* 0x0000620000000400 */
[-C--:B--2---:R-:W-:Y:S01]  /*2220*/  FMUL.FTZ R11, R15, R7.reuse ;  /* 0x000000070f0b7220 */ /* 0x084fe20000410000 */
[----:B------:R-:W-:-:S03]  /*2230*/  FFMA.FTZ R8, R42, R7, R8 ;  /* 0x000000072a087223 */ /* 0x000fc60000010008 */
[----:B------:R-:W-:-:S03]  /*2240*/  FFMA.FTZ R11, R14, R6, -R11 ;  /* 0x000000060e0b7223 */ /* 0x000fc6000001080b */
[----:B------:R-:W-:Y:S01]  /*2250*/  MUFU.COS R20, R10 ;  /* 0x0000000a00147308 */ /* 0x000fe20000000000 */
[----:B0-----:R-:W-:-:S04]  /*2260*/  FMUL.FTZ R9, R44, R7 ;  /* 0x000000072c097220 */ /* 0x001fc80000410000 */
[----:B------:R-:W-:-:S03]  /*2270*/  FFMA.FTZ R9, R42, R6, -R9 ;  /* 0x000000062a097223 */ /* 0x000fc60000010809 */
[----:B------:R0:W2:Y:S08]  /*2280*/  MUFU.SIN R21, R10 ;  /* 0x0000000a00157308 */ /* 0x0000b00000000400 */
[----:B------:R-:W4:Y:S01]  /*2290*/  MUFU.SIN R32, R24 ;  /* 0x0000001800207308 */ /* 0x000f220000000400 */
[----:B0-----:R-:W-:Y:S01]  /*22a0*/  FMUL.FTZ R10, R15, R6 ;  /* 0x000000060f0a7220 */ /* 0x001fe20000410000 */
[----:B---3--:R-:W-:Y:S01]  /*22b0*/  FMUL.FTZ R6, R45, R12 ;  /* 0x0000000c2d067220 */ /* 0x008fe20000410000 */
[----:B-1----:R-:W-:-:S02]  /*22c0*/  FMUL.FTZ R15, R33, R13 ;  /* 0x0000000d210f7220 */ /* 0x002fc40000410000 */
[----:B------:R-:W-:Y:S01]  /*22d0*/  FFMA.FTZ R10, R14, R7, R10 ;  /* 0x000000070e0a7223 */ /* 0x000fe2000001000a */
[-C--:B------:R-:W-:Y:S01]  /*22e0*/  FMUL.FTZ R7, R45, R13.reuse ;  /* 0x0000000d2d077220 */ /* 0x080fe20000410000 */
[-C--:B------:R-:W-:Y:S01]  /*22f0*/  FMUL.FTZ R14, R33, R12.reuse ;  /* 0x0000000c210e7220 */ /* 0x080fe20000410000 */
[----:B------:R0:W1:Y:S01]  /*2300*/  MUFU.COS R27, R24 ;  /* 0x00000018001b7308 */ /* 0x0000620000000000 */
[CC--:B------:R-:W-:Y:S01]  /*2310*/  FFMA.FTZ R6, R46.reuse, R13.reuse, R6 ;  /* 0x0000000d2e067223 */ /* 0x0c0fe20000010006 */
[-C--:B------:R-:W-:Y:S01]  /*2320*/  FFMA.FTZ R7, R46, R12.reuse, -R7 ;  /* 0x0000000c2e077223 */ /* 0x080fe20000010807 */
[C---:B------:R-:W-:Y:S01]  /*2330*/  FFMA.FTZ R15, R34.reuse, R12, -R15 ;  /* 0x0000000c220f7223 */ /* 0x040fe2000001080f */
[----:B------:R-:W-:Y:S01]  /*2340*/  FFMA.FTZ R14, R34, R13, R14 ;  /* 0x0000000d220e7223 */ /* 0x000fe2000001000e */
[CC--:B--2---:R-:W-:Y:S01]  /*2350*/  FMUL.FTZ R13, R47.reuse, R21.reuse ;  /* 0x000000152f0d7220 */ /* 0x0c4fe20000410000 */
[-C--:B------:R-:W-:Y:S01]  /*2360*/  FMUL.FTZ R12, R47, R20.reuse ;  /* 0x000000142f0c7220 */ /* 0x080fe20000410000 */
[CC--:B------:R-:W-:Y:S01]  /*2370*/  FMUL.FTZ R25, R35.reuse, R21.reuse ;  /* 0x0000001523197220 */ /* 0x0c0fe20000410000 */
[-C--:B0-----:R-:W-:Y:S01]  /*2380*/  FMUL.FTZ R24, R35, R20.reuse ;  /* 0x0000001423187220 */ /* 0x081fe20000410000 */
[CC--:B------:R-:W-:Y:S01]  /*2390*/  FFMA.FTZ R13, R48.reuse, R20.reuse, -R13 ;  /* 0x00000014300d7223 */ /* 0x0c0fe2000001080d */
[-C--:B------:R-:W-:Y:S01]  /*23a0*/  FFMA.FTZ R12, R48, R21.reuse, R12 ;  /* 0x00000015300c7223 */ /* 0x080fe2000001000c */
[C---:B------:R-:W-:Y:S01]  /*23b0*/  FFMA.FTZ R26, R50.reuse, R20, -R25 ;  /* 0x00000014321a7223 */ /* 0x040fe20000010819 */
[----:B------:R-:W-:Y:S01]  /*23c0*/  FFMA.FTZ R21, R50, R21, R24 ;  /* 0x0000001532157223 */ /* 0x000fe20000010018 */
[CC--:B----4-:R-:W-:Y:S01]  /*23d0*/  FMUL.FTZ R20, R51.reuse, R32.reuse ;  /* 0x0000002033147220 */ /* 0x0d0fe20000410000 */
[-C--:B------:R-:W-:Y:S01]  /*23e0*/  FMUL.FTZ R24, R52, R32.reuse ;  /* 0x0000002034187220 */ /* 0x080fe20000410000 */
[----:B------:R-:W-:Y:S01]  /*23f0*/  F2FP.F16.F32.PACK_AB R34, R12, R13 ;  /* 0x0000000d0c22723e */ /* 0x000fe200000000ff */
[-C--:B-1----:R-:W-:Y:S01]  /*2400*/  FMUL.FTZ R25, R51, R27.reuse ;  /* 0x0000001b33197220 */ /* 0x082fe20000410000 */
        /* <DEDUP_REMOVED lines=9> */
[----:B------:R-:W-:Y:S02]  /*24a0*/  F2FP.F16.F32.PACK_AB R26, R21, R26 ;  /* 0x0000001a151a723e */ /* 0x000fe400000000ff */
[----:B------:R-:W-:Y:S02]  /*24b0*/  F2FP.F16.F32.PACK_AB R35, R35, R20 ;  /* 0x000000142323723e */ /* 0x000fe400000000ff */
[----:B------:R-:W-:-:S07]  /*24c0*/  F2FP.F16.F32.PACK_AB R27, R42, R27 ;  /* 0x0000001b2a1b723e */ /* 0x000fce00000000ff */
.L_x_412:
[----:B------:R-:W-:Y:S05]  /*24d0*/  BSYNC.RECONVERGENT B2 ;  /* 0x0000000000027941 */ /* 0x000fea0003800200 */
.L_x_411:
        /* <DEDUP_REMOVED lines=17> */
.L_x_410:
        /* <DEDUP_REMOVED lines=9> */
[----:B------:R-:W-:Y:S01]  /*2680*/  HADD2.F32 R44, -RZ, R33.H1_H1 ;  /* 0x30000021ff2c7230 */ /* 0x000fe20000004100 */
[----:B------:R-:W0:Y:S01]  /*2690*/  MUFU.RCP R13, R12 ;  /* 0x0000000c000d7308 */ /* 0x000e220000001000 */
[C---:B------:R-:W-:Y:S01]  /*26a0*/  IADD3 R7, PT, PT, R10.reuse, 0x2, RZ ;  /* 0x000000020a077810 */ /* 0x040fe20007ffe0ff */
[----:B------:R-:W-:Y:S01]  /*26b0*/  HADD2.F32 R43, -RZ, R32.H0_H0 ;  /* 0x20000020ff2b7230 */ /* 0x000fe20000004100 */
[----:B------:R-:W-:Y:S01]  /*26c0*/  IADD3 R10, PT, PT, R10, 0x6, RZ ;  /* 0x000000060a0a7810 */ /* 0x000fe20007ffe0ff */
[----:B------:R-:W-:Y:S01]  /*26d0*/  HADD2.F32 R46, -RZ, R35.H0_H0 ;  /* 0x20000023ff2e7230 */ /* 0x000fe20000004100 */
[----:B------:R-:W-:Y:S02]  /*26e0*/  I2FP.F32.S32 R8, R7 ;  /* 0x0000000700087245 */ /* 0x000fe40000201400 */
[----:B------:R-:W-:Y:S01]  /*26f0*/  I2FP.F32.S32 R9, R9 ;  /* 0x0000000900097245 */ /* 0x000fe20000201400 */
[----:B0-----:R-:W-:-:S02]  /*2700*/  FMUL.FTZ R6, R6, R13 ;  /* 0x0000000d06067220 */ /* 0x001fc40000410000 */
[-C--:B------:R-:W-:Y:S02]  /*2710*/  FMUL.FTZ R8, R8, R13.reuse ;  /* 0x0000000d08087220 */ /* 0x080fe40000410000 */
        /* <DEDUP_REMOVED lines=16> */
[----:B------:R-:W-:Y:S02]  /*2820*/  HADD2.F32 R32, -RZ, R33.H0_H0 ;  /* 0x20000021ff207230 */ /* 0x000fe40000004100 */
[----:B------:R-:W-:Y:S01]  /*2830*/  FMUL.RZ R41, R10, 0.15915493667125701904 ;  /* 0x3e22f9830a297820 */ /* 0x000fe2000040c000 */
[C---:B---3--:R-:W-:Y:S01]  /*2840*/  FMUL.FTZ R9, R6.reuse, R11 ;  /* 0x0000000b06097220 */ /* 0x048fe20000410000 */
[----:B------:R-:W-:Y:S01]  /*2850*/  MUFU.COS R7, R20 ;  /* 0x0000001400077308 */ /* 0x000fe20000000000 */
[--C-:B------:R-:W-:Y:S02]  /*2860*/  HADD2.F32 R33, -RZ, R34.reuse.H1_H1 ;  /* 0x30000022ff217230 */ /* 0x100fe40000004100 */
[----:B----4-:R-:W-:Y:S01]  /*2870*/  FMUL.FTZ R6, R6, R13 ;  /* 0x0000000d06067220 */ /* 0x010fe20000410000 */
[----:B------:R-:W-:Y:S01]  /*2880*/  FMUL.RZ R9, R9, 0.15915493667125701904 ;  /* 0x3e22f98309097820 */ /* 0x000fe2000040c000 */
[----:B------:R-:W-:-:S02]  /*2890*/  HADD2.F32 R34, -RZ, R34.H0_H0 ;  /* 0x20000022ff227230 */ /* 0x000fc40000004100 */
[----:B------:R-:W-:Y:S01]  /*28a0*/  FMUL.RZ R42, R6, 0.15915493667125701904 ;  /* 0x3e22f983062a7820 */ /* 0x000fe2000040c000 */
[----:B------:R-:W0:Y:S08]  /*28b0*/  MUFU.SIN R8, R20 ;  /* 0x0000001400087308 */ /* 0x000e300000000400 */
[----:B------:R-:W-:Y:S08]  /*28c0*/  MUFU.COS R10, R41 ;  /* 0x00000029000a7308 */ /* 0x000ff00000000000 */
[----:B------:R1:W2:Y:S01]  /*28d0*/  MUFU.SIN R11, R41 ;  /* 0x00000029000b7308 */ /* 0x0002a20000000400 */
[----:B0-----:R-:W-:-:S04]  /*28e0*/  FMUL.FTZ R6, R12, R8 ;  /* 0x000000080c067220 */ /* 0x001fc80000410000 */
[----:B------:R-:W-:-:S03]  /*28f0*/  FFMA.FTZ R6, R43, R7, -R6 ;  /* 0x000000072b067223 */ /* 0x000fc60000010806 */
[----:B------:R-:W0:Y:S01]  /*2900*/  MUFU.COS R14, R9 ;  /* 0x00000009000e7308 */ /* 0x000e220000000000 */
[----:B-1----:R-:W-:-:S07]  /*2910*/  HADD2.F32 R41, -RZ, R35.H1_H1 ;  /* 0x30000023ff297230 */ /* 0x002fce0000004100 */
        /* <DEDUP_REMOVED lines=21> */
.L_x_413:
[----:B------:R-:W-:Y:S05]  /*2a70*/  BSYNC.RECONVERGENT B1 ;  /* 0x0000000000017941 */ /* 0x000fea0003800200 */
.L_x_409:
        /* <DEDUP_REMOVED lines=16> */
.L_x_408:
[----:B------:R-:W-:Y:S05]  /*2b80*/  BSYNC.RECONVERGENT B0 ;  /* 0x0000000000007941 */ /* 0x000fea0003800200 */
.L_x_407:
        /* <DEDUP_REMOVED lines=10> */
.L_x_415:
[----:B------:R-:W-:Y:S05]  /*2c30*/  BSYNC.RECONVERGENT B0 ;  /* 0x0000000000007941 */ /* 0x000fea0003800200 */
.L_x_414:
[----:B------:R-:W-:Y:S06]  /*2c40*/  BAR.SYNC.DEFER_BLOCKING 0x0 ;  /* 0x0000000000007b1d */ /* 0x000fec0000010000 */
.L_x_404:
[----:B------:R-:W-:Y:S05]  /*2c50*/  BSYNC.RECONVERGENT B6 ;  /* 0x0000000000067941 */ /* 0x000fea0003800200 */
.L_x_401:
[----:B------:R-:W0:Y:S01]  /*2c60*/  LDCU UR4, c[0x0][0x3f4] ;  /* 0x00007e80ff0477ac */ /* 0x000e220008000800 */
[----:B------:R-:W-:Y:S01]  /*2c70*/  ISETP.GT.U32.AND P0, PT, R18, 0x1f, PT ;  /* 0x0000001f1200780c */ /* 0x000fe20003f04070 */
[----:B------:R-:W-:Y:S01]  /*2c80*/  IMAD.MOV.U32 R122, RZ, RZ, -0x800001 ;  /* 0xff7fffffff7a7424 */ /* 0x000fe200078e00ff */
[----:B01----:R-:W-:-:S04]  /*2c90*/  MOV R5, UR4 ;  /* 0x0000000400057c02 */ /* 0x003fc80008000f00 */
[----:B---3--:R-:W-:-:S07]  /*2ca0*/  VIADDMNMX R3, R22, -R5, RZ, !PT ;  /* 0x8000000516037246 */ /* 0x008fce00078001ff */
[----:B------:R-:W-:Y:S05]  /*2cb0*/  @P0 BRA `(.L_x_416) ;  /* 0x0000000000ec0947 */ /* 0x000fea0003800000 */
[----:B------:R-:W0:Y:S01]  /*2cc0*/  LDCU UR4, c[0x0][0x40c] ;  /* 0x00008180ff0477ac */ /* 0x000e220008000800 */
[----:B------:R-:W1:Y:S01]  /*2cd0*/  S2R R21, SR_CgaCtaId ;  /* 0x0000000000157919 */ /* 0x000e620000008800 */
[----:B------:R-:W-:Y:S01]  /*2ce0*/  MOV R10, 0x400 ;  /* 0x00000400000a7802 */ /* 0x000fe20000000f00 */
[----:B--2-4-:R-:W-:-:S03]  /*2cf0*/  HMUL2 R12, R33, R25 ;  /* 0x00000019210c7232 */ /* 0x014fc60000000000 */
[----:B------:R-:W-:Y:S02]  /*2d00*/  IADD3 R0, PT, PT, R10, 0x10, RZ ;  /* 0x000000100a007810 */ /* 0x000fe40007ffe0ff */
[----:B0-----:R-:W-:Y:S01]  /*2d10*/  ISETP.NE.AND P1, PT, RZ, UR4, PT ;  /* 0x00000004ff007c0c */ /* 0x001fe2000bf25270 */
[----:B------:R-:W-:-:S03]  /*2d20*/  UMOV UR4, 0xffffffff ;  /* 0xffffffff00047882 */ /* 0x000fc60000000000 */
[----:B------:R-:W-:-:S09]  /*2d30*/  ISETP.GT.U32.OR P0, PT, R18, 0x17, P1 ;  /* 0x000000171200780c */ /* 0x000fd20000f04470 */
[----:B------:R-:W-:Y:S01]  /*2d40*/  @!P1 VIADD R4, R10, 0x210 ;  /* 0x000002100a049836 */ /* 0x000fe20000000000 */
[----:B-1----:R-:W-:-:S03]  /*2d50*/  LEA R9, R21, R0, 0x18 ;  /* 0x0000000015097211 */ /* 0x002fc600078ec0ff */
[----:B------:R-:W0:Y:S01]  /*2d60*/  @!P0 LDC.64 R6, c[0x0][0x3b8] ;  /* 0x0000ee00ff068b82 */ /* 0x000e220000000a00 */
[C---:B------:R-:W-:Y:S01]  /*2d70*/  @!P0 IMAD R8, R18.reuse, R5, R17 ;  /* 0x0000000512088224 */ /* 0x040fe200078e0211 */
[----:B------:R-:W-:Y:S01]  /*2d80*/  @!P1 LEA R11, R21, R4, 0x18 ;  /* 0x00000004150b9211 */ /* 0x000fe200078ec0ff */
[----:B------:R-:W-:-:S03]  /*2d90*/  IMAD R9, R18, 0x10, R9 ;  /* 0x0000001012097824 */ /* 0x000fc600078e0209 */
[----:B------:R-:W-:Y:S02]  /*2da0*/  @!P0 SHF.L.U32 R8, R8, 0x3, RZ ;  /* 0x0000000308088819 */ /* 0x000fe400000006ff */
[----:B------:R-:W-:Y:S01]  /*2db0*/  @!P1 LEA R11, R18, R11, 0x4 ;  /* 0x0000000b120b9211 */ /* 0x000fe200078e20ff */
[----:B------:R1:W-:Y:S02]  /*2dc0*/  STS.128 [R9], R32 ;  /* 0x0000002009007388 */ /* 0x0003e40000000c00 */
[----:B------:R-:W-:Y:S02]  /*2dd0*/  @!P0 IMAD R13, R38, R5, R8 ;  /* 0x00000005260d8224 */ /* 0x000fe400078e0208 */
[----:B------:R1:W-:Y:S02]  /*2de0*/  @!P1 STS.128 [R11], R28 ;  /* 0x0000001c0b009388 */ /* 0x0003e40000000c00 */
[----:B0-----:R-:W-:-:S04]  /*2df0*/  @!P0 IMAD.WIDE R6, R13, 0x2, R6 ;  /* 0x000000020d068825 */ /* 0x001fc800078e0206 */
[----:B------:R-:W-:Y:S01]  /*2e00*/  HFMA2 R13, R32, R24, R12 ;  /* 0x00000018200d7231 */ /* 0x000fe2000000000c */
[----:B------:R1:W-:Y:S03]  /*2e10*/  @!P0 STG.E.128 desc[UR36][R6.64], R24 ;  /* 0x0000001806008986 */ /* 0x0003e6000c101d24 */
[----:B------:R-:W-:-:S04]  /*2e20*/  HFMA2 R13, R34, R26, R13 ;  /* 0x0000001a220d7231 */ /* 0x000fc8000000000d */
[----:B------:R-:W-:-:S05]  /*2e30*/  HFMA2 R13, R35, R27, R13 ;  /* 0x0000001b230d7231 */ /* 0x000fca000000000d */
[--C-:B------:R-:W-:Y:S02]  /*2e40*/  HADD2.F32 R0, -RZ, R13.reuse.H0_H0 ;  /* 0x2000000dff007230 */ /* 0x100fe40000004100 */
[----:B------:R-:W-:-:S05]  /*2e50*/  HADD2.F32 R13, -RZ, R13.H1_H1 ;  /* 0x3000000dff0d7230 */ /* 0x000fca0000004100 */
[----:B------:R-:W-:Y:S01]  /*2e60*/  FADD.FTZ R13, R0, R13 ;  /* 0x0000000d000d7221 */ /* 0x000fe20000010000 */
[----:B-1----:R-:W-:Y:S06]  /*2e70*/  BRA.DIV UR4, `(.L_x_417) ;  /* 0x000000aa045c7947 */ /* 0x002fec000b800000 */
[----:B------:R-:W0:Y:S02]  /*2e80*/  SHFL.BFLY PT, R14, R13, 0x10, 0x1f ;  /* 0x0e001f000d0e7f89 */ /* 0x000e2400000e0000 */
[----:B0-----:R-:W-:-:S05]  /*2e90*/  FADD.FTZ R0, R13, R14 ;  /* 0x0000000e0d007221 */ /* 0x001fca0000010000 */
[----:B------:R-:W0:Y:S02]  /*2ea0*/  SHFL.BFLY PT, R14, R0, 0x8, 0x1f ;  /* 0x0d001f00000e7f89 */ /* 0x000e2400000e0000 */
[----:B0-----:R-:W-:-:S05]  /*2eb0*/  FADD.FTZ R4, R0, R14 ;  /* 0x0000000e00047221 */ /* 0x001fca0000010000 */
[----:B------:R-:W0:Y:S02]  /*2ec0*/  SHFL.BFLY PT, R14, R4, 0x4, 0x1f ;  /* 0x0c801f00040e7f89 */ /* 0x000e2400000e0000 */
[----:B0-----:R-:W-:-:S05]  /*2ed0*/  FADD.FTZ R6, R4, R14 ;  /* 0x0000000e04067221 */ /* 0x001fca0000010000 */
[----:B------:R-:W0:Y:S02]  /*2ee0*/  SHFL.BFLY PT, R14, R6, 0x2, 0x1f ;  /* 0x0c401f00060e7f89 */ /* 0x000e2400000e0000 */
[----:B0-----:R-:W-:-:S05]  /*2ef0*/  FADD.FTZ R7, R6, R14 ;  /* 0x0000000e06077221 */ /* 0x001fca0000010000 */
[----:B------:R0:W1:Y:S02]  /*2f00*/  SHFL.BFLY PT, R14, R7, 0x1, 0x1f ;  /* 0x0c201f00070e7f89 */ /* 0x00006400000e0000 */
.L_x_612:
[----:B------:R-:W-:Y:S01]  /*2f10*/  ISETP.NE.AND P0, PT, R18, RZ, PT ;  /* 0x000000ff1200720c */ /* 0x000fe20003f05270 */
[----:B-1----:R-:W-:-:S12]  /*2f20*/  FADD.FTZ R14, R7, R14 ;  /* 0x0000000e070e7221 */ /* 0x002fd80000010000 */
[----:B------:R-:W-:Y:S05]  /*2f30*/  @P0 BRA `(.L_x_416) ;  /* 0x00000000004c0947 */ /* 0x000fea0003800000 */
[----:B------:R-:W1:Y:S02]  /*2f40*/  LDCU.64 UR4, c[0x0][0x438] ;  /* 0x00008700ff0477ac */ /* 0x000e640008000a00 */
[----:B-1----:R-:W-:Y:S01]  /*2f50*/  ISETP.NE.U32.AND P0, PT, RZ, UR4, PT ;  /* 0x00000004ff007c0c */ /* 0x002fe2000bf05070 */
[----:B------:R-:W1:Y:S03]  /*2f60*/  LDCU UR4, c[0x0][0x410] ;  /* 0x00008200ff0477ac */ /* 0x000e660008000800 */
[----:B------:R-:W-:-:S13]  /*2f70*/  ISETP.NE.AND.EX P0, PT, RZ, UR5, PT, P0 ;  /* 0x00000005ff007c0c */ /* 0x000fda000bf05300 */
[----:B------:R-:W2:Y:S01]  /*2f80*/  @P0 LDC R4, c[0x0][0x440] ;  /* 0x00011000ff040b82 */ /* 0x000ea20000000800 */
[----:B------:R-:W-:-:S07]  /*2f90*/  @P0 IMAD.IADD R9, R67, 0x1, -R16 ;  /* 0x0000000143090824 */ /* 0x000fce00078e0a10 */
[----:B0-----:R-:W0:Y:S01]  /*2fa0*/  @P0 LDC.64 R6, c[0x0][0x438] ;  /* 0x00010e00ff060b82 */ /* 0x001e220000000a00 */
[----:B--2---:R-:W-:-:S04]  /*2fb0*/  @P0 IMAD R0, R36, R4, R9 ;  /* 0x0000000424000224 */ /* 0x004fc800078e0209 */
[----:B------:R-:W-:-:S04]  /*2fc0*/  @P0 IMAD R9, R0, R4, R9 ;  /* 0x0000000400090224 */ /* 0x000fc800078e0209 */
[----:B0-----:R-:W-:-:S06]  /*2fd0*/  @P0 IMAD.WIDE R6, R9, 0x2, R6 ;  /* 0x0000000209060825 */ /* 0x001fcc00078e0206 */
[----:B------:R-:W2:Y:S01]  /*2fe0*/  @P0 LDG.E.U16 R6, desc[UR36][R6.64] ;  /* 0x0000002406060981 */ /* 0x000ea2000c1e1500 */
[----:B------:R-:W-:Y:S01]  /*2ff0*/  IADD3 R10, PT, PT, R10, 0x410, RZ ;  /* 0x000004100a0a7810 */ /* 0x000fe20007ffe0ff */
[----:B------:R-:W-:Y:S02]  /*3000*/  IMAD.IADD R0, R22, 0x1, -R3 ;  /* 0x0000000116007824 */ /* 0x000fe400078e0a03 */
[----:B-1----:R-:W-:Y:S01]  /*3010*/  FMUL.FTZ R122, R14, UR4 ;  /* 0x000000040e7a7c20 */ /* 0x002fe20008410000 */
[----:B------:R-:W-:-:S04]  /*3020*/  LEA R11, R21, R10, 0x18 ;  /* 0x0000000a150b7211 */ /* 0x000fc800078ec0ff */
[----:B------:R-:W-:Y:S01]  /*3030*/  LEA R11, R0, R11, 0x2 ;  /* 0x0000000b000b7211 */ /* 0x000fe200078e10ff */
[----:B--2---:R-:W-:-:S05]  /*3040*/  @P0 HADD2.F32 R9, -RZ, R6.H0_H0 ;  /* 0x20000006ff090230 */ /* 0x004fca0000004100 */
[----:B------:R-:W-:-:S05]  /*3050*/  @P0 FADD.FTZ R122, R122, R9 ;  /* 0x000000097a7a0221 */ /* 0x000fca0000010000 */
[----:B------:R1:W-:Y:S02]  /*3060*/  STS [R11+-0x4], R122 ;  /* 0xfffffc7a0b007388 */ /* 0x0003e40000000800 */
.L_x_416:
[----:B------:R-:W-:Y:S05]  /*3070*/  WARPSYNC.ALL ;  /* 0x0000000000007948 */ /* 0x000fea0003800000 */
[----:B------:R-:W3:Y:S08]  /*3080*/  S2UR UR13, SR_CgaCtaId ;  /* 0x00000000000d79c3 */ /* 0x000ef00000008800 */
[----:B------:R-:W-:Y:S01]  /*3090*/  BAR.SYNC.DEFER_BLOCKING 0x0 ;  /* 0x0000000000007b1d */ /* 0x000fe20000010000 */
[----:B------:R-:W-:Y:S01]  /*30a0*/  IMAD.SHL.U32 R0, R18, 0x4, RZ ;  /* 0x0000000412007824 */ /* 0x000fe200078e00ff */
[----:B------:R-:W-:-:S02]  /*30b0*/  IADD3 R12, PT, PT, R67, 0x7, -R3 ;  /* 0x00000007430c7810 */ /* 0x000fc40007ffe803 */
[----:B------:R-:W-:Y:S02]  /*30c0*/  SHF.R.U32.HI R14, RZ, 0x2, R18 ;  /* 0x00000002ff0e7819 */ /* 0x000fe40000011612 */
[----:B------:R-:W-:Y:S01]  /*30d0*/  UMOV UR12, 0x400 ;  /* 0x00000400000c7882 */ /* 0x000fe20000000000 */
[----:B-1----:R-:W-:Y:S01]  /*30e0*/  LOP3.LUT R11, R0, 0xc, RZ, 0xc0, !PT ;  /* 0x0000000c000b7812 */ /* 0x002fe200078ec0ff */
[----:B------:R-:W-:Y:S01]  /*30f0*/  UIADD3 UR4, UPT, UPT, UR12, 0x10, URZ ;  /* 0x000000100c047890 */ /* 0x000fe2000fffe0ff */
[----:B------:R-:W-:Y:S01]  /*3100*/  SHF.R.S32.HI R13, RZ, 0x1f, R12 ;  /* 0x0000001fff0d7819 */ /* 0x000fe2000001140c */
[----:B------:R-:W1:Y:S03]  /*3110*/  LDCU UR5, c[0x0][0x3f0] ;  /* 0x00007e00ff0577ac */ /* 0x000e660008000800 */
[----:B------:R-:W-:Y:S01]  /*3120*/  LEA.HI R13, R13, R12, RZ, 0x3 ;  /* 0x0000000c0d0d7211 */ /* 0x000fe200078f18ff */
[----:B------:R-:W0:Y:S03]  /*3130*/  LDCU UR17, c[0x0][0x40c] ;  /* 0x00008180ff1177ac */ /* 0x000e260008000800 */
[----:B------:R-:W-:Y:S01]  /*3140*/  LOP3.LUT R71, R13, 0xfffffff8, RZ, 0xc0, !PT ;  /* 0xfffffff80d477812 */ /* 0x000fe200078ec0ff */
[----:B------:R-:W0:Y:S03]  /*3150*/  LDCU UR19, c[0x0][0x3f4] ;  /* 0x00007e80ff1377ac */ /* 0x000e260008000800 */
[----:B------:R-:W-:Y:S01]  /*3160*/  ISETP.GE.AND P0, PT, R14, R71, PT ;  /* 0x000000470e00720c */ /* 0x000fe20003f06270 */
[----:B------:R-:W0:Y:S01]  /*3170*/  LDCU UR18, c[0x0][0x410] ;  /* 0x00008200ff1277ac */ /* 0x000e220008000800 */
[----:B---3--:R-:W-:Y:S01]  /*3180*/  ULEA UR4, UR13, UR4, 0x18 ;  /* 0x000000040d047291 */ /* 0x008fe2000f8ec0ff */
[----:B-1----:R-:W-:Y:S01]  /*3190*/  IMAD R66, R37, UR5, R36 ;  /* 0x0000000525427c24 */ /* 0x002fe2000f8e0224 */
[----:B------:R-:W1:Y:S01]  /*31a0*/  LDCU.64 UR8, c[0x0][0x3b8] ;  /* 0x00007700ff0877ac */ /* 0x000e620008000a00 */
[----:B------:R-:W3:Y:S06]  /*31b0*/  LDCU.64 UR6, c[0x0][0x3c8] ;  /* 0x00007900ff0677ac */ /* 0x000eec0008000a00 */
[----:B------:R-:W0:Y:S01]  /*31c0*/  LDS R123, [R11+UR4] ;  /* 0x000000040b7b7984 */ /* 0x000e220008000800 */
[----:B------:R-:W0:Y:S03]  /*31d0*/  LDCU.64 UR20, c[0x0][0x438] ;  /* 0x00008700ff1477ac */ /* 0x000e260008000a00 */
[----:B------:R-:W0:Y:S01]  /*31e0*/  LDS R120, [R11+UR4+0x10] ;  /* 0x000010040b787984 */ /* 0x000e220008000800 */
[----:B------:R-:W0:Y:S03]  /*31f0*/  LDCU.64 UR10, c[0x0][0x448] ;  /* 0x00008900ff0a77ac */ /* 0x000e260008000a00 */
[----:B------:R-:W0:Y:S04]  /*3200*/  LDS R121, [R11+UR4+0x20] ;  /* 0x000020040b797984 */ /* 0x000e280008000800 */
[----:B------:R-:W0:Y:S04]  /*3210*/  LDS R118, [R11+UR4+0x30] ;  /* 0x000030040b767984 */ /* 0x000e280008000800 */
[----:B------:R-:W0:Y:S04]  /*3220*/  LDS R119, [R11+UR4+0x40] ;  /* 0x000040040b777984 */ /* 0x000e280008000800 */
[----:B------:R-:W0:Y:S04]  /*3230*/  LDS R116, [R11+UR4+0x50] ;  /* 0x000050040b747984 */ /* 0x000e280008000800 */
[----:B------:R-:W0:Y:S04]  /*3240*/  LDS R117, [R11+UR4+0x60] ;  /* 0x000060040b757984 */ /* 0x000e280008000800 */
[----:B------:R-:W1:Y:S04]  /*3250*/  LDS R114, [R11+UR4+0x70] ;  /* 0x000070040b727984 */ /* 0x000e680008000800 */
        /* <DEDUP_REMOVED lines=8> */
[----:B0-----:R-:W0:Y:S04]  /*32e0*/  LDS R7, [R11+UR4+0x100] ;  /* 0x000100040b077984 */ /* 0x001e280008000800 */
[----:B------:R-:W0:Y:S04]  /*32f0*/  LDS R8, [R11+UR4+0x110] ;  /* 0x000110040b087984 */ /* 0x000e280008000800 */
[----:B------:R-:W0:Y:S04]  /*3300*/  LDS R9, [R11+UR4+0x120] ;  /* 0x000120040b097984 */ /* 0x000e280008000800 */
[----:B------:R-:W0:Y:S04]  /*3310*/  LDS R10, [R11+UR4+0x130] ;  /* 0x000130040b0a7984 */ /* 0x000e280008000800 */
[----:B------:R-:W0:Y:S04]  /*3320*/  LDS R20, [R11+UR4+0x140] ;  /* 0x000140040b147984 */ /* 0x000e280008000800 */
[----:B------:R-:W0:Y:S04]  /*3330*/  LDS R21, [R11+UR4+0x150] ;  /* 0x000150040b157984 */ /* 0x000e280008000800 */
[----:B------:R-:W0:Y:S04]  /*3340*/  LDS R23, [R11+UR4+0x160] ;  /* 0x000160040b177984 */ /* 0x000e280008000800 */
[----:B--2---:R-:W2:Y:S04]  /*3350*/  LDS R24, [R11+UR4+0x170] ;  /* 0x000170040b187984 */ /* 0x004ea80008000800 */
[----:B------:R-:W0:Y:S04]  /*3360*/  LDS R25, [R11+UR4+0x180] ;  /* 0x000180040b197984 */ /* 0x000e280008000800 */
[----:B------:R-:W0:Y:S04]  /*3370*/  LDS R26, [R11+UR4+0x190] ;  /* 0x000190040b1a7984 */ /* 0x000e280008000800 */
[----:B------:R-:W0:Y:S04]  /*3380*/  LDS R27, [R11+UR4+0x1a0] ;  /* 0x0001a0040b1b7984 */ /* 0x000e280008000800 */
[----:B------:R-:W0:Y:S04]  /*3390*/  LDS R28, [R11+UR4+0x1b0] ;  /* 0x0001b0040b1c7984 */ /* 0x000e280008000800 */
[----:B------:R-:W0:Y:S04]  /*33a0*/  LDS R29, [R11+UR4+0x1c0] ;  /* 0x0001c0040b1d7984 */ /* 0x000e280008000800 */
[----:B------:R-:W0:Y:S04]  /*33b0*/  LDS R30, [R11+UR4+0x1d0] ;  /* 0x0001d0040b1e7984 */ /* 0x000e280008000800 */
[----:B------:R-:W0:Y:S04]  /*33c0*/  LDS R31, [R11+UR4+0x1e0] ;  /* 0x0001e0040b1f7984 */ /* 0x000e280008000800 */
[----:B----4-:R4:W0:Y:S01]  /*33d0*/  LDS R32, [R11+UR4+0x1f0] ;  /* 0x0001f0040b207984 */ /* 0x0108220008000800 */
[----:B------:R-:W5:Y:S01]  /*33e0*/  LDCU UR4, c[0x0][0x40c] ;  /* 0x00008180ff0477ac */ /* 0x000f620008000800 */
[----:B----4-:R-:W-:-:S04]  /*33f0*/  SHF.L.U32 R11, R18, 0x1, RZ ;  /* 0x00000001120b7819 */ /* 0x010fc800000006ff */
[----:B------:R-:W-:Y:S01]  /*3400*/  LOP3.LUT R11, R11, 0x6, RZ, 0xc0, !PT ;  /* 0x000000060b0b7812 */ /* 0x000fe200078ec0ff */
[----:B-----5:R-:W-:-:S09]  /*3410*/  UISETP.NE.AND UP0, UPT, UR4, URZ, UPT ;  /* 0x000000ff0400728c */ /* 0x020fd2000bf05270 */
[----:B-123--:R-:W-:Y:S05]  /*3420*/  BRA.U UP0, `(.L_x_418) ;  /* 0x00000001008c7547 */ /* 0x00efea000b800000 */
[----:B------:R-:W-:-:S04]  /*3430*/  UIADD3 UR4, UPT, UPT, UR12, 0x210, URZ ;  /* 0x000002100c047890 */ /* 0x000fc8000fffe0ff */
[----:B------:R-:W-:-:S06]  /*3440*/  ULEA UR4, UR13, UR4, 0x18 ;  /* 0x000000040d047291 */ /* 0x000fcc000f8ec0ff */
[----:B------:R-:W-:-:S05]  /*3450*/  LEA R12, R11, UR4, 0x1 ;  /* 0x000000040b0c7c11 */ /* 0x000fca000f8e08ff */
[----:B------:R1:W2:Y:S04]  /*3460*/  LDS R33, [R12] ;  /* 0x000000000c217984 */ /* 0x0002a80000000800 */
[----:B------:R1:W3:Y:S04]  /*3470*/  LDS R34, [R12+0x10] ;  /* 0x000010000c227984 */ /* 0x0002e80000000800 */
[----:B------:R1:W4:Y:S04]  /*3480*/  LDS R35, [R12+0x20] ;  /* 0x000020000c237984 */ /* 0x0003280000000800 */
[----:B------:R1:W0:Y:S04]  /*3490*/  LDS R36, [R12+0x30] ;  /* 0x000030000c247984 */ /* 0x0002280000000800 */
        /* <DEDUP_REMOVED lines=27> */
[----:B--234-:R1:W0:Y:S02]  /*3650*/  LDS R64, [R12+0x1f0] ;  /* 0x0001f0000c407984 */ /* 0x01c2240000000800 */
.L_x_418:
[----:B------:R-:W-:Y:S01]  /*3660*/  BSSY B0, `(.L_x_419) ;  /* 0x00005a7000007945 */ /* 0x000fe20003800000 */
[----:B------:R-:W-:-:S03]  /*3670*/  IMAD R66, R66, 0xc0, RZ ;  /* 0x000000c042427824 */ /* 0x000fc600078e02ff */
[----:B------:R-:W-:Y:S05]  /*3680*/  @P0 BRA `(.L_x_420) ;  /* 0x0000005800900947 */ /* 0x000fea0003800000 */
[----:B------:R-:W-:Y:S01]  /*3690*/  IABS R65, R5 ;  /* 0x0000000500417213 */ /* 0x000fe20000000000 */
[----:B------:R-:W1:Y:S01]  /*36a0*/  S2R R72, SR_CTAID.X ;  /* 0x0000000000487919 */ /* 0x000e620000002500 */
[----:B------:R-:W2:Y:S01]  /*36b0*/  S2UR UR16, SR_CTAID.Y ;  /* 0x00000000001079c3 */ /* 0x000ea20000002600 */
[----:B------:R-:W3:Y:S01]  /*36c0*/  LDCU UR14, c[0x0][0x3f8] ;  /* 0x00007f00ff0e77ac */ /* 0x000ee20008000800 */
[----:B------:R-:W4:Y:S01]  /*36d0*/  I2F.RP R15, R65 ;  /* 0x00000041000f7306 */ /* 0x000f220000209400 */
[----:B------:R-:W-:Y:S01]  /*36e0*/  IMAD.IADD R73, R14, 0x1, R3 ;  /* 0x000000010e497824 */ /* 0x000fe200078e0203 */
[----:B------:R-:W5:Y:S01]  /*36f0*/  LDCU UR15, c[0x0][0x440] ;  /* 0x00008800ff0f77ac */ /* 0x000f620008000800 */
[----:B------:R-:W-:-:S03]  /*3700*/  IMAD R70, R5, 0xc0, RZ ;  /* 0x000000c005467824 */ /* 0x000fc600078e02ff */
[----:B------:R-:W2:Y:S01]  /*3710*/  LDC.64 R124, c[0x0][0x450] ;  /* 0x00011400ff7c7b82 */ /* 0x000ea20000000a00 */
[----:B------:R-:W5:Y:S01]  /*3720*/  LDCU.64 UR4, c[0x0][0x420] ;  /* 0x00008400ff0477ac */ /* 0x000f620008000a00 */
[----:B------:R-:W-:Y:S01]  /*3730*/  IMAD.IADD R71, R71, 0x1, R3 ;  /* 0x0000000147477824 */ /* 0x000fe200078e0203 */
[----:B----4-:R-:W4:Y:S01]  /*3740*/  MUFU.RCP R15, R15 ;  /* 0x0000000f000f7308 */ /* 0x010f220000001000 */
[----:B---3--:R-:W-:Y:S01]  /*3750*/  IMAD R74, R70, UR14, RZ ;  /* 0x0000000e464a7c24 */ /* 0x008fe2000f8e02ff */
[----:B-----5:R-:W-:Y:S01]  /*3760*/  ISETP.NE.U32.AND P0, PT, RZ, UR4, PT ;  /* 0x00000004ff007c0c */ /* 0x020fe2000bf05070 */
[----:B-1----:R-:W-:-:S03]  /*3770*/  IMAD R12, R19, UR14, R72 ;  /* 0x0000000e130c7c24 */ /* 0x002fc6000f8e0248 */
[----:B------:R-:W-:Y:S01]  /*3780*/  ISETP.NE.AND.EX P0, PT, RZ, UR5, PT, P0 ;  /* 0x00000005ff007c0c */ /* 0x000fe2000bf05300 */
[----:B------:R-:W-:Y:S02]  /*3790*/  IMAD R72, R72, UR15, R67 ;  /* 0x0000000f48487c24 */ /* 0x000fe4000f8e0243 */
[----:B----4-:R-:W-:Y:S02]  /*37a0*/  VIADD R13, R15, 0xffffffe ;  /* 0x0ffffffe0f0d7836 */ /* 0x010fe40000000000 */
[----:B------:R-:W-:Y:S02]  /*37b0*/  IMAD R11, R12, 0xc0, R11 ;  /* 0x000000c00c0b7824 */ /* 0x000fe400078e020b */
[----:B------:R-:W-:Y:S02]  /*37c0*/  HFMA2 R12, -RZ, RZ, 0, 0 ;  /* 0x00000000ff0c7431 */ /* 0x000fe400000001ff */
[----:B------:R-:W-:Y:S01]  /*37d0*/  IMAD R72, R72, UR15, R73 ;  /* 0x0000000f48487c24 */ /* 0x000fe2000f8e0249 */
[----:B------:R-:W1:Y:S01]  /*37e0*/  F2I.FTZ.U32.TRUNC.NTZ R13, R13 ;  /* 0x0000000d000d7305 */ /* 0x000e62000021f000 */
[----:B--2---:R-:W-:Y:S01]  /*37f0*/  IMAD.WIDE R124, R11, 0x2, R124 ;  /* 0x000000020b7c7825 */ /* 0x004fe200078e027c */
[----:B-1----:R-:W-:-:S05]  /*3800*/  IADD3 R68, PT, PT, RZ, -R13, RZ ;  /* 0x8000000dff447210 */ /* 0x002fca0007ffe0ff */
[----:B------:R-:W-:Y:S02]  /*3810*/  IMAD R67, R68, R65, RZ ;  /* 0x0000004144437224 */ /* 0x000fe400078e02ff */
[----:B------:R-:W-:Y:S02]  /*3820*/  IMAD R68, R5, UR16, RZ ;  /* 0x0000001005447c24 */ /* 0x000fe4000f8e02ff */
[----:B------:R-:W-:-:S03]  /*3830*/  IMAD.HI.U32 R67, R13, R67, R12 ;  /* 0x000000430d437227 */ /* 0x000fc600078e000c */
[----:B------:R-:W-:Y:S02]  /*3840*/  SHF.R.S32.HI R69, RZ, 0x1f, R68 ;  /* 0x0000001fff457819 */ /* 0x000fe40000011444 */
[----:B------:R-:W-:Y:S01]  /*3850*/  IADD3 R68, P1, P2, R68, UR4, R73 ;  /* 0x0000000444447c10 */ /* 0x000fe2000fa3e049 */
[----:B------:R-:W-:Y:S01]  /*3860*/  UIADD3 UR4, UPT, UPT, UR12, 0x410, URZ ;  /* 0x000004100c047890 */ /* 0x000fe2000fffe0ff */
[----:B------:R-:W-:Y:S02]  /*3870*/  IADD3 R73, PT, PT, R73, 0x1, RZ ;  /* 0x0000000149497810 */ /* 0x000fe40007ffe0ff */
[----:B------:R-:W-:Y:S01]  /*3880*/  IADD3.X R69, PT, PT, R69, UR5, RZ, P1, P2 ;  /* 0x0000000545457c10 */ /* 0x000fe20008fe44ff */
[----:B------:R-:W-:-:S06]  /*3890*/  ULEA UR4, UR13, UR4, 0x18 ;  /* 0x000000040d047291 */ /* 0x000fcc000f8ec0ff */
[----:B------:R-:W-:-:S07]  /*38a0*/  LEA R75, R14, UR4, 0x2 ;  /* 0x000000040e4b7c11 */ /* 0x000fce000f8e10ff */
.L_x_550:
[----:B------:R-:W2:Y:S01]  /*38b0*/  @P0 LDG.E.U8 R15, desc[UR36][R68.64] ;  /* 0x00000024440f0981 */ /* 0x000ea2000c1e1100 */
[----:B------:R-:W-:Y:S01]  /*38c0*/  VIADD R76, R73, 0xffffffff ;  /* 0xffffffff494c7836 */ /* 0x000fe20000000000 */
[----:B------:R-:W-:Y:S01]  /*38d0*/  MOV R5, UR19 ;  /* 0x0000001300057c02 */ /* 0x000fe20008000f00 */
[----:B------:R-:W-:Y:S01]  /*38e0*/  BSSY.RECONVERGENT B1, `(.L_x_421) ;  /* 0x000003d000017945 */ /* 0x000fe20003800200 */
[----:B------:R-:W1:Y:S01]  /*38f0*/  S2R R12, SR_CTAID.Y ;  /* 0x00000000000c7919 */ /* 0x000e620000002600 */
[----:B------:R-:W-:Y:S02]  /*3900*/  IADD3 R77, PT, PT, R22, -0x1, RZ ;  /* 0xffffffff164d7810 */ /* 0x000fe40007ffe0ff */
[----:B------:R-:W-:Y:S02]  /*3910*/  IABS R14, R76 ;  /* 0x0000004c000e7213 */ /* 0x000fe40000000000 */
[----:B0-----:R-:W-:Y:S02]  /*3920*/  IABS R13, R5 ;  /* 0x00000005000d7213 */ /* 0x001fe40000000000 */
[----:B------:R-:W-:Y:S01]  /*3930*/  ISETP.GE.AND P2, PT, R76, RZ, PT ;  /* 0x000000ff4c00720c */ /* 0x000fe20003f46270 */
[----:B------:R-:W-:Y:S01]  /*3940*/  IMAD.HI.U32 R11, R67, R14, RZ ;  /* 0x0000000e430b7227 */ /* 0x000fe200078e00ff */
[----:B------:R-:W-:-:S03]  /*3950*/  ISETP.NE.AND P3, PT, R5, RZ, PT ;  /* 0x000000ff0500720c */ /* 0x000fc60003f65270 */
[----:B------:R-:W-:-:S04]  /*3960*/  IMAD.MOV R11, RZ, RZ, -R11 ;  /* 0x000000ffff0b7224 */ /* 0x000fc800078e0a0b */
[----:B------:R-:W-:-:S05]  /*3970*/  IMAD R14, R13, R11, R14 ;  /* 0x0000000b0d0e7224 */ /* 0x000fca00078e020e */
[----:B------:R-:W-:-:S13]  /*3980*/  ISETP.GT.U32.AND P1, PT, R65, R14, PT ;  /* 0x0000000e4100720c */ /* 0x000fda0003f24070 */
[----:B------:R-:W-:-:S04]  /*3990*/  @!P1 IADD3 R14, PT, PT, R14, -R13, RZ ;  /* 0x8000000d0e0e9210 */ /* 0x000fc80007ffe0ff */
[----:B------:R-:W-:-:S13]  /*39a0*/  ISETP.GT.U32.AND P1, PT, R65, R14, PT ;  /* 0x0000000e4100720c */ /* 0x000fda0003f24070 */
[----:B------:R-:W-:Y:S02]  /*39b0*/  @!P1 IMAD.IADD R14, R14, 0x1, -R13 ;  /* 0x000000010e0e9824 */ /* 0x000fe400078e0a0d */
[----:B-1----:R-:W-:-:S03]  /*39c0*/  IMAD R13, R12, R5, RZ ;  /* 0x000000050c0d7224 */ /* 0x002fc600078e02ff */
[----:B------:R-:W-:-:S05]  /*39d0*/  MOV R132, R14 ;  /* 0x0000000e00847202 */ /* 0x000fca0000000f00 */
[----:B------:R-:W-:Y:S01]  /*39e0*/  @!P2 IMAD.MOV R132, RZ, RZ, -R132 ;  /* 0x000000ffff84a224 */ /* 0x000fe200078e0a84 */
[----:B------:R-:W-:-:S04]  /*39f0*/  @!P3 LOP3.LUT R132, RZ, R5, RZ, 0x33, !PT ;  /* 0x00000005ff84b212 */ /* 0x000fc800078e33ff */
[----:B------:R-:W-:Y:S01]  /*3a00*/  IADD3 R11, P1, PT, R13, R132, RZ ;  /* 0x000000840d0b7210 */ /* 0x000fe20007f3e0ff */
[----:B------:R-:W-:-:S03]  /*3a10*/  IMAD.SHL.U32 R128, R132, 0x8, RZ ;  /* 0x0000000884807824 */ /* 0x000fc600078e00ff */
[----:B------:R-:W-:Y:S02]  /*3a20*/  LEA.HI.X.SX32 R14, R13, RZ, 0x1, P1 ;  /* 0x000000ff0d0e7211 */ /* 0x000fe400008f0eff */
[----:B------:R-:W-:Y:S02]  /*3a30*/  ISETP.GE.AND P1, PT, R76, R77, PT ;  /* 0x0000004d4c00720c */ /* 0x000fe40003f26270 */
[----:B------:R-:W-:-:S04]  /*3a40*/  LEA R126, P3, R11, UR6, 0x2 ;  /* 0x000000060b7e7c11 */ /* 0x000fc8000f8610ff */
[----:B------:R-:W-:Y:S02]  /*3a50*/  LEA.HI.X R127, R11, UR7, R14, 0x2, P3 ;  /* 0x000000070b7f7c11 */ /* 0x000fe400098f140e */
[----:B--2---:R-:W-:-:S05]  /*3a60*/  ISETP.NE.AND P2, PT, R15, RZ, P0 ;  /* 0x000000ff0f00720c */ /* 0x004fca0000745270 */
[----:B------:R-:W-:Y:S08]  /*3a70*/  @P1 BRA `(.L_x_422) ;  /* 0x00000000008c1947 */ /* 0x000ff00003800000 */
[----:B------:R-:W-:Y:S01]  /*3a80*/  ISETP.GE.AND P3, PT, R128, R70, PT ;  /* 0x000000468000720c */ /* 0x000fe20003f66270 */
[----:B------:R-:W-:Y:S01]  /*3a90*/  BSSY.RECONVERGENT B2, `(.L_x_423) ;  /* 0x000000e000027945 */ /* 0x000fe20003800200 */
[----:B------:R-:W-:-:S11]  /*3aa0*/  MOV R78, RZ ;  /* 0x000000ff004e7202 */ /* 0x000fd60000000f00 */
[----:B------:R-:W-:Y:S05]  /*3ab0*/  @P3 BRA `(.L_x_424) ;  /* 0x00000000002c3947 */ /* 0x000fea0003800000 */
[----:B------:R-:W2:Y:S01]  /*3ac0*/  LDG.E R11, desc[UR36][R126.64] ;  /* 0x000000247e0b7981 */ /* 0x000ea2000c1e1900 */
[----:B------:R-:W-:-:S05]  /*3ad0*/  IMAD.SHL.U32 R13, R18, 0x2, RZ ;  /* 0x00000002120d7824 */ /* 0x000fca00078e00ff */
[----:B------:R-:W-:-:S05]  /*3ae0*/  LOP3.LUT R13, R13, 0x6, RZ, 0xc0, !PT ;  /* 0x000000060d0d7812 */ /* 0x000fca00078ec0ff */
[----:B------:R-:W-:-:S05]  /*3af0*/  IMAD R14, R66, R5, R13 ;  /* 0x00000005420e7224 */ /* 0x000fca00078e020d */
[----:B------:R-:W-:Y:S01]  /*3b00*/  SHF.R.S32.HI R78, RZ, 0x1f, R14 ;  /* 0x0000001fff4e7819 */ /* 0x000fe2000001140e */
[----:B--2---:R-:W-:-:S05]  /*3b10*/  IMAD R11, R74, R11, R128 ;  /* 0x0000000b4a0b7224 */ /* 0x004fca00078e0280 */
[----:B------:R-:W-:-:S04]  /*3b20*/  IADD3 R13, P4, PT, R11, R14, RZ ;  /* 0x0000000e0b0d7210 */ /* 0x000fc80007f9e0ff */
[----:B------:R-:W-:Y:S02]  /*3b30*/  LEA.HI.X.SX32 R78, R11, R78, 0x1, P4 ;  /* 0x0000004e0b4e7211 */ /* 0x000fe400020f0eff */
[----:B------:R-:W-:-:S04]  /*3b40*/  LEA R14, P4, R13, UR8, 0x1 ;  /* 0x000000080d0e7c11 */ /* 0x000fc8000f8808ff */
[----:B------:R-:W-:-:S05]  /*3b50*/  LEA.HI.X R15, R13, UR9, R78, 0x1, P4 ;  /* 0x000000090d0f7c11 */ /* 0x000fca000a0f0c4e */
[----:B------:R1:W5:Y:S04]  /*3b60*/  LDG.E R78, desc[UR36][R14.64] ;  /* 0x000000240e4e7981 */ /* 0x000368000c1e1900 */
.L_x_424:
[----:B------:R-:W-:Y:S05]  /*3b70*/  BSYNC.RECONVERGENT B2 ;  /* 0x0000000000027941 */ /* 0x000fea0003800200 */
.L_x_423:
[----:B------:R-:W-:-:S09]  /*3b80*/  UISETP.NE.AND UP0, UPT, UR17, URZ, UPT ;  /* 0x000000ff1100728c */ /* 0x000fd2000bf05270 */
[----:B------:R-:W-:Y:S05]  /*3b90*/  BRA.U UP0, `(.L_x_422) ;  /* 0x0000000100447547 */ /* 0x000fea000b800000 */
[----:B------:R-:W-:Y:S01]  /*3ba0*/  ISETP.NE.AND P5, PT, R2, RZ, PT ;  /* 0x000000ff0200720c */ /* 0x000fe20003fa5270 */
[----:B------:R-:W2:Y:S01]  /*3bb0*/  @!P3 S2R R13, SR_CTAID.X ;  /* 0x00000000000db919 */ /* 0x000ea20000002500 */
[----:B------:R-:W2:Y:S08]  /*3bc0*/  @!P3 LDC R129, c[0x0][0x3f8] ;  /* 0x0000fe00ff81bb82 */ /* 0x000eb00000000800 */
[----:B-1----:R-:W1:Y:S03]  /*3bd0*/  @!P3 LDC.64 R14, c[0x0][0x3b8] ;  /* 0x0000ee00ff0ebb82 */ /* 0x002e660000000a00 */
[----:B------:R-:W3:Y:S01]  /*3be0*/  @P5 LDG.E R11, desc[UR36][R124.64] ;  /* 0x000000247c0b5981 */ /* 0x000ee2000c1e1900 */
[----:B------:R-:W-:Y:S01]  /*3bf0*/  @!P3 SHF.L.U32 R131, R18, 0x1, RZ ;  /* 0x000000011283b819 */ /* 0x000fe200000006ff */
[----:B-----5:R-:W-:-:S03]  /*3c00*/  HFMA2 R78, R78, 1, 1, R33 ;  /* 0x3c003c004e4e7831 */ /* 0x020fc60000000021 */
[----:B------:R-:W-:Y:S01]  /*3c10*/  @!P3 LOP3.LUT R134, R131, 0x6, RZ, 0xc0, !PT ;  /* 0x000000068386b812 */ /* 0x000fe200078ec0ff */
[----:B--2---:R-:W-:-:S04]  /*3c20*/  @!P3 IMAD R130, R12, R129, R13 ;  /* 0x000000810c82b224 */ /* 0x004fc800078e020d */
[----:B------:R-:W-:-:S04]  /*3c30*/  @!P3 IMAD R13, R130, R5, RZ ;  /* 0x00000005820db224 */ /* 0x000fc800078e02ff */
[----:B------:R-:W-:-:S05]  /*3c40*/  @!P3 IMAD R13, R13, 0xc0, R134 ;  /* 0x000000c00d0db824 */ /* 0x000fca00078e0286 */
[----:B------:R-:W-:-:S04]  /*3c50*/  @!P3 IADD3 R129, P4, PT, R128, R13, RZ ;  /* 0x0000000d8081b210 */ /* 0x000fc80007f9e0ff */
[----:B------:R-:W-:Y:S02]  /*3c60*/  @!P3 LEA.HI.X.SX32 R130, R13, RZ, 0x1, P4 ;  /* 0x000000ff0d82b211 */ /* 0x000fe400020f0eff */
[----:B-1----:R-:W-:-:S04]  /*3c70*/  @!P3 LEA R14, P4, R129, R14, 0x1 ;  /* 0x0000000e810eb211 */ /* 0x002fc800078808ff */
[----:B------:R-:W-:Y:S01]  /*3c80*/  @!P3 LEA.HI.X R15, R129, R15, R130, 0x1, P4 ;  /* 0x0000000f810fb211 */ /* 0x000fe200020f0c82 */
[----:B---3--:R-:W-:-:S05]  /*3c90*/  @P5 HMUL2 R78, R78, R11 ;  /* 0x0000000b4e4e5232 */ /* 0x008fca0000000000 */
[----:B------:R2:W-:Y:S03]  /*3ca0*/  @!P3 STG.E desc[UR36][R14.64], R78 ;  /* 0x0000004e0e00b986 */ /* 0x0005e6000c101924 */
.L_x_422:
[----:B------:R-:W-:Y:S05]  /*3cb0*/  BSYNC.RECONVERGENT B1 ;  /* 0x0000000000017941 */ /* 0x000fea0003800200 */
.L_x_421:
[----:B------:R-:W-:Y:S01]  /*3cc0*/  BSSY.RECONVERGENT B1, `(.L_x_425) ;  /* 0x000004e000017945 */ /* 0x000fe20003800200 */
[----:B------:R-:W-:-:S03]  /*3cd0*/  IMAD.IADD R130, R132, 0x1, R5 ;  /* 0x0000000184827824 */ /* 0x000fc600078e0205 */
[----:B------:R-:W-:Y:S05]  /*3ce0*/  @P1 BRA `(.L_x_426) ;  /* 0x00000004002c1947 */ /* 0x000fea0003800000 */
[----:B------:R-:W-:Y:S01]  /*3cf0*/  SHF.L.U32 R13, R130, 0x3, RZ ;  /* 0x00000003820d7819 */ /* 0x000fe200000006ff */
[----:B------:R-:W-:Y:S01]  /*3d00*/  IMAD R11, R5, 0x10, R128 ;  /* 0x00000010050b7824 */ /* 0x000fe200078e0280 */
[----:B------:R-:W-:Y:S01]  /*3d10*/  BSSY.RECONVERGENT B2, `(.L_x_427) ;  /* 0x0000010000027945 */ /* 0x000fe20003800200 */
[----:B------:R-:W-:Y:S02]  /*3d20*/  MOV R79, RZ ;  /* 0x000000ff004f7202 */ /* 0x000fe40000000f00 */
[-C--:B------:R-:W-:Y:S02]  /*3d30*/  ISETP.GE.AND P3, PT, R13, R70.reuse, PT ;  /* 0x000000460d00720c */ /* 0x080fe40003f66270 */
[----:B------:R-:W-:-:S11]  /*3d40*/  ISETP.GE.AND P4, PT, R11, R70, PT ;  /* 0x000000460b00720c */ /* 0x000fd60003f86270 */
[----:B------:R-:W-:Y:S05]  /*3d50*/  @P3 BRA `(.L_x_428) ;  /* 0x00000000002c3947 */ /* 0x000fea0003800000 */
[----:B-12---:R-:W2:Y:S01]  /*3d60*/  LDG.E R14, desc[UR36][R126.64] ;  /* 0x000000247e0e7981 */ /* 0x006ea2000c1e1900 */
[----:B------:R-:W-:-:S05]  /*3d70*/  IMAD.SHL.U32 R15, R18, 0x2, RZ ;  /* 0x00000002120f7824 */ /* 0x000fca00078e00ff */
[----:B------:R-:W-:-:S05]  /*3d80*/  LOP3.LUT R15, R15, 0x6, RZ, 0xc0, !PT ;  /* 0x000000060f0f7812 */ /* 0x000fca00078ec0ff */
[----:B------:R-:W-:Y:S02]  /*3d90*/  IMAD R80, R66, R5, R15 ;  /* 0x0000000542507224 */ /* 0x000fe400078e020f */
[----:B--2---:R-:W-:-:S05]  /*3da0*/  IMAD R14, R74, R14, R13 ;  /* 0x0000000e4a0e7224 */ /* 0x004fca00078e020d */
[----:B------:R-:W-:Y:S02]  /*3db0*/  SHF.R.S32.HI R15, RZ, 0x1f, R14 ;  /* 0x0000001fff0f7819 */ /* 0x000fe4000001140e */
[----:B------:R-:W-:-:S04]  /*3dc0*/  IADD3 R79, P5, PT, R80, R14, RZ ;  /* 0x0000000e504f7210 */ /* 0x000fc80007fbe0ff */
[----:B------:R-:W-:Y:S02]  /*3dd0*/  LEA.HI.X.SX32 R80, R80, R15, 0x1, P5 ;  /* 0x0000000f50507211 */ /* 0x000fe400028f0eff */
[----:B------:R-:W-:-:S04]  /*3de0*/  LEA R14, P5, R79, UR8, 0x1 ;  /* 0x000000084f0e7c11 */ /* 0x000fc8000f8a08ff */
[----:B------:R-:W-:-:S05]  /*3df0*/  LEA.HI.X R15, R79, UR9, R80, 0x1, P5 ;  /* 0x000000094f0f7c11 */ /* 0x000fca000a8f0c50 */
[----:B------:R3:W5:Y:S04]  /*3e00*/  LDG.E R79, desc[UR36][R14.64] ;  /* 0x000000240e4f7981 */ /* 0x000768000c1e1900 */
.L_x_428:
[----:B------:R-:W-:Y:S05]  /*3e10*/  BSYNC.RECONVERGENT B2 ;  /* 0x0000000000027941 */ /* 0x000fea0003800200 */
.L_x_427:
[----:B------:R-:W-:Y:S01]  /*3e20*/  UISETP.NE.AND UP0, UPT, UR17, URZ, UPT ;  /* 0x000000ff1100728c */ /* 0x000fe2000bf05270 */
[----:B------:R-:W-:-:S08]  /*3e30*/  HFMA2 R80, -RZ, RZ, 0, 0 ;  /* 0x00000000ff507431 */ /* 0x000fd000000001ff */
[----:B------:R-:W-:Y:S05]  /*3e40*/  BRA.U UP0, `(.L_x_429) ;  /* 0x0000000100487547 */ /* 0x000fea000b800000 */
[----:B------:R-:W-:Y:S01]  /*3e50*/  ISETP.NE.AND P6, PT, R2, RZ, PT ;  /* 0x000000ff0200720c */ /* 0x000fe20003fc5270 */
[----:B------:R-:W4:Y:S01]  /*3e60*/  @!P3 S2R R129, SR_CTAID.X ;  /* 0x000000000081b919 */ /* 0x000f220000002500 */
[----:B------:R-:W4:Y:S08]  /*3e70*/  @!P3 LDC R131, c[0x0][0x3f8] ;  /* 0x0000fe00ff83bb82 */ /* 0x000f300000000800 */
[----:B-123--:R-:W1:Y:S03]  /*3e80*/  @!P3 LDC.64 R14, c[0x0][0x3b8] ;  /* 0x0000ee00ff0ebb82 */ /* 0x00ee660000000a00 */
[----:B------:R-:W2:Y:S01]  /*3e90*/  @P6 LDG.E R132, desc[UR36][R124.64+0x10] ;  /* 0x000010247c846981 */ /* 0x000ea2000c1e1900 */
[----:B------:R-:W-:-:S02]  /*3ea0*/  @!P3 IMAD.SHL.U32 R133, R18, 0x2, RZ ;  /* 0x000000021285b824 */ /* 0x000fc400078e00ff */
[----:B-----5:R-:W-:-:S03]  /*3eb0*/  HADD2 R79, R79, R34 ;  /* 0x000000224f4f7230 */ /* 0x020fc60000000000 */
[----:B------:R-:W-:Y:S01]  /*3ec0*/  @!P3 LOP3.LUT R133, R133, 0x6, RZ, 0xc0, !PT ;  /* 0x000000068585b812 */ /* 0x000fe200078ec0ff */
[----:B----4-:R-:W-:Y:S01]  /*3ed0*/  @!P3 IMAD R134, R12, R131, R129 ;  /* 0x000000830c86b224 */ /* 0x010fe200078e0281 */
[----:B------:R-:W-:-:S03]  /*3ee0*/  @!P3 SHF.R.S32.HI R129, RZ, 0x1f, R13 ;  /* 0x0000001fff81b819 */ /* 0x000fc6000001140d */
[----:B------:R-:W-:-:S04]  /*3ef0*/  @!P3 IMAD R134, R134, R5, RZ ;  /* 0x000000058686b224 */ /* 0x000fc800078e02ff */
[----:B------:R-:W-:-:S05]  /*3f00*/  @!P3 IMAD R134, R134, 0xc0, R133 ;  /* 0x000000c08686b824 */ /* 0x000fca00078e0285 */
[----:B------:R-:W-:-:S04]  /*3f10*/  @!P3 IADD3 R13, P5, PT, R134, R13, RZ ;  /* 0x0000000d860db210 */ /* 0x000fc80007fbe0ff */
[----:B------:R-:W-:Y:S02]  /*3f20*/  @!P3 LEA.HI.X.SX32 R134, R134, R129, 0x1, P5 ;  /* 0x000000818686b211 */ /* 0x000fe400028f0eff */
[----:B-1----:R-:W-:-:S04]  /*3f30*/  @!P3 LEA R14, P5, R13, R14, 0x1 ;  /* 0x0000000e0d0eb211 */ /* 0x002fc800078a08ff */
[----:B------:R-:W-:Y:S01]  /*3f40*/  @!P3 LEA.HI.X R15, R13, R15, R134, 0x1, P5 ;  /* 0x0000000f0d0fb211 */ /* 0x000fe200028f0c86 */
[----:B--2---:R-:W-:-:S05]  /*3f50*/  @P6 HMUL2 R79, R79, R132 ;  /* 0x000000844f4f6232 */ /* 0x004fca0000000000 */
[----:B------:R4:W-:Y:S03]  /*3f60*/  @!P3 STG.E desc[UR36][R14.64], R79 ;  /* 0x0000004f0e00b986 */ /* 0x0009e6000c101924 */
.L_x_429:
[----:B------:R-:W-:Y:S04]  /*3f70*/  BSSY.RECONVERGENT B2, `(.L_x_430) ;  /* 0x000000d000027945 */ /* 0x000fe80003800200 */
[----:B------:R-:W-:Y:S05]  /*3f80*/  @P4 BRA `(.L_x_431) ;  /* 0x00000000002c4947 */ /* 0x000fea0003800000 */
[----:B------:R-:W2:Y:S02]  /*3f90*/  LDG.E R13, desc[UR36][R126.64] ;  /* 0x000000247e0d7981 */ /* 0x000ea4000c1e1900 */
[----:B-1234-:R-:W-:-:S04]  /*3fa0*/  SHF.L.U32 R14, R18, 0x1, RZ ;  /* 0x00000001120e7819 */ /* 0x01efc800000006ff */
[----:B------:R-:W-:-:S05]  /*3fb0*/  LOP3.LUT R14, R14, 0x6, RZ, 0xc0, !PT ;  /* 0x000000060e0e7812 */ /* 0x000fca00078ec0ff */
[----:B------:R-:W-:Y:S02]  /*3fc0*/  IMAD R80, R66, R5, R14 ;  /* 0x0000000542507224 */ /* 0x000fe400078e020e */
[----:B------:R-:W-:-:S05]  /*3fd0*/  IMAD R13, R74, R13, R11 ;  /* 0x0000000d4a0d7224 */ /* 0x000fca00078e020b */
[----:B------:R-:W-:Y:S02]  /*3fe0*/  SHF.R.S32.HI R14, RZ, 0x1f, R13 ;  /* 0x0000001fff0e7819 */ /* 0x000fe4000001140d */
[----:B------:R-:W-:-:S04]  /*3ff0*/  IADD3 R13, P3, PT, R80, R13, RZ ;  /* 0x0000000d500d7210 */ /* 0x000fc80007f7e0ff */
[----:B------:R-:W-:Y:S02]  /*4000*/  LEA.HI.X.SX32 R80, R80, R14, 0x1, P3 ;  /* 0x0000000e50507211 */ /* 0x000fe400018f0eff */
[----:B------:R-:W-:-:S04]  /*4010*/  LEA R14, P3, R13, UR8, 0x1 ;  /* 0x000000080d0e7c11 */ /* 0x000fc8000f8608ff */
[----:B------:R-:W-:-:S05]  /*4020*/  LEA.HI.X R15, R13, UR9, R80, 0x1, P3 ;  /* 0x000000090d0f7c11 */ /* 0x000fca00098f0c50 */
[----:B------:R1:W5:Y:S04]  /*4030*/  LDG.E R80, desc[UR36][R14.64] ;  /* 0x000000240e507981 */ /* 0x000368000c1e1900 */
.L_x_431:
[----:B------:R-:W-:Y:S05]  /*4040*/  BSYNC.RECONVERGENT B2 ;  /* 0x0000000000027941 */ /* 0x000fea0003800200 */
.L_x_430:
[----:B------:R-:W-:-:S09]  /*4050*/  UISETP.NE.AND UP0, UPT, UR17, URZ, UPT ;  /* 0x000000ff1100728c */ /* 0x000fd2000bf05270 */
[----:B------:R-:W-:Y:S05]  /*4060*/  BRA.U UP0, `(.L_x_426) ;  /* 0x00000001004c7547 */ /* 0x000fea000b800000 */
[----:B------:R-:W-:-:S13]  /*4070*/  ISETP.NE.AND P4, PT, R2, RZ, PT ;  /* 0x000000ff0200720c */ /* 0x000fda0003f85270 */
[----:B------:R-:W2:Y:S01]  /*4080*/  @P4 LDG.E R13, desc[UR36][R124.64+0x20] ;  /* 0x000020247c0d4981 */ /* 0x000ea2000c1e1900 */
[----:B------:R-:W-:Y:S01]  /*4090*/  ISETP.GE.AND P3, PT, R11, R70, PT ;  /* 0x000000460b00720c */ /* 0x000fe20003f66270 */
[----:B-----5:R-:W-:-:S04]  /*40a0*/  HFMA2 R80, R80, 1, 1, R35 ;  /* 0x3c003c0050507831 */ /* 0x020fc80000000023 */
[----:B--2---:R-:W-:-:S08]  /*40b0*/  @P4 HMUL2 R80, R80, R13 ;  /* 0x0000000d50504232 */ /* 0x004fd00000000000 */
[----:B------:R-:W-:Y:S05]  /*40c0*/  @P3 BRA `(.L_x_426) ;  /* 0x0000000000343947 */ /* 0x000fea0003800000 */
[----:B------:R-:W2:Y:S01]  /*40d0*/  S2UR UR4, SR_CTAID.X ;  /* 0x00000000000479c3 */ /* 0x000ea20000002500 */
[----:B-1-34-:R-:W-:-:S05]  /*40e0*/  IMAD.SHL.U32 R15, R18, 0x2, RZ ;  /* 0x00000002120f7824 */ /* 0x01afca00078e00ff */
[----:B------:R-:W-:Y:S02]  /*40f0*/  LOP3.LUT R15, R15, 0x6, RZ, 0xc0, !PT ;  /* 0x000000060f0f7812 */ /* 0x000fe400078ec0ff */
[----:B------:R-:W2:Y:S02]  /*4100*/  LDC R13, c[0x0][0x3f8] ;  /* 0x0000fe00ff0d7b82 */ /* 0x000ea40000000800 */
[----:B--2---:R-:W-:Y:S01]  /*4110*/  IMAD R14, R12, R13, UR4 ;  /* 0x000000040c0e7e24 */ /* 0x004fe2000f8e020d */
[----:B------:R-:W-:-:S03]  /*4120*/  SHF.R.S32.HI R13, RZ, 0x1f, R11 ;  /* 0x0000001fff0d7819 */ /* 0x000fc6000001140b */
[----:B------:R-:W-:-:S04]  /*4130*/  IMAD R14, R14, R5, RZ ;  /* 0x000000050e0e7224 */ /* 0x000fc800078e02ff */
[----:B------:R-:W-:-:S05]  /*4140*/  IMAD R14, R14, 0xc0, R15 ;  /* 0x000000c00e0e7824 */ /* 0x000fca00078e020f */
[----:B------:R-:W-:-:S04]  /*4150*/  IADD3 R11, P3, PT, R14, R11, RZ ;  /* 0x0000000b0e0b7210 */ /* 0x000fc80007f7e0ff */
[----:B------:R-:W-:Y:S02]  /*4160*/  LEA.HI.X.SX32 R132, R14, R13, 0x1, P3 ;  /* 0x0000000d0e847211 */ /* 0x000fe400018f0eff */
[----:B------:R-:W-:-:S04]  /*4170*/  LEA R14, P3, R11, UR8, 0x1 ;  /* 0x000000080b0e7c11 */ /* 0x000fc8000f8608ff */
[----:B------:R-:W-:-:S05]  /*4180*/  LEA.HI.X R15, R11, UR9, R132, 0x1, P3 ;  /* 0x000000090b0f7c11 */ /* 0x000fca00098f0c84 */
[----:B------:R1:W-:Y:S04]  /*4190*/  STG.E desc[UR36][R14.64], R80 ;  /* 0x000000500e007986 */ /* 0x0003e8000c101924 */
.L_x_426:
[----:B------:R-:W-:Y:S05]  /*41a0*/  BSYNC.RECONVERGENT B1 ;  /* 0x0000000000017941 */ /* 0x000fea0003800200 */
.L_x_425:
[----:B------:R-:W-:Y:S04]  /*41b0*/  BSSY.RECONVERGENT B1, `(.L_x_432) ;  /* 0x0000052000017945 */ /* 0x000fe80003800200 */
[----:B------:R-:W-:Y:S05]  /*41c0*/  @P1 BRA `(.L_x_433) ;  /* 0x0000000400401947 */ /* 0x000fea0003800000 */
[----:B------:R-:W-:Y:S01]  /*41d0*/  LEA R11, R5, R130, 0x1 ;  /* 0x00000082050b7211 */ /* 0x000fe200078e08ff */
[----:B------:R-:W-:Y:S01]  /*41e0*/  BSSY.RECONVERGENT B2, `(.L_x_434) ;  /* 0x0000010000027945 */ /* 0x000fe20003800200 */
[----:B------:R-:W-:-:S03]  /*41f0*/  MOV R81, RZ ;  /* 0x000000ff00517202 */ /* 0x000fc60000000f00 */
[----:B------:R-:W-:-:S05]  /*4200*/  IMAD.SHL.U32 R129, R11, 0x8, RZ ;  /* 0x000000080b817824 */ /* 0x000fca00078e00ff */
[----:B------:R-:W-:-:S13]  /*4210*/  ISETP.GE.AND P3, PT, R129, R70, PT ;  /* 0x000000468100720c */ /* 0x000fda0003f66270 */
[----:B------:R-:W-:Y:S05]  /*4220*/  @P3 BRA `(.L_x_435) ;  /* 0x00000000002c3947 */ /* 0x000fea0003800000 */
[----:B------:R-:W2:Y:S01]  /*4230*/  LDG.E R11, desc[UR36][R126.64] ;  /* 0x000000247e0b7981 */ /* 0x000ea2000c1e1900 */
[----:B------:R-:W-:-:S05]  /*4240*/  IMAD.SHL.U32 R13, R18, 0x2, RZ ;  /* 0x00000002120d7824 */ /* 0x000fca00078e00ff */
[----:B------:R-:W-:-:S05]  /*4250*/  LOP3.LUT R13, R13, 0x6, RZ, 0xc0, !PT ;  /* 0x000000060d0d7812 */ /* 0x000fca00078ec0ff */
[----:B------:R-:W-:Y:S02]  /*4260*/  IMAD R132, R66, R5, R13 ;  /* 0x0000000542847224 */ /* 0x000fe400078e020d */
[----:B--2---:R-:W-:-:S05]  /*4270*/  IMAD R11, R74, R11, R129 ;  /* 0x0000000b4a0b7224 */ /* 0x004fca00078e0281 */
[----:B------:R-:W-:Y:S02]  /*4280*/  SHF.R.S32.HI R13, RZ, 0x1f, R11 ;  /* 0x0000001fff0d7819 */ /* 0x000fe4000001140b */
[----:B------:R-:W-:-:S04]  /*4290*/  IADD3 R11, P3, PT, R132, R11, RZ ;  /* 0x0000000b840b7210 */ /* 0x000fc80007f7e0ff */
[----:B------:R-:W-:Y:S02]  /*42a0*/  LEA.HI.X.SX32 R132, R132, R13, 0x1, P3 ;  /* 0x0000000d84847211 */ /* 0x000fe400018f0eff */
[----:B-1-34-:R-:W-:-:S04]  /*42b0*/  LEA R14, P3, R11, UR8, 0x1 ;  /* 0x000000080b0e7c11 */ /* 0x01afc8000f8608ff */
[----:B------:R-:W-:-:S05]  /*42c0*/  LEA.HI.X R15, R11, UR9, R132, 0x1, P3 ;  /* 0x000000090b0f7c11 */ /* 0x000fca00098f0c84 */
[----:B------:R1:W5:Y:S04]  /*42d0*/  LDG.E R81, desc[UR36][R14.64] ;  /* 0x000000240e517981 */ /* 0x000368000c1e1900 */
.L_x_435:
[----:B------:R-:W-:Y:S05]  /*42e0*/  BSYNC.RECONVERGENT B2 ;  /* 0x0000000000027941 */ /* 0x000fea0003800200 */
.L_x_434:
[----:B------:R-:W-:-:S09]  /*42f0*/  UISETP.NE.AND UP0, UPT, UR17, URZ, UPT ;  /* 0x000000ff1100728c */ /* 0x000fd2000bf05270 */
[----:B------:R-:W-:Y:S05]  /*4300*/  BRA.U UP0, `(.L_x_436) ;  /* 0x0000000100547547 */ /* 0x000fea000b800000 */
[----:B------:R-:W-:-:S13]  /*4310*/  ISETP.NE.AND P4, PT, R2, RZ, PT ;  /* 0x000000ff0200720c */ /* 0x000fda0003f85270 */
[----:B-1234-:R-:W2:Y:S01]  /*4320*/  @P4 LDG.E R14, desc[UR36][R124.64+0x30] ;  /* 0x000030247c0e4981 */ /* 0x01eea2000c1e1900 */
[----:B------:R-:W-:Y:S01]  /*4330*/  ISETP.GE.AND P3, PT, R129, R70, PT ;  /* 0x000000468100720c */ /* 0x000fe20003f66270 */
[----:B0----5:R-:W-:Y:S01]  /*4340*/  HADD2 R81, R81, R36 ;  /* 0x0000002451517230 */ /* 0x021fe20000000000 */
[----:B------:R-:W-:Y:S03]  /*4350*/  BSSY.RECONVERGENT B2, `(.L_x_436) ;  /* 0x0000010000027945 */ /* 0x000fe60003800200 */
[----:B--2---:R-:W-:-:S08]  /*4360*/  @P4 HFMA2 R81, R81, R14, -RZ ;  /* 0x0000000e51514231 */ /* 0x004fd000001000ff */
[----:B------:R-:W-:Y:S05]  /*4370*/  @P3 BRA `(.L_x_437) ;  /* 0x0000000000343947 */ /* 0x000fea0003800000 */
[----:B------:R-:W0:Y:S01]  /*4380*/  S2UR UR4, SR_CTAID.X ;  /* 0x00000000000479c3 */ /* 0x000e220000002500 */
[----:B------:R-:W-:-:S04]  /*4390*/  SHF.L.U32 R13, R18, 0x1, RZ ;  /* 0x00000001120d7819 */ /* 0x000fc800000006ff */
[----:B------:R-:W-:-:S03]  /*43a0*/  LOP3.LUT R13, R13, 0x6, RZ, 0xc0, !PT ;  /* 0x000000060d0d7812 */ /* 0x000fc600078ec0ff */
[----:B------:R-:W0:Y:S02]  /*43b0*/  LDC R11, c[0x0][0x3f8] ;  /* 0x0000fe00ff0b7b82 */ /* 0x000e240000000800 */
[----:B0-----:R-:W-:Y:S01]  /*43c0*/  IMAD R14, R12, R11, UR4 ;  /* 0x000000040c0e7e24 */ /* 0x001fe2000f8e020b */
        /* <DEDUP_REMOVED lines=8> */
.L_x_437:
[----:B------:R-:W-:Y:S05]  /*4450*/  BSYNC.RECONVERGENT B2 ;  /* 0x0000000000027941 */ /* 0x000fea0003800200 */
.L_x_436:
[----:B------:R-:W-:Y:S05]  /*4460*/  @P1 BRA `(.L_x_433) ;  /* 0x0000000000981947 */ /* 0x000fea0003800000 */
[----:B------:R-:W-:Y:S01]  /*4470*/  IMAD R129, R5, 0x20, R128 ;  /* 0x0000002005817824 */ /* 0x000fe200078e0280 */
[----:B------:R-:W-:Y:S01]  /*4480*/  BSSY.RECONVERGENT B2, `(.L_x_438) ;  /* 0x000000f000027945 */ /* 0x000fe20003800200 */
[----:B------:R-:W-:-:S03]  /*4490*/  MOV R82, RZ ;  /* 0x000000ff00527202 */ /* 0x000fc60000000f00 */
        /* <DEDUP_REMOVED lines=10> */
[----:B01-34-:R-:W-:-:S04]  /*4540*/  LEA R14, P3, R11, UR8, 0x1 ;  /* 0x000000080b0e7c11 */ /* 0x01bfc8000f8608ff */
[----:B------:R-:W-:-:S05]  /*4550*/  LEA.HI.X R15, R11, UR9, R82, 0x1, P3 ;  /* 0x000000090b0f7c11 */ /* 0x000fca00098f0c52 */
[----:B------:R0:W5:Y:S04]  /*4560*/  LDG.E R82, desc[UR36][R14.64] ;  /* 0x000000240e527981 */ /* 0x000168000c1e1900 */
.L_x_439:
[----:B------:R-:W-:Y:S05]  /*4570*/  BSYNC.RECONVERGENT B2 ;  /* 0x0000000000027941 */ /* 0x000fea0003800200 */
.L_x_438:
[----:B------:R-:W-:-:S09]  /*4580*/  UISETP.NE.AND UP0, UPT, UR17, URZ, UPT ;  /* 0x000000ff1100728c */ /* 0x000fd2000bf05270 */
[----:B------:R-:W-:Y:S05]  /*4590*/  BRA.U UP0, `(.L_x_433) ;  /* 0x00000001004c7547 */ /* 0x000fea000b800000 */
[----:B------:R-:W-:-:S13]  /*45a0*/  ISETP.NE.AND P4, PT, R2, RZ, PT ;  /* 0x000000ff0200720c */ /* 0x000fda0003f85270 */
[----:B------:R-:W2:Y:S01]  /*45b0*/  @P4 LDG.E R11, desc[UR36][R124.64+0x40] ;  /* 0x000040247c0b4981 */ /* 0x000ea2000c1e1900 */
[----:B------:R-:W-:Y:S01]  /*45c0*/  ISETP.GE.AND P3, PT, R129, R70, PT ;  /* 0x000000468100720c */ /* 0x000fe20003f66270 */
[----:B0----5:R-:W-:-:S04]  /*45d0*/  HADD2 R82, R82, R37 ;  /* 0x0000002552527230 */ /* 0x021fc80000000000 */
[----:B--2---:R-:W-:-:S08]  /*45e0*/  @P4 HMUL2 R82, R82, R11 ;  /* 0x0000000b52524232 */ /* 0x004fd00000000000 */
[----:B------:R-:W-:Y:S05]  /*45f0*/  @P3 BRA `(.L_x_433) ;  /* 0x0000000000343947 */ /* 0x000fea0003800000 */
[----:B------:R-:W1:Y:S01]  /*4600*/  S2UR UR4, SR_CTAID.X ;  /* 0x00000000000479c3 */ /* 0x000e620000002500 */
[----:B------:R-:W-:-:S04]  /*4610*/  SHF.L.U32 R13, R18, 0x1, RZ ;  /* 0x00000001120d7819 */ /* 0x000fc800000006ff */
[----:B------:R-:W-:-:S03]  /*4620*/  LOP3.LUT R13, R13, 0x6, RZ, 0xc0, !PT ;  /* 0x000000060d0d7812 */ /* 0x000fc600078ec0ff */
[----:B------:R-:W1:Y:S02]  /*4630*/  LDC R11, c[0x0][0x3f8] ;  /* 0x0000fe00ff0b7b82 */ /* 0x000e640000000800 */
[----:B-1-34-:R-:W-:Y:S01]  /*4640*/  IMAD R14, R12, R11, UR4 ;  /* 0x000000040c0e7e24 */ /* 0x01afe2000f8e020b */
        /* <DEDUP_REMOVED lines=8> */
.L_x_433:
[----:B------:R-:W-:Y:S05]  /*46d0*/  BSYNC.RECONVERGENT B1 ;  /* 0x0000000000017941 */ /* 0x000fea0003800200 */
.L_x_432:
[----:B------:R-:W-:Y:S01]  /*46e0*/  BSSY.RECONVERGENT B1, `(.L_x_440) ;  /* 0x0000028000017945 */ /* 0x000fe20003800200 */
[----:B------:R-:W-:-:S03]  /*46f0*/  IMAD R134, R5, 0x4, R130 ;  /* 0x0000000405867824 */ /* 0x000fc600078e0282 */
[----:B------:R-:W-:Y:S05]  /*4700*/  @P1 BRA `(.L_x_441) ;  /* 0x0000000000941947 */ /* 0x000fea0003800000 */
[----:B------:R-:W-:Y:S01]  /*4710*/  SHF.L.U32 R11, R134, 0x3, RZ ;  /* 0x00000003860b7819 */ /* 0x000fe200000006ff */
[----:B------:R-:W-:Y:S01]  /*4720*/  BSSY.RECONVERGENT B2, `(.L_x_442) ;  /* 0x000000f000027945 */ /* 0x000fe20003800200 */
[----:B------:R-:W-:Y:S02]  /*4730*/  IMAD.MOV.U32 R83, RZ, RZ, RZ ;  /* 0x000000ffff537224 */ /* 0x000fe400078e00ff */
[----:B------:R-:W-:-:S13]  /*4740*/  ISETP.GE.AND P3, PT, R11, R70, PT ;  /* 0x000000460b00720c */ /* 0x000fda0003f66270 */
[----:B------:R-:W-:Y:S05]  /*4750*/  @P3 BRA `(.L_x_443) ;  /* 0x00000000002c3947 */ /* 0x000fea0003800000 */
[----:B------:R-:W2:Y:S02]  /*4760*/  LDG.E R13, desc[UR36][R126.64] ;  /* 0x000000247e0d7981 */ /* 0x000ea4000c1e1900 */
[----:B01234-:R-:W-:-:S04]  /*4770*/  SHF.L.U32 R14, R18, 0x1, RZ ;  /* 0x00000001120e7819 */ /* 0x01ffc800000006ff */
        /* <DEDUP_REMOVED lines=9> */
.L_x_443:
[----:B------:R-:W-:Y:S05]  /*4810*/  BSYNC.RECONVERGENT B2 ;  /* 0x0000000000027941 */ /* 0x000fea0003800200 */
.L_x_442:
[----:B------:R-:W-:-:S09]  /*4820*/  UISETP.NE.AND UP0, UPT, UR17, URZ, UPT ;  /* 0x000000ff1100728c */ /* 0x000fd2000bf05270 */
[----:B------:R-:W-:Y:S05]  /*4830*/  BRA.U UP0, `(.L_x_441) ;  /* 0x0000000100487547 */ /* 0x000fea000b800000 */
[----:B------:R-:W-:Y:S01]  /*4840*/  ISETP.NE.AND P5, PT, R2, RZ, PT ;  /* 0x000000ff0200720c */ /* 0x000fe20003fa5270 */
[----:B------:R-:W0:Y:S01]  /*4850*/  @!P3 S2R R13, SR_CTAID.X ;  /* 0x00000000000db919 */ /* 0x000e220000002500 */
[----:B------:R-:W0:Y:S08]  /*4860*/  @!P3 LDC R129, c[0x0][0x3f8] ;  /* 0x0000fe00ff81bb82 */ /* 0x000e300000000800 */
[----:B01234-:R-:W0:Y:S03]  /*4870*/  @!P3 LDC.64 R14, c[0x0][0x3b8] ;  /* 0x0000ee00ff0ebb82 */ /* 0x01fe260000000a00 */
[----:B------:R-:W2:Y:S01]  /*4880*/  @P5 LDG.E R130, desc[UR36][R124.64+0x50] ;  /* 0x000050247c825981 */ /* 0x000ea2000c1e1900 */
[----:B------:R-:W-:-:S02]  /*4890*/  @!P3 IMAD.SHL.U32 R131, R18, 0x2, RZ ;  /* 0x000000021283b824 */ /* 0x000fc400078e00ff */
[----:B-----5:R-:W-:-:S03]  /*48a0*/  HFMA2 R83, R83, 1, 1, R38 ;  /* 0x3c003c0053537831 */ /* 0x020fc60000000026 */
[----:B------:R-:W-:Y:S01]  /*48b0*/  @!P3 LOP3.LUT R131, R131, 0x6, RZ, 0xc0, !PT ;  /* 0x000000068383b812 */ /* 0x000fe200078ec0ff */
[----:B------:R-:W-:Y:S01]  /*48c0*/  @!P3 IMAD R132, R12, R129, R13 ;  /* 0x000000810c84b224 */ /* 0x000fe200078e020d */
[----:B------:R-:W-:-:S03]  /*48d0*/  @!P3 SHF.R.S32.HI R13, RZ, 0x1f, R11 ;  /* 0x0000001fff0db819 */ /* 0x000fc6000001140b */
[----:B------:R-:W-:-:S04]  /*48e0*/  @!P3 IMAD R132, R132, R5, RZ ;  /* 0x000000058484b224 */ /* 0x000fc800078e02ff */
[----:B------:R-:W-:-:S05]  /*48f0*/  @!P3 IMAD R132, R132, 0xc0, R131 ;  /* 0x000000c08484b824 */ /* 0x000fca00078e0283 */
[----:B------:R-:W-:-:S04]  /*4900*/  @!P3 IADD3 R11, P4, PT, R132, R11, RZ ;  /* 0x0000000b840bb210 */ /* 0x000fc80007f9e0ff */
[----:B------:R-:W-:Y:S02]  /*4910*/  @!P3 LEA.HI.X.SX32 R132, R132, R13, 0x1, P4 ;  /* 0x0000000d8484b211 */ /* 0x000fe400020f0eff */
[----:B0-----:R-:W-:-:S04]  /*4920*/  @!P3 LEA R14, P4, R11, R14, 0x1 ;  /* 0x0000000e0b0eb211 */ /* 0x001fc800078808ff */
[----:B------:R-:W-:Y:S01]  /*4930*/  @!P3 LEA.HI.X R15, R11, R15, R132, 0x1, P4 ;  /* 0x0000000f0b0fb211 */ /* 0x000fe200020f0c84 */
[----:B--2---:R-:W-:-:S05]  /*4940*/  @P5 HMUL2 R83, R83, R130 ;  /* 0x0000008253535232 */ /* 0x004fca0000000000 */
[----:B------:R0:W-:Y:S03]  /*4950*/  @!P3 STG.E desc[UR36][R14.64], R83 ;  /* 0x000000530e00b986 */ /* 0x0001e6000c101924 */
.L_x_441:
[----:B------:R-:W-:Y:S05]  /*4960*/  BSYNC.RECONVERGENT B1 ;  /* 0x0000000000017941 */ /* 0x000fea0003800200 */
.L_x_440:
[----:B------:R-:W-:Y:S01]  /*4970*/  BSSY.RECONVERGENT B1, `(.L_x_444) ;  /* 0x0000028000017945 */ /* 0x000fe20003800200 */
[----:B------:R-:W-:-:S03]  /*4980*/  IADD3 R134, PT, PT, R134, R5, RZ ;  /* 0x0000000586867210 */ /* 0x000fc60007ffe0ff */
[----:B------:R-:W-:Y:S05]  /*4990*/  @P1 BRA `(.L_x_445) ;  /* 0x0000000000941947 */ /* 0x000fea0003800000 */
[----:B------:R-:W-:Y:S01]  /*49a0*/  IMAD.SHL.U32 R11, R134, 0x8, RZ ;  /* 0x00000008860b7824 */ /* 0x000fe200078e00ff */
[----:B------:R-:W-:Y:S01]  /*49b0*/  BSSY.RECONVERGENT B2, `(.L_x_446) ;  /* 0x000000f000027945 */ /* 0x000fe20003800200 */
[----:B------:R-:W-:-:S03]  /*49c0*/  MOV R84, RZ ;  /* 0x000000ff00547202 */ /* 0x000fc60000000f00 */
[----:B------:R-:W-:-:S13]  /*49d0*/  ISETP.GE.AND P3, PT, R11, R70, PT ;  /* 0x000000460b00720c */ /* 0x000fda0003f66270 */
[----:B------:R-:W-:Y:S05]  /*49e0*/  @P3 BRA `(.L_x_447) ;  /* 0x00000000002c3947 */ /* 0x000fea0003800000 */
[----:B------:R-:W2:Y:S02]  /*49f0*/  LDG.E R13, desc[UR36][R126.64] ;  /* 0x000000247e0d7981 */ /* 0x000ea4000c1e1900 */
[----:B01234-:R-:W-:-:S05]  /*4a00*/  IMAD.SHL.U32 R14, R18, 0x2, RZ ;  /* 0x00000002120e7824 */ /* 0x01ffca00078e00ff */
        /* <DEDUP_REMOVED lines=9> */
.L_x_447:
[----:B------:R-:W-:Y:S05]  /*4aa0*/  BSYNC.RECONVERGENT B2 ;  /* 0x0000000000027941 */ /* 0x000fea0003800200 */
.L_x_446:
[----:B------:R-:W-:-:S09]  /*4ab0*/  UISETP.NE.AND UP0, UPT, UR17, URZ, UPT ;  /* 0x000000ff1100728c */ /* 0x000fd2000bf05270 */
[----:B------:R-:W-:Y:S05]  /*4ac0*/  BRA.U UP0, `(.L_x_445) ;  /* 0x0000000100487547 */ /* 0x000fea000b800000 */
[----:B------:R-:W-:Y:S01]  /*4ad0*/  ISETP.NE.AND P5, PT, R2, RZ, PT ;  /* 0x000000ff0200720c */ /* 0x000fe20003fa5270 */
[----:B------:R-:W0:Y:S01]  /*4ae0*/  @!P3 S2R R129, SR_CTAID.X ;  /* 0x000000000081b919 */ /* 0x000e220000002500 */
[----:B------:R-:W0:Y:S08]  /*4af0*/  @!P3 LDC R130, c[0x0][0x3f8] ;  /* 0x0000fe00ff82bb82 */ /* 0x000e300000000800 */
[----:B01234-:R-:W0:Y:S03]  /*4b00*/  @!P3 LDC.64 R14, c[0x0][0x3b8] ;  /* 0x0000ee00ff0ebb82 */ /* 0x01fe260000000a00 */
[----:B------:R-:W2:Y:S01]  /*4b10*/  @P5 LDG.E R13, desc[UR36][R124.64+0x60] ;  /* 0x000060247c0d5981 */ /* 0x000ea2000c1e1900 */
[----:B------:R-:W-:Y:S01]  /*4b20*/  @!P3 SHF.L.U32 R131, R18, 0x1, RZ ;  /* 0x000000011283b819 */ /* 0x000fe200000006ff */
[----:B-----5:R-:W-:-:S03]  /*4b30*/  HADD2 R84, R84, R39 ;  /* 0x0000002754547230 */ /* 0x020fc60000000000 */
        /* <DEDUP_REMOVED lines=9> */
[----:B--2---:R-:W-:-:S05]  /*4bd0*/  @P5 HFMA2 R84, R84, R13, -RZ ;  /* 0x0000000d54545231 */ /* 0x004fca00001000ff */
[----:B------:R0:W-:Y:S03]  /*4be0*/  @!P3 STG.E desc[UR36][R14.64], R84 ;  /* 0x000000540e00b986 */ /* 0x0001e6000c101924 */
.L_x_445:
[----:B------:R-:W-:Y:S05]  /*4bf0*/  BSYNC.RECONVERGENT B1 ;  /* 0x0000000000017941 */ /* 0x000fea0003800200 */
.L_x_444:
        /* <DEDUP_REMOVED lines=10> */
[----:B01234-:R-:W2:Y:S01]  /*4ca0*/  LDG.E R14, desc[UR36][R126.64] ;  /* 0x000000247e0e7981 */ /* 0x01fea2000c1e1900 */
        /* <DEDUP_REMOVED lines=10> */
.L_x_451:
[----:B------:R-:W-:Y:S05]  /*4d50*/  BSYNC.RECONVERGENT B2 ;  /* 0x0000000000027941 */ /* 0x000fea0003800200 */
.L_x_450:
[----:B------:R-:W-:Y:S01]  /*4d60*/  UISETP.NE.AND UP0, UPT, UR17, URZ, UPT ;  /* 0x000000ff1100728c */ /* 0x000fe2000bf05270 */
[----:B------:R-:W-:-:S08]  /*4d70*/  HFMA2 R86, -RZ, RZ, 0, 0 ;  /* 0x00000000ff567431 */ /* 0x000fd000000001ff */
[----:B------:R-:W-:Y:S05]  /*4d80*/  BRA.U UP0, `(.L_x_452) ;  /* 0x0000000100487547 */ /* 0x000fea000b800000 */
[----:B------:R-:W-:Y:S01]  /*4d90*/  ISETP.NE.AND P6, PT, R2, RZ, PT ;  /* 0x000000ff0200720c */ /* 0x000fe20003fc5270 */
[----:B------:R-:W0:Y:S01]  /*4da0*/  @!P3 S2R R129, SR_CTAID.X ;  /* 0x000000000081b919 */ /* 0x000e220000002500 */
[----:B------:R-:W0:Y:S08]  /*4db0*/  @!P3 LDC R131, c[0x0][0x3f8] ;  /* 0x0000fe00ff83bb82 */ /* 0x000e300000000800 */
[----:B01234-:R-:W0:Y:S03]  /*4dc0*/  @!P3 LDC.64 R14, c[0x0][0x3b8] ;  /* 0x0000ee00ff0ebb82 */ /* 0x01fe260000000a00 */
[----:B------:R-:W2:Y:S01]  /*4dd0*/  @P6 LDG.E R132, desc[UR36][R124.64+0x70] ;  /* 0x000070247c846981 */ /* 0x000ea2000c1e1900 */
[----:B------:R-:W-:-:S02]  /*4de0*/  @!P3 IMAD.SHL.U32 R133, R18, 0x2, RZ ;  /* 0x000000021285b824 */ /* 0x000fc400078e00ff */
        /* <DEDUP_REMOVED lines=12> */
.L_x_452:
[----:B------:R-:W-:Y:S04]  /*4eb0*/  BSSY.RECONVERGENT B2, `(.L_x_453) ;  /* 0x000000d000027945 */ /* 0x000fe80003800200 */
        /* <DEDUP_REMOVED lines=12> */
.L_x_454:
[----:B------:R-:W-:Y:S05]  /*4f80*/  BSYNC.RECONVERGENT B2 ;  /* 0x0000000000027941 */ /* 0x000fea0003800200 */
.L_x_453:
[----:B------:R-:W-:-:S09]  /*4f90*/  UISETP.NE.AND UP0, UPT, UR17, URZ, UPT ;  /* 0x000000ff1100728c */ /* 0x000fd2000bf05270 */
[----:B------:R-:W-:Y:S05]  /*4fa0*/  BRA.U UP0, `(.L_x_449) ;  /* 0x00000001004c7547 */ /* 0x000fea000b800000 */
[----:B------:R-:W-:-:S13]  /*4fb0*/  ISETP.NE.AND P4, PT, R2, RZ, PT ;  /* 0x000000ff0200720c */ /* 0x000fda0003f85270 */
[----:B------:R-:W2:Y:S01]  /*4fc0*/  @P4 LDG.E R13, desc[UR36][R124.64+0x80] ;  /* 0x000080247c0d4981 */ /* 0x000ea2000c1e1900 */
[----:B------:R-:W-:Y:S01]  /*4fd0*/  ISETP.GE.AND P3, PT, R11, R70, PT ;  /* 0x000000460b00720c */ /* 0x000fe20003f66270 */
[----:B0----5:R-:W-:-:S04]  /*4fe0*/  HFMA2 R86, R86, 1, 1, R41 ;  /* 0x3c003c0056567831 */ /* 0x021fc80000000029 */
[----:B--2---:R-:W-:-:S08]  /*4ff0*/  @P4 HMUL2 R86, R86, R13 ;  /* 0x0000000d56564232 */ /* 0x004fd00000000000 */
[----:B------:R-:W-:Y:S05]  /*5000*/  @P3 BRA `(.L_x_449) ;  /* 0x0000000000343947 */ /* 0x000fea0003800000 */
[----:B------:R-:W0:Y:S01]  /*5010*/  S2UR UR4, SR_CTAID.X ;  /* 0x00000000000479c3 */ /* 0x000e220000002500 */
[----:B-1-34-:R-:W-:-:S05]  /*5020*/  IMAD.SHL.U32 R15, R18, 0x2, RZ ;  /* 0x00000002120f7824 */ /* 0x01afca00078e00ff */
[----:B------:R-:W-:Y:S02]  /*5030*/  LOP3.LUT R15, R15, 0x6, RZ, 0xc0, !PT ;  /* 0x000000060f0f7812 */ /* 0x000fe400078ec0ff */
        /* <DEDUP_REMOVED lines=10> */
.L_x_449:
[----:B------:R-:W-:Y:S05]  /*50e0*/  BSYNC.RECONVERGENT B1 ;  /* 0x0000000000017941 */ /* 0x000fea0003800200 */
.L_x_448:
[----:B------:R-:W-:Y:S01]  /*50f0*/  BSSY.RECONVERGENT B1, `(.L_x_455) ;  /* 0x0000028000017945 */ /* 0x000fe20003800200 */
[----:B------:R-:W-:-:S03]  /*5100*/  LEA R134, R5, R130, 0x1 ;  /* 0x0000008205867211 */ /* 0x000fc600078e08ff */
        /* <DEDUP_REMOVED lines=17> */
.L_x_458:
[----:B------:R-:W-:Y:S05]  /*5220*/  BSYNC.RECONVERGENT B2 ;  /* 0x0000000000027941 */ /* 0x000fea0003800200 */
.L_x_457:
        /* <DEDUP_REMOVED lines=20> */
.L_x_456:
[----:B------:R-:W-:Y:S05]  /*5370*/  BSYNC.RECONVERGENT B1 ;  /* 0x0000000000017941 */ /* 0x000fea0003800200 */
.L_x_455:
[----:B------:R-:W-:Y:S01]  /*5380*/  BSSY.RECONVERGENT B1, `(.L_x_459) ;  /* 0x0000028000017945 */ /* 0x000fe20003800200 */
[----:B------:R-:W-:-:S03]  /*5390*/  IMAD.IADD R134, R134, 0x1, R5 ;  /* 0x0000000186867824 */ /* 0x000fc600078e0205 */
        /* <DEDUP_REMOVED lines=17> */
.L_x_462:
[----:B------:R-:W-:Y:S05]  /*54b0*/  BSYNC.RECONVERGENT B2 ;  /* 0x0000000000027941 */ /* 0x000fea0003800200 */
.L_x_461:
        /* <DEDUP_REMOVED lines=20> */
.L_x_460:
[----:B------:R-:W-:Y:S05]  /*5600*/  BSYNC.RECONVERGENT B1 ;  /* 0x0000000000017941 */ /* 0x000fea0003800200 */
.L_x_459:
        /* <DEDUP_REMOVED lines=19> */
.L_x_466:
[----:B------:R-:W-:Y:S05]  /*5740*/  BSYNC.RECONVERGENT B2 ;  /* 0x0000000000027941 */ /* 0x000fea0003800200 */
.L_x_465:
        /* <DEDUP_REMOVED lines=20> */
.L_x_464:
[----:B------:R-:W-:Y:S05]  /*5890*/  BSYNC.RECONVERGENT B1 ;  /* 0x0000000000017941 */ /* 0x000fea0003800200 */
.L_x_463:
        /* <DEDUP_REMOVED lines=19> */
.L_x_470:
[----:B------:R-:W-:Y:S05]  /*59d0*/  BSYNC.RECONVERGENT B2 ;  /* 0x0000000000027941 */ /* 0x000fea0003800200 */
.L_x_469:
        /* <DEDUP_REMOVED lines=20> */
.L_x_468:
[----:B------:R-:W-:Y:S05]  /*5b20*/  BSYNC.RECONVERGENT B1 ;  /* 0x0000000000017941 */ /* 0x000fea0003800200 */
.L_x_467:
        /* <DEDUP_REMOVED lines=19> */
.L_x_474:
[----:B------:R-:W-:Y:S05]  /*5c60*/  BSYNC.RECONVERGENT B2 ;  /* 0x0000000000027941 */ /* 0x000fea0003800200 */
.L_x_473:
        /* <DEDUP_REMOVED lines=20> */
.L_x_472:
[----:B------:R-:W-:Y:S05]  /*5db0*/  BSYNC.RECONVERGENT B1 ;  /* 0x0000000000017941 */ /* 0x000fea0003800200 */
.L_x_471:
        /* <DEDUP_REMOVED lines=19> */
.L_x_478:
[----:B------:R-:W-:Y:S05]  /*5ef0*/  BSYNC.RECONVERGENT B2 ;  /* 0x0000000000027941 */ /* 0x000fea0003800200 */
.L_x_477:
        /* <DEDUP_REMOVED lines=20> */
.L_x_476:
[----:B------:R-:W-:Y:S05]  /*6040*/  BSYNC.RECONVERGENT B1 ;  /* 0x0000000000017941 */ /* 0x000fea0003800200 */
.L_x_475:
        /* <DEDUP_REMOVED lines=19> */
.L_x_482:
[----:B------:R-:W-:Y:S05]  /*6180*/  BSYNC.RECONVERGENT B2 ;  /* 0x0000000000027941 */ /* 0x000fea0003800200 */
.L_x_481:
        /* <DEDUP_REMOVED lines=20> */
.L_x_480:
[----:B------:R-:W-:Y:S05]  /*62d0*/  BSYNC.RECONVERGENT B1 ;  /* 0x0000000000017941 */ /* 0x000fea0003800200 */
.L_x_479:
[----:B------:R-:W-:Y:S01]  /*62e0*/  BSSY.RECONVERGENT B1, `(.L_x_483) ;  /* 0x0000027000017945 */ /* 0x000fe20003800200 */
[----:B------:R-:W-:-:S03]  /*62f0*/  IMAD R129, R5, 0x80, R128 ;  /* 0x0000008005817824 */ /* 0x000fc600078e0280 */
[----:B------:R-:W-:Y:S05]  /*6300*/  @P1 BRA `(.L_x_484) ;  /* 0x0000000000901947 */ /* 0x000fea0003800000 */
[----:B------:R-:W-:Y:S01]  /*6310*/  ISETP.GE.AND P3, PT, R129, R70, PT ;  /* 0x000000468100720c */ /* 0x000fe20003f66270 */
[----:B------:R-:W-:Y:S01]  /*6320*/  BSSY.RECONVERGENT B2, `(.L_x_485) ;  /* 0x000000e000027945 */ /* 0x000fe20003800200 */
[----:B------:R-:W-:-:S11]  /*6330*/  MOV R94, RZ ;  /* 0x000000ff005e7202 */ /* 0x000fd60000000f00 */
        /* <DEDUP_REMOVED lines=12> */
.L_x_486:
[----:B------:R-:W-:Y:S05]  /*6400*/  BSYNC.RECONVERGENT B2 ;  /* 0x0000000000027941 */ /* 0x000fea0003800200 */
.L_x_485:
        /* <DEDUP_REMOVED lines=20> */
.L_x_484:
[----:B------:R-:W-:Y:S05]  /*6550*/  BSYNC.RECONVERGENT B1 ;  /* 0x0000000000017941 */ /* 0x000fea0003800200 */
.L_x_483:
        /* <DEDUP_REMOVED lines=19> */
.L_x_490:
[----:B------:R-:W-:Y:S05]  /*6690*/  BSYNC.RECONVERGENT B2 ;  /* 0x0000000000027941 */ /* 0x000fea0003800200 */
.L_x_489:
        /* <DEDUP_REMOVED lines=20> */
.L_x_488:
[----:B------:R-:W-:Y:S05]  /*67e0*/  BSYNC.RECONVERGENT B1 ;  /* 0x0000000000017941 */ /* 0x000fea0003800200 */
.L_x_487:
        /* <DEDUP_REMOVED lines=19> */
.L_x_494:
[----:B------:R-:W-:Y:S05]  /*6920*/  BSYNC.RECONVERGENT B2 ;  /* 0x0000000000027941 */ /* 0x000fea0003800200 */
.L_x_493:
        /* <DEDUP_REMOVED lines=8> */
[----:B-----5:R-:W-:-:S02]  /*69b0*/  HADD2 R96, R96, R51 ;  /* 0x0000003360607230 */ /* 0x020fc40000000000 */
[----:B------:R-:W-:Y:S01]  /*69c0*/  @!P3 IMAD R128, R12, R128, R129 ;  /* 0x000000800c80b224 */ /* 0x000fe200078e0281 */
[----:B------:R-:W-:-:S03]  /*69d0*/  @!P3 LOP3.LUT R129, R130, 0x6, RZ, 0xc0, !PT ;  /* 0x000000068281b812 */ /* 0x000fc600078ec0ff */
[----:B------:R-:W-:-:S04]  /*69e0*/  @!P3 IMAD R128, R128, R5, RZ ;  /* 0x000000058080b224 */ /* 0x000fc800078e02ff */
[----:B------:R-:W-:Y:S01]  /*69f0*/  @!P3 IMAD R129, R128, 0xc0, R129 ;  /* 0x000000c08081b824 */ /* 0x000fe200078e0281 */
[----:B------:R-:W-:-:S04]  /*6a00*/  @!P3 SHF.R.S32.HI R128, RZ, 0x1f, R11 ;  /* 0x0000001fff80b819 */ /* 0x000fc8000001140b */
[----:B------:R-:W-:-:S04]  /*6a10*/  @!P3 IADD3 R11, P4, PT, R129, R11, RZ ;  /* 0x0000000b810bb210 */ /* 0x000fc80007f9e0ff */
[----:B------:R-:W-:Y:S02]  /*6a20*/  @!P3 LEA.HI.X.SX32 R128, R129, R128, 0x1, P4 ;  /* 0x000000808180b211 */ /* 0x000fe400020f0eff */
[----:B0-----:R-:W-:-:S04]  /*6a30*/  @!P3 LEA R14, P4, R11, R14, 0x1 ;  /* 0x0000000e0b0eb211 */ /* 0x001fc800078808ff */
[----:B------:R-:W-:Y:S01]  /*6a40*/  @!P3 LEA.HI.X R15, R11, R15, R128, 0x1, P4 ;  /* 0x0000000f0b0fb211 */ /* 0x000fe200020f0c80 */
[----:B--2---:R-:W-:-:S05]  /*6a50*/  @P5 HFMA2 R96, R96, R13, -RZ ;  /* 0x0000000d60605231 */ /* 0x004fca00001000ff */
[----:B------:R0:W-:Y:S03]  /*6a60*/  @!P3 STG.E desc[UR36][R14.64], R96 ;  /* 0x000000600e00b986 */ /* 0x0001e6000c101924 */
.L_x_492:
[----:B------:R-:W-:Y:S05]  /*6a70*/  BSYNC.RECONVERGENT B1 ;  /* 0x0000000000017941 */ /* 0x000fea0003800200 */
.L_x_491:
        /* <DEDUP_REMOVED lines=19> */
.L_x_498:
[----:B------:R-:W-:Y:S05]  /*6bb0*/  BSYNC.RECONVERGENT B2 ;  /* 0x0000000000027941 */ /* 0x000fea0003800200 */
.L_x_497:
        /* <DEDUP_REMOVED lines=20> */
.L_x_496:
[----:B------:R-:W-:Y:S05]  /*6d00*/  BSYNC.RECONVERGENT B1 ;  /* 0x0000000000017941 */ /* 0x000fea0003800200 */
.L_x_495:
        /* <DEDUP_REMOVED lines=19> */
.L_x_502:
[----:B------:R-:W-:Y:S05]  /*6e40*/  BSYNC.RECONVERGENT B2 ;  /* 0x0000000000027941 */ /* 0x000fea0003800200 */
.L_x_501:
        /* <DEDUP_REMOVED lines=8> */
[----:B-----5:R-:W-:-:S02]  /*6ed0*/  HFMA2 R98, R98, 1, 1, R53 ;  /* 0x3c003c0062627831 */ /* 0x020fc40000000035 */
        /* <DEDUP_REMOVED lines=9> */
[----:B--2---:R-:W-:-:S05]  /*6f70*/  @P5 HMUL2 R98, R98, R13 ;  /* 0x0000000d62625232 */ /* 0x004fca0000000000 */
[----:B------:R0:W-:Y:S03]  /*6f80*/  @!P3 STG.E desc[UR36][R14.64], R98 ;  /* 0x000000620e00b986 */ /* 0x0001e6000c101924 */
.L_x_500:
[----:B------:R-:W-:Y:S05]  /*6f90*/  BSYNC.RECONVERGENT B1 ;  /* 0x0000000000017941 */ /* 0x000fea0003800200 */
.L_x_499:
        /* <DEDUP_REMOVED lines=19> */
.L_x_506:
[----:B------:R-:W-:Y:S05]  /*70d0*/  BSYNC.RECONVERGENT B2 ;  /* 0x0000000000027941 */ /* 0x000fea0003800200 */
.L_x_505:
        /* <DEDUP_REMOVED lines=20> */
.L_x_504:
[----:B------:R-:W-:Y:S05]  /*7220*/  BSYNC.RECONVERGENT B1 ;  /* 0x0000000000017941 */ /* 0x000fea0003800200 */
.L_x_503:
        /* <DEDUP_REMOVED lines=19> */
.L_x_510:
[----:B------:R-:W-:Y:S05]  /*7360*/  BSYNC.RECONVERGENT B2 ;  /* 0x0000000000027941 */ /* 0x000fea0003800200 */
.L_x_509:
        /* <DEDUP_REMOVED lines=20> */
.L_x_508:
[----:B------:R-:W-:Y:S05]  /*74b0*/  BSYNC.RECONVERGENT B1 ;  /* 0x0000000000017941 */ /* 0x000fea0003800200 */
.L_x_507:
        /* <DEDUP_REMOVED lines=19> */
.L_x_514:
[----:B------:R-:W-:Y:S05]  /*75f0*/  BSYNC.RECONVERGENT B2 ;  /* 0x0000000000027941 */ /* 0x000fea0003800200 */
.L_x_513:
        /* <DEDUP_REMOVED lines=20> */
.L_x_512:
[----:B------:R-:W-:Y:S05]  /*7740*/  BSYNC.RECONVERGENT B1 ;  /* 0x0000000000017941 */ /* 0x000fea0003800200 */
.L_x_511:
        /* <DEDUP_REMOVED lines=19> */
.L_x_518:
[----:B------:R-:W-:Y:S05]  /*7880*/  BSYNC.RECONVERGENT B2 ;  /* 0x0000000000027941 */ /* 0x000fea0003800200 */
.L_x_517:
        /* <DEDUP_REMOVED lines=20> */
.L_x_516:
[----:B------:R-:W-:Y:S05]  /*79d0*/  BSYNC.RECONVERGENT B1 ;  /* 0x0000000000017941 */ /* 0x000fea0003800200 */
.L_x_515:
        /* <DEDUP_REMOVED lines=19> */
.L_x_522:
[----:B------:R-:W-:Y:S05]  /*7b10*/  BSYNC.RECONVERGENT B2 ;  /* 0x0000000000027941 */ /* 0x000fea0003800200 */
.L_x_521:
        /* <DEDUP_REMOVED lines=20> */
.L_x_520:
[----:B------:R-:W-:Y:S05]  /*7c60*/  BSYNC.RECONVERGENT B1 ;  /* 0x0000000000017941 */ /* 0x000fea0003800200 */
.L_x_519:
        /* <DEDUP_REMOVED lines=19> */
.L_x_526:
[----:B------:R-:W-:Y:S05]  /*7da0*/  BSYNC.RECONVERGENT B2 ;  /* 0x0000000000027941 */ /* 0x000fea0003800200 */
.L_x_525:
        /* <DEDUP_REMOVED lines=20> */
.L_x_524:
[----:B------:R-:W-:Y:S05]  /*7ef0*/  BSYNC.RECONVERGENT B1 ;  /* 0x0000000000017941 */ /* 0x000fea0003800200 */
.L_x_523:
        /* <DEDUP_REMOVED lines=19> */
.L_x_530:
[----:B------:R-:W-:Y:S05]  /*8030*/  BSYNC.RECONVERGENT B2 ;  /* 0x0000000000027941 */ /* 0x000fea0003800200 */
.L_x_529:
        /* <DEDUP_REMOVED lines=20> */
.L_x_528:
[----:B------:R-:W-:Y:S05]  /*8180*/  BSYNC.RECONVERGENT B1 ;  /* 0x0000000000017941 */ /* 0x000fea0003800200 */
.L_x_527:
        /* <DEDUP_REMOVED lines=19> */
.L_x_534:
[----:B------:R-:W-:Y:S05]  /*82c0*/  BSYNC.RECONVERGENT B2 ;  /* 0x0000000000027941 */ /* 0x000fea0003800200 */
.L_x_533:
        /* <DEDUP_REMOVED lines=20> */
.L_x_532:
[----:B------:R-:W-:Y:S05]  /*8410*/  BSYNC.RECONVERGENT B1 ;  /* 0x0000000000017941 */ /* 0x000fea0003800200 */
.L_x_531:
        /* <DEDUP_REMOVED lines=19> */
.L_x_538:
[----:B------:R-:W-:Y:S05]  /*8550*/  BSYNC.RECONVERGENT B2 ;  /* 0x0000000000027941 */ /* 0x000fea0003800200 */
.L_x_537:
        /* <DEDUP_REMOVED lines=20> */
.L_x_536:
[----:B------:R-:W-:Y:S05]  /*86a0*/  BSYNC.RECONVERGENT B1 ;  /* 0x0000000000017941 */ /* 0x000fea0003800200 */
.L_x_535:
        /* <DEDUP_REMOVED lines=19> */
.L_x_542:
[----:B------:R-:W-:Y:S05]  /*87e0*/  BSYNC.RECONVERGENT B2 ;  /* 0x0000000000027941 */ /* 0x000fea0003800200 */
.L_x_541:
        /* <DEDUP_REMOVED lines=20> */
.L_x_540:
[----:B------:R-:W-:Y:S05]  /*8930*/  BSYNC.RECONVERGENT B1 ;  /* 0x0000000000017941 */ /* 0x000fea0003800200 */
.L_x_539:
[----:B------:R-:W-:Y:S01]  /*8940*/  ISETP.GE.AND P1, PT, R76, R77, PT ;  /* 0x0000004d4c00720c */ /* 0x000fe20003f26270 */
[----:B------:R-:W-:-:S12]  /*8950*/  BSSY.RECONVERGENT B1, `(.L_x_543) ;  /* 0x0000028000017945 */ /* 0x000fd80003800200 */
[----:B------:R-:W-:Y:S05]  /*8960*/  @P1 BRA `(.L_x_544) ;  /* 0x0000000000981947 */ /* 0x000fea0003800000 */
[----:B------:R-:W-:Y:S01]  /*8970*/  IMAD.IADD R11, R132, 0x1, R5 ;  /* 0x00000001840b7824 */ /* 0x000fe200078e0205 */
[----:B------:R-:W-:Y:S01]  /*8980*/  BSSY.RECONVERGENT B2, `(.L_x_545) ;  /* 0x0000010000027945 */ /* 0x000fe20003800200 */
[----:B------:R-:W-:-:S03]  /*8990*/  IMAD.MOV.U32 R109, RZ, RZ, RZ ;  /* 0x000000ffff6d7224 */ /* 0x000fc600078e00ff */
[----:B------:R-:W-:-:S04]  /*89a0*/  SHF.L.U32 R129, R11, 0x3, RZ ;  /* 0x000000030b817819 */ /* 0x000fc800000006ff */
[----:B------:R-:W-:-:S13]  /*89b0*/  ISETP.GE.AND P1, PT, R129, R70, PT ;  /* 0x000000468100720c */ /* 0x000fda0003f26270 */
[----:B------:R-:W-:Y:S05]  /*89c0*/  @P1 BRA `(.L_x_546) ;  /* 0x00000000002c1947 */ /* 0x000fea0003800000 */
[----:B------:R-:W2:Y:S01]  /*89d0*/  LDG.E R127, desc[UR36][R126.64] ;  /* 0x000000247e7f7981 */ /* 0x000ea2000c1e1900 */
[----:B------:R-:W-:-:S04]  /*89e0*/  SHF.L.U32 R11, R18, 0x1, RZ ;  /* 0x00000001120b7819 */ /* 0x000fc800000006ff */
        /* <DEDUP_REMOVED lines=9> */
.L_x_546:
[----:B------:R-:W-:Y:S05]  /*8a80*/  BSYNC.RECONVERGENT B2 ;  /* 0x0000000000027941 */ /* 0x000fea0003800200 */
.L_x_545:
        /* <DEDUP_REMOVED lines=20> */
.L_x_544:
[----:B------:R-:W-:Y:S05]  /*8bd0*/  BSYNC.RECONVERGENT B1 ;  /* 0x0000000000017941 */ /* 0x000fea0003800200 */
.L_x_543:
[----:B-----5:R-:W-:Y:S01]  /*8be0*/  HFMA2 R11, R123, R78, -RZ ;  /* 0x0000004e7b0b7231 */ /* 0x020fe200001000ff */
[----:B------:R-:W-:Y:S01]  /*8bf0*/  UMOV UR4, 0xffffffff ;  /* 0xffffffff00047882 */ /* 0x000fe20000000000 */
[----:B------:R-:W-:Y:S02]  /*8c00*/  LOP3.LUT P1, RZ, R18, 0x3, RZ, 0xc0, !PT ;  /* 0x0000000312ff7812 */ /* 0x000fe4000782c0ff */
[----:B------:R-:W-:-:S04]  /*8c10*/  HFMA2 R11, R120, R79, R11 ;  /* 0x0000004f780b7231 */ /* 0x000fc8000000000b */
        /* <DEDUP_REMOVED lines=14> */
[----:B0-----:R-:W-:-:S04]  /*8d00*/  HFMA2 R11, R7, R94, R11 ;  /* 0x0000005e070b7231 */ /* 0x001fc8000000000b */
        /* <DEDUP_REMOVED lines=9> */
[----:B-1234-:R-:W-:-:S04]  /*8da0*/  HFMA2 R14, R27, R104, R13 ;  /* 0x000000681b0e7231 */ /* 0x01efc8000000000d */
[----:B------:R-:W-:-:S04]  /*8db0*/  HFMA2 R14, R28, R105, R14 ;  /* 0x000000691c0e7231 */ /* 0x000fc8000000000e */
[----:B------:R-:W-:-:S04]  /*8dc0*/  HFMA2 R15, R29, R106, R14 ;  /* 0x0000006a1d0f7231 */ /* 0x000fc8000000000e */
[----:B------:R-:W-:-:S04]  /*8dd0*/  HFMA2 R15, R30, R107, R15 ;  /* 0x0000006b1e0f7231 */ /* 0x000fc8000000000f */
[----:B------:R-:W-:-:S04]  /*8de0*/  HFMA2 R15, R31, R108, R15 ;  /* 0x0000006c1f0f7231 */ /* 0x000fc8000000000f */
[----:B------:R-:W-:-:S05]  /*8df0*/  HFMA2 R15, R32, R109, R15 ;  /* 0x0000006d200f7231 */ /* 0x000fca000000000f */
[--C-:B------:R-:W-:Y:S02]  /*8e00*/  HADD2.F32 R13, -RZ, R15.reuse.H0_H0 ;  /* 0x2000000fff0d7230 */ /* 0x100fe40000004100 */
[----:B------:R-:W-:-:S05]  /*8e10*/  HADD2.F32 R12, -RZ, R15.H1_H1 ;  /* 0x3000000fff0c7230 */ /* 0x000fca0000004100 */
[----:B------:R-:W-:Y:S01]  /*8e20*/  FADD.FTZ R13, R13, R12 ;  /* 0x0000000c0d0d7221 */ /* 0x000fe20000010000 */
[----:B------:R-:W-:Y:S06]  /*8e30*/  BRA.DIV UR4, `(.L_x_547) ;  /* 0x0000004a04e87947 */ /* 0x000fec000b800000 */
[----:B------:R-:W0:Y:S02]  /*8e40*/  SHFL.BFLY PT, R14, R13, 0x2, 0x1f ;  /* 0x0c401f000d0e7f89 */ /* 0x000e2400000e0000 */
[----:B0-----:R-:W-:-:S05]  /*8e50*/  FADD.FTZ R13, R13, R14 ;  /* 0x0000000e0d0d7221 */ /* 0x001fca0000010000 */
[----:B------:R0:W1:Y:S02]  /*8e60*/  SHFL.BFLY PT, R14, R13, 0x1, 0x1f ;  /* 0x0c201f000d0e7f89 */ /* 0x00006400000e0000 */
.L_x_616:
[----:B------:R-:W-:Y:S01]  /*8e70*/  ISETP.GE.OR P1, PT, R76, R77, P1 ;  /* 0x0000004d4c00720c */ /* 0x000fe20000f26670 */
[----:B-1----:R-:W-:Y:S01]  /*8e80*/  FADD.FTZ R14, R13, R14 ;  /* 0x0000000e0d0e7221 */ /* 0x002fe20000010000 */
[----:B------:R-:W-:Y:S03]  /*8e90*/  BSSY.RECONVERGENT B1, `(.L_x_548) ;  /* 0x000001b000017945 */ /* 0x000fe60003800200 */
[----:B------:R-:W-:-:S08]  /*8ea0*/  FMUL.FTZ R11, R14, UR18 ;  /* 0x000000120e0b7c20 */ /* 0x000fd00008410000 */
[----:B------:R-:W-:Y:S05]  /*8eb0*/  @P1 BRA `(.L_x_549) ;  /* 0x0000000000601947 */ /* 0x000fea0003800000 */
[----:B------:R-:W-:Y:S02]  /*8ec0*/  ISETP.NE.U32.AND P1, PT, RZ, UR10, PT ;  /* 0x0000000aff007c0c */ /* 0x000fe4000bf25070 */
[----:B------:R-:W-:Y:S02]  /*8ed0*/  ISETP.NE.U32.AND P3, PT, RZ, UR20, PT ;  /* 0x00000014ff007c0c */ /* 0x000fe4000bf65070 */
[----:B------:R-:W-:Y:S02]  /*8ee0*/  ISETP.NE.AND.EX P1, PT, RZ, UR11, PT, P1 ;  /* 0x0000000bff007c0c */ /* 0x000fe4000bf25310 */
[----:B------:R-:W-:-:S11]  /*8ef0*/  ISETP.NE.AND.EX P3, PT, RZ, UR21, PT, P3 ;  /* 0x00000015ff007c0c */ /* 0x000fd6000bf65330 */
[----:B------:R-:W1:Y:S01]  /*8f00*/  @P1 S2R R77, SR_CTAID.X ;  /* 0x00000000004d1919 */ /* 0x000e620000002500 */
[----:B------:R-:W1:Y:S08]  /*8f10*/  @P1 LDC.64 R14, c[0x0][0x448] ;  /* 0x00011200ff0e1b82 */ /* 0x000e700000000a00 */
[----:B0-----:R-:W0:Y:S08]  /*8f20*/  @P3 LDC.64 R12, c[0x0][0x438] ;  /* 0x00010e00ff0c3b82 */ /* 0x001e300000000a00 */
[----:B------:R-:W2:Y:S01]  /*8f30*/  @P1 LDC R126, c[0x0][0x430] ;  /* 0x00010c00ff7e1b82 */ /* 0x000ea20000000800 */
[----:B-1----:R-:W-:-:S07]  /*8f40*/  @P1 IMAD.WIDE.U32 R14, R77, 0x2, R14 ;  /* 0x000000024d0e1825 */ /* 0x002fce00078e000e */
[----:B------:R-:W2:Y:S01]  /*8f50*/  @P1 LDC R77, c[0x0][0x408] ;  /* 0x00010200ff4d1b82 */ /* 0x000ea20000000800 */
[----:B0-----:R-:W-:Y:S01]  /*8f60*/  @P3 IMAD.WIDE R12, R72, 0x2, R12 ;  /* 0x00000002480c3825 */ /* 0x001fe200078e020c */
[----:B------:R-:W3:Y:S05]  /*8f70*/  @P1 LDG.E.U16 R14, desc[UR36][R14.64] ;  /* 0x000000240e0e1981 */ /* 0x000eea000c1e1500 */
[----:B------:R-:W4:Y:S01]  /*8f80*/  @P3 LDG.E.U16 R12, desc[UR36][R12.64] ;  /* 0x000000240c0c3981 */ /* 0x000f22000c1e1500 */
[----:B--2---:R-:W-:-:S04]  /*8f90*/  @P1 IADD3 R77, PT, PT, R77, R126, RZ ;  /* 0x0000007e4d4d1210 */ /* 0x004fc80007ffe0ff */
[----:B------:R-:W-:-:S04]  /*8fa0*/  @P1 ISETP.GE.AND P4, PT, R76, R77, PT ;  /* 0x0000004d4c00120c */ /* 0x000fc80003f86270 */
[----:B------:R-:W-:-:S04]  /*8fb0*/  @P1 SEL R77, R16, RZ, !P4 ;  /* 0x000000ff104d1207 */ /* 0x000fc80006000000 */
[----:B------:R-:W-:Y:S01]  /*8fc0*/  @P1 IADD3 R77, PT, PT, R73, R77, -R22 ;  /* 0x0000004d494d1210 */ /* 0x000fe20007ffe816 */
[----:B---3--:R-:W-:Y:S02]  /*8fd0*/  @P1 HADD2.F32 R126, -RZ, R14.H0_H0 ;  /* 0x2000000eff7e1230 */ /* 0x008fe40000004100 */
[----:B----4-:R-:W-:Y:S01]  /*8fe0*/  @P3 HADD2.F32 R76, -RZ, R12.H0_H0 ;  /* 0x2000000cff4c3230 */ /* 0x010fe20000004100 */
[----:B------:R-:W-:-:S04]  /*8ff0*/  @P1 I2FP.F32.S32 R12, R77 ;  /* 0x0000004d000c1245 */ /* 0x000fc80000201400 */
[----:B------:R-:W-:-:S04]  /*9000*/  @P3 FADD.FTZ R11, R11, R76 ;  /* 0x0000004c0b0b3221 */ /* 0x000fc80000010000 */
[----:B------:R-:W-:-:S05]  /*9010*/  @P1 FFMA.FTZ R11, R12, R126, R11 ;  /* 0x0000007e0c0b1223 */ /* 0x000fca000001000b */
[----:B------:R1:W-:Y:S01]  /*9020*/  STS [R75], R11 ;  /* 0x0000000b4b007388 */ /* 0x0003e20000000800 */
[----:B------:R-:W-:-:S07]  /*9030*/  @!P2 FMNMX.FTZ R122, R122, R11, !PT ;  /* 0x0000000b7a7aa209 */ /* 0x000fce0007810000 */
.L_x_549:
[----:B------:R-:W-:Y:S05]  /*9040*/  BSYNC.RECONVERGENT B1 ;  /* 0x0000000000017941 */ /* 0x000fea0003800200 */
.L_x_548:
[----:B------:R-:W-:Y:S01]  /*9050*/  VIADD R12, R73, 0xf ;  /* 0x0000000f490c7836 */ /* 0x000fe20000000000 */
[----:B------:R-:W-:Y:S01]  /*9060*/  IADD3 R68, P2, PT, R68, 0x10, RZ ;  /* 0x0000001044447810 */ /* 0x000fe20007f5e0ff */
[----:B-1----:R-:W-:Y:S01]  /*9070*/  VIADD R75, R75, 0x40 ;  /* 0x000000404b4b7836 */ /* 0x002fe20000000000 */
[----:B------:R-:W-:Y:S02]  /*9080*/  IADD3 R73, PT, PT, R73, 0x10, RZ ;  /* 0x0000001049497810 */ /* 0x000fe40007ffe0ff */
[----:B------:R-:W-:Y:S01]  /*9090*/  ISETP.GE.AND P1, PT, R12, R71, PT ;  /* 0x000000470c00720c */ /* 0x000fe20003f26270 */
[----:B------:R-:W-:Y:S01]  /*90a0*/  IMAD.X R69, RZ, RZ, R69, P2 ;  /* 0x000000ffff457224 */ /* 0x000fe200010e0645 */
[----:B------:R-:W-:-:S11]  /*90b0*/  IADD3 R72, PT, PT, R72, 0x10, RZ ;  /* 0x0000001048487810 */ /* 0x000fd60007ffe0ff */
[----:B------:R-:W-:Y:S05]  /*90c0*/  @!P1 BRA `(.L_x_550) ;  /* 0xffffffa400f89947 */ /* 0x000fea000383ffff */
.L_x_420:
[----:B------:R-:W-:Y:S05]  /*90d0*/  BSYNC B0 ;  /* 0x0000000000007941 */ /* 0x000fea0003800000 */
.L_x_419:
[----:B------:R-:W-:-:S03]  /*90e0*/  UMOV UR4, 0xffffffff ;  /* 0xffffffff00047882 */ /* 0x000fc60000000000 */
[----:B------:R-:W-:Y:S05]  /*90f0*/  BRA.DIV UR4, `(.L_x_551) ;  /* 0x0000004a04787947 */ /* 0x000fea000b800000 */
[----:B------:R-:W0:Y:S02]  /*9100*/  SHFL.BFLY PT, R14, R122, 0x10, 0x1f ;  /* 0x0e001f007a0e7f89 */ /* 0x000e2400000e0000 */
[----:B0-----:R-:W-:-:S05]  /*9110*/  FMNMX.FTZ R13, R14, R122, !PT ;  /* 0x0000007a0e0d7209 */ /* 0x001fca0007810000 */
[----:B------:R-:W0:Y:S02]  /*9120*/  SHFL.BFLY PT, R14, R13, 0x8, 0x1f ;  /* 0x0d001f000d0e7f89 */ /* 0x000e2400000e0000 */
[----:B0-----:R-:W-:-:S05]  /*9130*/  FMNMX.FTZ R0, R13, R14, !PT ;  /* 0x0000000e0d007209 */ /* 0x001fca0007810000 */
[----:B------:R0:W2:Y:S02]  /*9140*/  SHFL.BFLY PT, R14, R0, 0x4, 0x1f ;  /* 0x0c801f00000e7f89 */ /* 0x0000a400000e0000 */
.L_x_621:
[----:B------:R-:W3:Y:S01]  /*9150*/  S2R R16, SR_CgaCtaId ;  /* 0x0000000000107919 */ /* 0x000ee20000008800 */
[----:B------:R-:W-:Y:S01]  /*9160*/  LOP3.LUT P0, R6, R18, 0x1f, RZ, 0xc0, !PT ;  /* 0x0000001f12067812 */ /* 0x000fe2000780c0ff */
[----:B------:R-:W-:Y:S05]  /*9170*/  WARPSYNC.ALL ;  /* 0x0000000000007948 */ /* 0x000fea0003800000 */
[----:B------:R-:W-:Y:S02]  /*9180*/  MOV R15, 0x400 ;  /* 0x00000400000f7802 */ /* 0x000fe40000000f00 */
[----:B--2---:R-:W-:Y:S02]  /*9190*/  FMNMX.FTZ R7, R0, R14, !PT ;  /* 0x0000000e00077209 */ /* 0x004fe40007810000 */
[----:B---3--:R-:W-:-:S04]  /*91a0*/  LEA R9, R16, R15, 0x18 ;  /* 0x0000000f10097211 */ /* 0x008fc800078ec0ff */
[----:B0-----:R-:W-:-:S05]  /*91b0*/  @!P0 LEA.HI R0, R18, R9, RZ, 0x1d ;  /* 0x0000000912008211 */ /* 0x001fca00078fe8ff */
[----:B------:R0:W-:Y:S01]  /*91c0*/  @!P0 STS [R0], R7 ;  /* 0x0000000700008388 */ /* 0x0001e20000000800 */
[----:B------:R-:W-:Y:S01]  /*91d0*/  BAR.SYNC.DEFER_BLOCKING 0x0 ;  /* 0x0000000000007b1d */ /* 0x000fe20000010000 */
[C---:B------:R-:W-:Y:S01]  /*91e0*/  ISETP.GT.U32.AND P0, PT, R6.reuse, 0x1, PT ;  /* 0x000000010600780c */ /* 0x040fe20003f04070 */
[----:B------:R-:W-:Y:S01]  /*91f0*/  IMAD.MOV.U32 R10, RZ, RZ, -0x800001 ;  /* 0xff7fffffff0a7424 */ /* 0x000fe200078e00ff */
[----:B0-----:R-:W-:-:S05]  /*9200*/  LEA R0, R6, R9, 0x2 ;  /* 0x0000000906007211 */ /* 0x001fca00078e10ff */
[----:B------:R-:W0:Y:S01]  /*9210*/  S2UR UR10, SR_CTAID.Y ;  /* 0x00000000000a79c3 */ /* 0x000e220000002600 */
[----:B------:R-:W-:Y:S05]  /*9220*/  BSSY.RECONVERGENT B0, `(.L_x_552) ;  /* 0x0000150000007945 */ /* 0x000fea0003800200 */
[----:B------:R-:W2:Y:S01]  /*9230*/  @!P0 LDS R10, [R0] ;  /* 0x00000000000a8984 */ /* 0x000ea20000000800 */
[----:B0-----:R-:W-:Y:S02]  /*9240*/  IMAD R23, R5, UR10, RZ ;  /* 0x0000000a05177c24 */ /* 0x001fe4000f8e02ff */
[----:B------:R-:W-:-:S03]  /*9250*/  IMAD.MOV.U32 R5, RZ, RZ, RZ ;  /* 0x000000ffff057224 */ /* 0x000fc600078e00ff */
[----:B------:R-:W-:Y:S01]  /*9260*/  SHF.R.S32.HI R4, RZ, 0x1f, R23 ;  /* 0x0000001fff047819 */ /* 0x000fe20000011417 */
[----:B--2---:R-:W0:Y:S02]  /*9270*/  SHFL.BFLY PT, R7, R10, 0x1, 0x1f ;  /* 0x0c201f000a077f89 */ /* 0x004e2400000e0000 */
[----:B0-----:R-:W-:Y:S02]  /*9280*/  FMNMX.FTZ R8, R7, R10, !PT ;  /* 0x0000000a07087209 */ /* 0x001fe40007810000 */
[----:B------:R-:W-:-:S04]  /*9290*/  IADD3 R7, PT, PT, R18, R3, RZ ;  /* 0x0000000312077210 */ /* 0x000fc80007ffe0ff */
[----:B------:R-:W-:Y:S01]  /*92a0*/  ISETP.GE.AND P0, PT, R7, R22, PT ;  /* 0x000000160700720c */ /* 0x000fe20003f06270 */
[----:B------:R-:W0:-:S12]  /*92b0*/  SHFL.IDX PT, R8, R8, RZ, 0x1f ;  /* 0x00001fff08087589 */ /* 0x000e1800000e0000 */
[----:B------:R-:W-:Y:S05]  /*92c0*/  @P0 BRA `(.L_x_553) ;  /* 0x0000001400140947 */ /* 0x000fea0003800000 */
[----:B------:R-:W2:Y:S02]  /*92d0*/  LDC.64 R10, c[0x0][0x420] ;  /* 0x00010800ff0a7b82 */ /* 0x000ea40000000a00 */
[----:B--2---:R-:W-:-:S04]  /*92e0*/  ISETP.NE.U32.AND P0, PT, R10, RZ, PT ;  /* 0x000000ff0a00720c */ /* 0x004fc80003f05070 */
[----:B------:R-:W-:-:S13]  /*92f0*/  ISETP.NE.AND.EX P0, PT, R11, RZ, PT, P0 ;  /* 0x000000ff0b00720c */ /* 0x000fda0003f05300 */
[----:B------:R-:W-:Y:S05]  /*9300*/  @P0 BRA `(.L_x_554) ;  /* 0x0000000c008c0947 */ /* 0x000fea0003800000 */
[----:B------:R-:W-:Y:S01]  /*9310*/  VIADDMNMX R10, R7, 0x40, R22, !PT ;  /* 0x00000040070a7846 */ /* 0x000fe20007800116 */
[----:B------:R-:W-:Y:S01]  /*9320*/  BSSY.RECONVERGENT B1, `(.L_x_555) ;  /* 0x000001c000017945 */ /* 0x000fe20003800200 */
[----:B------:R-:W-:Y:S01]  /*9330*/  LOP3.LUT R5, RZ, R18, RZ, 0x33, !PT ;  /* 0x00000012ff057212 */ /* 0x000fe200078e33ff */
[----:B------:R-:W-:-:S03]  /*9340*/  IMAD.MOV.U32 R11, RZ, RZ, R7 ;  /* 0x000000ffff0b7224 */ /* 0x000fc600078e0007 */
[----:B------:R-:W-:-:S04]  /*9350*/  IADD3 R10, PT, PT, -R3, R10, R5 ;  /* 0x0000000a030a7210 */ /* 0x000fc80007ffe105 */
        /* <DEDUP_REMOVED lines=8> */
[----:B------:R-:W-:Y:S01]  /*93e0*/  LOP3.LUT R10, R5, 0x3, RZ, 0xc0, !PT ;  /* 0x00000003050a7812 */ /* 0x000fe200078ec0ff */
[----:B------:R-:W-:Y:S01]  /*93f0*/  IMAD.MOV.U32 R5, RZ, RZ, RZ ;  /* 0x000000ffff057224 */ /* 0x000fe200078e00ff */
[----:B------:R-:W-:Y:S01]  /*9400*/  MOV R11, R7 ;  /* 0x00000007000b7202 */ /* 0x000fe20000000f00 */
[----:B-1----:R-:W-:Y:S01]  /*9410*/  IMAD R12, R18, 0x4, R13 ;  /* 0x00000004120c7824 */ /* 0x002fe200078e020d */
[----:B------:R-:W-:-:S07]  /*9420*/  IADD3 R10, PT, PT, -R10, RZ, RZ ;  /* 0x000000ff0a0a7210 */ /* 0x000fce0007ffe1ff */
.L_x_557:
[----:B------:R-:W0:Y:S01]  /*9430*/  LDS R13, [R12] ;  /* 0x000000000c0d7984 */ /* 0x000e220000000800 */
[----:B------:R-:W-:Y:S01]  /*9440*/  VIADD R10, R10, 0x1 ;  /* 0x000000010a0a7836 */ /* 0x000fe20000000000 */
[----:B------:R-:W-:-:S04]  /*9450*/  IADD3 R11, PT, PT, R11, 0x40, RZ ;  /* 0x000000400b0b7810 */ /* 0x000fc80007ffe0ff */
[----:B------:R-:W-:Y:S01]  /*9460*/  ISETP.NE.AND P0, PT, R10, RZ, PT ;  /* 0x000000ff0a00720c */ /* 0x000fe20003f05270 */
[----:B0-----:R-:W-:-:S04]  /*9470*/  FADD.FTZ R13, -R8, R13 ;  /* 0x0000000d080d7221 */ /* 0x001fc80000010100 */
[----:B------:R-:W-:-:S06]  /*9480*/  FMUL.FTZ R13, R13, 1.4426950216293334961 ;  /* 0x3fb8aa3b0d0d7820 */ /* 0x000fcc0000410000 */
[----:B------:R-:W0:Y:S02]  /*9490*/  MUFU.EX2 R13, R13 ;  /* 0x0000000d000d7308 */ /* 0x000e240000000800 */
[----:B0-----:R0:W-:Y:S01]  /*94a0*/  STS [R12], R13 ;  /* 0x0000000d0c007388 */ /* 0x0011e20000000800 */
[----:B------:R-:W-:Y:S01]  /*94b0*/  FADD.FTZ R5, R13, R5 ;  /* 0x000000050d057221 */ /* 0x000fe20000010000 */
[----:B0-----:R-:W-:Y:S01]  /*94c0*/  VIADD R12, R12, 0x100 ;  /* 0x000001000c0c7836 */ /* 0x001fe20000000000 */
[----:B------:R-:W-:Y:S06]  /*94d0*/  @P0 BRA `(.L_x_557) ;  /* 0xfffffffc00d40947 */ /* 0x000fec000383ffff */
.L_x_556:
[----:B------:R-:W-:Y:S05]  /*94e0*/  BSYNC.RECONVERGENT B1 ;  /* 0x0000000000017941 */ /* 0x000fea0003800200 */
.L_x_555:
[----:B------:R-:W-:Y:S05]  /*94f0*/  @!P1 BRA `(.L_x_553) ;  /* 0x0000001000889947 */ /* 0x000fea0003800000 */
[----:B-1----:R-:W-:Y:S01]  /*9500*/  IADD3 R12, PT, PT, R22, -R11, RZ ;  /* 0x8000000b160c7210 */ /* 0x002fe20007ffe0ff */
[----:B------:R-:W-:Y:S01]  /*9510*/  VIADD R15, R15, 0x410 ;  /* 0x000004100f0f7836 */ /* 0x000fe20000000000 */
[----:B------:R-:W-:Y:S01]  /*9520*/  SHF.L.U32 R10, R3, 0x2, RZ ;  /* 0x00000002030a7819 */ /* 0x000fe200000006ff */
[----:B------:R-:W-:Y:S01]  /*9530*/  BSSY.RECONVERGENT B1, `(.L_x_558) ;  /* 0x000006d000017945 */ /* 0x000fe20003800200 */
[----:B------:R-:W-:Y:S02]  /*9540*/  ISETP.GT.AND P1, PT, R12, 0x300, PT ;  /* 0x000003000c00780c */ /* 0x000fe40003f24270 */
[----:B------:R-:W-:Y:S01]  /*9550*/  LEA R15, R16, R15, 0x18 ;  /* 0x0000000f100f7211 */ /* 0x000fe200078ec0ff */
[----:B------:R-:W-:Y:S01]  /*9560*/  IMAD R10, R11, 0x4, -R10 ;  /* 0x000000040b0a7824 */ /* 0x000fe200078e0a0a */
[----:B------:R-:W-:-:S04]  /*9570*/  PLOP3.LUT P0, PT, PT, PT, PT, 0x80, 0x8 ;  /* 0x000000000008781c */ /* 0x000fc80003f0f070 */
[----:B------:R-:W-:-:S05]  /*9580*/  IADD3 R10, PT, PT, R10, 0x200, R15 ;  /* 0x000002000a0a7810 */ /* 0x000fca0007ffe00f */
[----:B------:R-:W-:Y:S05]  /*9590*/  @!P1 BRA `(.L_x_559) ;  /* 0x0000000400989947 */ /* 0x000fea0003800000 */
[----:B------:R-:W-:Y:S02]  /*95a0*/  PLOP3.LUT P0, PT, PT, PT, PT, 0x8, 0x80 ;  /* 0x000000000080781c */ /* 0x000fe40003f0e170 */
[----:B------:R-:W-:-:S11]  /*95b0*/  IADD3 R12, PT, PT, R22, -0x300, RZ ;  /* 0xfffffd00160c7810 */ /* 0x000fd60007ffe0ff */
.L_x_560:
[----:B------:R-:W0:Y:S01]  /*95c0*/  LDS R13, [R10+-0x200] ;  /* 0xfffe00000a0d7984 */ /* 0x000e220000000800 */
[----:B------:R-:W-:-:S03]  /*95d0*/  VIADD R11, R11, 0x400 ;  /* 0x000004000b0b7836 */ /* 0x000fc60000000000 */
[----:B------:R-:W1:Y:S02]  /*95e0*/  LDS R15, [R10+-0x100] ;  /* 0xffff00000a0f7984 */ /* 0x000e640000000800 */
        /* <DEDUP_REMOVED lines=10> */
[----:B0-----:R-:W-:-:S03]  /*9690*/  FADD.FTZ R13, -R8, R13 ;  /* 0x0000000d080d7221 */ /* 0x001fc60000010100 */
[----:B------:R-:W0:Y:S01]  /*96a0*/  LDS R41, [R10+0x900] ;  /* 0x000900000a297984 */ /* 0x000e220000000800 */
[C---:B-1----:R-:W-:Y:S01]  /*96b0*/  FADD.FTZ R15, -R8.reuse, R15 ;  /* 0x0000000f080f7221 */ /* 0x042fe20000010100 */
[----:B------:R-:W-:Y:S02]  /*96c0*/  FMUL.FTZ R13, R13, 1.4426950216293334961 ;  /* 0x3fb8aa3b0d0d7820 */ /* 0x000fe40000410000 */
[----:B------:R-:W1:Y:S01]  /*96d0*/  LDS R43, [R10+0xa00] ;  /* 0x000a00000a2b7984 */ /* 0x000e620000000800 */
[C---:B--2---:R-:W-:Y:S01]  /*96e0*/  FADD.FTZ R21, -R8.reuse, R21 ;  /* 0x0000001508157221 */ /* 0x044fe20000010100 */
[----:B------:R-:W-:Y:S02]  /*96f0*/  FMUL.FTZ R15, R15, 1.4426950216293334961 ;  /* 0x3fb8aa3b0f0f7820 */ /* 0x000fe40000410000 */
[----:B------:R-:W2:Y:S01]  /*9700*/  MUFU.EX2 R13, R13 ;  /* 0x0000000d000d7308 */ /* 0x000ea20000000800 */
[----:B------:R-:W1:Y:S01]  /*9710*/  LDS R45, [R10+0xb00] ;  /* 0x000b00000a2d7984 */ /* 0x000e620000000800 */
[C---:B---3--:R-:W-:Y:S01]  /*9720*/  FADD.FTZ R25, -R8.reuse, R25 ;  /* 0x0000001908197221 */ /* 0x048fe20000010100 */
[----:B------:R-:W-:Y:S01]  /*9730*/  FMUL.FTZ R21, R21, 1.4426950216293334961 ;  /* 0x3fb8aa3b15157820 */ /* 0x000fe20000410000 */
[----:B------:R-:W3:Y:S01]  /*9740*/  MUFU.EX2 R15, R15 ;  /* 0x0000000f000f7308 */ /* 0x000ee20000000800 */
[----:B------:R-:W1:Y:S01]  /*9750*/  LDS R47, [R10+0xc00] ;  /* 0x000c00000a2f7984 */ /* 0x000e620000000800 */
[C---:B----4-:R-:W-:Y:S01]  /*9760*/  FADD.FTZ R27, -R8.reuse, R27 ;  /* 0x0000001b081b7221 */ /* 0x050fe20000010100 */
[----:B------:R-:W-:Y:S01]  /*9770*/  FMUL.FTZ R25, R25, 1.4426950216293334961 ;  /* 0x3fb8aa3b19197820 */ /* 0x000fe20000410000 */
[C---:B-----5:R-:W-:Y:S01]  /*9780*/  FADD.FTZ R29, -R8.reuse, R29 ;  /* 0x0000001d081d7221 */ /* 0x060fe20000010100 */
[----:B------:R-:W4:Y:S01]  /*9790*/  MUFU.EX2 R21, R21 ;  /* 0x0000001500157308 */ /* 0x000f220000000800 */
[----:B------:R-:W5:Y:S01]  /*97a0*/  LDS R49, [R10+0xd00] ;  /* 0x000d00000a317984 */ /* 0x000f620000000800 */
[----:B------:R-:W-:Y:S01]  /*97b0*/  FMUL.FTZ R27, R27, 1.4426950216293334961 ;  /* 0x3fb8aa3b1b1b7820 */ /* 0x000fe20000410000 */
[C---:B------:R-:W-:Y:S01]  /*97c0*/  FADD.FTZ R31, -R8.reuse, R31 ;  /* 0x0000001f081f7221 */ /* 0x040fe20000010100 */
[----:B------:R-:W4:Y:S01]  /*97d0*/  MUFU.EX2 R25, R25 ;  /* 0x0000001900197308 */ /* 0x000f220000000800 */
[----:B------:R-:W-:Y:S01]  /*97e0*/  FMUL.FTZ R29, R29, 1.4426950216293334961 ;  /* 0x3fb8aa3b1d1d7820 */ /* 0x000fe20000410000 */
[----:B--2---:R-:W-:Y:S01]  /*97f0*/  FADD.FTZ R5, R13, R5 ;  /* 0x000000050d057221 */ /* 0x004fe20000010000 */
[C---:B------:R-:W-:Y:S01]  /*9800*/  FADD.FTZ R33, -R8.reuse, R33 ;  /* 0x0000002108217221 */ /* 0x040fe20000010100 */
[----:B------:R-:W2:Y:S01]  /*9810*/  MUFU.EX2 R27, R27 ;  /* 0x0000001b001b7308 */ /* 0x000ea20000000800 */
[----:B------:R-:W-:Y:S01]  /*9820*/  FMUL.FTZ R31, R31, 1.4426950216293334961 ;  /* 0x3fb8aa3b1f1f7820 */ /* 0x000fe20000410000 */
[----:B---3--:R-:W-:Y:S01]  /*9830*/  FADD.FTZ R5, R5, R15 ;  /* 0x0000000f05057221 */ /* 0x008fe20000010000 */
[C---:B------:R-:W-:Y:S01]  /*9840*/  FADD.FTZ R35, -R8.reuse, R35 ;  /* 0x0000002308237221 */ /* 0x040fe20000010100 */
[----:B------:R-:W3:Y:S01]  /*9850*/  MUFU.EX2 R29, R29 ;  /* 0x0000001d001d7308 */ /* 0x000ee20000000800 */
[----:B------:R-:W-:Y:S01]  /*9860*/  FMUL.FTZ R33, R33, 1.4426950216293334961 ;  /* 0x3fb8aa3b21217820 */ /* 0x000fe20000410000 */
[----:B----4-:R-:W-:Y:S01]  /*9870*/  FADD.FTZ R5, R5, R21 ;  /* 0x0000001505057221 */ /* 0x010fe20000010000 */
[C---:B------:R-:W-:Y:S01]  /*9880*/  FADD.FTZ R37, -R8.reuse, R37 ;  /* 0x0000002508257221 */ /* 0x040fe20000010100 */
[----:B------:R-:W4:Y:S01]  /*9890*/  MUFU.EX2 R31, R31 ;  /* 0x0000001f001f7308 */ /* 0x000f220000000800 */
[----:B------:R-:W-:Y:S01]  /*98a0*/  FMUL.FTZ R35, R35, 1.4426950216293334961 ;  /* 0x3fb8aa3b23237820 */ /* 0x000fe20000410000 */
[----:B------:R-:W-:Y:S01]  /*98b0*/  FADD.FTZ R5, R5, R25 ;  /* 0x0000001905057221 */ /* 0x000fe20000010000 */
[C---:B------:R-:W-:Y:S01]  /*98c0*/  FADD.FTZ R39, -R8.reuse, R39 ;  /* 0x0000002708277221 */ /* 0x040fe20000010100 */
[----:B------:R-:W4:Y:S01]  /*98d0*/  MUFU.EX2 R33, R33 ;  /* 0x0000002100217308 */ /* 0x000f220000000800 */
[----:B------:R-:W-:Y:S01]  /*98e0*/  FMUL.FTZ R37, R37, 1.4426950216293334961 ;  /* 0x3fb8aa3b25257820 */ /* 0x000fe20000410000 */
[----:B--2---:R-:W-:Y:S01]  /*98f0*/  FADD.FTZ R5, R5, R27 ;  /* 0x0000001b05057221 */ /* 0x004fe20000010000 */
[C---:B0-----:R-:W-:Y:S01]  /*9900*/  FADD.FTZ R41, -R8.reuse, R41 ;  /* 0x0000002908297221 */ /* 0x041fe20000010100 */
[----:B------:R-:W0:Y:S01]  /*9910*/  MUFU.EX2 R35, R35 ;  /* 0x0000002300237308 */ /* 0x000e220000000800 */
[----:B------:R-:W-:Y:S01]  /*9920*/  FMUL.FTZ R39, R39, 1.4426950216293334961 ;  /* 0x3fb8aa3b27277820 */ /* 0x000fe20000410000 */
[----:B---3--:R-:W-:Y:S01]  /*9930*/  FADD.FTZ R5, R5, R29 ;  /* 0x0000001d05057221 */ /* 0x008fe20000010000 */
[C---:B-1----:R-:W-:Y:S01]  /*9940*/  FADD.FTZ R43, -R8.reuse, R43 ;  /* 0x0000002b082b7221 */ /* 0x042fe20000010100 */
[----:B------:R-:W1:Y:S01]  /*9950*/  MUFU.EX2 R37, R37 ;  /* 0x0000002500257308 */ /* 0x000e620000000800 */
[----:B------:R-:W-:Y:S01]  /*9960*/  FMUL.FTZ R41, R41, 1.4426950216293334961 ;  /* 0x3fb8aa3b29297820 */ /* 0x000fe20000410000 */
[----:B----4-:R-:W-:Y:S01]  /*9970*/  FADD.FTZ R5, R5, R31 ;  /* 0x0000001f05057221 */ /* 0x010fe20000010000 */
[----:B------:R-:W-:Y:S01]  /*9980*/  FMUL.FTZ R43, R43, 1.4426950216293334961 ;  /* 0x3fb8aa3b2b2b7820 */ /* 0x000fe20000410000 */
[----:B------:R-:W2:Y:S01]  /*9990*/  MUFU.EX2 R39, R39 ;  /* 0x0000002700277308 */ /* 0x000ea20000000800 */
[C---:B------:R-:W-:Y:S01]  /*99a0*/  FADD.FTZ R45, -R8.reuse, R45 ;  /* 0x0000002d082d7221 */ /* 0x040fe20000010100 */
[----:B------:R-:W-:Y:S01]  /*99b0*/  FADD.FTZ R5, R5, R33 ;  /* 0x0000002105057221 */ /* 0x000fe20000010000 */
[----:B------:R-:W-:Y:S01]  /*99c0*/  STS [R10+-0x200], R13 ;  /* 0xfffe000d0a007388 */ /* 0x000fe20000000800 */
[----:B------:R-:W3:Y:S01]  /*99d0*/  MUFU.EX2 R41, R41 ;  /* 0x0000002900297308 */ /* 0x000ee20000000800 */
[C---:B------:R-:W-:Y:S01]  /*99e0*/  FADD.FTZ R47, -R8.reuse, R47 ;  /* 0x0000002f082f7221 */ /* 0x040fe20000010100 */
[----:B------:R-:W-:Y:S01]  /*99f0*/  FMUL.FTZ R45, R45, 1.4426950216293334961 ;  /* 0x3fb8aa3b2d2d7820 */ /* 0x000fe20000410000 */
[----:B0-----:R-:W-:Y:S01]  /*9a00*/  FADD.FTZ R5, R5, R35 ;  /* 0x0000002305057221 */ /* 0x001fe20000010000 */
[----:B------:R-:W0:Y:S01]  /*9a10*/  MUFU.EX2 R43, R43 ;  /* 0x0000002b002b7308 */ /* 0x000e220000000800 */
[----:B-----5:R-:W-:Y:S01]  /*9a20*/  FADD.FTZ R49, -R8, R49 ;  /* 0x0000003108317221 */ /* 0x020fe20000010100 */
[----:B------:R-:W-:Y:S01]  /*9a30*/  FMUL.FTZ R47, R47, 1.4426950216293334961 ;  /* 0x3fb8aa3b2f2f7820 */ /* 0x000fe20000410000 */
[----:B-1----:R-:W-:Y:S01]  /*9a40*/  FADD.FTZ R5, R5, R37 ;  /* 0x0000002505057221 */ /* 0x002fe20000010000 */
[----:B------:R-:W1:Y:S01]  /*9a50*/  MUFU.EX2 R45, R45 ;  /* 0x0000002d002d7308 */ /* 0x000e620000000800 */
        /* <DEDUP_REMOVED lines=26> */
.L_x_559:
[----:B------:R-:W-:Y:S05]  /*9c00*/  BSYNC.RECONVERGENT B1 ;  /* 0x0000000000017941 */ /* 0x000fea0003800200 */
.L_x_558:
[----:B------:R-:W-:Y:S01]  /*9c10*/  IMAD.IADD R12, R22, 0x1, -R11 ;  /* 0x00000001160c7824 */ /* 0x000fe200078e0a0b */
[----:B------:R-:W-:Y:S04]  /*9c20*/  BSSY.RECONVERGENT B1, `(.L_x_561) ;  /* 0x0000036000017945 */ /* 0x000fe80003800200 */
[----:B------:R-:W-:-:S13]  /*9c30*/  ISETP.GT.AND P1, PT, R12, 0x100, PT ;  /* 0x000001000c00780c */ /* 0x000fda0003f24270 */
[----:B------:R-:W-:Y:S05]  /*9c40*/  @!P1 BRA `(.L_x_562) ;  /* 0x0000000000cc9947 */ /* 0x000fea0003800000 */
[----:B------:R-:W0:Y:S01]  /*9c50*/  LDS R13, [R10+-0x200] ;  /* 0xfffe00000a0d7984 */ /* 0x000e220000000800 */
[----:B------:R-:W-:Y:S02]  /*9c60*/  PLOP3.LUT P0, PT, PT, PT, PT, 0x8, 0x80 ;  /* 0x000000000080781c */ /* 0x000fe40003f0e170 */
[----:B------:R-:W-:Y:S01]  /*9c70*/  IADD3 R11, PT, PT, R11, 0x200, RZ ;  /* 0x000002000b0b7810 */ /* 0x000fe20007ffe0ff */
[----:B------:R-:W1:Y:S04]  /*9c80*/  LDS R15, [R10+-0x100] ;  /* 0xffff00000a0f7984 */ /* 0x000e680000000800 */
[----:B------:R-:W2:Y:S04]  /*9c90*/  LDS R21, [R10] ;  /* 0x000000000a157984 */ /* 0x000ea80000000800 */
[----:B------:R-:W3:Y:S04]  /*9ca0*/  LDS R25, [R10+0x100] ;  /* 0x000100000a197984 */ /* 0x000ee80000000800 */
[----:B------:R-:W4:Y:S04]  /*9cb0*/  LDS R27, [R10+0x200] ;  /* 0x000200000a1b7984 */ /* 0x000f280000000800 */
[----:B------:R-:W5:Y:S04]  /*9cc0*/  LDS R29, [R10+0x300] ;  /* 0x000300000a1d7984 */ /* 0x000f680000000800 */
[----:B------:R-:W5:Y:S04]  /*9cd0*/  LDS R31, [R10+0x400] ;  /* 0x000400000a1f7984 */ /* 0x000f680000000800 */
[----:B------:R-:W5:Y:S01]  /*9ce0*/  LDS R33, [R10+0x500] ;  /* 0x000500000a217984 */ /* 0x000f620000000800 */
[C---:B0-----:R-:W-:Y:S01]  /*9cf0*/  FADD.FTZ R13, -R8.reuse, R13 ;  /* 0x0000000d080d7221 */ /* 0x041fe20000010100 */
[----:B-1----:R-:W-:-:S03]  /*9d00*/  FADD.FTZ R15, -R8, R15 ;  /* 0x0000000f080f7221 */ /* 0x002fc60000010100 */
[----:B------:R-:W-:Y:S01]  /*9d10*/  FMUL.FTZ R13, R13, 1.4426950216293334961 ;  /* 0x3fb8aa3b0d0d7820 */ /* 0x000fe20000410000 */
[----:B--2---:R-:W-:Y:S01]  /*9d20*/  FADD.FTZ R21, -R8, R21 ;  /* 0x0000001508157221 */ /* 0x004fe20000010100 */
[----:B------:R-:W-:-:S04]  /*9d30*/  FMUL.FTZ R15, R15, 1.4426950216293334961 ;  /* 0x3fb8aa3b0f0f7820 */ /* 0x000fc80000410000 */
[----:B------:R-:W0:Y:S01]  /*9d40*/  MUFU.EX2 R13, R13 ;  /* 0x0000000d000d7308 */ /* 0x000e220000000800 */
[C---:B---3--:R-:W-:Y:S01]  /*9d50*/  FADD.FTZ R25, -R8.reuse, R25 ;  /* 0x0000001908197221 */ /* 0x048fe20000010100 */
[----:B------:R-:W-:Y:S02]  /*9d60*/  FMUL.FTZ R21, R21, 1.4426950216293334961 ;  /* 0x3fb8aa3b15157820 */ /* 0x000fe40000410000 */
[----:B------:R-:W1:Y:S01]  /*9d70*/  MUFU.EX2 R15, R15 ;  /* 0x0000000f000f7308 */ /* 0x000e620000000800 */
[C---:B----4-:R-:W-:Y:S01]  /*9d80*/  FADD.FTZ R27, -R8.reuse, R27 ;  /* 0x0000001b081b7221 */ /* 0x050fe20000010100 */
[----:B------:R-:W-:Y:S02]  /*9d90*/  FMUL.FTZ R25, R25, 1.4426950216293334961 ;  /* 0x3fb8aa3b19197820 */ /* 0x000fe40000410000 */
[----:B------:R-:W2:Y:S01]  /*9da0*/  MUFU.EX2 R21, R21 ;  /* 0x0000001500157308 */ /* 0x000ea20000000800 */
[----:B-----5:R-:W-:Y:S01]  /*9db0*/  FADD.FTZ R29, -R8, R29 ;  /* 0x0000001d081d7221 */ /* 0x020fe20000010100 */
[----:B------:R-:W-:-:S02]  /*9dc0*/  FMUL.FTZ R27, R27, 1.4426950216293334961 ;  /* 0x3fb8aa3b1b1b7820 */ /* 0x000fc40000410000 */
[----:B------:R-:W3:Y:S01]  /*9dd0*/  MUFU.EX2 R25, R25 ;  /* 0x0000001900197308 */ /* 0x000ee20000000800 */
[C---:B------:R-:W-:Y:S01]  /*9de0*/  FADD.FTZ R31, -R8.reuse, R31 ;  /* 0x0000001f081f7221 */ /* 0x040fe20000010100 */
        /* <DEDUP_REMOVED lines=24> */
[----:B0-----:R-:W-:-:S07]  /*9f70*/  VIADD R10, R10, 0x800 ;  /* 0x000008000a0a7836 */ /* 0x001fce0000000000 */
.L_x_562:
[----:B------:R-:W-:Y:S05]  /*9f80*/  BSYNC.RECONVERGENT B1 ;  /* 0x0000000000017941 */ /* 0x000fea0003800200 */
.L_x_561:
[----:B------:R-:W-:-:S13]  /*9f90*/  ISETP.LT.OR P0, PT, R11, R22, P0 ;  /* 0x000000160b00720c */ /* 0x000fda0000701670 */
[----:B------:R-:W-:Y:S05]  /*9fa0*/  @!P0 BRA `(.L_x_553) ;  /* 0x0000000400dc8947 */ /* 0x000fea0003800000 */
[----:B------:R-:W0:Y:S04]  /*9fb0*/  LDS R11, [R10+-0x200] ;  /* 0xfffe00000a0b7984 */ /* 0x000e280000000800 */
[----:B------:R-:W1:Y:S04]  /*9fc0*/  LDS R13, [R10+-0x100] ;  /* 0xffff00000a0d7984 */ /* 0x000e680000000800 */
[----:B------:R-:W2:Y:S04]  /*9fd0*/  LDS R15, [R10] ;  /* 0x000000000a0f7984 */ /* 0x000ea80000000800 */
[----:B------:R-:W3:Y:S01]  /*9fe0*/  LDS R21, [R10+0x100] ;  /* 0x000100000a157984 */ /* 0x000ee20000000800 */
[C---:B0-----:R-:W-:Y:S01]  /*9ff0*/  FADD.FTZ R11, -R8.reuse, R11 ;  /* 0x0000000b080b7221 */ /* 0x041fe20000010100 */
[----:B-1----:R-:W-:-:S03]  /*a000*/  FADD.FTZ R13, -R8, R13 ;  /* 0x0000000d080d7221 */ /* 0x002fc60000010100 */
        /* <DEDUP_REMOVED lines=19> */
.L_x_554:
[----:B-1----:R-:W-:Y:S01]  /*a140*/  VIADDMNMX R12, R7, 0x40, R22, !PT ;  /* 0x00000040070c7846 */ /* 0x002fe20007800116 */
[----:B------:R-:W-:Y:S01]  /*a150*/  BSSY.RECONVERGENT B1, `(.L_x_563) ;  /* 0x0000024000017945 */ /* 0x000fe20003800200 */
[----:B------:R-:W-:-:S04]  /*a160*/  LOP3.LUT R5, RZ, R18, RZ, 0x33, !PT ;  /* 0x00000012ff057212 */ /* 0x000fc800078e33ff */
[----:B------:R-:W-:Y:S01]  /*a170*/  IADD3 R13, PT, PT, -R3, R12, R5 ;  /* 0x0000000c030d7210 */ /* 0x000fe20007ffe105 */
[----:B------:R-:W-:-:S03]  /*a180*/  IMAD.MOV.U32 R12, RZ, RZ, R7 ;  /* 0x000000ffff0c7224 */ /* 0x000fc600078e0007 */
[C---:B------:R-:W-:Y:S02]  /*a190*/  LOP3.LUT R5, R13.reuse, 0xc0, RZ, 0xc0, !PT ;  /* 0x000000c00d057812 */ /* 0x040fe400078ec0ff */
[----:B------:R-:W-:Y:S02]  /*a1a0*/  ISETP.GE.U32.AND P0, PT, R13, 0xc0, PT ;  /* 0x000000c00d00780c */ /* 0x000fe40003f06070 */
[----:B------:R-:W-:Y:S01]  /*a1b0*/  ISETP.NE.AND P1, PT, R5, 0xc0, PT ;  /* 0x000000c00500780c */ /* 0x000fe20003f25270 */
[----:B------:R-:W-:-:S12]  /*a1c0*/  HFMA2 R5, -RZ, RZ, 0, 0 ;  /* 0x00000000ff057431 */ /* 0x000fd800000001ff */
[----:B------:R-:W-:Y:S05]  /*a1d0*/  @!P1 BRA `(.L_x_564) ;  /* 0x00000000006c9947 */ /* 0x000fea0003800000 */
[----:B------:R-:W-:Y:S02]  /*a1e0*/  IADD3 R15, PT, PT, R15, 0x410, RZ ;  /* 0x000004100f0f7810 */ /* 0x000fe40007ffe0ff */
[----:B------:R-:W-:Y:S02]  /*a1f0*/  LEA.HI R5, R13, 0x1, RZ, 0x1a ;  /* 0x000000010d057811 */ /* 0x000fe400078fd0ff */
[----:B------:R-:W-:Y:S02]  /*a200*/  IADD3 R20, P1, P2, R23, R10, R7 ;  /* 0x0000000a17147210 */ /* 0x000fe40007a3e007 */
[----:B------:R-:W-:Y:S02]  /*a210*/  LEA R15, R16, R15, 0x18 ;  /* 0x0000000f100f7211 */ /* 0x000fe400078ec0ff */
[----:B------:R-:W-:Y:S01]  /*a220*/  LOP3.LUT R10, R5, 0x3, RZ, 0xc0, !PT ;  /* 0x00000003050a7812 */ /* 0x000fe200078ec0ff */
[----:B------:R-:W-:Y:S01]  /*a230*/  IMAD.MOV.U32 R5, RZ, RZ, RZ ;  /* 0x000000ffff057224 */ /* 0x000fe200078e00ff */
[----:B------:R-:W-:Y:S01]  /*a240*/  IADD3.X R11, PT, PT, R4, R11, RZ, P1, P2 ;  /* 0x0000000b040b7210 */ /* 0x000fe20000fe44ff */
[----:B------:R-:W-:Y:S01]  /*a250*/  IMAD R13, R18, 0x4, R15 ;  /* 0x00000004120d7824 */ /* 0x000fe200078e020f */
[----:B------:R-:W-:-:S02]  /*a260*/  MOV R12, R7 ;  /* 0x00000007000c7202 */ /* 0x000fc40000000f00 */
[----:B------:R-:W-:-:S07]  /*a270*/  IADD3 R14, PT, PT, -R10, RZ, RZ ;  /* 0x000000ff0a0e7210 */ /* 0x000fce0007ffe1ff */
.L_x_565:
[----:B------:R-:W-:-:S06]  /*a280*/  IMAD.MOV.U32 R10, RZ, RZ, R20 ;  /* 0x000000ffff0a7224 */ /* 0x000fcc00078e0014 */
[----:B------:R1:W2:Y:S01]  /*a290*/  LDG.E.U8 R10, desc[UR36][R10.64] ;  /* 0x000000240a0a7981 */ /* 0x0002a2000c1e1100 */
[----:B------:R-:W-:Y:S01]  /*a2a0*/  MOV R16, RZ ;  /* 0x000000ff00107202 */ /* 0x000fe20000000f00 */
[----:B------:R-:W-:Y:S01]  /*a2b0*/  VIADD R14, R14, 0x1 ;  /* 0x000000010e0e7836 */ /* 0x000fe20000000000 */
[----:B------:R-:W-:Y:S02]  /*a2c0*/  IADD3 R20, P2, PT, R20, 0x40, RZ ;  /* 0x0000004014147810 */ /* 0x000fe40007f5e0ff */
[----:B------:R-:W-:-:S03]  /*a2d0*/  IADD3 R12, PT, PT, R12, 0x40, RZ ;  /* 0x000000400c0c7810 */ /* 0x000fc60007ffe0ff */
[----:B-1----:R-:W-:Y:S01]  /*a2e0*/  IMAD.X R11, RZ, RZ, R11, P2 ;  /* 0x000000ffff0b7224 */ /* 0x002fe200010e060b */
[----:B--2---:R-:W-:-:S13]  /*a2f0*/  ISETP.NE.AND P1, PT, R10, RZ, PT ;  /* 0x000000ff0a00720c */ /* 0x004fda0003f25270 */
[----:B------:R-:W0:Y:S02]  /*a300*/  @!P1 LDS R15, [R13] ;  /* 0x000000000d0f9984 */ /* 0x000e240000000800 */
[----:B0-----:R-:W-:-:S04]  /*a310*/  @!P1 FADD.FTZ R15, -R8, R15 ;  /* 0x0000000f080f9221 */ /* 0x001fc80000010100 */
[----:B------:R-:W-:-:S04]  /*a320*/  @!P1 FMUL.FTZ R15, R15, 1.4426950216293334961 ;  /* 0x3fb8aa3b0f0f9820 */ /* 0x000fc80000410000 */
[----:B------:R-:W0:Y:S01]  /*a330*/  @!P1 MUFU.EX2 R16, R15 ;  /* 0x0000000f00109308 */ /* 0x000e220000000800 */
[----:B------:R-:W-:Y:S01]  /*a340*/  ISETP.NE.AND P1, PT, R14, RZ, PT ;  /* 0x000000ff0e00720c */ /* 0x000fe20003f25270 */
[----:B0-----:R0:W-:Y:S01]  /*a350*/  STS [R13], R16 ;  /* 0x000000100d007388 */ /* 0x0011e20000000800 */
[----:B------:R-:W-:Y:S01]  /*a360*/  FADD.FTZ R5, R16, R5 ;  /* 0x0000000510057221 */ /* 0x000fe20000010000 */
[----:B0-----:R-:W-:-:S10]  /*a370*/  IADD3 R13, PT, PT, R13, 0x100, RZ ;  /* 0x000001000d0d7810 */ /* 0x001fd40007ffe0ff */
[----:B------:R-:W-:Y:S05]  /*a380*/  @P1 BRA `(.L_x_565) ;  /* 0xfffffffc00bc1947 */ /* 0x000fea000383ffff */
.L_x_564:
[----:B------:R-:W-:Y:S05]  /*a390*/  BSYNC.RECONVERGENT B1 ;  /* 0x0000000000017941 */ /* 0x000fea0003800200 */
.L_x_563:
[----:B------:R-:W-:Y:S05]  /*a3a0*/  @!P0 BRA `(.L_x_553) ;  /* 0x0000000000dc8947 */ /* 0x000fea0003800000 */
[----:B------:R-:W1:Y:S01]  /*a3b0*/  S2R R14, SR_CgaCtaId ;  /* 0x00000000000e7919 */ /* 0x000e620000008800 */
[----:B------:R-:W2:Y:S01]  /*a3c0*/  LDCU.64 UR4, c[0x0][0x420] ;  /* 0x00008400ff0477ac */ /* 0x000ea20008000a00 */
[----:B------:R-:W-:Y:S01]  /*a3d0*/  MOV R10, 0x400 ;  /* 0x00000400000a7802 */ /* 0x000fe20000000f00 */
[----:B------:R-:W-:-:S03]  /*a3e0*/  IMAD.SHL.U32 R11, R3, 0x4, RZ ;  /* 0x00000004030b7824 */ /* 0x000fc600078e00ff */
[----:B------:R-:W-:Y:S01]  /*a3f0*/  IADD3 R13, PT, PT, R10, 0x410, RZ ;  /* 0x000004100a0d7810 */ /* 0x000fe20007ffe0ff */
[----:B------:R-:W-:Y:S01]  /*a400*/  IMAD R10, R12, 0x4, -R11 ;  /* 0x000000040c0a7824 */ /* 0x000fe200078e0a0b */
[----:B--2---:R-:W-:-:S04]  /*a410*/  IADD3 R15, P0, P1, R23, UR4, R12 ;  /* 0x00000004170f7c10 */ /* 0x004fc8000f91e00c */
[----:B------:R-:W-:Y:S02]  /*a420*/  IADD3 R15, P2, PT, R15, 0x80, RZ ;  /* 0x000000800f0f7810 */ /* 0x000fe40007f5e0ff */
[----:B------:R-:W-:-:S04]  /*a430*/  IADD3.X R11, PT, PT, R4, UR5, RZ, P0, P1 ;  /* 0x00000005040b7c10 */ /* 0x000fc800087e24ff */
[----:B------:R-:W-:Y:S02]  /*a440*/  IADD3.X R11, PT, PT, RZ, R11, RZ, P2, !PT ;  /* 0x0000000bff0b7210 */ /* 0x000fe400017fe4ff */
[----:B-1----:R-:W-:-:S04]  /*a450*/  LEA R13, R14, R13, 0x18 ;  /* 0x0000000d0e0d7211 */ /* 0x002fc800078ec0ff */
[----:B------:R-:W-:-:S07]  /*a460*/  IADD3 R13, PT, PT, R10, 0x200, R13 ;  /* 0x000002000a0d7810 */ /* 0x000fce0007ffe00d */
.L_x_566:
[----:B------:R-:W-:-:S05]  /*a470*/  IMAD.MOV.U32 R10, RZ, RZ, R15 ;  /* 0x000000ffff0a7224 */ /* 0x000fca00078e000f */
[----:B------:R-:W2:Y:S04]  /*a480*/  LDG.E.U8 R20, desc[UR36][R10.64+-0x80] ;  /* 0xffff80240a147981 */ /* 0x000ea8000c1e1100 */
[----:B------:R-:W3:Y:S04]  /*a490*/  LDG.E.U8 R14, desc[UR36][R10.64+-0x40] ;  /* 0xffffc0240a0e7981 */ /* 0x000ee8000c1e1100 */
[----:B------:R-:W4:Y:S04]  /*a4a0*/  LDG.E.U8 R15, desc[UR36][R10.64] ;  /* 0x000000240a0f7981 */ /* 0x000f28000c1e1100 */
[----:B------:R-:W5:Y:S01]  /*a4b0*/  LDG.E.U8 R16, desc[UR36][R10.64+0x40] ;  /* 0x000040240a107981 */ /* 0x000f62000c1e1100 */
[----:B------:R-:W-:Y:S01]  /*a4c0*/  IMAD.MOV.U32 R24, RZ, RZ, RZ ;  /* 0x000000ffff187224 */ /* 0x000fe200078e00ff */
[----:B------:R-:W-:-:S02]  /*a4d0*/  IADD3 R12, PT, PT, R12, 0x100, RZ ;  /* 0x000001000c0c7810 */ /* 0x000fc40007ffe0ff */
[----:B--2---:R-:W-:Y:S02]  /*a4e0*/  ISETP.NE.AND P0, PT, R20, RZ, PT ;  /* 0x000000ff1400720c */ /* 0x004fe40003f05270 */
[----:B------:R-:W-:Y:S02]  /*a4f0*/  MOV R20, RZ ;  /* 0x000000ff00147202 */ /* 0x000fe40000000f00 */
[----:B---3--:R-:W-:Y:S01]  /*a500*/  ISETP.NE.AND P1, PT, R14, RZ, PT ;  /* 0x000000ff0e00720c */ /* 0x008fe20003f25270 */
[----:B------:R-:W-:Y:S01]  /*a510*/  HFMA2 R14, -RZ, RZ, 0, 0 ;  /* 0x00000000ff0e7431 */ /* 0x000fe200000001ff */
[----:B----4-:R-:W-:Y:S02]  /*a520*/  ISETP.NE.AND P2, PT, R15, RZ, PT ;  /* 0x000000ff0f00720c */ /* 0x010fe40003f45270 */
[----:B-----5:R-:W-:-:S05]  /*a530*/  ISETP.NE.AND P3, PT, R16, RZ, PT ;  /* 0x000000ff1000720c */ /* 0x020fca0003f65270 */
[----:B------:R-:W0:Y:S01]  /*a540*/  @!P0 LDS R15, [R13+-0x200] ;  /* 0xfffe00000d0f8984 */ /* 0x000e220000000800 */
[----:B------:R-:W-:-:S03]  /*a550*/  IMAD.MOV.U32 R16, RZ, RZ, RZ ;  /* 0x000000ffff107224 */ /* 0x000fc600078e00ff */
[----:B------:R-:W1:Y:S04]  /*a560*/  @!P1 LDS R21, [R13+-0x100] ;  /* 0xffff00000d159984 */ /* 0x000e680000000800 */
[----:B------:R-:W2:Y:S04]  /*a570*/  @!P2 LDS R25, [R13] ;  /* 0x000000000d19a984 */ /* 0x000ea80000000800 */
[----:B------:R-:W3:Y:S01]  /*a580*/  @!P3 LDS R27, [R13+0x100] ;  /* 0x000100000d1bb984 */ /* 0x000ee20000000800 */
[----:B0-----:R-:W-:-:S04]  /*a590*/  @!P0 FADD.FTZ R15, -R8, R15 ;  /* 0x0000000f080f8221 */ /* 0x001fc80000010100 */
[----:B------:R-:W-:Y:S01]  /*a5a0*/  @!P0 FMUL.FTZ R15, R15, 1.4426950216293334961 ;  /* 0x3fb8aa3b0f0f8820 */ /* 0x000fe20000410000 */
[----:B-1----:R-:W-:-:S03]  /*a5b0*/  @!P1 FADD.FTZ R21, -R8, R21 ;  /* 0x0000001508159221 */ /* 0x002fc60000010100 */
[----:B------:R0:W1:Y:S01]  /*a5c0*/  @!P0 MUFU.EX2 R14, R15 ;  /* 0x0000000f000e8308 */ /* 0x0000620000000800 */
[----:B------:R-:W-:Y:S01]  /*a5d0*/  @!P1 FMUL.FTZ R21, R21, 1.4426950216293334961 ;  /* 0x3fb8aa3b15159820 */ /* 0x000fe20000410000 */
[----:B--2---:R-:W-:Y:S01]  /*a5e0*/  @!P2 FADD.FTZ R25, -R8, R25 ;  /* 0x000000190819a221 */ /* 0x004fe20000010100 */
[----:B------:R-:W-:Y:S01]  /*a5f0*/  ISETP.GE.AND P0, PT, R12, R22, PT ;  /* 0x000000160c00720c */ /* 0x000fe20003f06270 */
[----:B---3--:R-:W-:Y:S01]  /*a600*/  @!P3 FADD.FTZ R27, -R8, R27 ;  /* 0x0000001b081bb221 */ /* 0x008fe20000010100 */
[----:B------:R-:W2:Y:S01]  /*a610*/  @!P1 MUFU.EX2 R16, R21 ;  /* 0x0000001500109308 */ /* 0x000ea20000000800 */
        /* <DEDUP_REMOVED lines=16> */
.L_x_553:
[----:B------:R-:W-:Y:S05]  /*a720*/  BSYNC.RECONVERGENT B0 ;  /* 0x0000000000007941 */ /* 0x000fea0003800200 */
.L_x_552:
[----:B0-----:R-:W0:Y:S01]  /*a730*/  SHFL.BFLY PT, R8, R5, 0x10, 0x1f ;  /* 0x0e001f0005087f89 */ /* 0x001e2200000e0000 */
[C---:B------:R-:W-:Y:S01]  /*a740*/  ISETP.NE.AND P0, PT, R6.reuse, RZ, PT ;  /* 0x000000ff0600720c */ /* 0x040fe20003f05270 */
[----:B------:R-:W2:Y:S01]  /*a750*/  LDCU UR4, c[0x0][0x3f4] ;  /* 0x00007e80ff0477ac */ /* 0x000ea20008000800 */
[----:B------:R-:W-:Y:S02]  /*a760*/  ISETP.GT.U32.AND P1, PT, R6, 0x1, PT ;  /* 0x000000010600780c */ /* 0x000fe40003f24070 */
[----:B------:R-:W-:Y:S01]  /*a770*/  SHF.R.U32.HI R6, RZ, 0x5, R18 ;  /* 0x00000005ff067819 */ /* 0x000fe20000011612 */
[----:B------:R-:W3:Y:S08]  /*a780*/  LDCU.U8 UR7, c[0x0][0x48c] ;  /* 0x00009180ff0777ac */ /* 0x000ef00008000000 */
[----:B------:R-:W-:Y:S01]  /*a790*/  @!P0 IMAD R9, R6, 0x4, R9 ;  /* 0x0000000406098824 */ /* 0x000fe200078e0209 */
[----:B--2---:R-:W-:Y:S01]  /*a7a0*/  UIADD3 UR4, UPT, UPT, UR4, 0x4, URZ ;  /* 0x0000000404047890 */ /* 0x004fe2000fffe0ff */
[----:B0-----:R-:W-:-:S03]  /*a7b0*/  FADD.FTZ R8, R8, R5 ;  /* 0x0000000508087221 */ /* 0x001fc60000010000 */
[----:B------:R-:W-:Y:S02]  /*a7c0*/  USHF.R.S32.HI UR5, URZ, 0x1f, UR4 ;  /* 0x0000001fff057899 */ /* 0x000fe40008011404 */
[----:B----4-:R-:W0:Y:S02]  /*a7d0*/  SHFL.BFLY PT, R11, R8, 0x8, 0x1f ;  /* 0x0d001f00080b7f89 */ /* 0x010e2400000e0000 */
[----:B------:R-:W-:-:S04]  /*a7e0*/  ULEA.HI UR5, UR5, UR4, URZ, 0x2 ;  /* 0x0000000405057291 */ /* 0x000fc8000f8f10ff */
[----:B------:R-:W-:-:S04]  /*a7f0*/  USHF.L.U32 UR5, UR5, 0x2, URZ ;  /* 0x0000000205057899 */ /* 0x000fc800080006ff */
[----:B------:R-:W-:Y:S01]  /*a800*/  ULOP3.LUT UR5, UR5, 0xfffffff0, URZ, 0xc0, !UPT ;  /* 0xfffffff005057892 */ /* 0x000fe2000f8ec0ff */
[----:B0-----:R-:W-:Y:S02]  /*a810*/  FADD.FTZ R11, R8, R11 ;  /* 0x0000000b080b7221 */ /* 0x001fe40000010000 */
[----:B------:R-:W0:Y:S03]  /*a820*/  S2R R8, SR_CTAID.X ;  /* 0x0000000000087919 */ /* 0x000e260000002500 */
[----:B------:R-:W2:Y:S02]  /*a830*/  SHFL.BFLY PT, R10, R11, 0x4, 0x1f ;  /* 0x0c801f000b0a7f89 */ /* 0x000ea400000e0000 */
[----:B--2---:R-:W-:-:S05]  /*a840*/  FADD.FTZ R10, R11, R10 ;  /* 0x0000000a0b0a7221 */ /* 0x004fca0000010000 */
[----:B------:R-:W2:Y:S02]  /*a850*/  SHFL.BFLY PT, R13, R10, 0x2, 0x1f ;  /* 0x0c401f000a0d7f89 */ /* 0x000ea400000e0000 */
[----:B--2---:R-:W-:Y:S01]  /*a860*/  FADD.FTZ R13, R10, R13 ;  /* 0x0000000d0a0d7221 */ /* 0x004fe20000010000 */
[----:B------:R-:W-:-:S04]  /*a870*/  CS2R R10, SRZ ;  /* 0x00000000000a7805 */ /* 0x000fc8000001ff00 */
[----:B-1----:R-:W1:Y:S02]  /*a880*/  SHFL.BFLY PT, R12, R13, 0x1, 0x1f ;  /* 0x0c201f000d0c7f89 */ /* 0x002e6400000e0000 */
[----:B-1----:R-:W-:-:S05]  /*a890*/  FADD.FTZ R12, R13, R12 ;  /* 0x0000000c0d0c7221 */ /* 0x002fca0000010000 */
[----:B------:R-:W-:Y:S01]  /*a8a0*/  @!P0 STS [R9+0x8], R12 ;  /* 0x0000080c09008388 */ /* 0x000fe20000000800 */
[----:B------:R-:W-:Y:S01]  /*a8b0*/  BAR.SYNC.DEFER_BLOCKING 0x0 ;  /* 0x0000000000007b1d */ /* 0x000fe20000010000 */
[----:B---3--:R-:W-:-:S05]  /*a8c0*/  ISETP.NE.AND P0, PT, RZ, UR7, PT ;  /* 0x00000007ff007c0c */ /* 0x008fca000bf05270 */
[----:B------:R-:W1:Y:S01]  /*a8d0*/  @!P1 LDS R12, [R0+0x8] ;  /* 0x00000800000c9984 */ /* 0x000e620000000800 */
[----:B------:R-:W-:-:S03]  /*a8e0*/  ISETP.GE.AND P1, PT, R7, R22, PT ;  /* 0x000000160700720c */ /* 0x000fc60003f26270 */
[----:B-1----:R-:W1:Y:S02]  /*a8f0*/  SHFL.BFLY PT, R5, R12, 0x1, 0x1f ;  /* 0x0c201f000c057f89 */ /* 0x002e6400000e0000 */
[----:B-1----:R-:W-:-:S06]  /*a900*/  FADD.FTZ R5, R5, R12 ;  /* 0x0000000c05057221 */ /* 0x002fcc0000010000 */
[----:B------:R-:W1:Y:S02]  /*a910*/  SHFL.IDX PT, R5, R5, RZ, 0x1f ;  /* 0x00001fff05057589 */ /* 0x000e6400000e0000 */
[----:B-1----:R-:W-:-:S04]  /*a920*/  FADD.FTZ R9, R5, 9.9999999747524270788e-07 ;  /* 0x358637bd05097421 */ /* 0x002fc80000010000 */
[----:B------:R1:W2:Y:S01]  /*a930*/  MUFU.RCP R20, R9 ;  /* 0x0000000900147308 */ /* 0x0002a20000001000 */
[----:B0-----:R-:W-:Y:S05]  /*a940*/  @!P0 BRA `(.L_x_567) ;  /* 0x0000000000208947 */ /* 0x001fea0003800000 */
[----:B------:R-:W0:Y:S08]  /*a950*/  LDC R5, c[0x0][0x3f8] ;  /* 0x0000fe00ff057b82 */ /* 0x000e300000000800 */
[----:B------:R-:W3:Y:S08]  /*a960*/  LDC R0, c[0x0][0x488] ;  /* 0x00012200ff007b82 */ /* 0x000ef00000000800 */
[----:B-1----:R-:W3:Y:S08]  /*a970*/  LDC R9, c[0x0][0x40c] ;  /* 0x00010300ff097b82 */ /* 0x002ef00000000800 */
[----:B------:R-:W1:Y:S01]  /*a980*/  LDC R11, c[0x0][0x3f4] ;  /* 0x0000fd00ff0b7b82 */ /* 0x000e620000000800 */
[----:B0-----:R-:W-:-:S04]  /*a990*/  IMAD R5, R5, UR10, R8 ;  /* 0x0000000a05057c24 */ /* 0x001fc8000f8e0208 */
[----:B---3--:R-:W-:-:S04]  /*a9a0*/  IMAD R0, R5, R0, R9 ;  /* 0x0000000005007224 */ /* 0x008fc800078e0209 */
[----:B-1----:R-:W-:-:S05]  /*a9b0*/  IMAD R10, R0, R11, RZ ;  /* 0x0000000b000a7224 */ /* 0x002fca00078e02ff */
[----:B------:R-:W-:-:S07]  /*a9c0*/  SHF.R.S32.HI R11, RZ, 0x1f, R10 ;  /* 0x0000001fff0b7819 */ /* 0x000fce000001140a */
.L_x_567:
[----:B------:R-:W-:Y:S04]  /*a9d0*/  BSSY.RECONVERGENT B0, `(.L_x_568) ;  /* 0x0000062000007945 */ /* 0x000fe80003800200 */
[----:B------:R-:W-:Y:S05]  /*a9e0*/  @P1 BRA `(.L_x_569) ;  /* 0x0000000400801947 */ /* 0x000fea0003800000 */
[----:B------:R-:W-:Y:S01]  /*a9f0*/  VIADDMNMX R0, R7, 0x40, R22, !PT ;  /* 0x0000004007007846 */ /* 0x000fe20007800116 */
[----:B------:R-:W-:Y:S01]  /*aa00*/  BSSY.RECONVERGENT B1, `(.L_x_570) ;  /* 0x0000028000017945 */ /* 0x000fe20003800200 */
[----:B------:R-:W-:-:S04]  /*aa10*/  LOP3.LUT R5, RZ, R18, RZ, 0x33, !PT ;  /* 0x00000012ff057212 */ /* 0x000fc800078e33ff */
[----:B------:R-:W-:-:S04]  /*aa20*/  IADD3 R0, PT, PT, -R3, R0, R5 ;  /* 0x0000000003007210 */ /* 0x000fc80007ffe105 */
[C---:B------:R-:W-:Y:S02]  /*aa30*/  LOP3.LUT R5, R0.reuse, 0xc0, RZ, 0xc0, !PT ;  /* 0x000000c000057812 */ /* 0x040fe400078ec0ff */
[----:B------:R-:W-:Y:S02]  /*aa40*/  ISETP.GE.U32.AND P1, PT, R0, 0xc0, PT ;  /* 0x000000c00000780c */ /* 0x000fe40003f26070 */
[----:B------:R-:W-:-:S13]  /*aa50*/  ISETP.NE.AND P2, PT, R5, 0xc0, PT ;  /* 0x000000c00500780c */ /* 0x000fda0003f45270 */
[----:B------:R-:W-:Y:S05]  /*aa60*/  @!P2 BRA `(.L_x_571) ;  /* 0x000000000084a947 */ /* 0x000fea0003800000 */
[----:B------:R-:W0:Y:S01]  /*aa70*/  S2UR UR6, SR_CgaCtaId ;  /* 0x00000000000679c3 */ /* 0x000e220000008800 */
[----:B------:R-:W3:Y:S01]  /*aa80*/  LDCU.64 UR8, c[0x0][0x480] ;  /* 0x00009000ff0877ac */ /* 0x000ee20008000a00 */
[----:B------:R-:W-:Y:S02]  /*aa90*/  LEA.HI R0, R0, 0x1, RZ, 0x1a ;  /* 0x0000000100007811 */ /* 0x000fe400078fd0ff */
[----:B------:R-:W-:Y:S01]  /*aaa0*/  IADD3 R15, P2, PT, R7, R10, RZ ;  /* 0x0000000a070f7210 */ /* 0x000fe20007f5e0ff */
[----:B------:R-:W-:Y:S01]  /*aab0*/  UMOV UR4, 0x400 ;  /* 0x0000040000047882 */ /* 0x000fe20000000000 */
[C---:B------:R-:W-:Y:S01]  /*aac0*/  SHF.L.U32 R5, R0.reuse, 0x6, RZ ;  /* 0x0000000600057819 */ /* 0x040fe200000006ff */
[----:B------:R-:W-:Y:S01]  /*aad0*/  UIADD3 UR4, UPT, UPT, UR4, 0x410, URZ ;  /* 0x0000041004047890 */ /* 0x000fe2000fffe0ff */
[----:B------:R-:W-:Y:S01]  /*aae0*/  LOP3.LUT R0, R0, 0x3, RZ, 0xc0, !PT ;  /* 0x0000000300007812 */ /* 0x000fe200078ec0ff */
[----:B------:R-:W-:Y:S01]  /*aaf0*/  IMAD.X R16, RZ, RZ, R11, P2 ;  /* 0x000000ffff107224 */ /* 0x000fe200010e060b */
[----:B------:R-:W-:-:S02]  /*ab00*/  LOP3.LUT R12, R5, 0xc0, RZ, 0xc0, !PT ;  /* 0x000000c0050c7812 */ /* 0x000fc400078ec0ff */
[----:B------:R-:W-:Y:S01]  /*ab10*/  LEA R5, R18, UR5, 0x1 ;  /* 0x0000000512057c11 */ /* 0x000fe2000f8e08ff */
[----:B-1----:R-:W-:Y:S01]  /*ab20*/  IMAD.MOV R9, RZ, RZ, -R0 ;  /* 0x000000ffff097224 */ /* 0x002fe200078e0a00 */
[----:B------:R-:W-:Y:S02]  /*ab30*/  IADD3 R7, PT, PT, R7, R12, RZ ;  /* 0x0000000c07077210 */ /* 0x000fe40007ffe0ff */
[----:B---3--:R-:W-:-:S04]  /*ab40*/  LEA R14, P2, R15, UR8, 0x2 ;  /* 0x000000080f0e7c11 */ /* 0x008fc8000f8410ff */
[----:B------:R-:W-:Y:S01]  /*ab50*/  LEA.HI.X R15, R15, UR9, R16, 0x2, P2 ;  /* 0x000000090f0f7c11 */ /* 0x000fe200090f1410 */
[----:B0-----:R-:W-:-:S06]  /*ab60*/  ULEA UR4, UR6, UR4, 0x18 ;  /* 0x0000000406047291 */ /* 0x001fcc000f8ec0ff */
[----:B------:R-:W-:Y:S02]  /*ab70*/  IADD3 R5, PT, PT, R5, UR4, RZ ;  /* 0x0000000405057c10 */ /* 0x000fe4000fffe0ff */
[----:B------:R-:W-:-:S07]  /*ab80*/  LEA R0, R18, UR4, 0x2 ;  /* 0x0000000412007c11 */ /* 0x000fce000f8e10ff */
.L_x_572:
[----:B---3--:R0:W2:Y:S01]  /*ab90*/  LDS R12, [R0] ;  /* 0x00000000000c7984 */ /* 0x0080a20000000800 */
[----:B------:R-:W-:Y:S01]  /*aba0*/  @P0 MOV R13, R15 ;  /* 0x0000000f000d0202 */ /* 0x000fe20000000f00 */
[----:B------:R-:W-:-:S05]  /*abb0*/  VIADD R9, R9, 0x1 ;  /* 0x0000000109097836 */ /* 0x000fca0000000000 */
[----:B------:R-:W-:Y:S02]  /*abc0*/  ISETP.NE.AND P3, PT, R9, RZ, PT ;  /* 0x000000ff0900720c */ /* 0x000fe40003f65270 */
[----:B0-----:R-:W-:Y:S01]  /*abd0*/  IADD3 R0, PT, PT, R0, 0x100, RZ ;  /* 0x0000010000007810 */ /* 0x001fe20007ffe0ff */
[----:B--2---:R-:W-:-:S05]  /*abe0*/  FMUL.FTZ R21, R12, R20 ;  /* 0x000000140c157220 */ /* 0x004fca0000410000 */
        /* <DEDUP_REMOVED lines=9> */
.L_x_571:
[----:B------:R-:W-:Y:S05]  /*ac80*/  BSYNC.RECONVERGENT B1 ;  /* 0x0000000000017941 */ /* 0x000fea0003800200 */
.L_x_570:
[----:B------:R-:W-:Y:S05]  /*ac90*/  @!P1 BRA `(.L_x_569) ;  /* 0x0000000000d49947 */ /* 0x000fea0003800000 */
[----:B------:R-:W0:Y:S01]  /*aca0*/  S2R R5, SR_CgaCtaId ;  /* 0x0000000000057919 */ /* 0x000e220000008800 */
[----:B------:R-:W3:Y:S01]  /*acb0*/  LDCU.64 UR8, c[0x0][0x480] ;  /* 0x00009000ff0877ac */ /* 0x000ee20008000a00 */
[----:B------:R-:W-:Y:S02]  /*acc0*/  MOV R0, 0x400 ;  /* 0x0000040000007802 */ /* 0x000fe40000000f00 */
[C---:B-1----:R-:W-:Y:S01]  /*acd0*/  IADD3 R9, P0, PT, R7.reuse, R10, RZ ;  /* 0x0000000a07097210 */ /* 0x042fe20007f1e0ff */
[----:B------:R-:W-:Y:S01]  /*ace0*/  UISETP.NE.AND UP0, UPT, UR7, URZ, UPT ;  /* 0x000000ff0700728c */ /* 0x000fe2000bf05270 */
[----:B------:R-:W-:Y:S01]  /*acf0*/  LEA R10, R7, UR5, 0x1 ;  /* 0x00000005070a7c11 */ /* 0x000fe2000f8e08ff */
[----:B------:R-:W-:Y:S01]  /*ad00*/  VIADD R0, R0, 0x410 ;  /* 0x0000041000007836 */ /* 0x000fe20000000000 */
[----:B------:R-:W-:Y:S02]  /*ad10*/  IADD3.X R14, PT, PT, RZ, R11, RZ, P0, !PT ;  /* 0x0000000bff0e7210 */ /* 0x000fe400007fe4ff */
[----:B------:R-:W-:Y:S01]  /*ad20*/  ISETP.NE.AND P1, PT, RZ, UR7, PT ;  /* 0x00000007ff007c0c */ /* 0x000fe2000bf25270 */
[----:B------:R-:W-:Y:S01]  /*ad30*/  IMAD R10, R3, -0x2, R10 ;  /* 0xfffffffe030a7824 */ /* 0x000fe200078e020a */
[----:B------:R-:W-:-:S02]  /*ad40*/  PLOP3.LUT P0, PT, PT, PT, UP0, 0x80, 0x8 ;  /* 0x000000000008781c */ /* 0x000fc40003f0f008 */
[----:B---3--:R-:W-:-:S04]  /*ad50*/  LEA R12, P3, R9, UR8, 0x2 ;  /* 0x00000008090c7c11 */ /* 0x008fc8000f8610ff */
[----:B------:R-:W-:Y:S02]  /*ad60*/  IADD3 R12, P2, PT, R12, 0x200, RZ ;  /* 0x000002000c0c7810 */ /* 0x000fe40007f5e0ff */
[----:B------:R-:W-:-:S05]  /*ad70*/  LEA.HI.X R14, R9, UR9, R14, 0x2, P3 ;  /* 0x00000009090e7c11 */ /* 0x000fca00098f140e */
[----:B------:R-:W-:Y:S01]  /*ad80*/  IMAD.X R13, RZ, RZ, R14, P2 ;  /* 0x000000ffff0d7224 */ /* 0x000fe200010e060e */
[----:B0-----:R-:W-:Y:S01]  /*ad90*/  LEA R5, R5, R0, 0x18 ;  /* 0x0000000005057211 */ /* 0x001fe200078ec0ff */
[----:B------:R-:W-:-:S05]  /*ada0*/  IMAD.SHL.U32 R0, R3, 0x4, RZ ;  /* 0x0000000403007824 */ /* 0x000fca00078e00ff */
[----:B------:R-:W-:-:S04]  /*adb0*/  LEA R0, R7, -R0, 0x2 ;  /* 0x8000000007007211 */ /* 0x000fc800078e10ff */
[--C-:B------:R-:W-:Y:S02]  /*adc0*/  IADD3 R0, PT, PT, R0, 0x200, R5.reuse ;  /* 0x0000020000007810 */ /* 0x100fe40007ffe005 */
[----:B------:R-:W-:-:S07]  /*add0*/  IADD3 R5, PT, PT, R10, 0x100, R5 ;  /* 0x000001000a057810 */ /* 0x000fce0007ffe005 */
.L_x_573:
[----:B------:R-:W2:Y:S01]  /*ade0*/  LDS R9, [R0+-0x200] ;  /* 0xfffe000000097984 */ /* 0x000ea20000000800 */
[----:B------:R-:W-:-:S04]  /*adf0*/  IADD3 R7, PT, PT, R7, 0x100, RZ ;  /* 0x0000010007077810 */ /* 0x000fc80007ffe0ff */
[----:B------:R-:W-:Y:S01]  /*ae00*/  ISETP.GE.AND P2, PT, R7, R22, PT ;  /* 0x000000160700720c */ /* 0x000fe20003f46270 */
[----:B--2---:R-:W-:-:S05]  /*ae10*/  FMUL.FTZ R15, R9, R20 ;  /* 0x00000014090f7220 */ /* 0x004fca0000410000 */
[----:B------:R-:W-:-:S04]  /*ae20*/  F2FP.F16.F32.PACK_AB R9, RZ, R15 ;  /* 0x0000000fff09723e */ /* 0x000fc800000000ff */
[----:B------:R-:W-:-:S05]  /*ae30*/  PRMT R10, R9, 0x7610, R10 ;  /* 0x00007610090a7816 */ /* 0x000fca000000000a */
[----:B------:R0:W-:Y:S04]  /*ae40*/  STS.U16 [R5+-0x100], R10 ;  /* 0xffff000a05007388 */ /* 0x0001e80000000400 */
[----:B------:R-:W1:Y:S01]  /*ae50*/  LDS R9, [R0+-0x100] ;  /* 0xffff000000097984 */ /* 0x000e620000000800 */
[----:B0-----:R-:W-:-:S04]  /*ae60*/  MOV R10, R12 ;  /* 0x0000000c000a7202 */ /* 0x001fc80000000f00 */
[----:B------:R-:W-:Y:S01]  /*ae70*/  IADD3 R12, P3, PT, R10, 0x400, RZ ;  /* 0x000004000a0c7810 */ /* 0x000fe20007f7e0ff */
[----:B-1----:R-:W-:-:S05]  /*ae80*/  FMUL.FTZ R21, R9, R20 ;  /* 0x0000001409157220 */ /* 0x002fca0000410000 */
[----:B------:R-:W-:-:S04]  /*ae90*/  F2FP.F16.F32.PACK_AB R9, RZ, R21 ;  /* 0x00000015ff09723e */ /* 0x000fc800000000ff */
[----:B------:R-:W-:-:S05]  /*aea0*/  PRMT R11, R9, 0x7610, R11 ;  /* 0x00007610090b7816 */ /* 0x000fca000000000b */
[----:B------:R0:W-:Y:S04]  /*aeb0*/  STS.U16 [R5+-0x80], R11 ;  /* 0xffff800b05007388 */ /* 0x0001e80000000400 */
[----:B------:R-:W1:Y:S01]  /*aec0*/  LDS R9, [R0] ;  /* 0x0000000000097984 */ /* 0x000e620000000800 */
[----:B0-----:R-:W-:-:S04]  /*aed0*/  IMAD.MOV.U32 R11, RZ, RZ, R13 ;  /* 0x000000ffff0b7224 */ /* 0x001fc800078e000d */
[----:B------:R-:W-:Y:S01]  /*aee0*/  IMAD.X R13, RZ, RZ, R11, P3 ;  /* 0x000000ffff0d7224 */ /* 0x000fe200018e060b */
[----:B------:R-:W-:Y:S01]  /*aef0*/  @P0 STG.E desc[UR36][R10.64+-0x200], R15 ;  /* 0xfffe000f0a000986 */ /* 0x000fe2000c101924 */
[----:B------:R-:W-:-:S13]  /*af00*/  PLOP3.LUT P0, PT, P1, PT, PT, 0x80, 0x8 ;  /* 0x000000000008781c */ /* 0x000fda0000f0f070 */
[----:B------:R-:W-:Y:S01]  /*af10*/  @P0 STG.E desc[UR36][R10.64+-0x100], R21 ;  /* 0xffff00150a000986 */ /* 0x000fe2000c101924 */
[----:B-1----:R-:W-:-:S05]  /*af20*/  FMUL.FTZ R25, R9, R20 ;  /* 0x0000001409197220 */ /* 0x002fca0000410000 */
[----:B------:R-:W-:Y:S01]  /*af30*/  F2FP.F16.F32.PACK_AB R9, RZ, R25 ;  /* 0x00000019ff09723e */ /* 0x000fe200000000ff */
[----:B------:R-:W-:Y:S03]  /*af40*/  @P0 STG.E desc[UR36][R10.64], R25 ;  /* 0x000000190a000986 */ /* 0x000fe6000c101924 */
[----:B------:R-:W-:-:S05]  /*af50*/  PRMT R14, R9, 0x7610, R14 ;  /* 0x00007610090e7816 */ /* 0x000fca000000000e */
[----:B------:R-:W-:Y:S04]  /*af60*/  STS.U16 [R5], R14 ;  /* 0x0000000e05007388 */ /* 0x000fe80000000400 */
[----:B------:R0:W1:Y:S02]  /*af70*/  LDS R9, [R0+0x100] ;  /* 0x0001000000097984 */ /* 0x0000640000000800 */
[----:B0-----:R-:W-:Y:S01]  /*af80*/  IADD3 R0, PT, PT, R0, 0x400, RZ ;  /* 0x0000040000007810 */ /* 0x001fe20007ffe0ff */
[----:B-1----:R-:W-:-:S05]  /*af90*/  FMUL.FTZ R27, R9, R20 ;  /* 0x00000014091b7220 */ /* 0x002fca0000410000 */
[----:B------:R-:W-:Y:S01]  /*afa0*/  @P0 STG.E desc[UR36][R10.64+0x100], R27 ;  /* 0x0001001b0a000986 */ /* 0x000fe2000c101924 */
[----:B------:R-:W-:-:S05]  /*afb0*/  F2FP.F16.F32.PACK_AB R9, RZ, R27 ;  /* 0x0000001bff09723e */ /* 0x000fca00000000ff */
[----:B------:R0:W-:Y:S02]  /*afc0*/  STS.U16 [R5+0x80], R9 ;  /* 0x0000800905007388 */ /* 0x0001e40000000400 */
[----:B0-----:R-:W-:Y:S01]  /*afd0*/  VIADD R5, R5, 0x200 ;  /* 0x0000020005057836 */ /* 0x001fe20000000000 */
[----:B------:R-:W-:Y:S06]  /*afe0*/  @!P2 BRA `(.L_x_573) ;  /* 0xfffffffc007ca947 */ /* 0x000fec000383ffff */
.L_x_569:
[----:B------:R-:W-:Y:S05]  /*aff0*/  BSYNC.RECONVERGENT B0 ;  /* 0x0000000000007941 */ /* 0x000fea0003800200 */
.L_x_568:
[----:B------:R-:W0:Y:S01]  /*b000*/  LDCU UR4, c[0x0][0x40c] ;  /* 0x00008180ff0477ac */ /* 0x000e220008000800 */
[----:B------:R-:W-:Y:S01]  /*b010*/  IADD3 R16, PT, PT, R22, -0x1, RZ ;  /* 0xffffffff16107810 */ /* 0x000fe20007ffe0ff */
[----:B------:R-:W4:Y:S01]  /*b020*/  S2R R32, SR_CgaCtaId ;  /* 0x0000000000207919 */ /* 0x000f220000008800 */
[----:B------:R-:W-:Y:S01]  /*b030*/  SHF.L.U32 R33, R18, 0x3, RZ ;  /* 0x0000000312217819 */ /* 0x000fe200000006ff */
[----:B------:R-:W-:Y:S01]  /*b040*/  BSSY.RECONVERGENT B0, `(.L_x_574) ;  /* 0x000001c000007945 */ /* 0x000fe20003800200 */
[----:B------:R-:W-:Y:S02]  /*b050*/  LEA.HI R0, R16, R16, RZ, 0x1 ;  /* 0x0000001010007211 */ /* 0x000fe400078f08ff */
[----:B------:R-:W-:Y:S02]  /*b060*/  CS2R R26, SRZ ;  /* 0x00000000001a7805 */ /* 0x000fe4000001ff00 */
[----:B------:R-:W-:Y:S02]  /*b070*/  LOP3.LUT R33, R33, 0xf8, RZ, 0xc0, !PT ;  /* 0x000000f821217812 */ /* 0x000fe400078ec0ff */
[----:B------:R-:W-:-:S02]  /*b080*/  CS2R R24, SRZ ;  /* 0x0000000000187805 */ /* 0x000fc4000001ff00 */
[----:B------:R-:W-:Y:S02]  /*b090*/  LOP3.LUT R35, R0, 0xfffffffe, RZ, 0xc0, !PT ;  /* 0xfffffffe00237812 */ /* 0x000fe400078ec0ff */
[----:B---3--:R-:W-:Y:S02]  /*b0a0*/  MOV R12, 0x400 ;  /* 0x00000400000c7802 */ /* 0x008fe40000000f00 */
[----:B------:R-:W-:Y:S01]  /*b0b0*/  SHF.L.U32 R0, R18, 0x4, RZ ;  /* 0x0000000412007819 */ /* 0x000fe200000006ff */
[----:B------:R-:W-:Y:S02]  /*b0c0*/  IMAD.IADD R35, R16, 0x1, -R35 ;  /* 0x0000000110237824 */ /* 0x000fe400078e0a23 */
[----:B------:R-:W-:Y:S01]  /*b0d0*/  VIADD R5, R12, 0x210 ;  /* 0x000002100c057836 */ /* 0x000fe20000000000 */
[----:B------:R-:W-:Y:S01]  /*b0e0*/  LOP3.LUT R0, R0, 0x1f0, RZ, 0xc0, !PT ;  /* 0x000001f000007812 */ /* 0x000fe200078ec0ff */
[----:B0-----:R-:W-:Y:S01]  /*b0f0*/  IMAD.U32 R47, RZ, RZ, UR4 ;  /* 0x00000004ff2f7e24 */ /* 0x001fe2000f8e00ff */
[----:B------:R-:W-:-:S04]  /*b100*/  ISETP.NE.AND P0, PT, R6, R35, PT ;  /* 0x000000230600720c */ /* 0x000fc80003f05270 */
[----:B------:R-:W-:-:S04]  /*b110*/  ISETP.NE.OR P0, PT, R47, RZ, P0 ;  /* 0x000000ff2f00720c */ /* 0x000fc80000705670 */
[----:B------:R-:W-:Y:S02]  /*b120*/  ISETP.GT.U32.OR P0, PT, R33, 0xbf, P0 ;  /* 0x000000bf2100780c */ /* 0x000fe40000704470 */
[----:B----4-:R-:W-:-:S04]  /*b130*/  LEA R5, R32, R5, 0x18 ;  /* 0x0000000520057211 */ /* 0x010fc800078ec0ff */
[----:B--2---:R-:W-:-:S07]  /*b140*/  IADD3 R20, PT, PT, R5, R0, RZ ;  /* 0x0000000005147210 */ /* 0x004fce0007ffe0ff */
[----:B------:R-:W-:Y:S05]  /*b150*/  @P0 BRA `(.L_x_575) ;  /* 0x0000000000280947 */ /* 0x000fea0003800000 */
[----:B------:R-:W0:Y:S01]  /*b160*/  LDCU.64 UR6, c[0x0][0x3b0] ;  /* 0x00007600ff0677ac */ /* 0x000e220008000a00 */
[----:B------:R-:W-:Y:S01]  /*b170*/  IMAD.MOV.U32 R27, RZ, RZ, RZ ;  /* 0x000000ffff1b7224 */ /* 0x000fe200078e00ff */
[----:B0-----:R-:W-:-:S04]  /*b180*/  UISETP.NE.U32.AND UP0, UPT, UR6, URZ, UPT ;  /* 0x000000ff0600728c */ /* 0x001fc8000bf05070 */
[----:B------:R-:W-:-:S09]  /*b190*/  UISETP.NE.AND.EX UP0, UPT, UR7, URZ, UPT, UP0 ;  /* 0x000000ff0700728c */ /* 0x000fd2000bf05300 */
[----:B------:R-:W-:Y:S05]  /*b1a0*/  BRA.U !UP0, `(.L_x_576) ;  /* 0x0000000108107547 */ /* 0x000fea000b800000 */
[----:B------:R-:W0:Y:S01]  /*b1b0*/  LDC.64 R24, c[0x0][0x3b0] ;  /* 0x0000ec00ff187b82 */ /* 0x000e220000000a00 */
[----:B------:R-:W-:-:S04]  /*b1c0*/  IMAD R5, R8, 0xc0, R33 ;  /* 0x000000c008057824 */ /* 0x000fc800078e0221 */
[----:B0-----:R-:W-:-:S06]  /*b1d0*/  IMAD.WIDE.U32 R24, R5, 0x2, R24 ;  /* 0x0000000205187825 */ /* 0x001fcc00078e0018 */
[----:B------:R-:W5:Y:S02]  /*b1e0*/  LDG.E.128 R24, desc[UR36][R24.64] ;  /* 0x0000002418187981 */ /* 0x000f64000c1e1d00 */
.L_x_576:
[----:B-----5:R0:W-:Y:S02]  /*b1f0*/  STS.128 [R20], R24 ;  /* 0x0000001814007388 */ /* 0x0201e40000000c00 */
.L_x_575:
[----:B------:R-:W-:Y:S05]  /*b200*/  BSYNC.RECONVERGENT B0 ;  /* 0x0000000000007941 */ /* 0x000fea0003800200 */
.L_x_574:
[----:B------:R-:W2:Y:S01]  /*b210*/  LDC R15, c[0x0][0x3f8] ;  /* 0x0000fe00ff0f7b82 */ /* 0x000ea20000000800 */
[----:B------:R-:W-:Y:S01]  /*b220*/  ISETP.GT.U32.AND P0, PT, R33, 0xbf, PT ;  /* 0x000000bf2100780c */ /* 0x000fe20003f04070 */
[----:B------:R-:W3:Y:S01]  /*b230*/  LDCU UR11, c[0x0][0x40c] ;  /* 0x00008180ff0b77ac */ /* 0x000ee20008000800 */
[----:B------:R-:W-:Y:S01]  /*b240*/  BSSY.RECONVERGENT B0, `(.L_x_577) ;  /* 0x00001e9000007945 */ /* 0x000fe20003800200 */
[----:B------:R-:W-:Y:S02]  /*b250*/  HFMA2 R0, -RZ, RZ, 0, 0 ;  /* 0x00000000ff007431 */ /* 0x000fe400000001ff */
[----:B-1----:R-:W-:Y:S01]  /*b260*/  IMAD.MOV.U32 R9, RZ, RZ, RZ ;  /* 0x000000ffff097224 */ /* 0x002fe200078e00ff */
[----:B------:R-:W1:Y:S01]  /*b270*/  LDCU.64 UR8, c[0x0][0x3c8] ;  /* 0x00007900ff0877ac */ /* 0x000e620008000a00 */
[----:B------:R-:W-:Y:S01]  /*b280*/  HFMA2 R44, -RZ, RZ, 0, 0 ;  /* 0x00000000ff2c7431 */ /* 0x000fe200000001ff */
[----:B------:R-:W-:Y:S01]  /*b290*/  MOV R46, RZ ;  /* 0x000000ff002e7202 */ /* 0x000fe20000000f00 */
[----:B------:R-:W-:Y:S01]  /*b2a0*/  IMAD.MOV.U32 R11, RZ, RZ, RZ ;  /* 0x000000ffff0b7224 */ /* 0x000fe200078e00ff */
[----:B------:R-:W-:Y:S01]  /*b2b0*/  MOV R5, RZ ;  /* 0x000000ff00057202 */ /* 0x000fe20000000f00 */
[----:B------:R-:W-:-:S02]  /*b2c0*/  IMAD.MOV.U32 R7, RZ, RZ, RZ ;  /* 0x000000ffff077224 */ /* 0x000fc400078e00ff */
[----:B------:R-:W-:Y:S02]  /*b2d0*/  IMAD.MOV.U32 R34, RZ, RZ, RZ ;  /* 0x000000ffff227224 */ /* 0x000fe400078e00ff */
[----:B--2---:R-:W-:-:S04]  /*b2e0*/  IMAD R10, R15, UR10, R8 ;  /* 0x0000000a0f0a7c24 */ /* 0x004fc8000f8e0208 */
[----:B------:R-:W-:Y:S01]  /*b2f0*/  IMAD R10, R10, 0xc0, RZ ;  /* 0x000000c00a0a7824 */ /* 0x000fe200078e02ff */
[----:B------:R-:W-:Y:S06]  /*b300*/  BAR.SYNC.DEFER_BLOCKING 0x0 ;  /* 0x0000000000007b1d */ /* 0x000fec0000010000 */
[----:B-1-3--:R-:W-:Y:S05]  /*b310*/  @P0 BRA `(.L_x_578) ;  /* 0x0000001c006c0947 */ /* 0x00afea0003800000 */
[----:B------:R-:W1:Y:S01]  /*b320*/  LDC R21, c[0x0][0x3f4] ;  /* 0x0000fd00ff157b82 */ /* 0x000e620000000800 */
[----:B------:R-:W-:Y:S01]  /*b330*/  IMAD.IADD R42, R6, 0x1, R3 ;  /* 0x00000001062a7824 */ /* 0x000fe200078e0203 */
[----:B------:R-:W-:Y:S01]  /*b340*/  IADD3 R13, PT, PT, R12, 0x410, RZ ;  /* 0x000004100c0d7810 */ /* 0x000fe20007ffe0ff */
[----:B------:R-:W-:Y:S01]  /*b350*/  BSSY.RECONVERGENT B1, `(.L_x_579) ;  /* 0x00000ae000017945 */ /* 0x000fe20003800200 */
[----:B------:R-:W-:Y:S02]  /*b360*/  IMAD.MOV.U32 R0, RZ, RZ, RZ ;  /* 0x000000ffff007224 */ /* 0x000fe400078e00ff */
[----:B------:R-:W-:Y:S02]  /*b370*/  LEA R32, R32, R13, 0x18 ;  /* 0x0000000d20207211 */ /* 0x000fe400078ec0ff */
[----:B------:R-:W2:Y:S02]  /*b380*/  LDC.64 R30, c[0x0][0x3c0] ;  /* 0x0000f000ff1e7b82 */ /* 0x000ea40000000a00 */
[----:B------:R-:W-:-:S04]  /*b390*/  IADD3 R43, PT, PT, R32, UR5, RZ ;  /* 0x00000005202b7c10 */ /* 0x000fc8000fffe0ff */
[----:B------:R-:W-:Y:S02]  /*b3a0*/  LEA R45, R6, R43, 0x1 ;  /* 0x0000002b062d7211 */ /* 0x000fe400078e08ff */
[-C--:B-1----:R-:W-:Y:S01]  /*b3b0*/  VIMNMX R49, PT, PT, R16, R21.reuse, PT ;  /* 0x0000001510317248 */ /* 0x082fe20003fe0100 */
[-CC-:B------:R-:W-:Y:S02]  /*b3c0*/  IMAD R29, R10, R21.reuse, R33.reuse ;  /* 0x000000150a1d7224 */ /* 0x180fe400078e0221 */
[----:B------:R-:W-:Y:S01]  /*b3d0*/  IMAD R13, R66, R21, R33 ;  /* 0x00000015420d7224 */ /* 0x000fe200078e0221 */
[----:B------:R-:W-:Y:S01]  /*b3e0*/  ISETP.GE.AND P0, PT, R42, R49, PT ;  /* 0x000000312a00720c */ /* 0x000fe20003f06270 */
[----:B--2---:R-:W-:-:S04]  /*b3f0*/  IMAD.WIDE R28, R29, 0x2, R30 ;  /* 0x000000021d1c7825 */ /* 0x004fc800078e021e */
[----:B------:R-:W-:-:S08]  /*b400*/  IMAD.WIDE R30, R13, 0x2, R30 ;  /* 0x000000020d1e7825 */ /* 0x000fd000078e021e */
[----:B------:R-:W-:Y:S05]  /*b410*/  @P0 BRA `(.L_x_580) ;  /* 0x0000000800840947 */ /* 0x000fea0003800000 */
[----:B------:R-:W-:Y:S01]  /*b420*/  VIADD R14, R42, 0x2 ;  /* 0x000000022a0e7836 */ /* 0x000fe20000000000 */
[----:B------:R-:W1:Y:S01]  /*b430*/  LDC.64 R40, c[0x0][0x458] ;  /* 0x00011600ff287b82 */ /* 0x000e620000000a00 */
[----:B------:R-:W-:Y:S01]  /*b440*/  LOP3.LUT R0, RZ, R3, RZ, 0x33, !PT ;  /* 0x00000003ff007212 */ /* 0x000fe200078e33ff */
[----:B------:R-:W-:Y:S01]  /*b450*/  IMAD R12, R19, R15, R8 ;  /* 0x0000000f130c7224 */ /* 0x000fe200078e0208 */
[----:B------:R-:W-:Y:S01]  /*b460*/  BSSY.RECONVERGENT B2, `(.L_x_581) ;  /* 0x000003f000027945 */ /* 0x000fe20003800200 */
[----:B------:R-:W-:Y:S01]  /*b470*/  VIMNMX R7, PT, PT, R49, R14, !PT ;  /* 0x0000000e31077248 */ /* 0x000fe20007fe0100 */
[----:B------:R-:W-:Y:S02]  /*b480*/  IMAD R15, R15, R21, RZ ;  /* 0x000000150f0f7224 */ /* 0x000fe400078e02ff */
[----:B------:R-:W-:Y:S02]  /*b490*/  HFMA2 R34, -RZ, RZ, 0, 0 ;  /* 0x00000000ff227431 */ /* 0x000fe400000001ff */
[----:B------:R-:W-:Y:S01]  /*b4a0*/  IMAD R5, R12, 0xc0, R33 ;  /* 0x000000c00c057824 */ /* 0x000fe200078e0221 */
[----:B------:R-:W-:Y:S01]  /*b4b0*/  IADD3 R50, PT, PT, -R6, R7, R0 ;  /* 0x0000000706327210 */ /* 0x000fe20007ffe100 */
[----:B------:R-:W-:-:S02]  /*b4c0*/  HFMA2 R44, -RZ, RZ, 0, 0 ;  /* 0x00000000ff2c7431 */ /* 0x000fc400000001ff */
[----:B------:R-:W-:Y:S02]  /*b4d0*/  IMAD.MOV.U32 R52, RZ, RZ, R42 ;  /* 0x000000ffff347224 */ /* 0x000fe400078e002a */
[----:B------:R-:W-:Y:S01]  /*b4e0*/  HFMA2 R0, -RZ, RZ, 0, 0 ;  /* 0x00000000ff007431 */ /* 0x000fe200000001ff */
[----:B------:R-:W-:Y:S01]  /*b4f0*/  LOP3.LUT P0, RZ, R50, 0x2, RZ, 0xc0, !PT ;  /* 0x0000000232ff7812 */ /* 0x000fe2000780c0ff */
[----:B------:R-:W-:Y:S01]  /*b500*/  IMAD.MOV.U32 R7, RZ, RZ, RZ ;  /* 0x000000ffff077224 */ /* 0x000fe200078e00ff */
[----:B------:R-:W-:Y:S01]  /*b510*/  MOV R46, RZ ;  /* 0x000000ff002e7202 */ /* 0x000fe20000000f00 */
[----:B------:R-:W-:Y:S02]  /*b520*/  IMAD.MOV.U32 R11, RZ, RZ, RZ ;  /* 0x000000ffff0b7224 */ /* 0x000fe400078e00ff */
[----:B------:R-:W-:Y:S02]  /*b530*/  IMAD.MOV.U32 R9, RZ, RZ, RZ ;  /* 0x000000ffff097224 */ /* 0x000fe400078e00ff */
[----:B------:R-:W-:-:S02]  /*b540*/  IMAD R48, R15, 0xc0, RZ ;  /* 0x000000c00f307824 */ /* 0x000fc400078e02ff */
[----:B-1----:R-:W-:Y:S01]  /*b550*/  IMAD.WIDE R40, R5, 0x2, R40 ;  /* 0x0000000205287825 */ /* 0x002fe200078e0228 */
[----:B------:R-:W-:-:S03]  /*b560*/  MOV R5, RZ ;  /* 0x000000ff00057202 */ /* 0x000fc60000000f00 */
[----:B------:R-:W-:Y:S05]  /*b570*/  @P0 BRA `(.L_x_582) ;  /* 0x0000000000b40947 */ /* 0x000fea0003800000 */
[----:B------:R-:W1:Y:S01]  /*b580*/  LDCU.64 UR6, c[0x0][0x3c8] ;  /* 0x00007900ff0677ac */ /* 0x000e620008000a00 */
[----:B------:R-:W-:-:S05]  /*b590*/  IADD3 R0, P0, PT, R23, R42, RZ ;  /* 0x0000002a17007210 */ /* 0x000fca0007f1e0ff */
[----:B------:R-:W-:Y:S01]  /*b5a0*/  IMAD.X R5, RZ, RZ, R4, P0 ;  /* 0x000000ffff057224 */ /* 0x000fe200000e0604 */
[----:B-1----:R-:W-:-:S04]  /*b5b0*/  LEA R12, P0, R0, UR6, 0x2 ;  /* 0x00000006000c7c11 */ /* 0x002fc8000f8010ff */
[----:B------:R-:W-:Y:S02]  /*b5c0*/  LEA.HI.X R13, R0, UR7, R5, 0x2, P0 ;  /* 0x00000007000d7c11 */ /* 0x000fe400080f1405 */
[----:B------:R-:W1:Y:S04]  /*b5d0*/  LDS.U16 R0, [R45] ;  /* 0x000000002d007984 */ /* 0x000e680000000400 */
[----:B------:R-:W2:Y:S01]  /*b5e0*/  LDG.E R12, desc[UR36][R12.64] ;  /* 0x000000240c0c7981 */ /* 0x000ea2000c1e1900 */
[----:B------:R-:W-:Y:S01]  /*b5f0*/  ISETP.NE.AND P0, PT, R47, RZ, PT ;  /* 0x000000ff2f00720c */ /* 0x000fe20003f05270 */
[----:B--2---:R-:W-:-:S04]  /*b600*/  IMAD R37, R15, R12, R42 ;  /* 0x0000000c0f257224 */ /* 0x004fc800078e022a */
[----:B------:R-:W-:-:S04]  /*b610*/  IMAD R37, R37, 0xc0, RZ ;  /* 0x000000c025257824 */ /* 0x000fc800078e02ff */
[----:B------:R-:W-:-:S06]  /*b620*/  IMAD.WIDE R36, R37, 0x2, R30 ;  /* 0x0000000225247825 */ /* 0x000fcc00078e021e */
[----:B------:R-:W5:Y:S01]  /*b630*/  LDG.E.128 R36, desc[UR36][R36.64] ;  /* 0x0000002424247981 */ /* 0x000f62000c1e1d00 */
[----:B-1----:R-:W-:Y:S01]  /*b640*/  HADD2.F32 R0, -RZ, R0.H0_H0 ;  /* 0x20000000ff007230 */ /* 0x002fe20000004100 */
[----:B------:R-:W-:Y:S06]  /*b650*/  @P0 BRA `(.L_x_583) ;  /* 0x0000000000380947 */ /* 0x000fec0003800000 */
[----:B------:R-:W-:Y:S01]  /*b660*/  ISETP.NE.AND P1, PT, R2, RZ, PT ;  /* 0x000000ff0200720c */ /* 0x000fe20003f25270 */
[----:B------:R-:W1:-:S12]  /*b670*/  LDS.128 R52, [R20] ;  /* 0x0000000014347984 */ /* 0x000e580000000c00 */
[----:B------:R-:W2:Y:S01]  /*b680*/  @P1 LDG.E.128 R56, desc[UR36][R40.64] ;  /* 0x0000002428381981 */ /* 0x000ea2000c1e1d00 */
[----:B------:R-:W-:-:S04]  /*b690*/  IMAD R13, R42, 0xc0, RZ ;  /* 0x000000c02a0d7824 */ /* 0x000fc800078e02ff */
[----:B------:R-:W-:-:S04]  /*b6a0*/  IMAD.WIDE.U32 R12, R13, 0x2, R28 ;  /* 0x000000020d0c7825 */ /* 0x000fc800078e001c */
[----:B-1---5:R-:W-:Y:S02]  /*b6b0*/  HFMA2 R36, R36, 1, 1, R52 ;  /* 0x3c003c0024247831 */ /* 0x022fe40000000034 */
        /* <DEDUP_REMOVED lines=8> */
.L_x_583:
[--C-:B-----5:R-:W-:Y:S01]  /*b740*/  HADD2.F32 R9, -RZ, R37.reuse.H1_H1 ;  /* 0x30000025ff097230 */ /* 0x120fe20000004100 */
[----:B------:R-:W-:Y:S01]  /*b750*/  MOV R52, R14 ;  /* 0x0000000e00347202 */ /* 0x000fe20000000f00 */
[--C-:B------:R-:W-:Y:S02]  /*b760*/  HADD2.F32 R51, -RZ, R36.reuse.H0_H0 ;  /* 0x20000024ff337230 */ /* 0x100fe40000004100 */
[----:B------:R-:W-:Y:S02]  /*b770*/  HADD2.F32 R5, -RZ, R36.H1_H1 ;  /* 0x30000024ff057230 */ /* 0x000fe40000004100 */
[C---:B------:R-:W-:Y:S01]  /*b780*/  FFMA.FTZ R44, R0.reuse, R9, RZ ;  /* 0x00000009002c7223 */ /* 0x040fe200000100ff */
[----:B------:R-:W-:Y:S02]  /*b790*/  HADD2.F32 R7, -RZ, R37.H0_H0 ;  /* 0x20000025ff077230 */ /* 0x000fe40000004100 */
[----:B------:R-:W-:Y:S01]  /*b7a0*/  FFMA.FTZ R34, R0, R51, RZ ;  /* 0x0000003300227223 */ /* 0x000fe200000100ff */
[----:B------:R-:W-:-:S02]  /*b7b0*/  HADD2.F32 R11, -RZ, R38.H0_H0 ;  /* 0x20000026ff0b7230 */ /* 0x000fc40000004100 */
[C---:B------:R-:W-:Y:S01]  /*b7c0*/  FFMA.FTZ R5, R0.reuse, R5, RZ ;  /* 0x0000000500057223 */ /* 0x040fe200000100ff */
[----:B-1----:R-:W-:Y:S02]  /*b7d0*/  HADD2.F32 R13, -RZ, R38.H1_H1 ;  /* 0x30000026ff0d7230 */ /* 0x002fe40000004100 */
[C---:B------:R-:W-:Y:S01]  /*b7e0*/  FFMA.FTZ R7, R0.reuse, R7, RZ ;  /* 0x0000000700077223 */ /* 0x040fe200000100ff */
[--C-:B------:R-:W-:Y:S02]  /*b7f0*/  HADD2.F32 R15, -RZ, R39.reuse.H0_H0 ;  /* 0x20000027ff0f7230 */ /* 0x100fe40000004100 */
[C---:B------:R-:W-:Y:S01]  /*b800*/  FFMA.FTZ R11, R0.reuse, R11, RZ ;  /* 0x0000000b000b7223 */ /* 0x040fe200000100ff */
[----:B------:R-:W-:Y:S02]  /*b810*/  HADD2.F32 R21, -RZ, R39.H1_H1 ;  /* 0x30000027ff157230 */ /* 0x000fe40000004100 */
[C---:B------:R-:W-:Y:S01]  /*b820*/  FFMA.FTZ R46, R0.reuse, R13, RZ ;  /* 0x0000000d002e7223 */ /* 0x040fe200000100ff */
[----:B------:R-:W-:-:S02]  /*b830*/  FFMA.FTZ R9, R0, R15, RZ ;  /* 0x0000000f00097223 */ /* 0x000fc400000100ff */
[----:B------:R-:W-:-:S07]  /*b840*/  FFMA.FTZ R0, R0, R21, RZ ;  /* 0x0000001500007223 */ /* 0x000fce00000100ff */
.L_x_582:
[----:B------:R-:W-:Y:S05]  /*b850*/  BSYNC.RECONVERGENT B2 ;  /* 0x0000000000027941 */ /* 0x000fea0003800200 */
.L_x_581:
[----:B------:R-:W-:-:S13]  /*b860*/  ISETP.GE.U32.AND P0, PT, R50, 0x2, PT ;  /* 0x000000023200780c */ /* 0x000fda0003f06070 */
[----:B------:R-:W-:Y:S05]  /*b870*/  @!P0 BRA `(.L_x_580) ;  /* 0x00000004006c8947 */ /* 0x000fea0003800000 */
[C---:B------:R-:W-:Y:S01]  /*b880*/  LEA R12, R52.reuse, UR5, 0x1 ;  /* 0x00000005340c7c11 */ /* 0x040fe2000f8e08ff */
[----:B------:R-:W-:Y:S01]  /*b890*/  IMAD R53, R52, 0xc0, RZ ;  /* 0x000000c034357824 */ /* 0x000fe200078e02ff */
[----:B------:R-:W-:-:S03]  /*b8a0*/  ISETP.NE.AND P1, PT, R47, RZ, PT ;  /* 0x000000ff2f00720c */ /* 0x000fc60003f25270 */
[----:B------:R-:W-:-:S05]  /*b8b0*/  IMAD R13, R3, -0x2, R12 ;  /* 0xfffffffe030d7824 */ /* 0x000fca00078e020c */
[----:B------:R-:W-:-:S07]  /*b8c0*/  IADD3 R21, PT, PT, R13, 0x4, R32 ;  /* 0x000000040d157810 */ /* 0x000fce0007ffe020 */
.L_x_587:
[----:B------:R-:W-:Y:S02]  /*b8d0*/  IADD3 R12, P0, PT, R23, R52, RZ ;  /* 0x00000034170c7210 */ /* 0x000fe40007f1e0ff */
[----:B------:R-:W-:-:S03]  /*b8e0*/  ISETP.NE.AND P2, PT, R2, RZ, PT ;  /* 0x000000ff0200720c */ /* 0x000fc60003f45270 */
[----:B------:R-:W-:Y:S01]  /*b8f0*/  IMAD.X R13, RZ, RZ, R4, P0 ;  /* 0x000000ffff0d7224 */ /* 0x000fe200000e0604 */
[----:B------:R-:W-:-:S04]  /*b900*/  LEA R50, P0, R12, UR8, 0x2 ;  /* 0x000000080c327c11 */ /* 0x000fc8000f8010ff */
[----:B------:R-:W-:-:S05]  /*b910*/  LEA.HI.X R51, R12, UR9, R13, 0x2, P0 ;  /* 0x000000090c337c11 */ /* 0x000fca00080f140d */
[----:B------:R-:W2:Y:S02]  /*b920*/  LDG.E R12, desc[UR36][R50.64] ;  /* 0x00000024320c7981 */ /* 0x000ea4000c1e1900 */
[----:B--2---:R-:W-:-:S04]  /*b930*/  IMAD R13, R48, R12, R53 ;  /* 0x0000000c300d7224 */ /* 0x004fc800078e0235 */
[----:B------:R-:W-:-:S06]  /*b940*/  IMAD.WIDE R12, R13, 0x2, R30 ;  /* 0x000000020d0c7825 */ /* 0x000fcc00078e021e */
[----:B------:R-:W5:Y:S01]  /*b950*/  LDG.E.128 R12, desc[UR36][R12.64] ;  /* 0x000000240c0c7981 */ /* 0x000f62000c1e1d00 */
[----:B------:R-:W-:Y:S04]  /*b960*/  BSSY.RECONVERGENT B2, `(.L_x_584) ;  /* 0x000000e000027945 */ /* 0x000fe80003800200 */
[----:B------:R-:W-:Y:S05]  /*b970*/  @P1 BRA `(.L_x_585) ;  /* 0x0000000000301947 */ /* 0x000fea0003800000 */
[----:B------:R-:W2:Y:S04]  /*b980*/  @P2 LDG.E.128 R56, desc[UR36][R40.64] ;  /* 0x0000002428382981 */ /* 0x000ea8000c1e1d00 */
[----:B------:R-:W1:Y:S02]  /*b990*/  LDS.128 R36, [R20] ;  /* 0x0000000014247984 */ /* 0x000e640000000c00 */
[----:B-1---5:R-:W-:Y:S02]  /*b9a0*/  HFMA2 R12, R12, 1, 1, R36 ;  /* 0x3c003c000c0c7831 */ /* 0x022fe40000000024 */
[----:B------:R-:W-:Y:S02]  /*b9b0*/  HADD2 R13, R13, R37 ;  /* 0x000000250d0d7230 */ /* 0x000fe40000000000 */
[----:B------:R-:W-:-:S02]  /*b9c0*/  HFMA2 R14, R14, 1, 1, R38 ;  /* 0x3c003c000e0e7831 */ /* 0x000fc40000000026 */
[----:B------:R-:W-:Y:S02]  /*b9d0*/  HADD2 R15, R15, R39 ;  /* 0x000000270f0f7230 */ /* 0x000fe40000000000 */
[----:B------:R-:W-:-:S04]  /*b9e0*/  IMAD.WIDE.U32 R36, R53, 0x2, R28 ;  /* 0x0000000235247825 */ /* 0x000fc800078e001c */
[----:B--2---:R-:W-:Y:S02]  /*b9f0*/  @P2 HMUL2 R12, R12, R56 ;  /* 0x000000380c0c2232 */ /* 0x004fe40000000000 */
[----:B------:R-:W-:Y:S02]  /*ba00*/  @P2 HFMA2 R13, R13, R57, -RZ ;  /* 0x000000390d0d2231 */ /* 0x000fe400001000ff */
[----:B------:R-:W-:Y:S02]  /*ba10*/  @P2 HMUL2 R14, R14, R58 ;  /* 0x0000003a0e0e2232 */ /* 0x000fe40000000000 */
[----:B------:R-:W-:-:S05]  /*ba20*/  @P2 HFMA2 R15, R15, R59, -RZ ;  /* 0x0000003b0f0f2231 */ /* 0x000fca00001000ff */
[----:B------:R1:W-:Y:S02]  /*ba30*/  STG.E.128 desc[UR36][R36.64], R12 ;  /* 0x0000000c24007986 */ /* 0x0003e4000c101d24 */
.L_x_585:
[----:B------:R-:W-:Y:S05]  /*ba40*/  BSYNC.RECONVERGENT B2 ;  /* 0x0000000000027941 */ /* 0x000fea0003800200 */
.L_x_584:
[----:B------:R-:W1:Y:S04]  /*ba50*/  LDG.E R50, desc[UR36][R50.64+0x8] ;  /* 0x0000082432327981 */ /* 0x000e68000c1e1900 */
[----:B------:R-:W2:Y:S01]  /*ba60*/  LDS.U16 R54, [R21+-0x4] ;  /* 0xfffffc0015367984 */ /* 0x000ea20000000400 */
[----:B------:R-:W-:Y:S01]  /*ba70*/  MOV R47, UR11 ;  /* 0x0000000b002f7c02 */ /* 0x000fe20008000f00 */
[----:B-1----:R-:W-:-:S05]  /*ba80*/  IMAD R36, R48, R50, R53 ;  /* 0x0000003230247224 */ /* 0x002fca00078e0235 */
[----:B------:R-:W-:-:S05]  /*ba90*/  IADD3 R37, PT, PT, R36, 0x180, RZ ;  /* 0x0000018024257810 */ /* 0x000fca0007ffe0ff */
[----:B------:R-:W-:-:S06]  /*baa0*/  IMAD.WIDE R36, R37, 0x2, R30 ;  /* 0x0000000225247825 */ /* 0x000fcc00078e021e */
[----:B------:R-:W5:Y:S01]  /*bab0*/  LDG.E.128 R36, desc[UR36][R36.64] ;  /* 0x0000002424247981 */ /* 0x000f62000c1e1d00 */
[----:B------:R-:W-:Y:S01]  /*bac0*/  ISETP.NE.AND P1, PT, R47, RZ, PT ;  /* 0x000000ff2f00720c */ /* 0x000fe20003f25270 */
[----:B--2---:R-:W-:Y:S02]  /*bad0*/  HADD2.F32 R55, -RZ, R54.H0_H0 ;  /* 0x20000036ff377230 */ /* 0x004fe40000004100 */
[--C-:B-----5:R-:W-:Y:S02]  /*bae0*/  HADD2.F32 R50, -RZ, R14.reuse.H0_H0 ;  /* 0x2000000eff327230 */ /* 0x120fe40000004100 */
[----:B------:R-:W-:Y:S02]  /*baf0*/  HADD2.F32 R51, -RZ, R14.H1_H1 ;  /* 0x3000000eff337230 */ /* 0x000fe40000004100 */
[----:B------:R-:W-:Y:S02]  /*bb00*/  HADD2.F32 R54, -RZ, R12.H0_H0 ;  /* 0x2000000cff367230 */ /* 0x000fe40000004100 */
[----:B------:R-:W-:Y:S01]  /*bb10*/  FFMA.FTZ R50, R55, R50, R11 ;  /* 0x0000003237327223 */ /* 0x000fe2000001000b */
[----:B------:R-:W-:-:S02]  /*bb20*/  HADD2.F32 R56, -RZ, R13.H0_H0 ;  /* 0x2000000dff387230 */ /* 0x000fc40000004100 */
[C---:B------:R-:W-:Y:S01]  /*bb30*/  FFMA.FTZ R46, R55.reuse, R51, R46 ;  /* 0x00000033372e7223 */ /* 0x040fe2000001002e */
[----:B------:R-:W-:Y:S02]  /*bb40*/  HADD2.F32 R14, -RZ, R15.H0_H0 ;  /* 0x2000000fff0e7230 */ /* 0x000fe40000004100 */
[C---:B------:R-:W-:Y:S01]  /*bb50*/  FFMA.FTZ R57, R55.reuse, R54, R34 ;  /* 0x0000003637397223 */ /* 0x040fe20000010022 */
[----:B------:R-:W-:Y:S02]  /*bb60*/  HADD2.F32 R12, -RZ, R12.H1_H1 ;  /* 0x3000000cff0c7230 */ /* 0x000fe40000004100 */
[C---:B------:R-:W-:Y:S01]  /*bb70*/  FFMA.FTZ R56, R55.reuse, R56, R7 ;  /* 0x0000003837387223 */ /* 0x040fe20000010007 */
[----:B------:R-:W-:Y:S02]  /*bb80*/  HADD2.F32 R13, -RZ, R13.H1_H1 ;  /* 0x3000000dff0d7230 */ /* 0x000fe40000004100 */
[----:B------:R-:W-:Y:S01]  /*bb90*/  FFMA.FTZ R58, R55, R14, R9 ;  /* 0x0000000e373a7223 */ /* 0x000fe20000010009 */
[----:B------:R-:W-:-:S02]  /*bba0*/  HADD2.F32 R15, -RZ, R15.H1_H1 ;  /* 0x3000000fff0f7230 */ /* 0x000fc40000004100 */
[C---:B------:R-:W-:Y:S01]  /*bbb0*/  FFMA.FTZ R54, R55.reuse, R12, R5 ;  /* 0x0000000c37367223 */ /* 0x040fe20000010005 */
[C---:B------:R-:W-:Y:S02]  /*bbc0*/  FFMA.FTZ R44, R55.reuse, R13, R44 ;  /* 0x0000000d372c7223 */ /* 0x040fe4000001002c */
[----:B------:R-:W-:Y:S01]  /*bbd0*/  FFMA.FTZ R60, R55, R15, R0 ;  /* 0x0000000f373c7223 */ /* 0x000fe20000010000 */
[----:B------:R-:W-:Y:S06]  /*bbe0*/  @P1 BRA `(.L_x_586) ;  /* 0x0000000000341947 */ /* 0x000fec0003800000 */
[----:B------:R-:W2:Y:S01]  /*bbf0*/  @P2 LDG.E.128 R12, desc[UR36][R40.64] ;  /* 0x00000024280c2981 */ /* 0x000ea2000c1e1d00 */
[----:B------:R-:W-:-:S03]  /*bc00*/  VIADD R5, R53, 0x180 ;  /* 0x0000018035057836 */ /* 0x000fc60000000000 */
[----:B------:R-:W1:Y:S02]  /*bc10*/  LDS.128 R64, [R20] ;  /* 0x0000000014407984 */ /* 0x000e640000000c00 */
[----:B-1----:R-:W-:Y:S02]  /*bc20*/  HFMA2 R36, R36, 1, 1, R64 ;  /* 0x3c003c0024247831 */ /* 0x002fe40000000040 */
[----:B------:R-:W-:Y:S02]  /*bc30*/  HADD2 R37, R37, R65 ;  /* 0x0000004125257230 */ /* 0x000fe40000000000 */
[----:B------:R-:W-:Y:S02]  /*bc40*/  HFMA2 R38, R38, 1, 1, R66 ;  /* 0x3c003c0026267831 */ /* 0x000fe40000000042 */
[----:B------:R-:W-:Y:S02]  /*bc50*/  HADD2 R39, R39, R67 ;  /* 0x0000004327277230 */ /* 0x000fe40000000000 */
[----:B--2---:R-:W-:-:S02]  /*bc60*/  @P2 HMUL2 R36, R36, R12 ;  /* 0x0000000c24242232 */ /* 0x004fc40000000000 */
[----:B------:R-:W-:Y:S02]  /*bc70*/  @P2 HFMA2 R37, R37, R13, -RZ ;  /* 0x0000000d25252231 */ /* 0x000fe400001000ff */
[----:B------:R-:W-:Y:S02]  /*bc80*/  @P2 HMUL2 R38, R38, R14 ;  /* 0x0000000e26262232 */ /* 0x000fe40000000000 */
[----:B------:R-:W-:Y:S02]  /*bc90*/  @P2 HFMA2 R39, R39, R15, -RZ ;  /* 0x0000000f27272231 */ /* 0x000fe400001000ff */
[----:B------:R-:W-:-:S05]  /*bca0*/  IMAD.WIDE.U32 R12, R5, 0x2, R28 ;  /* 0x00000002050c7825 */ /* 0x000fca00078e001c */
[----:B------:R1:W-:Y:S02]  /*bcb0*/  STG.E.128 desc[UR36][R12.64], R36 ;  /* 0x000000240c007986 */ /* 0x0003e4000c101d24 */
.L_x_586:
[----:B------:R2:W3:Y:S01]  /*bcc0*/  LDS.U16 R0, [R21] ;  /* 0x0000000015007984 */ /* 0x0004e20000000400 */
[----:B------:R-:W-:Y:S01]  /*bcd0*/  IADD3 R52, PT, PT, R52, 0x4, RZ ;  /* 0x0000000434347810 */ /* 0x000fe20007ffe0ff */
[--C-:B------:R-:W-:Y:S01]  /*bce0*/  HADD2.F32 R5, -RZ, R36.reuse.H0_H0 ;  /* 0x20000024ff057230 */ /* 0x100fe20000004100 */
[----:B------:R-:W-:Y:S01]  /*bcf0*/  IADD3 R53, PT, PT, R53, 0x300, RZ ;  /* 0x0000030035357810 */ /* 0x000fe20007ffe0ff */
[----:B------:R-:W-:Y:S01]  /*bd00*/  HADD2.F32 R7, -RZ, R36.H1_H1 ;  /* 0x30000024ff077230 */ /* 0x000fe20000004100 */
[----:B------:R-:W-:Y:S01]  /*bd10*/  ISETP.GE.AND P0, PT, R52, R49, PT ;  /* 0x000000313400720c */ /* 0x000fe20003f06270 */
[--C-:B------:R-:W-:Y:S02]  /*bd20*/  HADD2.F32 R9, -RZ, R37.reuse.H0_H0 ;  /* 0x20000025ff097230 */ /* 0x100fe40000004100 */
[----:B-1----:R-:W-:Y:S02]  /*bd30*/  HADD2.F32 R37, -RZ, R37.H1_H1 ;  /* 0x30000025ff257230 */ /* 0x002fe40000004100 */
[----:B------:R-:W-:-:S02]  /*bd40*/  HADD2.F32 R11, -RZ, R38.H0_H0 ;  /* 0x20000026ff0b7230 */ /* 0x000fc40000004100 */
[----:B------:R-:W-:Y:S02]  /*bd50*/  HADD2.F32 R13, -RZ, R38.H1_H1 ;  /* 0x30000026ff0d7230 */ /* 0x000fe40000004100 */
[--C-:B------:R-:W-:Y:S02]  /*bd60*/  HADD2.F32 R15, -RZ, R39.reuse.H0_H0 ;  /* 0x20000027ff0f7230 */ /* 0x100fe40000004100 */
[----:B------:R-:W-:Y:S02]  /*bd70*/  HADD2.F32 R39, -RZ, R39.H1_H1 ;  /* 0x30000027ff277230 */ /* 0x000fe40000004100 */
[----:B--2---:R-:W-:Y:S02]  /*bd80*/  VIADD R21, R21, 0x8 ;  /* 0x0000000815157836 */ /* 0x004fe40000000000 */
        /* <DEDUP_REMOVED lines=10> */
.L_x_580:
[----:B------:R-:W-:Y:S05]  /*be30*/  BSYNC.RECONVERGENT B1 ;  /* 0x0000000000017941 */ /* 0x000fea0003800200 */
.L_x_579:
[----:B------:R-:W-:Y:S01]  /*be40*/  ISETP.GE.AND P0, PT, R42, R16, PT ;  /* 0x000000102a00720c */ /* 0x000fe20003f06270 */
[----:B------:R-:W-:-:S12]  /*be50*/  BSSY.RECONVERGENT B1, `(.L_x_588) ;  /* 0x00000f6000017945 */ /* 0x000fd80003800200 */
[----:B------:R-:W-:Y:S05]  /*be60*/  @P0 BRA `(.L_x_589) ;  /* 0x0000000c00d00947 */ /* 0x000fea0003800000 */
[----:B------:R-:W1:Y:S01]  /*be70*/  LDC R15, c[0x0][0x3f4] ;  /* 0x0000fd00ff0f7b82 */ /* 0x000e620000000800 */
[----:B------:R-:W-:Y:S01]  /*be80*/  IADD3 R53, PT, PT, R42, 0x2, RZ ;  /* 0x000000022a357810 */ /* 0x000fe20007ffe0ff */
[----:B------:R-:W2:Y:S01]  /*be90*/  LDCU UR4, c[0x0][0x3f8] ;  /* 0x00007f00ff0477ac */ /* 0x000ea20008000800 */
[----:B------:R-:W-:Y:S01]  /*bea0*/  LOP3.LUT R40, RZ, R3, RZ, 0x33, !PT ;  /* 0x00000003ff287212 */ /* 0x000fe200078e33ff */
[----:B------:R-:W-:Y:S01]  /*beb0*/  BSSY.RECONVERGENT B2, `(.L_x_590) ;  /* 0x0000053000027945 */ /* 0x000fe20003800200 */
[----:B------:R-:W-:-:S03]  /*bec0*/  VIMNMX R13, PT, PT, R16, R53, !PT ;  /* 0x00000035100d7248 */ /* 0x000fc60007fe0100 */
[----:B------:R-:W3:Y:S01]  /*bed0*/  LDC.64 R36, c[0x0][0x458] ;  /* 0x00011600ff247b82 */ /* 0x000ee20000000a00 */
[----:B------:R-:W-:-:S04]  /*bee0*/  IADD3 R40, PT, PT, -R6, R13, R40 ;  /* 0x0000000d06287210 */ /* 0x000fc80007ffe128 */
[----:B------:R-:W-:Y:S01]  /*bef0*/  LOP3.LUT P0, RZ, R40, 0x2, RZ, 0xc0, !PT ;  /* 0x0000000228ff7812 */ /* 0x000fe2000780c0ff */
[----:B--2---:R-:W-:-:S04]  /*bf00*/  IMAD R12, R19, UR4, R8 ;  /* 0x00000004130c7c24 */ /* 0x004fc8000f8e0208 */
[----:B------:R-:W-:Y:S01]  /*bf10*/  IMAD R13, R12, 0xc0, R33 ;  /* 0x000000c00c0d7824 */ /* 0x000fe200078e0221 */
[----:B------:R-:W-:Y:S01]  /*bf20*/  MOV R12, R42 ;  /* 0x0000002a000c7202 */ /* 0x000fe20000000f00 */
[----:B-1----:R-:W-:Y:S02]  /*bf30*/  IMAD R21, R15, UR4, RZ ;  /* 0x000000040f157c24 */ /* 0x002fe4000f8e02ff */
[----:B---3--:R-:W-:-:S04]  /*bf40*/  IMAD.WIDE R36, R13, 0x2, R36 ;  /* 0x000000020d247825 */ /* 0x008fc800078e0224 */
[----:B------:R-:W-:Y:S05]  /*bf50*/  @P0 BRA `(.L_x_591) ;  /* 0x0000000400200947 */ /* 0x000fea0003800000 */
[----:B------:R-:W-:Y:S01]  /*bf60*/  ISETP.GE.AND P0, PT, R42, R15, PT ;  /* 0x0000000f2a00720c */ /* 0x000fe20003f06270 */
[----:B------:R-:W-:-:S12]  /*bf70*/  IMAD.MOV.U32 R12, RZ, RZ, R53 ;  /* 0x000000ffff0c7224 */ /* 0x000fd800078e0035 */
[----:B------:R-:W-:Y:S05]  /*bf80*/  @!P0 BRA `(.L_x_591) ;  /* 0x0000000400148947 */ /* 0x000fea0003800000 */
[----:B------:R-:W-:Y:S01]  /*bf90*/  IABS R39, R15 ;  /* 0x0000000f00277213 */ /* 0x000fe20000000000 */
[----:B------:R-:W1:Y:S01]  /*bfa0*/  LDCU.64 UR6, c[0x0][0x3c8] ;  /* 0x00007900ff0677ac */ /* 0x000e620008000a00 */
[----:B------:R-:W-:Y:S01]  /*bfb0*/  IABS R48, R42 ;  /* 0x0000002a00307213 */ /* 0x000fe20000000000 */
[----:B------:R-:W2:Y:S01]  /*bfc0*/  LDS.U16 R45, [R45] ;  /* 0x000000002d2d7984 */ /* 0x000ea20000000400 */
[----:B------:R-:W3:Y:S01]  /*bfd0*/  I2F.RP R14, R39 ;  /* 0x00000027000e7306 */ /* 0x000ee20000209400 */
[----:B------:R-:W-:Y:S02]  /*bfe0*/  ISETP.GE.AND P1, PT, R42, RZ, PT ;  /* 0x000000ff2a00720c */ /* 0x000fe40003f26270 */
[----:B------:R-:W-:-:S05]  /*bff0*/  ISETP.NE.AND P2, PT, R15, RZ, PT ;  /* 0x000000ff0f00720c */ /* 0x000fca0003f45270 */
[----:B---3--:R-:W3:Y:S02]  /*c000*/  MUFU.RCP R14, R14 ;  /* 0x0000000e000e7308 */ /* 0x008ee40000001000 */
[----:B---3--:R-:W-:-:S06]  /*c010*/  IADD3 R38, PT, PT, R14, 0xffffffe, RZ ;  /* 0x0ffffffe0e267810 */ /* 0x008fcc0007ffe0ff */
[----:B------:R-:W3:Y:S02]  /*c020*/  F2I.FTZ.U32.TRUNC.NTZ R13, R38 ;  /* 0x00000026000d7305 */ /* 0x000ee4000021f000 */
[----:B---3--:R-:W-:-:S05]  /*c030*/  IADD3 R12, PT, PT, RZ, -R13, RZ ;  /* 0x8000000dff0c7210 */ /* 0x008fca0007ffe0ff */
[----:B------:R-:W-:Y:S02]  /*c040*/  IMAD R41, R12, R39, RZ ;  /* 0x000000270c297224 */ /* 0x000fe400078e02ff */
[----:B------:R-:W-:-:S04]  /*c050*/  IMAD.MOV.U32 R12, RZ, RZ, RZ ;  /* 0x000000ffff0c7224 */ /* 0x000fc800078e00ff */
[----:B------:R-:W-:Y:S01]  /*c060*/  IMAD.HI.U32 R12, R13, R41, R12 ;  /* 0x000000290d0c7227 */ /* 0x000fe200078e000c */
[----:B------:R-:W-:-:S05]  /*c070*/  MOV R13, R48 ;  /* 0x00000030000d7202 */ /* 0x000fca0000000f00 */
[----:B------:R-:W-:-:S05]  /*c080*/  IMAD.HI.U32 R12, R12, R13, RZ ;  /* 0x0000000d0c0c7227 */ /* 0x000fca00078e00ff */
[----:B------:R-:W-:-:S05]  /*c090*/  IADD3 R12, PT, PT, -R12, RZ, RZ ;  /* 0x000000ff0c0c7210 */ /* 0x000fca0007ffe1ff */
[----:B------:R-:W-:-:S05]  /*c0a0*/  IMAD R12, R39, R12, R13 ;  /* 0x0000000c270c7224 */ /* 0x000fca00078e020d */
[----:B------:R-:W-:-:S13]  /*c0b0*/  ISETP.GT.U32.AND P0, PT, R39, R12, PT ;  /* 0x0000000c2700720c */ /* 0x000fda0003f04070 */
[----:B------:R-:W-:-:S05]  /*c0c0*/  @!P0 IMAD.IADD R12, R12, 0x1, -R39 ;  /* 0x000000010c0c8824 */ /* 0x000fca00078e0a27 */
[----:B------:R-:W-:-:S13]  /*c0d0*/  ISETP.GT.U32.AND P0, PT, R39, R12, PT ;  /* 0x0000000c2700720c */ /* 0x000fda0003f04070 */
[----:B------:R-:W-:-:S04]  /*c0e0*/  @!P0 IADD3 R12, PT, PT, R12, -R39, RZ ;  /* 0x800000270c0c8210 */ /* 0x000fc80007ffe0ff */
[----:B------:R-:W-:Y:S02]  /*c0f0*/  @!P1 IADD3 R12, PT, PT, -R12, RZ, RZ ;  /* 0x000000ff0c0c9210 */ /* 0x000fe40007ffe1ff */
[----:B------:R-:W-:-:S04]  /*c100*/  @!P2 LOP3.LUT R12, RZ, R15, RZ, 0x33, !PT ;  /* 0x0000000fff0ca212 */ /* 0x000fc800078e33ff */
[----:B------:R-:W-:-:S05]  /*c110*/  IADD3 R13, P0, PT, R23, R12, RZ ;  /* 0x0000000c170d7210 */ /* 0x000fca0007f1e0ff */
[----:B------:R-:W-:Y:S01]  /*c120*/  IMAD.X R14, RZ, RZ, R4, P0 ;  /* 0x000000ffff0e7224 */ /* 0x000fe200000e0604 */
[----:B-1----:R-:W-:-:S04]  /*c130*/  LEA R38, P0, R13, UR6, 0x2 ;  /* 0x000000060d267c11 */ /* 0x002fc8000f8010ff */
[----:B------:R-:W-:-:S05]  /*c140*/  LEA.HI.X R39, R13, UR7, R14, 0x2, P0 ;  /* 0x000000070d277c11 */ /* 0x000fca00080f140e */
[----:B------:R-:W3:Y:S01]  /*c150*/  LDG.E R38, desc[UR36][R38.64] ;  /* 0x0000002426267981 */ /* 0x000ee2000c1e1900 */
[----:B------:R-:W-:Y:S01]  /*c160*/  ISETP.NE.AND P0, PT, R47, RZ, PT ;  /* 0x000000ff2f00720c */ /* 0x000fe20003f05270 */
[----:B---3--:R-:W-:-:S04]  /*c170*/  IMAD R12, R21, R38, R12 ;  /* 0x00000026150c7224 */ /* 0x008fc800078e020c */
[----:B------:R-:W-:-:S04]  /*c180*/  IMAD R13, R12, 0xc0, RZ ;  /* 0x000000c00c0d7824 */ /* 0x000fc800078e02ff */
[----:B------:R-:W-:-:S06]  /*c190*/  IMAD.WIDE R12, R13, 0x2, R30 ;  /* 0x000000020d0c7825 */ /* 0x000fcc00078e021e */
[----:B------:R-:W5:Y:S01]  /*c1a0*/  LDG.E.128 R12, desc[UR36][R12.64] ;  /* 0x000000240c0c7981 */ /* 0x000f62000c1e1d00 */
[----:B------:R-:W-:Y:S01]  /*c1b0*/  BSSY.RECONVERGENT B3, `(.L_x_592) ;  /* 0x0000011000037945 */ /* 0x000fe20003800200 */
[----:B--2---:R-:W-:-:S03]  /*c1c0*/  HADD2.F32 R41, -RZ, R45.H0_H0 ;  /* 0x2000002dff297230 */ /* 0x004fc60000004100 */
[----:B------:R-:W-:Y:S05]  /*c1d0*/  @P0 BRA `(.L_x_593) ;  /* 0x0000000000380947 */ /* 0x000fea0003800000 */
        /* <DEDUP_REMOVED lines=14> */
.L_x_593:
[----:B------:R-:W-:Y:S05]  /*c2c0*/  BSYNC.RECONVERGENT B3 ;  /* 0x0000000000037941 */ /* 0x000fea0003800200 */
.L_x_592:
[----:B-1---5:R-:W-:Y:S02]  /*c2d0*/  HADD2.F32 R38, -RZ, R12.H0_H0 ;  /* 0x2000000cff267230 */ /* 0x022fe40000004100 */
[--C-:B------:R-:W-:Y:S02]  /*c2e0*/  HADD2.F32 R48, -RZ, R14.reuse.H0_H0 ;  /* 0x2000000eff307230 */ /* 0x100fe40000004100 */
[----:B------:R-:W-:Y:S02]  /*c2f0*/  HADD2.F32 R39, -RZ, R14.H1_H1 ;  /* 0x3000000eff277230 */ /* 0x000fe40000004100 */
[C---:B------:R-:W-:Y:S01]  /*c300*/  FFMA.FTZ R34, R41.reuse, R38, R34 ;  /* 0x0000002629227223 */ /* 0x040fe20000010022 */
[----:B------:R-:W-:Y:S02]  /*c310*/  HADD2.F32 R12, -RZ, R12.H1_H1 ;  /* 0x3000000cff0c7230 */ /* 0x000fe40000004100 */
        /* <DEDUP_REMOVED lines=8> */
[C---:B------:R-:W-:Y:S01]  /*c3a0*/  FFMA.FTZ R9, R41.reuse, R14, R9 ;  /* 0x0000000e29097223 */ /* 0x040fe20000010009 */
[----:B------:R-:W-:Y:S01]  /*c3b0*/  MOV R12, R53 ;  /* 0x00000035000c7202 */ /* 0x000fe20000000f00 */
[C---:B------:R-:W-:Y:S01]  /*c3c0*/  FFMA.FTZ R44, R41.reuse, R13, R44 ;  /* 0x0000000d292c7223 */ /* 0x040fe2000001002c */
[----:B------:R-:W-:-:S07]  /*c3d0*/  FFMA.FTZ R0, R41, R15, R0 ;  /* 0x0000000f29007223 */ /* 0x000fce0000010000 */
.L_x_591:
[----:B------:R-:W-:Y:S05]  /*c3e0*/  BSYNC.RECONVERGENT B2 ;  /* 0x0000000000027941 */ /* 0x000fea0003800200 */
.L_x_590:
[----:B------:R-:W-:-:S13]  /*c3f0*/  ISETP.GE.U32.AND P0, PT, R40, 0x2, PT ;  /* 0x000000022800780c */ /* 0x000fda0003f06070 */
[----:B------:R-:W-:Y:S05]  /*c400*/  @!P0 BRA `(.L_x_589) ;  /* 0x0000000800688947 */ /* 0x000fea0003800000 */
[C---:B------:R-:W-:Y:S01]  /*c410*/  LEA R14, R12.reuse, UR5, 0x1 ;  /* 0x000000050c0e7c11 */ /* 0x040fe2000f8e08ff */
[C---:B------:R-:W-:Y:S01]  /*c420*/  IMAD R41, R12.reuse, 0xc0, RZ ;  /* 0x000000c00c297824 */ /* 0x040fe200078e02ff */
[----:B------:R-:W-:-:S03]  /*c430*/  IADD3 R40, PT, PT, R12, 0x2, RZ ;  /* 0x000000020c287810 */ /* 0x000fc60007ffe0ff */
[----:B------:R-:W-:-:S05]  /*c440*/  IMAD R13, R3, -0x2, R14 ;  /* 0xfffffffe030d7824 */ /* 0x000fca00078e020e */
[----:B------:R-:W-:-:S07]  /*c450*/  IADD3 R32, PT, PT, R13, 0x4, R32 ;  /* 0x000000040d207810 */ /* 0x000fce0007ffe020 */
.L_x_600:
[----:B------:R-:W1:Y:S01]  /*c460*/  LDC R47, c[0x0][0x3f4] ;  /* 0x0000fd00ff2f7b82 */ /* 0x000e620000000800 */
[----:B------:R-:W-:Y:S01]  /*c470*/  VIADD R14, R40, 0xfffffffe ;  /* 0xfffffffe280e7836 */ /* 0x000fe20000000000 */
[----:B------:R-:W-:Y:S04]  /*c480*/  BSSY.RECONVERGENT B2, `(.L_x_594) ;  /* 0x0000045000027945 */ /* 0x000fe80003800200 */
[----:B-1----:R-:W-:-:S13]  /*c490*/  ISETP.GE.AND P0, PT, R14, R47, PT ;  /* 0x0000002f0e00720c */ /* 0x002fda0003f06270 */
[----:B------:R-:W-:Y:S05]  /*c4a0*/  @!P0 BRA `(.L_x_595) ;  /* 0x0000000400088947 */ /* 0x000fea0003800000 */
[----:B------:R-:W-:Y:S01]  /*c4b0*/  IABS R15, R47 ;  /* 0x0000002f000f7213 */ /* 0x000fe20000000000 */
[----:B------:R-:W1:Y:S01]  /*c4c0*/  LDCU.64 UR6, c[0x0][0x3c8] ;  /* 0x00007900ff0677ac */ /* 0x000e620008000a00 */
[----:B------:R-:W-:Y:S02]  /*c4d0*/  IABS R42, R14 ;  /* 0x0000000e002a7213 */ /* 0x000fe40000000000 */
[----:B------:R-:W2:Y:S01]  /*c4e0*/  I2F.RP R38, R15 ;  /* 0x0000000f00267306 */ /* 0x000ea20000209400 */
[----:B------:R-:W-:Y:S01]  /*c4f0*/  ISETP.GE.AND P1, PT, R14, RZ, PT ;  /* 0x000000ff0e00720c */ /* 0x000fe20003f26270 */
[----:B------:R-:W3:Y:S01]  /*c500*/  LDCU UR4, c[0x0][0x40c] ;  /* 0x00008180ff0477ac */ /* 0x000ee20008000800 */
[----:B------:R-:W-:-:S05]  /*c510*/  ISETP.NE.AND P2, PT, R47, RZ, PT ;  /* 0x000000ff2f00720c */ /* 0x000fca0003f45270 */
[----:B--2---:R-:W2:Y:S02]  /*c520*/  MUFU.RCP R38, R38 ;  /* 0x0000002600267308 */ /* 0x004ea40000001000 */
[----:B--2---:R-:W-:-:S06]  /*c530*/  IADD3 R39, PT, PT, R38, 0xffffffe, RZ ;  /* 0x0ffffffe26277810 */ /* 0x004fcc0007ffe0ff */
[----:B------:R-:W2:Y:S02]  /*c540*/  F2I.FTZ.U32.TRUNC.NTZ R13, R39 ;  /* 0x00000027000d7305 */ /* 0x000ea4000021f000 */
[----:B--2---:R-:W-:-:S05]  /*c550*/  IADD3 R12, PT, PT, RZ, -R13, RZ ;  /* 0x8000000dff0c7210 */ /* 0x004fca0007ffe0ff */
[----:B------:R-:W-:Y:S02]  /*c560*/  IMAD R45, R12, R15, RZ ;  /* 0x0000000f0c2d7224 */ /* 0x000fe400078e02ff */
[----:B------:R-:W-:-:S04]  /*c570*/  IMAD.MOV.U32 R12, RZ, RZ, RZ ;  /* 0x000000ffff0c7224 */ /* 0x000fc800078e00ff */
[----:B------:R-:W-:Y:S01]  /*c580*/  IMAD.HI.U32 R12, R13, R45, R12 ;  /* 0x0000002d0d0c7227 */ /* 0x000fe200078e000c */
[----:B------:R-:W-:Y:S02]  /*c590*/  MOV R13, R42 ;  /* 0x0000002a000d7202 */ /* 0x000fe40000000f00 */
[----:B------:R-:W2:Y:S03]  /*c5a0*/  LDS.U16 R42, [R32+-0x4] ;  /* 0xfffffc00202a7984 */ /* 0x000ea60000000400 */
        /* <DEDUP_REMOVED lines=13> */
[----:B------:R-:W4:Y:S01]  /*c680*/  LDG.E R38, desc[UR36][R38.64] ;  /* 0x0000002426267981 */ /* 0x000f22000c1e1900 */
[----:B---3--:R-:W-:Y:S01]  /*c690*/  UISETP.NE.AND UP0, UPT, UR4, URZ, UPT ;  /* 0x000000ff0400728c */ /* 0x008fe2000bf05270 */
[----:B----4-:R-:W-:-:S04]  /*c6a0*/  IMAD R12, R21, R38, R12 ;  /* 0x00000026150c7224 */ /* 0x010fc800078e020c */
[----:B------:R-:W-:-:S04]  /*c6b0*/  IMAD R13, R12, 0xc0, RZ ;  /* 0x000000c00c0d7824 */ /* 0x000fc800078e02ff */
[----:B------:R-:W-:-:S06]  /*c6c0*/  IMAD.WIDE R12, R13, 0x2, R30 ;  /* 0x000000020d0c7825 */ /* 0x000fcc00078e021e */
[----:B------:R-:W5:Y:S01]  /*c6d0*/  LDG.E.128 R12, desc[UR36][R12.64] ;  /* 0x000000240c0c7981 */ /* 0x000f62000c1e1d00 */
[----:B--2---:R-:W-:Y:S01]  /*c6e0*/  HADD2.F32 R45, -RZ, R42.H0_H0 ;  /* 0x2000002aff2d7230 */ /* 0x004fe20000004100 */
[----:B------:R-:W-:Y:S06]  /*c6f0*/  BRA.U UP0, `(.L_x_596) ;  /* 0x0000000100347547 */ /* 0x000fec000b800000 */
[----:B------:R-:W-:Y:S01]  /*c700*/  ISETP.NE.AND P3, PT, R2, RZ, PT ;  /* 0x000000ff0200720c */ /* 0x000fe20003f65270 */
[----:B------:R-:W1:-:S12]  /*c710*/  LDS.128 R48, [R20] ;  /* 0x0000000014307984 */ /* 0x000e580000000c00 */
[----:B------:R-:W2:Y:S01]  /*c720*/  @P3 LDG.E.128 R52, desc[UR36][R36.64] ;  /* 0x0000002424343981 */ /* 0x000ea2000c1e1d00 */
        /* <DEDUP_REMOVED lines=10> */
.L_x_596:
[--C-:B-----5:R-:W-:Y:S02]  /*c7d0*/  HADD2.F32 R48, -RZ, R14.reuse.H0_H0 ;  /* 0x2000000eff307230 */ /* 0x120fe40000004100 */
[----:B-1----:R-:W-:Y:S02]  /*c7e0*/  HADD2.F32 R39, -RZ, R14.H1_H1 ;  /* 0x3000000eff277230 */ /* 0x002fe40000004100 */
[----:B------:R-:W-:Y:S02]  /*c7f0*/  HADD2.F32 R38, -RZ, R12.H0_H0 ;  /* 0x2000000cff267230 */ /* 0x000fe40000004100 */
[C---:B------:R-:W-:Y:S01]  /*c800*/  FFMA.FTZ R11, R45.reuse, R48, R11 ;  /* 0x000000302d0b7223 */ /* 0x040fe2000001000b */
[----:B------:R-:W-:Y:S02]  /*c810*/  HADD2.F32 R42, -RZ, R13.H0_H0 ;  /* 0x2000000dff2a7230 */ /* 0x000fe40000004100 */
[----:B------:R-:W-:Y:S01]  /*c820*/  FFMA.FTZ R46, R45, R39, R46 ;  /* 0x000000272d2e7223 */ /* 0x000fe2000001002e */
[----:B------:R-:W-:-:S02]  /*c830*/  HADD2.F32 R14, -RZ, R15.H0_H0 ;  /* 0x2000000fff0e7230 */ /* 0x000fc40000004100 */
[C---:B------:R-:W-:Y:S01]  /*c840*/  FFMA.FTZ R34, R45.reuse, R38, R34 ;  /* 0x000000262d227223 */ /* 0x040fe20000010022 */
[----:B------:R-:W-:Y:S02]  /*c850*/  HADD2.F32 R12, -RZ, R12.H1_H1 ;  /* 0x3000000cff0c7230 */ /* 0x000fe40000004100 */
[C---:B------:R-:W-:Y:S01]  /*c860*/  FFMA.FTZ R7, R45.reuse, R42, R7 ;  /* 0x0000002a2d077223 */ /* 0x040fe20000010007 */
[----:B------:R-:W-:Y:S02]  /*c870*/  HADD2.F32 R13, -RZ, R13.H1_H1 ;  /* 0x3000000dff0d7230 */ /* 0x000fe40000004100 */
[C---:B------:R-:W-:Y:S01]  /*c880*/  FFMA.FTZ R9, R45.reuse, R14, R9 ;  /* 0x0000000e2d097223 */ /* 0x040fe20000010009 */
[----:B------:R-:W-:Y:S02]  /*c890*/  HADD2.F32 R15, -RZ, R15.H1_H1 ;  /* 0x3000000fff0f7230 */ /* 0x000fe40000004100 */
[C---:B------:R-:W-:Y:S01]  /*c8a0*/  FFMA.FTZ R5, R45.reuse, R12, R5 ;  /* 0x0000000c2d057223 */ /* 0x040fe20000010005 */
[----:B------:R-:W-:-:S02]  /*c8b0*/  FFMA.FTZ R44, R45, R13, R44 ;  /* 0x0000000d2d2c7223 */ /* 0x000fc4000001002c */
[----:B------:R-:W-:-:S07]  /*c8c0*/  FFMA.FTZ R0, R45, R15, R0 ;  /* 0x0000000f2d007223 */ /* 0x000fce0000010000 */
.L_x_595:
[----:B------:R-:W-:Y:S05]  /*c8d0*/  BSYNC.RECONVERGENT B2 ;  /* 0x0000000000027941 */ /* 0x000fea0003800200 */
.L_x_594:
[----:B------:R-:W-:Y:S01]  /*c8e0*/  ISETP.GE.AND P0, PT, R40, R47, PT ;  /* 0x0000002f2800720c */ /* 0x000fe20003f06270 */
[----:B------:R-:W-:-:S12]  /*c8f0*/  BSSY.RECONVERGENT B2, `(.L_x_597) ;  /* 0x0000045000027945 */ /* 0x000fd80003800200 */
        /* <DEDUP_REMOVED lines=16> */
[----:B------:R-:W2:Y:S03]  /*ca00*/  LDS.U16 R42, [R32] ;  /* 0x00000000202a7984 */ /* 0x000ea60000000400 */
        /* <DEDUP_REMOVED lines=24> */
[----:B------:R-:W-:-:S05]  /*cb90*/  IADD3 R39, PT, PT, R41, 0x180, RZ ;  /* 0x0000018029277810 */ /* 0x000fca0007ffe0ff */
        /* <DEDUP_REMOVED lines=10> */
.L_x_599:
        /* <DEDUP_REMOVED lines=16> */
.L_x_598:
[----:B------:R-:W-:Y:S05]  /*cd40*/  BSYNC.RECONVERGENT B2 ;  /* 0x0000000000027941 */ /* 0x000fea0003800200 */
.L_x_597:
[C---:B------:R-:W-:Y:S01]  /*cd50*/  IADD3 R13, PT, PT, R40.reuse, 0x2, RZ ;  /* 0x00000002280d7810 */ /* 0x040fe20007ffe0ff */
[----:B------:R-:W-:Y:S01]  /*cd60*/  VIADD R40, R40, 0x4 ;  /* 0x0000000428287836 */ /* 0x000fe20000000000 */
[----:B------:R-:W-:Y:S02]  /*cd70*/  IADD3 R41, PT, PT, R41, 0x300, RZ ;  /* 0x0000030029297810 */ /* 0x000fe40007ffe0ff */
[----:B------:R-:W-:Y:S02]  /*cd80*/  ISETP.GE.AND P0, PT, R13, R16, PT ;  /* 0x000000100d00720c */ /* 0x000fe40003f06270 */
[----:B------:R-:W-:-:S11]  /*cd90*/  IADD3 R32, PT, PT, R32, 0x8, RZ ;  /* 0x0000000820207810 */ /* 0x000fd60007ffe0ff */
[----:B------:R-:W-:Y:S05]  /*cda0*/  @!P0 BRA `(.L_x_600) ;  /* 0xfffffff400ac8947 */ /* 0x000fea000383ffff */
.L_x_589:
[----:B------:R-:W-:Y:S05]  /*cdb0*/  BSYNC.RECONVERGENT B1 ;  /* 0x0000000000017941 */ /* 0x000fea0003800200 */
.L_x_588:
[----:B------:R-:W-:-:S13]  /*cdc0*/  ISETP.NE.AND P0, PT, R6, R35, PT ;  /* 0x000000230600720c */ /* 0x000fda0003f05270 */
[----:B------:R-:W-:Y:S05]  /*cdd0*/  @P0 BRA `(.L_x_578) ;  /* 0x0000000000bc0947 */ /* 0x000fea0003800000 */
[----:B------:R-:W-:Y:S01]  /*cde0*/  IMAD.MOV.U32 R13, RZ, RZ, 0xc0 ;  /* 0x000000c0ff0d7424 */ /* 0x000fe200078e00ff */
[----:B------:R-:W1:Y:S03]  /*cdf0*/  LDCU UR4, c[0x0][0x40c] ;  /* 0x00008180ff0477ac */ /* 0x000e660008000800 */
[----:B------:R-:W-:-:S04]  /*ce00*/  IMAD R13, R22, R13, -0xc0 ;  /* 0xffffff40160d7424 */ /* 0x000fc800078e020d */
[----:B------:R-:W-:-:S06]  /*ce10*/  IMAD.WIDE R12, R13, 0x2, R28 ;  /* 0x000000020d0c7825 */ /* 0x000fcc00078e021c */
[----:B------:R-:W5:Y:S01]  /*ce20*/  LDG.E.128 R12, desc[UR36][R12.64] ;  /* 0x000000240c0c7981 */ /* 0x000f62000c1e1d00 */
[----:B------:R-:W-:-:S04]  /*ce30*/  IADD3 R22, PT, PT, R22, -R3, RZ ;  /* 0x8000000316167210 */ /* 0x000fc80007ffe0ff */
[----:B------:R-:W-:Y:S01]  /*ce40*/  LEA R43, R22, R43, 0x1 ;  /* 0x0000002b162b7211 */ /* 0x000fe200078e08ff */
[----:B-1----:R-:W-:-:S05]  /*ce50*/  UISETP.NE.AND UP0, UPT, UR4, URZ, UPT ;  /* 0x000000ff0400728c */ /* 0x002fca000bf05270 */
[----:B------:R-:W1:Y:S02]  /*ce60*/  LDS.U16 R43, [R43+-0x2] ;  /* 0xfffffe002b2b7984 */ /* 0x000e640000000400 */
[----:B-1----:R-:W-:Y:S02]  /*ce70*/  HADD2.F32 R31, -RZ, R43.H0_H0 ;  /* 0x2000002bff1f7230 */ /* 0x002fe40000004100 */
[----:B------:R-:W-:Y:S05]  /*ce80*/  BRA.U UP0, `(.L_x_601) ;  /* 0x0000000100507547 */ /* 0x000fea000b800000 */
[----:B------:R-:W1:Y:S02]  /*ce90*/  LDCU.64 UR6, c[0x0][0x460] ;  /* 0x00008c00ff0677ac */ /* 0x000e640008000a00 */
[----:B-1----:R-:W-:-:S04]  /*cea0*/  ISETP.NE.U32.AND P0, PT, RZ, UR6, PT ;  /* 0x00000006ff007c0c */ /* 0x002fc8000bf05070 */
[----:B------:R-:W-:-:S13]  /*ceb0*/  ISETP.NE.AND.EX P0, PT, RZ, UR7, PT, P0 ;  /* 0x00000007ff007c0c */ /* 0x000fda000bf05300 */
[----:B------:R-:W1:Y:S08]  /*cec0*/  @P0 LDC R4, c[0x0][0x3f8] ;  /* 0x0000fe00ff040b82 */ /* 0x000e700000000800 */
[----:B------:R-:W2:Y:S01]  /*ced0*/  @P0 LDC.64 R2, c[0x0][0x458] ;  /* 0x00011600ff020b82 */ /* 0x000ea20000000a00 */
[----:B-1----:R-:W-:-:S04]  /*cee0*/  @P0 IMAD R4, R19, R4, R8 ;  /* 0x0000000413040224 */ /* 0x002fc800078e0208 */
[----:B------:R-:W-:-:S04]  /*cef0*/  @P0 IMAD R19, R4, 0xc0, R33 ;  /* 0x000000c004130824 */ /* 0x000fc800078e0221 */
[----:B--2---:R-:W-:-:S05]  /*cf00*/  @P0 IMAD.WIDE R2, R19, 0x2, R2 ;  /* 0x0000000213020825 */ /* 0x004fca00078e0202 */
[----:B0-----:R-:W2:Y:S01]  /*cf10*/  @P0 LDG.E.128 R20, desc[UR36][R2.64] ;  /* 0x0000002402140981 */ /* 0x001ea2000c1e1d00 */
[----:B-----5:R-:W-:Y:S02]  /*cf20*/  HFMA2 R12, R12, 1, 1, R24 ;  /* 0x3c003c000c0c7831 */ /* 0x020fe40000000018 */
[----:B------:R-:W-:Y:S02]  /*cf30*/  IMAD R17, R17, 0xc0, RZ ;  /* 0x000000c011117824 */ /* 0x000fe400078e02ff */
[----:B------:R-:W-:Y:S02]  /*cf40*/  HADD2 R13, R13, R25 ;  /* 0x000000190d0d7230 */ /* 0x000fe40000000000 */
[----:B------:R-:W-:Y:S02]  /*cf50*/  HFMA2 R14, R14, 1, 1, R26 ;  /* 0x3c003c000e0e7831 */ /* 0x000fe4000000001a */
[----:B------:R-:W-:Y:S02]  /*cf60*/  HADD2 R15, R15, R27 ;  /* 0x0000001b0f0f7230 */ /* 0x000fe40000000000 */
[----:B------:R-:W-:-:S04]  /*cf70*/  IMAD.WIDE R28, R17, 0x2, R28 ;  /* 0x00000002111c7825 */ /* 0x000fc800078e021c */
[----:B--2---:R-:W-:Y:S02]  /*cf80*/  @P0 HMUL2 R12, R12, R20 ;  /* 0x000000140c0c0232 */ /* 0x004fe40000000000 */
[----:B------:R-:W-:Y:S02]  /*cf90*/  @P0 HFMA2 R13, R13, R21, -RZ ;  /* 0x000000150d0d0231 */ /* 0x000fe400001000ff */
[----:B------:R-:W-:Y:S02]  /*cfa0*/  @P0 HMUL2 R14, R14, R22 ;  /* 0x000000160e0e0232 */ /* 0x000fe40000000000 */
[----:B------:R-:W-:-:S05]  /*cfb0*/  @P0 HFMA2 R15, R15, R23, -RZ ;  /* 0x000000170f0f0231 */ /* 0x000fca00001000ff */
[----:B------:R1:W-:Y:S02]  /*cfc0*/  STG.E.128 desc[UR36][R28.64], R12 ;  /* 0x0000000c1c007986 */ /* 0x0003e4000c101d24 */
.L_x_601:
[--C-:B-----5:R-:W-:Y:S02]  /*cfd0*/  HADD2.F32 R2, -RZ, R12.reuse.H0_H0 ;  /* 0x2000000cff027230 */ /* 0x120fe40000004100 */
[----:B------:R-:W-:Y:S02]  /*cfe0*/  HADD2.F32 R4, -RZ, R13.H0_H0 ;  /* 0x2000000dff047230 */ /* 0x000fe40000004100 */
[----:B------:R-:W-:Y:S02]  /*cff0*/  HADD2.F32 R8, -RZ, R15.H0_H0 ;  /* 0x2000000fff087230 */ /* 0x000fe40000004100 */
[C---:B------:R-:W-:Y:S01]  /*d000*/  FFMA.FTZ R34, R31.reuse, R2, R34 ;  /* 0x000000021f227223 */ /* 0x040fe20000010022 */
[----:B-1----:R-:W-:Y:S02]  /*d010*/  HADD2.F32 R12, -RZ, R12.H1_H1 ;  /* 0x3000000cff0c7230 */ /* 0x002fe40000004100 */
        /* <DEDUP_REMOVED lines=11> */
.L_x_578:
[----:B------:R-:W-:Y:S05]  /*d0d0*/  BSYNC.RECONVERGENT B0 ;  /* 0x0000000000007941 */ /* 0x000fea0003800200 */
.L_x_577:
[----:B------:R-:W-:Y:S01]  /*d0e0*/  BAR.SYNC.DEFER_BLOCKING 0x0 ;  /* 0x0000000000007b1d */ /* 0x000fe20000010000 */
[----:B------:R-:W-:-:S13]  /*d0f0*/  ISETP.GT.U32.AND P0, PT, R33, 0xbf, PT ;  /* 0x000000bf2100780c */ /* 0x000fda0003f04070 */
[----:B------:R-:W-:Y:S05]  /*d100*/  @P0 EXIT ;  /* 0x000000000000094d */ /* 0x000fea0003800000 */
[----:B------:R-:W1:Y:S01]  /*d110*/  S2UR UR5, SR_CgaCtaId ;  /* 0x00000000000579c3 */ /* 0x000e620000008800 */
[----:B------:R-:W-:Y:S01]  /*d120*/  LOP3.LUT R2, R18, 0x3e0, RZ, 0xc0, !PT ;  /* 0x000003e012027812 */ /* 0x000fe200078ec0ff */
[----:B------:R-:W-:Y:S01]  /*d130*/  UMOV UR4, 0x400 ;  /* 0x0000040000047882 */ /* 0x000fe20000000000 */
[----:B------:R-:W-:Y:S01]  /*d140*/  BSSY.RECONVERGENT B0, `(.L_x_602) ;  /* 0x000000c000007945 */ /* 0x000fe20003800200 */
[----:B------:R-:W-:Y:S01]  /*d150*/  UIADD3 UR4, UPT, UPT, UR4, 0x410, URZ ;  /* 0x0000041004047890 */ /* 0x000fe2000fffe0ff */
[----:B------:R-:W-:Y:S02]  /*d160*/  ISETP.NE.AND P0, PT, R2, 0x20, PT ;  /* 0x000000200200780c */ /* 0x000fe40003f05270 */
[----:B------:R-:W-:Y:S01]  /*d170*/  ISETP.GT.U32.AND P1, PT, R18, 0x1f, PT ;  /* 0x0000001f1200780c */ /* 0x000fe20003f24070 */
[----:B-1----:R-:W-:-:S06]  /*d180*/  ULEA UR4, UR5, UR4, 0x18 ;  /* 0x0000000405047291 */ /* 0x002fcc000f8ec0ff */
[----:B------:R-:W-:-:S04]  /*d190*/  LEA R2, R33, UR4, 0x1 ;  /* 0x0000000421027c11 */ /* 0x000fc8000f8e08ff */
[----:B------:R-:W-:Y:S05]  /*d1a0*/  @P0 BRA `(.L_x_603) ;  /* 0x0000000000140947 */ /* 0x000fea0003800000 */
[----:B------:R-:W-:Y:S02]  /*d1b0*/  F2FP.F16.F32.PACK_AB R12, R5, R34 ;  /* 0x00000022050c723e */ /* 0x000fe400000000ff */
[----:B------:R-:W-:Y:S02]  /*d1c0*/  F2FP.F16.F32.PACK_AB R13, R44, R7 ;  /* 0x000000072c0d723e */ /* 0x000fe400000000ff */
[----:B------:R-:W-:Y:S02]  /*d1d0*/  F2FP.F16.F32.PACK_AB R14, R46, R11 ;  /* 0x0000000b2e0e723e */ /* 0x000fe400000000ff */
[----:B------:R-:W-:-:S05]  /*d1e0*/  F2FP.F16.F32.PACK_AB R15, R0, R9 ;  /* 0x00000009000f723e */ /* 0x000fca00000000ff */
[----:B------:R1:W-:Y:S02]  /*d1f0*/  STS.128 [R2], R12 ;  /* 0x0000000c02007388 */ /* 0x0003e40000000c00 */
.L_x_603:
[----:B------:R-:W-:Y:S05]  /*d200*/  BSYNC.RECONVERGENT B0 ;  /* 0x0000000000007941 */ /* 0x000fea0003800200 */
.L_x_602:
[----:B------:R-:W-:Y:S06]  /*d210*/  BAR.SYNC.DEFER_BLOCKING 0x0 ;  /* 0x0000000000007b1d */ /* 0x000fec0000010000 */
[----:B------:R-:W-:Y:S04]  /*d220*/  BSSY.RECONVERGENT B0, `(.L_x_604) ;  /* 0x0000013000007945 */ /* 0x000fe80003800200 */
[----:B------:R-:W-:Y:S05]  /*d230*/  @P1 BRA `(.L_x_605) ;  /* 0x0000000000441947 */ /* 0x000fea0003800000 */
[----:B-1----:R-:W1:Y:S02]  /*d240*/  LDS.128 R12, [R2] ;  /* 0x00000000020c7984 */ /* 0x002e640000000c00 */
[--C-:B-1----:R-:W-:Y:S02]  /*d250*/  HADD2.F32 R3, -RZ, R12.reuse.H0_H0 ;  /* 0x2000000cff037230 */ /* 0x102fe40000004100 */
        /* <DEDUP_REMOVED lines=15> */
.L_x_605:
[----:B------:R-:W-:Y:S05]  /*d350*/  BSYNC.RECONVERGENT B0 ;  /* 0x0000000000007941 */ /* 0x000fea0003800200 */
.L_x_604:
[----:B------:R-:W-:Y:S06]  /*d360*/  BAR.SYNC.DEFER_BLOCKING 0x0 ;  /* 0x0000000000007b1d */ /* 0x000fec0000010000 */
[----:B------:R-:W-:Y:S05]  /*d370*/  @P1 EXIT ;  /* 0x000000000000194d */ /* 0x000fea0003800000 */
[----:B------:R-:W2:Y:S02]  /*d380*/  LDCU UR4, c[0x0][0x478] ;  /* 0x00008f00ff0477ac */ /* 0x000ea40008000800 */
[----:B--2---:R-:W-:-:S09]  /*d390*/  UISETP.NE.AND UP0, UPT, UR4, 0x2, UPT ;  /* 0x000000020400788c */ /* 0x004fd2000bf05270 */
[----:B------:R-:W-:Y:S05]  /*d3a0*/  BRA.U UP0, `(.L_x_606) ;  /* 0x0000000100e07547 */ /* 0x000fea000b800000 */
[----:B-1----:R-:W1:Y:S01]  /*d3b0*/  LDC.64 R2, c[0x0][0x470] ;  /* 0x00011c00ff027b82 */ /* 0x002e620000000a00 */
[----:B------:R-:W2:Y:S01]  /*d3c0*/  LDCU.64 UR4, c[0x0][0x380] ;  /* 0x00007000ff0477ac */ /* 0x000ea20008000a00 */
[----:B-1----:R-:W3:Y:S01]  /*d3d0*/  LDG.E R2, desc[UR36][R2.64] ;  /* 0x0000002402027981 */ /* 0x002ee2000c1e1900 */
[----:B------:R-:W-:-:S04]  /*d3e0*/  IADD3 R10, PT, PT, R10, R33, RZ ;  /* 0x000000210a0a7210 */ /* 0x000fc80007ffe0ff */
[----:B--2---:R-:W-:Y:S01]  /*d3f0*/  IADD3 R8, P0, PT, R10, UR4, RZ ;  /* 0x000000040a087c10 */ /* 0x004fe2000ff1e0ff */
[C---:B---3--:R-:W-:Y:S01]  /*d400*/  FMUL.FTZ R9, R2.reuse, R9 ;  /* 0x0000000902097220 */ /* 0x048fe20000410000 */
[C---:B------:R-:W-:Y:S01]  /*d410*/  FMUL.FTZ R0, R2.reuse, R0 ;  /* 0x0000000002007220 */ /* 0x040fe20000410000 */
[C---:B------:R-:W-:Y:S01]  /*d420*/  FMUL.FTZ R46, R2.reuse, R46 ;  /* 0x0000002e022e7220 */ /* 0x040fe20000410000 */
[C---:B------:R-:W-:Y:S01]  /*d430*/  FMUL.FTZ R44, R2.reuse, R44 ;  /* 0x0000002c022c7220 */ /* 0x040fe20000410000 */
[C---:B------:R-:W-:Y:S01]  /*d440*/  FMUL.FTZ R5, R2.reuse, R5 ;  /* 0x0000000502057220 */ /* 0x040fe20000410000 */
[C---:B------:R-:W-:Y:S01]  /*d450*/  FMUL.FTZ R7, R2.reuse, R7 ;  /* 0x0000000702077220 */ /* 0x040fe20000410000 */
[----:B------:R-:W1:Y:S01]  /*d460*/  F2I.S8.NTZ R9, R9 ;  /* 0x0000000900097305 */ /* 0x000e620000202100 */
[C---:B------:R-:W-:Y:S01]  /*d470*/  FMUL.FTZ R11, R2.reuse, R11 ;  /* 0x0000000b020b7220 */ /* 0x040fe20000410000 */
[----:B------:R-:W-:-:S06]  /*d480*/  FMUL.FTZ R2, R2, R34 ;  /* 0x0000002202027220 */ /* 0x000fcc0000410000 */
[----:B------:R-:W2:Y:S01]  /*d490*/  F2I.S8.NTZ R0, R0 ;  /* 0x0000000000007305 */ /* 0x000ea20000202100 */
[----:B-1----:R-:W-:-:S07]  /*d4a0*/  PRMT R3, R9, 0x8880, RZ ;  /* 0x0000888009037816 */ /* 0x002fce00000000ff */
[----:B------:R-:W1:Y:S01]  /*d4b0*/  F2I.S8.NTZ R46, R46 ;  /* 0x0000002e002e7305 */ /* 0x000e620000202100 */
[----:B------:R-:W-:Y:S02]  /*d4c0*/  PRMT R3, R3, 0x7710, RZ ;  /* 0x0000771003037816 */ /* 0x000fe400000000ff */
[----:B--2---:R-:W-:-:S05]  /*d4d0*/  PRMT R6, R0, 0x8880, RZ ;  /* 0x0000888000067816 */ /* 0x004fca00000000ff */
[----:B------:R-:W2:Y:S01]  /*d4e0*/  F2I.S8.NTZ R44, R44 ;  /* 0x0000002c002c7305 */ /* 0x000ea20000202100 */
[----:B------:R-:W-:Y:S01]  /*d4f0*/  IMAD.U32 R4, R3, 0x10000, RZ ;  /* 0x0001000003047824 */ /* 0x000fe200078e00ff */
[----:B------:R-:W-:-:S04]  /*d500*/  PRMT R3, R6, 0x7710, RZ ;  /* 0x0000771006037816 */ /* 0x000fc800000000ff */
[----:B------:R-:W-:Y:S02]  /*d510*/  LOP3.LUT R4, R4, 0xff0000, RZ, 0xc0, !PT ;  /* 0x00ff000004047812 */ /* 0x000fe400078ec0ff */
[----:B------:R-:W3:Y:S01]  /*d520*/  F2I.S8.NTZ R5, R5 ;  /* 0x0000000500057305 */ /* 0x000ee20000202100 */
[----:B-1----:R-:W-:Y:S02]  /*d530*/  PRMT R46, R46, 0x8880, RZ ;  /* 0x000088802e2e7816 */ /* 0x002fe400000000ff */
[----:B------:R-:W-:Y:S02]  /*d540*/  PRMT R3, R4, 0x4210, R3 ;  /* 0x0000421004037816 */ /* 0x000fe40000000003 */
[----:B------:R-:W-:Y:S02]  /*d550*/  PRMT R0, R46, 0x7710, RZ ;  /* 0x000077102e007816 */ /* 0x000fe400000000ff */
[----:B--2---:R-:W-:Y:S01]  /*d560*/  PRMT R4, R44, 0x8880, RZ ;  /* 0x000088802c047816 */ /* 0x004fe200000000ff */
[----:B------:R-:W1:Y:S01]  /*d570*/  F2I.S8.NTZ R7, R7 ;  /* 0x0000000700077305 */ /* 0x000e620000202100 */
[----:B------:R-:W-:-:S02]  /*d580*/  SHF.L.U32 R0, R0, 0x8, RZ ;  /* 0x0000000800007819 */ /* 0x000fc400000006ff */
[----:B------:R-:W-:Y:S02]  /*d590*/  PRMT R4, R4, 0x7710, RZ ;  /* 0x0000771004047816 */ /* 0x000fe400000000ff */
[----:B------:R-:W-:Y:S02]  /*d5a0*/  LOP3.LUT R9, R3, 0xff00, R0, 0xf8, !PT ;  /* 0x0000ff0003097812 */ /* 0x000fe400078ef800 */
[----:B---3--:R-:W-:Y:S01]  /*d5b0*/  PRMT R5, R5, 0x8880, RZ ;  /* 0x0000888005057816 */ /* 0x008fe200000000ff */
[----:B------:R-:W2:Y:S01]  /*d5c0*/  F2I.S8.NTZ R11, R11 ;  /* 0x0000000b000b7305 */ /* 0x000ea20000202100 */
[----:B------:R-:W-:Y:S02]  /*d5d0*/  LOP3.LUT R4, R4, 0xff, RZ, 0xc0, !PT ;  /* 0x000000ff04047812 */ /* 0x000fe400078ec0ff */
[----:B------:R-:W-:Y:S02]  /*d5e0*/  PRMT R0, R5, 0x7710, RZ ;  /* 0x0000771005007816 */ /* 0x000fe400000000ff */
[----:B-1----:R-:W-:-:S03]  /*d5f0*/  PRMT R7, R7, 0x8880, RZ ;  /* 0x0000888007077816 */ /* 0x002fc600000000ff */
[----:B------:R-:W1:Y:S01]  /*d600*/  F2I.S8.NTZ R2, R2 ;  /* 0x0000000200027305 */ /* 0x000e620000202100 */
[----:B------:R-:W-:Y:S02]  /*d610*/  LOP3.LUT R6, R0, 0xff, RZ, 0xc0, !PT ;  /* 0x000000ff00067812 */ /* 0x000fe400078ec0ff */
[----:B------:R-:W-:Y:S02]  /*d620*/  PRMT R3, R7, 0x7710, RZ ;  /* 0x0000771007037816 */ /* 0x000fe400000000ff */
[----:B--2---:R-:W-:Y:S02]  /*d630*/  PRMT R7, R11, 0x8880, RZ ;  /* 0x000088800b077816 */ /* 0x004fe400000000ff */
[----:B------:R-:W-:Y:S02]  /*d640*/  LOP3.LUT R5, R3, 0xff, RZ, 0xc0, !PT ;  /* 0x000000ff03057812 */ /* 0x000fe400078ec0ff */
[----:B------:R-:W-:Y:S01]  /*d650*/  PRMT R0, R7, 0x7710, RZ ;  /* 0x0000771007007816 */ /* 0x000fe200000000ff */
[----:B------:R-:W-:Y:S01]  /*d660*/  IMAD.WIDE.U32 R6, R6, 0x100, RZ ;  /* 0x0000010006067825 */ /* 0x000fe200078e00ff */
[----:B-1----:R-:W-:-:S03]  /*d670*/  PRMT R11, R2, 0x8880, RZ ;  /* 0x00008880020b7816 */ /* 0x002fc600000000ff */
[----:B------:R-:W-:Y:S01]  /*d680*/  IMAD.WIDE.U32 R2, R4, 0x1000000, RZ ;  /* 0x0100000004027825 */ /* 0x000fe200078e00ff */
[----:B------:R-:W-:Y:S02]  /*d690*/  LOP3.LUT R9, R9, 0xff, R0, 0xf8, !PT ;  /* 0x000000ff09097812 */ /* 0x000fe400078ef800 */
[----:B------:R-:W-:Y:S01]  /*d6a0*/  PRMT R0, R11, 0x7710, RZ ;  /* 0x000077100b007816 */ /* 0x000fe200000000ff */
[----:B------:R-:W-:-:S03]  /*d6b0*/  IMAD.WIDE.U32 R4, R5, 0x10000, RZ ;  /* 0x0001000005047825 */ /* 0x000fc600078e00ff */
[----:B------:R-:W-:Y:S02]  /*d6c0*/  LOP3.LUT R11, R6, R2, R4, 0xfe, !PT ;  /* 0x00000002060b7212 */ /* 0x000fe400078efe04 */
[----:B------:R-:W-:Y:S02]  /*d6d0*/  LOP3.LUT R3, R5, R9, R3, 0xfe, !PT ;  /* 0x0000000905037212 */ /* 0x000fe400078efe03 */
[----:B------:R-:W-:Y:S02]  /*d6e0*/  LEA.HI.X.SX32 R9, R10, UR5, 0x1, P0 ;  /* 0x000000050a097c11 */ /* 0x000fe400080f0eff */
[----:B------:R-:W-:Y:S02]  /*d6f0*/  LOP3.LUT R2, R11, 0xff, R0, 0xf8, !PT ;  /* 0x000000ff0b027812 */ /* 0x000fe400078ef800 */
[----:B------:R-:W-:-:S05]  /*d700*/  LOP3.LUT R3, R3, R7, RZ, 0xfc, !PT ;  /* 0x0000000703037212 */ /* 0x000fca00078efcff */
[----:B------:R-:W-:Y:S01]  /*d710*/  STG.E.64 desc[UR36][R8.64], R2 ;  /* 0x0000000208007986 */ /* 0x000fe2000c101b24 */
[----:B------:R-:W-:Y:S05]  /*d720*/  EXIT ;  /* 0x000000000000794d */ /* 0x000fea0003800000 */
.L_x_606:
[----:B-1----:R-:W1:Y:S01]  /*d730*/  LDC.64 R2, c[0x0][0x380] ;  /* 0x0000e000ff027b82 */ /* 0x002e620000000a00 */
[----:B------:R-:W-:Y:S01]  /*d740*/  IMAD.IADD R33, R10, 0x1, R33 ;  /* 0x000000010a217824 */ /* 0x000fe200078e0221 */
[----:B------:R-:W-:Y:S02]  /*d750*/  F2FP.F16.F32.PACK_AB R5, R5, R34 ;  /* 0x000000220505723e */ /* 0x000fe400000000ff */
[----:B------:R-:W-:Y:S02]  /*d760*/  F2FP.F16.F32.PACK_AB R7, R44, R7 ;  /* 0x000000072c07723e */ /* 0x000fe400000000ff */
[----:B------:R-:W-:Y:S02]  /*d770*/  F2FP.F16.F32.PACK_AB R11, R46, R11 ;  /* 0x0000000b2e0b723e */ /* 0x000fe400000000ff */
[----:B------:R-:W-:Y:S01]  /*d780*/  F2FP.F16.F32.PACK_AB R9, R0, R9 ;  /* 0x000000090009723e */ /* 0x000fe200000000ff */
[----:B-1----:R-:W-:-:S05]  /*d790*/  IMAD.WIDE R2, R33, 0x2, R2 ;  /* 0x0000000221027825 */ /* 0x002fca00078e0202 */
[----:B------:R-:W-:Y:S04]  /*d7a0*/  STG.E desc[UR36][R2.64], R5 ;  /* 0x0000000502007986 */ /* 0x000fe8000c101924 */
[----:B------:R-:W-:Y:S04]  /*d7b0*/  STG.E desc[UR36][R2.64+0x4], R7 ;  /* 0x0000040702007986 */ /* 0x000fe8000c101924 */
[----:B------:R-:W-:Y:S04]  /*d7c0*/  STG.E desc[UR36][R2.64+0x8], R11 ;  /* 0x0000080b02007986 */ /* 0x000fe8000c101924 */
[----:B------:R-:W-:Y:S01]  /*d7d0*/  STG.E desc[UR36][R2.64+0xc], R9 ;  /* 0x00000c0902007986 */ /* 0x000fe2000c101924 */
[----:B------:R-:W-:Y:S05]  /*d7e0*/  EXIT ;  /* 0x000000000000794d */ /* 0x000fea0003800000 */
.L_x_417:
[----:B------:R-:W-:Y:S01]  /*d7f0*/  MOV R12, 0x10 ;  /* 0x00000010000c7802 */ /* 0x000fe20000000f00 */
[----:B------:R-:W-:Y:S01]  /*d800*/  IMAD.MOV.U32 R15, RZ, RZ, -0x1 ;  /* 0xffffffffff0f7424 */ /* 0x000fe200078e00ff */
[----:B------:R-:W-:-:S07]  /*d810*/  MOV R11, 0x1f ;  /* 0x0000001f000b7802 */ /* 0x000fce0000000f00 */
[----:B------:R-:W-:Y:S05]  /*d820*/  WARPSYNC.COLLECTIVE R15, `(.L_x_607) ;  /* 0x000000000f087348 */ /* 0x000fea0003c00000 */
[----:B------:R0:W1:Y:S02]  /*d830*/  SHFL.BFLY P6, R14, R13, R12, R11 ;  /* 0x0c00000c0d0e7389 */ /* 0x00006400000c000b */
[----:B01----:R-:W-:Y:S05]  /*d840*/  ENDCOLLECTIVE ;  /* 0x000000000000791b */ /* 0x003fea0003800000 */
.L_x_607:
[----:B------:R-:W-:Y:S01]  /*d850*/  MOV R12, 0x8 ;  /* 0x00000008000c7802 */ /* 0x000fe20000000f00 */
[----:B------:R-:W-:-:S05]  /*d860*/  FADD.FTZ R0, R13, R14 ;  /* 0x0000000e0d007221 */ /* 0x000fca0000010000 */
[----:B------:R-:W-:-:S07]  /*d870*/  MOV R13, R0 ;  /* 0x00000000000d7202 */ /* 0x000fce0000000f00 */
[----:B------:R-:W-:Y:S05]  /*d880*/  WARPSYNC.COLLECTIVE R15, `(.L_x_608) ;  /* 0x000000000f087348 */ /* 0x000fea0003c00000 */
[----:B------:R0:W1:Y:S02]  /*d890*/  SHFL.BFLY P6, R14, R13, R12, R11 ;  /* 0x0c00000c0d0e7389 */ /* 0x00006400000c000b */
[----:B01----:R-:W-:Y:S05]  /*d8a0*/  ENDCOLLECTIVE ;  /* 0x000000000000791b */ /* 0x003fea0003800000 */
.L_x_608:
[----:B------:R-:W-:Y:S01]  /*d8b0*/  MOV R12, 0x4 ;  /* 0x00000004000c7802 */ /* 0x000fe20000000f00 */
[----:B------:R-:W-:-:S04]  /*d8c0*/  FADD.FTZ R4, R0, R14 ;  /* 0x0000000e00047221 */ /* 0x000fc80000010000 */
[----:B------:R-:W-:-:S07]  /*d8d0*/  IMAD.MOV.U32 R13, RZ, RZ, R4 ;  /* 0x000000ffff0d7224 */ /* 0x000fce00078e0004 */
[----:B------:R-:W-:Y:S05]  /*d8e0*/  WARPSYNC.COLLECTIVE R15, `(.L_x_609) ;  /* 0x000000000f087348 */ /* 0x000fea0003c00000 */
[----:B------:R0:W1:Y:S02]  /*d8f0*/  SHFL.BFLY P6, R14, R13, R12, R11 ;  /* 0x0c00000c0d0e7389 */ /* 0x00006400000c000b */
[----:B01----:R-:W-:Y:S05]  /*d900*/  ENDCOLLECTIVE ;  /* 0x000000000000791b */ /* 0x003fea0003800000 */
.L_x_609:
[----:B------:R-:W-:Y:S02]  /*d910*/  IMAD.MOV.U32 R12, RZ, RZ, 0x2 ;  /* 0x00000002ff0c7424 */ /* 0x000fe400078e00ff */
[----:B------:R-:W-:-:S05]  /*d920*/  FADD.FTZ R6, R4, R14 ;  /* 0x0000000e04067221 */ /* 0x000fca0000010000 */
[----:B------:R-:W-:-:S07]  /*d930*/  MOV R13, R6 ;  /* 0x00000006000d7202 */ /* 0x000fce0000000f00 */
[----:B------:R-:W-:Y:S05]  /*d940*/  WARPSYNC.COLLECTIVE R15, `(.L_x_610) ;  /* 0x000000000f087348 */ /* 0x000fea0003c00000 */
[----:B------:R0:W1:Y:S02]  /*d950*/  SHFL.BFLY P6, R14, R13, R12, R11 ;  /* 0x0c00000c0d0e7389 */ /* 0x00006400000c000b */
[----:B01----:R-:W-:Y:S05]  /*d960*/  ENDCOLLECTIVE ;  /* 0x000000000000791b */ /* 0x003fea0003800000 */
.L_x_610:
[----:B------:R-:W-:Y:S01]  /*d970*/  MOV R12, 0x1 ;  /* 0x00000001000c7802 */ /* 0x000fe20000000f00 */
[----:B------:R-:W-:-:S05]  /*d980*/  FADD.FTZ R7, R6, R14 ;  /* 0x0000000e06077221 */ /* 0x000fca0000010000 */
[----:B------:R-:W-:-:S07]  /*d990*/  MOV R13, R7 ;  /* 0x00000007000d7202 */ /* 0x000fce0000000f00 */
[----:B------:R-:W-:Y:S05]  /*d9a0*/  WARPSYNC.COLLECTIVE R15, `(.L_x_611) ;  /* 0x000000000f087348 */ /* 0x000fea0003c00000 */
[----:B------:R0:W1:Y:S02]  /*d9b0*/  SHFL.BFLY P6, R14, R13, R12, R11 ;  /* 0x0c00000c0d0e7389 */ /* 0x00006400000c000b */
[----:B01----:R-:W-:Y:S05]  /*d9c0*/  ENDCOLLECTIVE ;  /* 0x000000000000791b */ /* 0x003fea0003800000 */
.L_x_611:
[----:B------:R-:W-:Y:S05]  /*d9d0*/  BRA `(.L_x_612) ;  /* 0xffffff54004c7947 */ /* 0x000fea000383ffff */
.L_x_547:
[----:B------:R-:W-:Y:S01]  /*d9e0*/  BSSY B1, `(.L_x_613) ;  /* 0x0000007000017945 */ /* 0x000fe20003800000 */
[----:B------:R-:W-:Y:S01]  /*d9f0*/  IMAD.MOV.U32 R12, RZ, RZ, 0x2 ;  /* 0x00000002ff0c7424 */ /* 0x000fe200078e00ff */
[----:B------:R-:W-:Y:S02]  /*da00*/  MOV R11, 0x1f ;  /* 0x0000001f000b7802 */ /* 0x000fe40000000f00 */
[----:B------:R-:W-:-:S07]  /*da10*/  MOV R15, 0xffffffff ;  /* 0xffffffff000f7802 */ /* 0x000fce0000000f00 */
[----:B------:R-:W-:Y:S05]  /*da20*/  WARPSYNC.COLLECTIVE R15, `(.L_x_614) ;  /* 0x000000000f087348 */ /* 0x000fea0003c00000 */
[----:B------:R0:W1:Y:S02]  /*da30*/  SHFL.BFLY P6, R14, R13, R12, R11 ;  /* 0x0c00000c0d0e7389 */ /* 0x00006400000c000b */
[----:B01----:R-:W-:Y:S05]  /*da40*/  ENDCOLLECTIVE ;  /* 0x000000000000791b */ /* 0x003fea0003800000 */
.L_x_614:
[----:B------:R-:W-:Y:S05]  /*da50*/  BSYNC B1 ;  /* 0x0000000000017941 */ /* 0x000fea0003800000 */
.L_x_613:
[----:B------:R-:W-:Y:S01]  /*da60*/  FADD.FTZ R13, R13, R14 ;  /* 0x0000000e0d0d7221 */ /* 0x000fe20000010000 */
[----:B------:R-:W-:Y:S02]  /*da70*/  IMAD.MOV.U32 R12, RZ, RZ, 0x1 ;  /* 0x00000001ff0c7424 */ /* 0x000fe400078e00ff */
[----:B------:R-:W-:Y:S01]  /*da80*/  HFMA2 R11, -RZ, RZ, 0, 1.847743988037109375e-06 ;  /* 0x0000001fff0b7431 */ /* 0x000fe200000001ff */
[----:B------:R-:W-:-:S07]  /*da90*/  MOV R15, 0xffffffff ;  /* 0xffffffff000f7802 */ /* 0x000fce0000000f00 */
[----:B------:R-:W-:Y:S05]  /*daa0*/  WARPSYNC.COLLECTIVE R15, `(.L_x_615) ;  /* 0x000000000f087348 */ /* 0x000fea0003c00000 */
[----:B------:R0:W1:Y:S02]  /*dab0*/  SHFL.BFLY P6, R14, R13, R12, R11 ;  /* 0x0c00000c0d0e7389 */ /* 0x00006400000c000b */
[----:B01----:R-:W-:Y:S05]  /*dac0*/  ENDCOLLECTIVE ;  /* 0x000000000000791b */ /* 0x003fea0003800000 */
.L_x_615:
[----:B------:R-:W-:Y:S05]  /*dad0*/  BRA `(.L_x_616) ;  /* 0xffffffb000e47947 */ /* 0x000fea000383ffff */
.L_x_551:
[----:B-1----:R-:W-:Y:S01]  /*dae0*/  HFMA2 R12, -RZ, RZ, 0, 9.5367431640625e-07 ;  /* 0x00000010ff0c7431 */ /* 0x002fe200000001ff */
[----:B------:R-:W-:Y:S01]  /*daf0*/  BSSY B0, `(.L_x_617) ;  /* 0x0000007000007945 */ /* 0x000fe20003800000 */
[----:B0-----:R-:W-:Y:S01]  /*db00*/  IMAD.MOV.U32 R13, RZ, RZ, R122 ;  /* 0x000000ffff0d7224 */ /* 0x001fe200078e007a */
[----:B------:R-:W-:Y:S01]  /*db10*/  MOV R11, 0x1f ;  /* 0x0000001f000b7802 */ /* 0x000fe20000000f00 */
[----:B------:R-:W-:-:S07]  /*db20*/  IMAD.MOV.U32 R15, RZ, RZ, -0x1 ;  /* 0xffffffffff0f7424 */ /* 0x000fce00078e00ff */
[----:B------:R-:W-:Y:S05]  /*db30*/  WARPSYNC.COLLECTIVE R15, `(.L_x_618) ;  /* 0x000000000f087348 */ /* 0x000fea0003c00000 */
[----:B------:R0:W1:Y:S02]  /*db40*/  SHFL.BFLY P6, R14, R13, R12, R11 ;  /* 0x0c00000c0d0e7389 */ /* 0x00006400000c000b */
[----:B01----:R-:W-:Y:S05]  /*db50*/  ENDCOLLECTIVE ;  /* 0x000000000000791b */ /* 0x003fea0003800000 */
.L_x_618:
[----:B------:R-:W-:Y:S05]  /*db60*/  BSYNC B0 ;  /* 0x0000000000007941 */ /* 0x000fea0003800000 */
.L_x_617:
[----:B------:R-:W-:Y:S01]  /*db70*/  FMNMX.FTZ R13, R14, R122, !PT ;  /* 0x0000007a0e0d7209 */ /* 0x000fe20007810000 */
[----:B------:R-:W-:Y:S01]  /*db80*/  HFMA2 R12, -RZ, RZ, 0, 4.76837158203125e-07 ;  /* 0x00000008ff0c7431 */ /* 0x000fe200000001ff */
[----:B------:R-:W-:Y:S01]  /*db90*/  MOV R11, 0x1f ;  /* 0x0000001f000b7802 */ /* 0x000fe20000000f00 */
[----:B------:R-:W-:-:S07]  /*dba0*/  IMAD.MOV.U32 R15, RZ, RZ, -0x1 ;  /* 0xffffffffff0f7424 */ /* 0x000fce00078e00ff */
[----:B------:R-:W-:Y:S05]  /*dbb0*/  WARPSYNC.COLLECTIVE R15, `(.L_x_619) ;  /* 0x000000000f087348 */ /* 0x000fea0003c00000 */
[----:B------:R0:W1:Y:S02]  /*dbc0*/  SHFL.BFLY P6, R14, R13, R12, R11 ;  /* 0x0c00000c0d0e7389 */ /* 0x00006400000c000b */
[----:B01----:R-:W-:Y:S05]  /*dbd0*/  ENDCOLLECTIVE ;  /* 0x000000000000791b */ /* 0x003fea0003800000 */
.L_x_619:
[----:B------:R-:W-:Y:S01]  /*dbe0*/  HFMA2 R12, -RZ, RZ, 0, 2.384185791015625e-07 ;  /* 0x00000004ff0c7431 */ /* 0x000fe200000001ff */
[----:B------:R-:W-:-:S04]  /*dbf0*/  FMNMX.FTZ R0, R13, R14, !PT ;  /* 0x0000000e0d007209 */ /* 0x000fc80007810000 */
[----:B------:R-:W-:-:S07]  /*dc00*/  MOV R13, R0 ;  /* 0x00000000000d7202 */ /* 0x000fce0000000f00 */
[----:B------:R-:W-:Y:S05]  /*dc10*/  WARPSYNC.COLLECTIVE R15, `(.L_x_620) ;  /* 0x000000000f087348 */ /* 0x000fea0003c00000 */
[----:B------:R0:W1:Y:S02]  /*dc20*/  SHFL.BFLY P6, R14, R13, R12, R11 ;  /* 0x0c00000c0d0e7389 */ /* 0x00006400000c000b */
[----:B01----:R-:W-:Y:S05]  /*dc30*/  ENDCOLLECTIVE ;  /* 0x000000000000791b */ /* 0x003fea0003800000 */
.L_x_620:
[----:B------:R-:W-:Y:S05]  /*dc40*/  BRA `(.L_x_621) ;  /* 0xffffffb400407947 */ /* 0x000fea000383ffff */
.L_x_622:
        /* <DEDUP_REMOVED lines=11> */
.L_x_5591:


//--------------------- .text._ZN4mmha33masked_multihead_attention_kernelItLi192ELi256ELi1ELi32ELi256ELb1ELb0EEEv26Multihead_attention_paramsIT_XT5_EE --------------------------
	.section	.text._ZN4mmha33masked_multihead_attention_kernelItLi192ELi256ELi1ELi32ELi256ELb1ELb0EEEv26Multihead_attention_paramsIT_XT5_EE,"ax",@progbits
	.align	128
        .global         _ZN4mmha33masked_multihead_attention_kernelItLi192ELi256ELi1ELi32ELi256ELb1ELb0EEEv26Multihead_attention_paramsIT_XT5_EE
        .type           _ZN4mmha33masked_multihead_attention_kernelItLi192ELi256ELi1ELi32ELi256ELb1ELb0EEEv26Multihead_attention_paramsIT_XT5_EE,@function
        .size           _ZN4mmha33masked_multihead_attention_kernelItLi192ELi256ELi1ELi32ELi256ELb1ELb0EEEv26Multihead_attention_paramsIT_XT5_EE,(.L_x_5592 - _ZN4mmha33masked_multihead_attention_kernelItLi192ELi256ELi1ELi32ELi256ELb1ELb0EEEv26Multihead_attention_paramsIT_XT5_EE)
        .other          _ZN4mmha33masked_multihead_attention_kernelItLi192ELi256ELi1ELi32ELi256ELb1ELb0EEEv26Multihead_attention_paramsIT_XT5_EE,@"STO_CUDA_ENTRY STV_DEFAULT"
_ZN4mmha33masked_multihead_attention_kernelItLi192ELi256ELi1ELi32ELi256ELb1ELb0EEEv26Multihead_attention_paramsIT_XT5_EE:
.text._ZN4mmha33masked_multihead_attention_kernelItLi192ELi256ELi1ELi32ELi256ELb1ELb0EEEv26Multihead_attention_paramsIT_XT5_EE:
[----:B------:R-:W0:Y:S01]  /*0000*/  LDC R1, c[0x0][0x37c] ;  /* 0x0000df00ff017b82 */ /* 0x000e220000000800 */
[----:B------:R-:W1:Y:S01]  /*0010*/  LDCU.64 UR4, c[0x0][0x490] ;  /* 0x00009200ff0477ac */ /* 0x000e620008000a00 */
[----:B------:R-:W2:Y:S01]  /*0020*/  S2R R33, SR_CTAID.Y ;  /* 0x0000000000217919 */ /* 0x000ea20000002600 */
[----:B0-----:R-:W-:Y:S01]  /*0030*/  IADD3 R1, PT, PT, R1, -0x2c0, RZ ;  /* 0xfffffd4001017810 */ /* 0x001fe20007ffe0ff */
        /* <DEDUP_REMOVED lines=9> */
.L_x_623:
        /* <DEDUP_REMOVED lines=12> */
[----:B-1----:R-:W-:Y:S01]  /*0190*/  IMAD.MOV.U32 R4, RZ, RZ, RZ ;  /* 0x000000ffff047224 */ /* 0x002fe200078e00ff */
[----:B-----5:R-:W-:-:S05]  /*01a0*/  IADD3 R6, PT, PT, RZ, -R5, RZ ;  /* 0x80000005ff067210 */ /* 0x020fca0007ffe0ff */
[----:B------:R-:W-:Y:S01]  /*01b0*/  IMAD R9, R6, R7, RZ ;  /* 0x0000000706097224 */ /* 0x000fe200078e02ff */
[----:B------:R-:W-:-:S03]  /*01c0*/  IABS R6, R33 ;  /* 0x0000002100067213 */ /* 0x000fc60000000000 */
[----:B------:R-:W-:-:S06]  /*01d0*/  IMAD.HI.U32 R5, R5, R9, R4 ;  /* 0x0000000905057227 */ /* 0x000fcc00078e0004 */
[----:B------:R-:W-:-:S05]  /*01e0*/  IMAD.HI.U32 R5, R5, R6, RZ ;  /* 0x0000000605057227 */ /* 0x000fca00078e00ff */
[----:B------:R-:W-:Y:S02]  /*01f0*/  R2UR UR6, R5 ;  /* 0x00000000050672ca */ /* 0x000fe400000e0000 */
[----:B------:R-:W1:Y:S11]  /*0200*/  LDC.64 R4, c[0x0][0x460] ;  /* 0x00011800ff047b82 */ /* 0x000e760000000a00 */
[----:B------:R-:W-:-:S05]  /*0210*/  IADD3 R0, PT, PT, RZ, -UR6, RZ ;  /* 0x80000006ff007c10 */ /* 0x000fca000fffe0ff */
[----:B------:R-:W-:-:S05]  /*0220*/  IMAD R0, R7, R0, R6 ;  /* 0x0000000007007224 */ /* 0x000fca00078e0206 */
[----:B------:R-:W-:Y:S01]  /*0230*/  ISETP.GT.U32.AND P0, PT, R7, R0, PT ;  /* 0x000000000700720c */ /* 0x000fe20003f04070 */
[----:B------:R-:W-:-:S12]  /*0240*/  IMAD.U32 R6, RZ, RZ, UR6 ;  /* 0x00000006ff067e24 */ /* 0x000fd8000f8e00ff */
[----:B------:R-:W-:Y:S01]  /*0250*/  @!P0 IADD3 R6, PT, PT, R6, 0x1, RZ ;  /* 0x0000000106068810 */ /* 0x000fe20007ffe0ff */
[----:B------:R-:W-:-:S03]  /*0260*/  @!P0 IMAD.IADD R0, R0, 0x1, -R7 ;  /* 0x0000000100008824 */ /* 0x000fc600078e0a07 */
[----:B------:R-:W-:Y:S02]  /*0270*/  @!P0 R2UR UR6, R6 ;  /* 0x00000000060682ca */ /* 0x000fe400000e0000 */
[----:B-1----:R-:W-:Y:S02]  /*0280*/  ISETP.NE.U32.AND P0, PT, R4, RZ, PT ;  /* 0x000000ff0400720c */ /* 0x002fe40003f05070 */
[----:B------:R-:W-:Y:S02]  /*0290*/  ISETP.GE.U32.AND P1, PT, R0, R7, PT ;  /* 0x000000070000720c */ /* 0x000fe40003f26070 */
[----:B------:R-:W-:-:S04]  /*02a0*/  ISETP.NE.AND.EX P0, PT, R5, RZ, PT, P0 ;  /* 0x000000ff0500720c */ /* 0x000fc80003f05300 */
[----:B----4-:R-:W-:-:S03]  /*02b0*/  ISETP.EQ.AND P3, PT, R20, RZ, P0 ;  /* 0x000000ff1400720c */ /* 0x010fc60000762270 */
[----:B------:R-:W-:Y:S02]  /*02c0*/  MOV R0, UR6 ;  /* 0x0000000600007c02 */ /* 0x000fe40008000f00 */
[----:B0-----:R-:W-:-:S03]  /*02d0*/  LOP3.LUT R3, R33, UR7, RZ, 0x3c, !PT ;  /* 0x0000000721037c12 */ /* 0x001fc6000f8e3cff */
[----:B------:R-:W-:Y:S01]  /*02e0*/  @P1 VIADD R0, R0, 0x1 ;  /* 0x0000000100001836 */ /* 0x000fe20000000000 */
[----:B------:R-:W-:-:S04]  /*02f0*/  ISETP.GE.AND P0, PT, R3, RZ, PT ;  /* 0x000000ff0300720c */ /* 0x000fc80003f06270 */
[----:B------:R-:W-:Y:S01]  /*0300*/  VOTEU.ANY UP3, P3 ;  /* 0x0000000000ff7886 */ /* 0x000fe20001860100 */
[----:B------:R-:W-:Y:S01]  /*0310*/  @P1 R2UR UR6, R0 ;  /* 0x00000000000612ca */ /* 0x000fe200000e0000 */
[----:B------:R-:W-:-:S03]  /*0320*/  UISETP.NE.AND UP0, UPT, UR7, URZ, UPT ;  /* 0x000000ff0700728c */ /* 0x000fc6000bf05270 */
[----:B------:R-:W0:Y:S04]  /*0330*/  @UP3 LDCU.64 UR4, c[0x0][0x460] ;  /* 0x00008c00ff0437ac */ /* 0x000e280008000a00 */
[----:B------:R-:W-:-:S05]  /*0340*/  VOTEU.ANY UP1, P0 ;  /* 0x0000000000ff7886 */ /* 0x000fca0000020100 */
[----:B------:R-:W-:Y:S02]  /*0350*/  UMOV UR41, UR6 ;  /* 0x0000000600297c82 */ /* 0x000fe40008000000 */
[----:B------:R-:W-:Y:S02]  /*0360*/  @!UP1 UIADD3 UR41, UPT, UPT, -UR41, URZ, URZ ;  /* 0x000000ff29299290 */ /* 0x000fe4000fffe1ff */
[----:B------:R-:W-:Y:S01]  /*0370*/  @!UP0 ULOP3.LUT UR41, URZ, UR7, URZ, 0x33, !UPT ;  /* 0x00000007ff298292 */ /* 0x000fe2000f8e33ff */
[----:B------:R-:W-:-:S03]  /*0380*/  PLOP3.LUT P0, PT, PT, PT, UP3, 0x80, 0x8 ;  /* 0x000000000008781c */ /* 0x000fc60003f0f038 */
[----:B0-----:R-:W-:-:S06]  /*0390*/  @UP3 UIMAD.WIDE UR4, UR41, 0x4, UR4 ;  /* 0x00000004290438a5 */ /* 0x001fcc000f8e0204 */
[----:B------:R-:W-:Y:S01]  /*03a0*/  MOV R4, UR4 ;  /* 0x0000000400047c02 */ /* 0x000fe20008000f00 */
        /* <DEDUP_REMOVED lines=16> */
[----:B------:R-:W-:-:S04]  /*04b0*/  MOV R16, UR45 ;  /* 0x0000002d00107c02 */ /* 0x000fc80008000f00 */
        /* <DEDUP_REMOVED lines=20> */
[----:B------:R-:W-:-:S04]  /*0600*/  IMAD.SHL.U32 R3, R23, 0x8, RZ ;  /* 0x0000000817037824 */ /* 0x000fc800078e00ff */
        /* <DEDUP_REMOVED lines=17> */
[----:B------:R-:W-:Y:S01]  /*0720*/  IADD3 R7, PT, PT, R3, UR7, RZ ;  /* 0x0000000703077c10 */ /* 0x000fe2000fffe0ff */
        /* <DEDUP_REMOVED lines=55> */
.L_x_626:
[----:B------:R-:W0:Y:S02]  /*0aa0*/  LDC.64 R4, c[0x0][0x388] ;  /* 0x0000e200ff047b82 */ /* 0x000e240000000a00 */
[----:B0-----:R-:W-:-:S05]  /*0ab0*/  IMAD.WIDE R4, R7, 0x2, R4 ;  /* 0x0000000207047825 */ /* 0x001fca00078e0204 */
[----:B------:R0:W5:Y:S02]  /*0ac0*/  LDG.E.128 R28, desc[UR36][R4.64] ;  /* 0x00000024041c7981 */ /* 0x000164000c1e1d00 */
.L_x_625:
[----:B------:R-:W-:Y:S05]  /*0ad0*/  BSYNC.RECONVERGENT B0 ;  /* 0x0000000000007941 */ /* 0x000fea0003800200 */
.L_x_624:
        /* <DEDUP_REMOVED lines=38> */
.L_x_627:
        /* <DEDUP_REMOVED lines=34> */
[--C-:B------:R-:W-:Y:S01]  /*0f60*/  HADD2.F32 R21, -RZ, R30.reuse.H1_H1 ;  /* 0x3000001eff157230 */ /* 0x100fe20000004100 */
[C---:B------:R-:W-:Y:S01]  /*0f70*/  IADD3 R5, PT, PT, R3.reuse, 0x2, RZ ;  /* 0x0000000203057810 */ /* 0x040fe20007ffe0ff */
[----:B------:R-:W-:Y:S01]  /*0f80*/  HADD2.F32 R15, -RZ, R30.H0_H0 ;  /* 0x2000001eff0f7230 */ /* 0x000fe20000004100 */
[----:B------:R-:W0:Y:S01]  /*0f90*/  MUFU.RCP R4, R4 ;  /* 0x0000000400047308 */ /* 0x000e220000001000 */
[----:B------:R-:W-:Y:S01]  /*0fa0*/  IADD3 R7, PT, PT, R3, 0x6, RZ ;  /* 0x0000000603077810 */ /* 0x000fe20007ffe0ff */
[--C-:B------:R-:W-:Y:S01]  /*0fb0*/  HADD2.F32 R11, -RZ, R29.reuse.H1_H1 ;  /* 0x3000001dff0b7230 */ /* 0x100fe20000004100 */
[----:B------:R-:W-:Y:S01]  /*0fc0*/  I2FP.F32.U32 R5, R5 ;  /* 0x0000000500057245 */ /* 0x000fe20000201000 */
[----:B------:R-:W-:Y:S01]  /*0fd0*/  HADD2.F32 R29, -RZ, R29.H0_H0 ;  /* 0x2000001dff1d7230 */ /* 0x000fe20000004100 */
[----:B------:R-:W-:Y:S01]  /*0fe0*/  I2FP.F32.U32 R6, R6 ;  /* 0x0000000600067245 */ /* 0x000fe20000201000 */
[----:B------:R-:W-:Y:S01]  /*0ff0*/  HADD2.F32 R33, -RZ, R26.H1_H1 ;  /* 0x3000001aff217230 */ /* 0x000fe20000004100 */
[----:B------:R-:W-:Y:S01]  /*1000*/  I2FP.F32.U32 R7, R7 ;  /* 0x0000000700077245 */ /* 0x000fe20000201000 */
[----:B------:R-:W-:-:S02]  /*1010*/  HADD2.F32 R37, -RZ, R31.H1_H1 ;  /* 0x3000001fff257230 */ /* 0x000fc40000004100 */
[----:B------:R-:W-:Y:S02]  /*1020*/  HADD2.F32 R35, -RZ, R31.H0_H0 ;  /* 0x2000001fff237230 */ /* 0x000fe40000004100 */
        /* <DEDUP_REMOVED lines=80> */
.L_x_630:
[----:B------:R-:W-:-:S13]  /*1530*/  ISETP.GE.AND P0, PT, R3, R10, PT ;  /* 0x0000000a0300720c */ /* 0x000fda0003f06270 */
[----:B------:R-:W-:Y:S05]  /*1540*/  @P0 BRA `(.L_x_631) ;  /* 0x0000001800300947 */ /* 0x000fea0003800000 */
[----:B------:R-:W-:Y:S01]  /*1550*/  I2FP.F32.U32 R10, R10 ;  /* 0x0000000a000a7245 */ /* 0x000fe20000201000 */
[C---:B------:R-:W-:Y:S01]  /*1560*/  VIADD R6, R3.reuse, 0x4 ;  /* 0x0000000403067836 */ /* 0x040fe20000000000 */
[C---:B------:R-:W-:Y:S01]  /*1570*/  IADD3 R4, PT, PT, R3.reuse, 0x2, RZ ;  /* 0x0000000203047810 */ /* 0x040fe20007ffe0ff */
[----:B------:R-:W-:Y:S01]  /*1580*/  VIADD R20, R20, -UR39 ;  /* 0x8000002714147c36 */ /* 0x000fe20008000000 */
[----:B------:R-:W0:Y:S01]  /*1590*/  MUFU.RCP R5, R10 ;  /* 0x0000000a00057308 */ /* 0x000e220000001000 */
[----:B------:R-:W-:Y:S01]  /*15a0*/  I2FP.F32.U32 R0, R3 ;  /* 0x0000000300007245 */ /* 0x000fe20000201000 */
        /* <DEDUP_REMOVED lines=62> */
.L_x_629:
        /* <DEDUP_REMOVED lines=10> */
[----:B0-----:R-:W-:-:S02]  /*1a30*/  IADD3 R4, PT, PT, R0, 0xffffffe, RZ ;  /* 0x0ffffffe00047810 */ /* 0x001fc40007ffe0ff */
[----:B------:R-:W-:-:S04]  /*1a40*/  IADD3 R0, PT, PT, RZ, -R11, RZ ;  /* 0x8000000bff007210 */ /* 0x000fc80007ffe0ff */
        /* <DEDUP_REMOVED lines=41> */
.L_x_632:
        /* <DEDUP_REMOVED lines=15> */
.L_x_633:
        /* <DEDUP_REMOVED lines=50> */
[----:B------:R-:W-:Y:S01]  /*20f0*/  HADD2.F32 R21, -RZ, R28.H1_H1 ;  /* 0x3000001cff157230 */ /* 0x000fe20000004100 */
[----:B------:R-:W0:Y:S01]  /*2100*/  MUFU.RCP R5, R5 ;  /* 0x0000000500057308 */ /* 0x000e220000001000 */
[----:B------:R-:W-:Y:S01]  /*2110*/  IADD3 R8, PT, PT, R8, 0x6, RZ ;  /* 0x0000000608087810 */ /* 0x000fe20007ffe0ff */
[--C-:B------:R-:W-:Y:S01]  /*2120*/  HADD2.F32 R36, -RZ, R29.reuse.H1_H1 ;  /* 0x3000001dff247230 */ /* 0x100fe20000004100 */
[----:B------:R-:W-:Y:S01]  /*2130*/  I2FP.F32.S32 R6, R6 ;  /* 0x0000000600067245 */ /* 0x000fe20000201400 */
[----:B------:R-:W-:Y:S01]  /*2140*/  HADD2.F32 R34, -RZ, R29.H0_H0 ;  /* 0x2000001dff227230 */ /* 0x000fe20000004100 */
[----:B------:R-:W-:Y:S01]  /*2150*/  I2FP.F32.S32 R7, R7 ;  /* 0x0000000700077245 */ /* 0x000fe20000201400 */
[--C-:B------:R-:W-:Y:S01]  /*2160*/  HADD2.F32 R40, -RZ, R30.reuse.H1_H1 ;  /* 0x3000001eff287230 */ /* 0x100fe20000004100 */
[----:B------:R-:W-:Y:S01]  /*2170*/  I2FP.F32.S32 R8, R8 ;  /* 0x0000000800087245 */ /* 0x000fe20000201400 */
[----:B------:R-:W-:Y:S01]  /*2180*/  HADD2.F32 R38, -RZ, R30.H0_H0 ;  /* 0x2000001eff267230 */ /* 0x000fe20000004100 */
[----:B------:R-:W-:Y:S01]  /*2190*/  I2FP.F32.S32 R13, R9 ;  /* 0x00000009000d7245 */ /* 0x000fe20000201400 */
[----:B------:R-:W-:-:S02]  /*21a0*/  HADD2.F32 R29, -RZ, R25.H1_H1 ;  /* 0x30000019ff1d7230 */ /* 0x000fc40000004100 */
[----:B------:R-:W-:Y:S02]  /*21b0*/  HADD2.F32 R30, -RZ, R25.H0_H0 ;  /* 0x20000019ff1e7230 */ /* 0x000fe40000004100 */
[----:B------:R-:W-:Y:S02]  /*21c0*/  HADD2.F32 R28, -RZ, R28.H0_H0 ;  /* 0x2000001cff1c7230 */ /* 0x000fe40000004100 */
[--C-:B------:R-:W-:Y:S02]  /*21d0*/  HADD2.F32 R43, -RZ, R31.reuse.H1_H1 ;  /* 0x3000001fff2b7230 */ /* 0x100fe40000004100 */
        /* <DEDUP_REMOVED lines=8> */
[----:B------:R-:W-:-:S02]  /*2260*/  HADD2.F32 R42, -RZ, R31.H0_H0 ;  /* 0x2000001fff2a7230 */ /* 0x000fc40000004100 */
[----:B------:R-:W0:Y:S01]  /*2270*/  MUFU.EX2 R4, -R4 ;  /* 0x8000000400047308 */ /* 0x000e220000000800 */
[--C-:B------:R-:W-:Y:S02]  /*2280*/  HADD2.F32 R31, -RZ, R26.reuse.H1_H1 ;  /* 0x3000001aff1f7230 */ /* 0x100fe40000004100 */
        /* <DEDUP_REMOVED lines=64> */
.L_x_639:
[----:B------:R-:W-:Y:S05]  /*2690*/  BSYNC.RECONVERGENT B2 ;  /* 0x0000000000027941 */ /* 0x000fea0003800200 */
.L_x_638:
        /* <DEDUP_REMOVED lines=17> */
.L_x_637:
        /* <DEDUP_REMOVED lines=12> */
[--C-:B------:R-:W-:Y:S01]  /*2870*/  HADD2.F32 R36, -RZ, R31.reuse.H1_H1 ;  /* 0x3000001fff247230 */ /* 0x100fe20000004100 */
        /* <DEDUP_REMOVED lines=59> */
.L_x_640:
[----:B------:R-:W-:Y:S05]  /*2c30*/  BSYNC.RECONVERGENT B1 ;  /* 0x0000000000017941 */ /* 0x000fea0003800200 */
.L_x_636:
        /* <DEDUP_REMOVED lines=16> */
.L_x_635:
[----:B------:R-:W-:Y:S05]  /*2d40*/  BSYNC.RECONVERGENT B0 ;  /* 0x0000000000007941 */ /* 0x000fea0003800200 */
.L_x_634:
        /* <DEDUP_REMOVED lines=10> */
.L_x_642:
[----:B------:R-:W-:Y:S05]  /*2df0*/  BSYNC.RECONVERGENT B0 ;  /* 0x0000000000007941 */ /* 0x000fea0003800200 */
.L_x_641:
[----:B------:R-:W-:Y:S06]  /*2e00*/  BAR.SYNC.DEFER_BLOCKING 0x0 ;  /* 0x0000000000007b1d */ /* 0x000fec0000010000 */
.L_x_631:
[----:B------:R-:W-:Y:S05]  /*2e10*/  BSYNC.RECONVERGENT B6 ;  /* 0x0000000000067941 */ /* 0x000fea0003800200 */
.L_x_628:
[----:B------:R-:W3:Y:S01]  /*2e20*/  LDCU UR4, c[0x0][0x3f4] ;  /* 0x00007e80ff0477ac */ /* 0x000ee20008000800 */
[----:B------:R-:W-:Y:S02]  /*2e30*/  ISETP.GT.U32.AND P0, PT, R23, 0x1f, PT ;  /* 0x0000001f1700780c */ /* 0x000fe40003f04070 */
[----:B---3--:R-:W-:-:S05]  /*2e40*/  MOV R0, UR4 ;  /* 0x0000000400007c02 */ /* 0x008fca0008000f00 */
[----:B------:R-:W-:-:S05]  /*2e50*/  IMAD.MOV R3, RZ, RZ, -R0 ;  /* 0x000000ffff037224 */ /* 0x000fca00078e0a00 */
[----:B------:R-:W-:-:S04]  /*2e60*/  VIADDMNMX R3, R3, UR44, RZ, !PT ;  /* 0x0000002c03037c46 */ /* 0x000fc8000f8001ff */
[----:B------:R-:W-:Y:S02]  /*2e70*/  R2UR UR10, R3 ;  /* 0x00000000030a72ca */ /* 0x000fe400000e0000 */
[----:B------:R-:W-:-:S05]  /*2e80*/  MOV R3, 0xff7fffff ;  /* 0xff7fffff00037802 */ /* 0x000fca0000000f00 */
[----:B------:R3:W-:Y:S01]  /*2e90*/  STL [R1+0x258], R3 ;  /* 0x0002580301007387 */ /* 0x0007e20000100800 */
[----:B------:R-:W-:Y:S07]  /*2ea0*/  @P0 BRA `(.L_x_643) ;  /* 0x0000000400040947 */ /* 0x000fee0003800000 */
        /* <DEDUP_REMOVED lines=19> */
[----:B------:R-:W-:Y:S01]  /*2fe0*/  @!P0 IMAD R9, R0, UR42, R9 ;  /* 0x0000002a00098c24 */ /* 0x000fe2000f8e0209 */
[----:B------:R-:W-:Y:S02]  /*2ff0*/  LEA R6, R23, R6, 0x4 ;  /* 0x0000000617067211 */ /* 0x000fe400078e20ff */
[----:B------:R-:W-:Y:S01]  /*3000*/  FADD.FTZ R13, R3, R10 ;  /* 0x0000000a030d7221 */ /* 0x000fe20000010000 */
[----:B------:R-:W-:Y:S02]  /*3010*/  @!P1 IMAD R8, R23, 0x10, R8 ;  /* 0x0000001017089824 */ /* 0x000fe400078e0208 */
        /* <DEDUP_REMOVED lines=14> */
.L_x_785:
        /* <DEDUP_REMOVED lines=14> */
[----:B------:R-:W-:Y:S01]  /*31e0*/  IMAD.U32 R5, RZ, RZ, UR5 ;  /* 0x00000005ff057e24 */ /* 0x000fe2000f8e00ff */
[----:B------:R-:W1:Y:S01]  /*31f0*/  S2UR UR6, SR_CgaCtaId ;  /* 0x00000000000679c3 */ /* 0x000e620000008800 */
[----:B------:R-:W0:Y:S03]  /*3200*/  LDCU UR7, c[0x0][0x410] ;  /* 0x00008200ff0777ac */ /* 0x000e260008000800 */
        /* <DEDUP_REMOVED lines=11> */
.L_x_643:
        /* <DEDUP_REMOVED lines=12> */
[----:B------:R-:W1:Y:S06]  /*3380*/  LDCU UR11, c[0x0][0x3f4] ;  /* 0x00007e80ff0b77ac */ /* 0x000e6c0008000800 */
        /* <DEDUP_REMOVED lines=87> */
[----:B----4-:R-:W-:Y:S04]  /*3900*/  LDS.128 R28, [UR5+0x2f0] ;  /* 0x0002f005ff1c7984 */ /* 0x010fe80008000c00 */
[----:B------:R-:W-:Y:S04]  /*3910*/  LDS.128 R32, [UR5+0x300] ;  /* 0x00030005ff207984 */ /* 0x000fe80008000c00 */
        /* <DEDUP_REMOVED lines=33> */
.L_x_645:
[----:B------:R-:W1:Y:S01]  /*3b30*/  LDS.128 R116, [UR5+0x1e0] ;  /* 0x0001e005ff747984 */ /* 0x000e620008000c00 */
[----:B------:R-:W-:Y:S01]  /*3b40*/  UIADD3 UR4, UPT, UPT, UR4, 0x1f, UR44 ;  /* 0x0000001f04047890 */ /* 0x000fe2000fffe02c */
[----:B------:R-:W-:Y:S01]  /*3b50*/  BSSY.RECONVERGENT B0, `(.L_x_646) ;  /* 0x0000913000007945 */ /* 0x000fe20003800200 */
[----:B------:R-:W-:Y:S01]  /*3b60*/  UIMAD UR6, UR41, UR6, UR18 ;  /* 0x00000006290672a4 */ /* 0x000fe2000f8e0212 */
[----:B------:R-:W5:Y:S01]  /*3b70*/  LDS.128 R112, [UR5+0x1f0] ;  /* 0x0001f005ff707984 */ /* 0x000f620008000c00 */
[----:B------:R-:W0:Y:S03]  /*3b80*/  LDCU UR21, c[0x0][0x410] ;  /* 0x00008200ff1577ac */ /* 0x000e260008000800 */
        /* <DEDUP_REMOVED lines=28> */
[----:B------:R-:W-:Y:S02]  /*3d50*/  IADD3 R250, PT, PT, R6, UR10, RZ ;  /* 0x0000000a06fa7c10 */ /* 0x000fe4000fffe0ff */
[----:B------:R-:W-:Y:S01]  /*3d60*/  MOV R7, R3 ;  /* 0x0000000300077202 */ /* 0x000fe20000000f00 */
[----:B------:R-:W3:Y:S03]  /*3d70*/  LDCU.64 UR22, c[0x0][0x420] ;  /* 0x00008400ff1677ac */ /* 0x000ee60008000a00 */
[----:B------:R-:W5:Y:S01]  /*3d80*/  I2F.RP R4, R7 ;  /* 0x0000000700047306 */ /* 0x000f620000209400 */
[----:B------:R-:W-:Y:S01]  /*3d90*/  UIADD3 UR7, UPT, UPT, UR19, 0x440, URZ ;  /* 0x0000044013077890 */ /* 0x000fe2000fffe0ff */
[----:B------:R-:W-:Y:S03]  /*3da0*/  STL [R1+0x25c], R7 ;  /* 0x00025c0701007387 */ /* 0x000fe60000100800 */
[----:B------:R-:W-:-:S03]  /*3db0*/  ULEA UR7, UR20, UR7, 0x18 ;  /* 0x0000000714077291 */ /* 0x000fc6000f8ec0ff */
[----:B-----5:R-:W5:Y:S01]  /*3dc0*/  MUFU.RCP R4, R4 ;  /* 0x0000000400047308 */ /* 0x020f620000001000 */
[----:B-1----:R-:W-:Y:S01]  /*3dd0*/  IMAD R0, R0, UR5, RZ ;  /* 0x0000000500007c24 */ /* 0x002fe2000f8e02ff */
[----:B--2---:R-:W-:Y:S01]  /*3de0*/  UIMAD UR5, UR18, UR24, UR44 ;  /* 0x00000018120572a4 */ /* 0x004fe2000f8e022c */
[----:B---3--:R-:W-:-:S03]  /*3df0*/  ISETP.NE.U32.AND P1, PT, RZ, UR22, PT ;  /* 0x00000016ff007c0c */ /* 0x008fc6000bf25070 */
[----:B------:R-:W-:Y:S01]  /*3e00*/  UIADD3 UR5, UPT, UPT, UR5, -0x1, URZ ;  /* 0xffffffff05057890 */ /* 0x000fe2000fffe0ff */
[----:B------:R-:W-:Y:S02]  /*3e10*/  SHF.R.S32.HI R251, RZ, 0x1f, R0 ;  /* 0x0000001ffffb7819 */ /* 0x000fe40000011400 */
[----:B------:R-:W-:Y:S02]  /*3e20*/  IADD3 R252, P0, P2, R0, UR22, R250 ;  /* 0x0000001600fc7c10 */ /* 0x000fe4000fa1e0fa */
[----:B------:R-:W-:Y:S02]  /*3e30*/  MOV R0, UR4 ;  /* 0x0000000400007c02 */ /* 0x000fe40008000f00 */
[----:B------:R-:W-:Y:S02]  /*3e40*/  ISETP.NE.AND.EX P1, PT, RZ, UR23, PT, P1 ;  /* 0x00000017ff007c0c */ /* 0x000fe4000bf25310 */
[----:B------:R-:W-:Y:S01]  /*3e50*/  IADD3.X R251, PT, PT, R251, UR23, RZ, P0, P2 ;  /* 0x00000017fbfb7c10 */ /* 0x000fe200087e44ff */
[----:B-----5:R-:W-:-:S04]  /*3e60*/  VIADD R4, R4, 0xffffffe ;  /* 0x0ffffffe04047836 */ /* 0x020fc80000000000 */
[----:B------:R1:W2:Y:S02]  /*3e70*/  F2I.FTZ.U32.TRUNC.NTZ R5, R4 ;  /* 0x0000000400057305 */ /* 0x0002a4000021f000 */
[----:B-1----:R-:W-:Y:S01]  /*3e80*/  IMAD.MOV.U32 R4, RZ, RZ, RZ ;  /* 0x000000ffff047224 */ /* 0x002fe200078e00ff */
[----:B--2---:R-:W-:-:S05]  /*3e90*/  IADD3 R3, PT, PT, RZ, -R5, RZ ;  /* 0x80000005ff037210 */ /* 0x004fca0007ffe0ff */
[----:B------:R-:W-:-:S04]  /*3ea0*/  IMAD R3, R3, R7, RZ ;  /* 0x0000000703037224 */ /* 0x000fc800078e02ff */
[----:B------:R-:W-:-:S05]  /*3eb0*/  IMAD.HI.U32 R3, R5, R3, R4 ;  /* 0x0000000305037227 */ /* 0x000fca00078e0004 */
[----:B------:R1:W-:Y:S02]  /*3ec0*/  STL [R1+0x264], R3 ;  /* 0x0002640301007387 */ /* 0x0003e40000100800 */
[----:B-1----:R-:W-:-:S04]  /*3ed0*/  IMAD.U32 R3, RZ, RZ, UR24 ;  /* 0x00000018ff037e24 */ /* 0x002fc8000f8e00ff */
[----:B------:R-:W-:Y:S01]  /*3ee0*/  IMAD R4, R3, UR5, R250 ;  /* 0x0000000503047c24 */ /* 0x000fe2000f8e02fa */
[----:B------:R-:W-:Y:S01]  /*3ef0*/  IADD3 R3, PT, PT, R0, UR10, RZ ;  /* 0x0000000a00037c10 */ /* 0x000fe2000fffe0ff */
[----:B------:R-:W-:Y:S01]  /*3f00*/  VIADD R250, R250, 0x1 ;  /* 0x00000001fafa7836 */ /* 0x000fe20000000000 */
[----:B------:R-:W-:Y:S02]  /*3f10*/  LEA R0, R6, UR7, 0x2 ;  /* 0x0000000706007c11 */ /* 0x000fe4000f8e10ff */
[----:B------:R1:W-:Y:S04]  /*3f20*/  STL [R1+0x250], R4 ;  /* 0x0002500401007387 */ /* 0x0003e80000100800 */
[----:B------:R1:W-:Y:S04]  /*3f30*/  STL [R1+0x254], R0 ;  /* 0x0002540001007387 */ /* 0x0003e80000100800 */
[----:B------:R1:W-:Y:S02]  /*3f40*/  STL [R1+0x260], R3 ;  /* 0x0002600301007387 */ /* 0x0003e40000100800 */
.L_x_714:
[----:B------:R-:W2:Y:S04]  /*3f50*/  LDL R5, [R1+0x264] ;  /* 0x0002640001057983 */ /* 0x000ea80000100800 */
[----:B------:R-:W3:Y:S01]  /*3f60*/  LDL R6, [R1+0x25c] ;  /* 0x00025c0001067983 */ /* 0x000ee20000100800 */
[----:B------:R-:W-:Y:S01]  /*3f70*/  VIADD R248, R250, 0xffffffff ;  /* 0xfffffffffaf87836 */ /* 0x000fe20000000000 */
[----:B-1---5:R-:W-:-:S04]  /*3f80*/  MOV R0, UR11 ;  /* 0x0000000b00007c02 */ /* 0x022fc80008000f00 */
[----:B------:R-:W-:Y:S02]  /*3f90*/  IABS R3, R248 ;  /* 0x000000f800037213 */ /* 0x000fe40000000000 */
[----:B------:R-:W-:-:S03]  /*3fa0*/  IABS R4, R0 ;  /* 0x0000000000047213 */ /* 0x000fc60000000000 */
[----:B--2---:R-:W-:-:S04]  /*3fb0*/  IMAD.HI.U32 R5, R5, R3, RZ ;  /* 0x0000000305057227 */ /* 0x004fc800078e00ff */
[----:B------:R-:W-:-:S04]  /*3fc0*/  IMAD.MOV R5, RZ, RZ, -R5 ;  /* 0x000000ffff057224 */ /* 0x000fc800078e0a05 */
[----:B------:R-:W-:Y:S02]  /*3fd0*/  IMAD R3, R4, R5, R3 ;  /* 0x0000000504037224 */ /* 0x000fe400078e0203 */
[----:B------:R-:W-:-:S03]  /*3fe0*/  @P1 IMAD.MOV.U32 R5, RZ, RZ, R251 ;  /* 0x000000ffff051224 */ /* 0x000fc600078e00fb */
[----:B---3--:R-:W-:-:S13]  /*3ff0*/  ISETP.GT.U32.AND P0, PT, R6, R3, PT ;  /* 0x000000030600720c */ /* 0x008fda0003f04070 */
[----:B------:R-:W-:-:S04]  /*4000*/  @!P0 IADD3 R3, PT, PT, R3, -R4, RZ ;  /* 0x8000000403038210 */ /* 0x000fc80007ffe0ff */
[----:B------:R-:W-:-:S13]  /*4010*/  ISETP.GT.U32.AND P0, PT, R6, R3, PT ;  /* 0x000000030600720c */ /* 0x000fda0003f04070 */
[----:B------:R-:W-:Y:S01]  /*4020*/  @!P0 IMAD.IADD R3, R3, 0x1, -R4 ;  /* 0x0000000103038824 */ /* 0x000fe200078e0a04 */
[----:B------:R-:W-:-:S06]  /*4030*/  @P1 MOV R4, R252 ;  /* 0x000000fc00041202 */ /* 0x000fcc0000000f00 */
[----:B------:R1:W2:Y:S01]  /*4040*/  @P1 LDG.E.U8 R4, desc[UR36][R4.64] ;  /* 0x0000002404041981 */ /* 0x0002a2000c1e1100 */
[----:B------:R-:W-:Y:S01]  /*4050*/  ISETP.GE.AND P0, PT, R248, RZ, PT ;  /* 0x000000fff800720c */ /* 0x000fe20003f06270 */
[----:B------:R-:W-:Y:S01]  /*4060*/  UIADD3 UR5, UPT, UPT, UR44, -0x1, URZ ;  /* 0xffffffff2c057890 */ /* 0x000fe2000fffe0ff */
[C---:B------:R-:W-:Y:S01]  /*4070*/  ISETP.NE.AND P2, PT, R0.reuse, RZ, PT ;  /* 0x000000ff0000720c */ /* 0x040fe20003f45270 */
[----:B------:R-:W-:Y:S01]  /*4080*/  BSSY.RECONVERGENT B1, `(.L_x_648) ;  /* 0x0000042000017945 */ /* 0x000fe20003800200 */
[----:B-1----:R-:W-:Y:S01]  /*4090*/  MOV R5, R3 ;  /* 0x0000000300057202 */ /* 0x002fe20000000f00 */
[----:B------:R-:W-:-:S08]  /*40a0*/  IMAD R3, R0, 0xc0, RZ ;  /* 0x000000c000037824 */ /* 0x000fd000078e02ff */
[----:B------:R-:W-:Y:S01]  /*40b0*/  @!P0 IMAD.MOV R5, RZ, RZ, -R5 ;  /* 0x000000ffff058224 */ /* 0x000fe200078e0a05 */
[----:B------:R-:W-:Y:S02]  /*40c0*/  ISETP.GE.AND P0, PT, R248, UR5, PT ;  /* 0x00000005f8007c0c */ /* 0x000fe4000bf06270 */
[----:B------:R-:W-:Y:S02]  /*40d0*/  @!P2 LOP3.LUT R5, RZ, R0, RZ, 0x33, !PT ;  /* 0x00000000ff05a212 */ /* 0x000fe400078e33ff */
[----:B--2---:R-:W-:Y:S02]  /*40e0*/  ISETP.NE.AND P6, PT, R4, RZ, P1 ;  /* 0x000000ff0400720c */ /* 0x004fe40000fc5270 */
[----:B------:R-:W-:-:S07]  /*40f0*/  SHF.L.U32 R4, R5, 0x3, RZ ;  /* 0x0000000305047819 */ /* 0x000fce00000006ff */
[----:B------:R-:W-:Y:S05]  /*4100*/  @P0 BRA `(.L_x_649) ;  /* 0x0000000000e40947 */ /* 0x000fea0003800000 */
[----:B------:R-:W-:Y:S02]  /*4110*/  ISETP.GE.AND P2, PT, R4, R3, PT ;  /* 0x000000030400720c */ /* 0x000fe40003f46270 */
[----:B0-----:R-:W-:-:S11]  /*4120*/  CS2R R114, SRZ ;  /* 0x0000000000727805 */ /* 0x001fd6000001ff00 */
[----:B------:R-:W0:Y:S01]  /*4130*/  @!P2 LDC.64 R6, c[0x0][0x3b8] ;  /* 0x0000ee00ff06ab82 */ /* 0x000e220000000a00 */
[----:B------:R-:W-:-:S05]  /*4140*/  @!P2 IMAD R113, R0, UR6, RZ ;  /* 0x000000060071ac24 */ /* 0x000fca000f8e02ff */
[----:B------:R-:W-:-:S04]  /*4150*/  @!P2 IADD3 R112, P3, PT, R4, R113, RZ ;  /* 0x000000710470a210 */ /* 0x000fc80007f7e0ff */
[----:B------:R-:W-:Y:S02]  /*4160*/  @!P2 LEA.HI.X.SX32 R113, R113, RZ, 0x1, P3 ;  /* 0x000000ff7171a211 */ /* 0x000fe400018f0eff */
[----:B0-----:R-:W-:-:S04]  /*4170*/  @!P2 LEA R6, P3, R112, R6, 0x1 ;  /* 0x000000067006a211 */ /* 0x001fc800078608ff */
[----:B------:R-:W-:Y:S02]  /*4180*/  @!P2 LEA.HI.X R7, R112, R7, R113, 0x1, P3 ;  /* 0x000000077007a211 */ /* 0x000fe400018f0c71 */
[----:B------:R-:W-:-:S06]  /*4190*/  CS2R R112, SRZ ;  /* 0x0000000000707805 */ /* 0x000fcc000001ff00 */
[----:B------:R1:W5:Y:S01]  /*41a0*/  @!P2 LDG.E.128 R112, desc[UR36][R6.64] ;  /* 0x000000240670a981 */ /* 0x000362000c1e1d00 */
[----:B------:R-:W-:-:S09]  /*41b0*/  UISETP.NE.AND UP0, UPT, UR17, URZ, UPT ;  /* 0x000000ff1100728c */ /* 0x000fd2000bf05270 */
[----:B-1----:R-:W-:Y:S05]  /*41c0*/  BRA.U UP0, `(.L_x_649) ;  /* 0x0000000100b47547 */ /* 0x002fea000b800000 */
        /* <DEDUP_REMOVED lines=18> */
[----:B------:R-:W4:Y:S04]  /*42f0*/  @P3 LDG.E.128 R236, desc[UR36][R6.64] ;  /* 0x0000002406ec3981 */ /* 0x000f28000c1e1d00 */
[----:B------:R-:W4:Y:S04]  /*4300*/  LDL R6, [R1+0x48] ;  /* 0x0000480001067983 */ /* 0x000f280000100800 */
[----:B------:R-:W4:Y:S01]  /*4310*/  LDL R7, [R1+0x4c] ;  /* 0x00004c0001077983 */ /* 0x000f220000100800 */
[----:B---3-5:R-:W-:-:S03]  /*4320*/  HFMA2 R113, R113, 1, 1, R0 ;  /* 0x3c003c0071717831 */ /* 0x028fc60000000000 */
[----:B------:R1:W5:Y:S01]  /*4330*/  LDL.LU R0, [R1+0x268] ;  /* 0x0002680001007983 */ /* 0x0003620000300800 */
[----:B------:R-:W-:Y:S02]  /*4340*/  PLOP3.LUT P3, PT, PT, PT, UP0, 0x80, 0x8 ;  /* 0x000000000008781c */ /* 0x000fe40003f6f008 */
[----:B------:R-:W-:Y:S02]  /*4350*/  PLOP3.LUT P5, PT, PT, PT, UP0, 0x80, 0x8 ;  /* 0x000000000008781c */ /* 0x000fe40003faf008 */
[----:B------:R-:W-:Y:S01]  /*4360*/  PLOP3.LUT P4, PT, PT, PT, UP0, 0x80, 0x8 ;  /* 0x000000000008781c */ /* 0x000fe20003f8f008 */
[----:B--2---:R-:W-:-:S08]  /*4370*/  HFMA2 R112, R112, 1, 1, R249 ;  /* 0x3c003c0070707831 */ /* 0x004fd000000000f9 */
[----:B----4-:R-:W-:Y:S01]  /*4380*/  @P3 HMUL2 R113, R113, R237 ;  /* 0x000000ed71713232 */ /* 0x010fe20000000000 */
[----:B------:R-:W-:Y:S01]  /*4390*/  PLOP3.LUT P3, PT, PT, PT, UP0, 0x80, 0x8 ;  /* 0x000000000008781c */ /* 0x000fe20003f6f008 */
[----:B------:R-:W-:Y:S02]  /*43a0*/  @P5 HFMA2 R112, R112, R236, -RZ ;  /* 0x000000ec70705231 */ /* 0x000fe400001000ff */
[----:B------:R-:W-:Y:S02]  /*43b0*/  HADD2 R114, R114, R6 ;  /* 0x0000000672727230 */ /* 0x000fe40000000000 */
[----:B------:R-:W-:-:S08]  /*43c0*/  HADD2 R115, R115, R7 ;  /* 0x0000000773737230 */ /* 0x000fd00000000000 */
[----:B------:R-:W-:Y:S02]  /*43d0*/  @P3 HFMA2 R114, R114, R238, -RZ ;  /* 0x000000ee72723231 */ /* 0x000fe400001000ff */
[----:B------:R-:W-:Y:S01]  /*43e0*/  @P4 HMUL2 R115, R115, R239 ;  /* 0x000000ef73734232 */ /* 0x000fe20000000000 */
        /* <DEDUP_REMOVED lines=11> */
.L_x_649:
[----:B------:R-:W-:Y:S05]  /*44a0*/  BSYNC.RECONVERGENT B1 ;  /* 0x0000000000017941 */ /* 0x000fea0003800200 */
.L_x_648:
[----:B------:R-:W-:Y:S01]  /*44b0*/  BSSY.RECONVERGENT B1, `(.L_x_650) ;  /* 0x000007c000017945 */ /* 0x000fe20003800200 */
[----:B-----5:R-:W-:-:S03]  /*44c0*/  IMAD.IADD R5, R5, 0x1, R0 ;  /* 0x0000000105057824 */ /* 0x020fc600078e0200 */
[----:B------:R-:W-:Y:S05]  /*44d0*/  @P0 BRA `(.L_x_651) ;  /* 0x0000000400e40947 */ /* 0x000fea0003800000 */
[----:B-1----:R-:W-:Y:S02]  /*44e0*/  SHF.L.U32 R6, R5, 0x3, RZ ;  /* 0x0000000305067819 */ /* 0x002fe400000006ff */
[----:B0-----:R-:W-:Y:S02]  /*44f0*/  CS2R R118, SRZ ;  /* 0x0000000000767805 */ /* 0x001fe4000001ff00 */
[----:B------:R-:W-:Y:S02]  /*4500*/  CS2R R116, SRZ ;  /* 0x0000000000747805 */ /* 0x000fe4000001ff00 */
[----:B------:R-:W-:-:S13]  /*4510*/  ISETP.GE.AND P2, PT, R6, R3, PT ;  /* 0x000000030600720c */ /* 0x000fda0003f46270 */
[----:B------:R-:W0:Y:S01]  /*4520*/  @!P2 LDC.64 R8, c[0x0][0x3b8] ;  /* 0x0000ee00ff08ab82 */ /* 0x000e220000000a00 */
[----:B------:R-:W-:Y:S01]  /*4530*/  @!P2 IMAD R10, R0, UR6, RZ ;  /* 0x00000006000aac24 */ /* 0x000fe2000f8e02ff */
[----:B------:R-:W-:-:S04]  /*4540*/  @!P2 SHF.R.S32.HI R11, RZ, 0x1f, R6 ;  /* 0x0000001fff0ba819 */ /* 0x000fc80000011406 */
[----:B------:R-:W-:-:S04]  /*4550*/  @!P2 IADD3 R7, P3, PT, R10, R6, RZ ;  /* 0x000000060a07a210 */ /* 0x000fc80007f7e0ff */
[----:B------:R-:W-:Y:S02]  /*4560*/  @!P2 LEA.HI.X.SX32 R10, R10, R11, 0x1, P3 ;  /* 0x0000000b0a0aa211 */ /* 0x000fe400018f0eff */
[----:B0-----:R-:W-:-:S04]  /*4570*/  @!P2 LEA R8, P3, R7, R8, 0x1 ;  /* 0x000000080708a211 */ /* 0x001fc800078608ff */
[----:B------:R-:W-:-:S05]  /*4580*/  @!P2 LEA.HI.X R9, R7, R9, R10, 0x1, P3 ;  /* 0x000000090709a211 */ /* 0x000fca00018f0c0a */
[----:B------:R0:W5:Y:S01]  /*4590*/  @!P2 LDG.E.128 R116, desc[UR36][R8.64] ;  /* 0x000000240874a981 */ /* 0x000162000c1e1d00 */
[----:B------:R-:W-:-:S09]  /*45a0*/  UISETP.NE.AND UP0, UPT, UR17, URZ, UPT ;  /* 0x000000ff1100728c */ /* 0x000fd2000bf05270 */
[----:B0-----:R-:W-:Y:S05]  /*45b0*/  BRA.U UP0, `(.L_x_652) ;  /* 0x0000000100b87547 */ /* 0x001fea000b800000 */
[----:B------:R-:W-:Y:S01]  /*45c0*/  ISETP.NE.AND P4, PT, R2, RZ, PT ;  /* 0x000000ff0200720c */ /* 0x000fe20003f85270 */
[----:B------:R-:W2:Y:S04]  /*45d0*/  LDL R239, [R1+0x34] ;  /* 0x0000340001ef7983 */ /* 0x000ea80000100800 */
[----:B------:R-:W3:Y:S04]  /*45e0*/  LDL R236, [R1+0x30] ;  /* 0x0000300001ec7983 */ /* 0x000ee80000100800 */
        /* <DEDUP_REMOVED lines=42> */
.L_x_653:
[----:B------:R-:W-:Y:S05]  /*4890*/  BSYNC.RECONVERGENT B2 ;  /* 0x0000000000027941 */ /* 0x000fea0003800200 */
.L_x_652:
[----:B0-----:R-:W-:-:S05]  /*48a0*/  IMAD R6, R0, 0x10, R4 ;  /* 0x0000001000067824 */ /* 0x001fca00078e0204 */
[----:B------:R-:W-:-:S13]  /*48b0*/  ISETP.GE.AND P2, PT, R6, R3, PT ;  /* 0x000000030600720c */ /* 0x000fda0003f46270 */
[----:B------:R-:W0:Y:S01]  /*48c0*/  @!P2 LDC.64 R8, c[0x0][0x3b8] ;  /* 0x0000ee00ff08ab82 */ /* 0x000e220000000a00 */
[----:B------:R-:W-:Y:S01]  /*48d0*/  @!P2 IMAD R10, R0, UR6, RZ ;  /* 0x00000006000aac24 */ /* 0x000fe2000f8e02ff */
[----:B------:R-:W-:-:S04]  /*48e0*/  @!P2 SHF.R.S32.HI R11, RZ, 0x1f, R6 ;  /* 0x0000001fff0ba819 */ /* 0x000fc80000011406 */
[----:B------:R-:W-:-:S04]  /*48f0*/  @!P2 IADD3 R7, P3, PT, R10, R6, RZ ;  /* 0x000000060a07a210 */ /* 0x000fc80007f7e0ff */
[----:B------:R-:W-:Y:S02]  /*4900*/  @!P2 LEA.HI.X.SX32 R10, R10, R11, 0x1, P3 ;  /* 0x0000000b0a0aa211 */ /* 0x000fe400018f0eff */
[----:B0-----:R-:W-:-:S04]  /*4910*/  @!P2 LEA R236, P3, R7, R8, 0x1 ;  /* 0x0000000807eca211 */ /* 0x001fc800078608ff */
[----:B------:R-:W-:Y:S02]  /*4920*/  @!P2 LEA.HI.X R237, R7, R9, R10, 0x1, P3 ;  /* 0x0000000907eda211 */ /* 0x000fe400018f0c0a */
[----:B------:R-:W-:Y:S02]  /*4930*/  CS2R R10, SRZ ;  /* 0x00000000000a7805 */ /* 0x000fe4000001ff00 */
[----:B------:R-:W-:-:S06]  /*4940*/  CS2R R8, SRZ ;  /* 0x0000000000087805 */ /* 0x000fcc000001ff00 */
[----:B------:R2:W5:Y:S01]  /*4950*/  @!P2 LDG.E.128 R8, desc[UR36][R236.64] ;  /* 0x00000024ec08a981 */ /* 0x000562000c1e1d00 */
[----:B------:R-:W-:-:S09]  /*4960*/  UISETP.NE.AND UP0, UPT, UR17, URZ, UPT ;  /* 0x000000ff1100728c */ /* 0x000fd2000bf05270 */
[----:B--2---:R-:W-:Y:S05]  /*4970*/  BRA.U UP0, `(.L_x_651) ;  /* 0x0000000100bc7547 */ /* 0x004fea000b800000 */
[----:B------:R-:W-:Y:S01]  /*4980*/  ISETP.NE.AND P4, PT, R2, RZ, PT ;  /* 0x000000ff0200720c */ /* 0x000fe20003f85270 */
[----:B------:R0:W-:Y:S04]  /*4990*/  STL [R1+0x268], R0 ;  /* 0x0002680001007387 */ /* 0x0001e80000100800 */
[----:B------:R-:W2:Y:S04]  /*49a0*/  LDL R249, [R1+0x20] ;  /* 0x0000200001f97983 */ /* 0x000ea80000100800 */
[----:B0-----:R-:W3:Y:S04]  /*49b0*/  LDL R0, [R1+0x24] ;  /* 0x0000240001007983 */ /* 0x001ee80000100800 */
[----:B------:R-:W-:Y:S01]  /*49c0*/  VOTEU.ANY UP0, P4 ;  /* 0x0000000000ff7886 */ /* 0x000fe20002000100 */
[----:B------:R-:W-:-:S02]  /*49d0*/  PLOP3.LUT P2, PT, PT, PT, UP0, 0x80, 0x8 ;  /* 0x000000000008781c */ /* 0x000fc40003f4f008 */
[----:B------:R-:W-:-:S11]  /*49e0*/  PLOP3.LUT P3, PT, PT, PT, UP0, 0x80, 0x8 ;  /* 0x000000000008781c */ /* 0x000fd60003f6f008 */
[----:B------:R-:W0:Y:S02]  /*49f0*/  @P2 S2R R7, SR_CTAID.X ;  /* 0x0000000000072919 */ /* 0x000e240000002500 */
[----:B------:R-:W0:Y:S01]  /*4a00*/  @P3 LDC R236, c[0x0][0x3f8] ;  /* 0x0000fe00ffec3b82 */ /* 0x000e220000000800 */
[----:B------:R-:W-:Y:S02]  /*4a10*/  PLOP3.LUT P2, PT, PT, PT, UP0, 0x80, 0x8 ;  /* 0x000000000008781c */ /* 0x000fe40003f4f008 */
[----:B------:R-:W-:Y:S02]  /*4a20*/  PLOP3.LUT P3, PT, PT, PT, UP0, 0x80, 0x8 ;  /* 0x000000000008781c */ /* 0x000fe40003f6f008 */
[----:B------:R-:W-:-:S09]  /*4a30*/  PLOP3.LUT P4, PT, PT, PT, UP0, 0x80, 0x8 ;  /* 0x000000000008781c */ /* 0x000fd20003f8f008 */
[----:B0-----:R-:W-:Y:S02]  /*4a40*/  @P2 IMAD R7, R236, UR38, R7 ;  /* 0x00000026ec072c24 */ /* 0x001fe4000f8e0207 */
[----:B------:R-:W0:Y:S01]  /*4a50*/  @P3 LDC.64 R236, c[0x0][0x450] ;  /* 0x00011400ffec3b82 */ /* 0x000e220000000a00 */
[----:B------:R-:W-:Y:S02]  /*4a60*/  PLOP3.LUT P2, PT, PT, PT, UP0, 0x80, 0x8 ;  /* 0x000000000008781c */ /* 0x000fe40003f4f008 */
[----:B------:R-:W-:-:S11]  /*4a70*/  PLOP3.LUT P3, PT, PT, PT, UP0, 0x80, 0x8 ;  /* 0x000000000008781c */ /* 0x000fd60003f6f008 */
[----:B------:R-:W-:-:S04]  /*4a80*/  @P2 IMAD R7, R7, 0xc0, RZ ;  /* 0x000000c007072824 */ /* 0x000fc800078e02ff */
[----:B0-----:R-:W-:Y:S01]  /*4a90*/  @P3 IMAD.WIDE R236, R7, 0x2, R236 ;  /* 0x0000000207ec3825 */ /* 0x001fe200078e02ec */
[----:B------:R-:W-:Y:S01]  /*4aa0*/  PLOP3.LUT P2, PT, PT, PT, UP0, 0x80, 0x8 ;  /* 0x000000000008781c */ /* 0x000fe20003f4f008 */
[----:B------:R-:W4:Y:S04]  /*4ab0*/  LDL R7, [R1+0x2c] ;  /* 0x00002c0001077983 */ /* 0x000f280000100800 */
[----:B------:R-:W2:Y:S01]  /*4ac0*/  @P4 LDG.E.128 R236, desc[UR36][R236.64+0x20] ;  /* 0x00002024ecec4981 */ /* 0x000ea2000c1e1d00 */
[----:B---3-5:R-:W-:-:S03]  /*4ad0*/  HADD2 R9, R9, R0 ;  /* 0x0000000009097230 */ /* 0x028fc60000000000 */
[----:B------:R3:W5:Y:S04]  /*4ae0*/  LDL.LU R0, [R1+0x268] ;  /* 0x0002680001007983 */ /* 0x0007680000300800 */
[----:B--2---:R-:W-:Y:S02]  /*4af0*/  @P2 HMUL2 R9, R9, R237 ;  /* 0x000000ed09092232 */ /* 0x004fe40000000000 */
[----:B------:R-:W2:Y:S01]  /*4b00*/  LDL R237, [R1+0x28] ;  /* 0x0000280001ed7983 */ /* 0x000ea20000100800 */
[----:B------:R-:W-:Y:S02]  /*4b10*/  PLOP3.LUT P4, PT, PT, PT, UP0, 0x80, 0x8 ;  /* 0x000000000008781c */ /* 0x000fe40003f8f008 */
[----:B------:R-:W-:Y:S02]  /*4b20*/  PLOP3.LUT P3, PT, PT, PT, UP0, 0x80, 0x8 ;  /* 0x000000000008781c */ /* 0x000fe40003f6f008 */
[----:B------:R-:W-:Y:S01]  /*4b30*/  PLOP3.LUT P2, PT, PT, PT, UP0, 0x80, 0x8 ;  /* 0x000000000008781c */ /* 0x000fe20003f4f008 */
[----:B------:R-:W-:-:S02]  /*4b40*/  HFMA2 R8, R8, 1, 1, R249 ;  /* 0x3c003c0008087831 */ /* 0x000fc400000000f9 */
[----:B----4-:R-:W-:-:S08]  /*4b50*/  HADD2 R11, R11, R7 ;  /* 0x000000070b0b7230 */ /* 0x010fd00000000000 */
[----:B------:R-:W-:Y:S02]  /*4b60*/  @P3 HFMA2 R8, R8, R236, -RZ ;  /* 0x000000ec08083231 */ /* 0x000fe400001000ff */
[----:B------:R-:W-:Y:S02]  /*4b70*/  @P2 HMUL2 R11, R11, R239 ;  /* 0x000000ef0b0b2232 */ /* 0x000fe40000000000 */
[----:B--2---:R-:W-:-:S04]  /*4b80*/  HFMA2 R10, R10, 1, 1, R237 ;  /* 0x3c003c000a0a7831 */ /* 0x004fc800000000ed */
[----:B------:R-:W-:Y:S01]  /*4b90*/  @P4 HMUL2 R10, R10, R238 ;  /* 0x000000ee0a0a4232 */ /* 0x000fe20000000000 */
[----:B------:R-:W-:-:S13]  /*4ba0*/  ISETP.GE.AND P4, PT, R6, R3, PT ;  /* 0x000000030600720c */ /* 0x000fda0003f86270 */
        /* <DEDUP_REMOVED lines=12> */
.L_x_651:
[----:B------:R-:W-:Y:S05]  /*4c70*/  BSYNC.RECONVERGENT B1 ;  /* 0x0000000000017941 */ /* 0x000fea0003800200 */
.L_x_650:
[----:B------:R-:W-:Y:S04]  /*4c80*/  BSSY.RECONVERGENT B1, `(.L_x_654) ;  /* 0x0000080000017945 */ /* 0x000fe80003800200 */
[----:B------:R-:W-:Y:S05]  /*4c90*/  @P0 BRA `(.L_x_655) ;  /* 0x0000000400f80947 */ /* 0x000fea0003800000 */
[----:B-12--5:R-:W-:-:S05]  /*4ca0*/  LEA R6, R0, R5, 0x1 ;  /* 0x0000000500067211 */ /* 0x026fca00078e08ff */
[----:B------:R-:W-:-:S05]  /*4cb0*/  IMAD.SHL.U32 R6, R6, 0x8, RZ ;  /* 0x0000000806067824 */ /* 0x000fca00078e00ff */
[----:B------:R-:W-:-:S13]  /*4cc0*/  ISETP.GE.AND P2, PT, R6, R3, PT ;  /* 0x000000030600720c */ /* 0x000fda0003f46270 */
[----:B------:R-:W1:Y:S01]  /*4cd0*/  @!P2 LDC.64 R120, c[0x0][0x3b8] ;  /* 0x0000ee00ff78ab82 */ /* 0x000e620000000a00 */
[----:B------:R-:W-:Y:S01]  /*4ce0*/  @!P2 IMAD R122, R0, UR6, RZ ;  /* 0x00000006007aac24 */ /* 0x000fe2000f8e02ff */
[----:B------:R-:W-:-:S04]  /*4cf0*/  @!P2 SHF.R.S32.HI R123, RZ, 0x1f, R6 ;  /* 0x0000001fff7ba819 */ /* 0x000fc80000011406 */
[----:B------:R-:W-:-:S04]  /*4d00*/  @!P2 IADD3 R7, P3, PT, R122, R6, RZ ;  /* 0x000000067a07a210 */ /* 0x000fc80007f7e0ff */
[----:B------:R-:W-:Y:S02]  /*4d10*/  @!P2 LEA.HI.X.SX32 R122, R122, R123, 0x1, P3 ;  /* 0x0000007b7a7aa211 */ /* 0x000fe400018f0eff */
[----:B-1----:R-:W-:-:S04]  /*4d20*/  @!P2 LEA R236, P3, R7, R120, 0x1 ;  /* 0x0000007807eca211 */ /* 0x002fc800078608ff */
[----:B------:R-:W-:Y:S02]  /*4d30*/  @!P2 LEA.HI.X R237, R7, R121, R122, 0x1, P3 ;  /* 0x0000007907eda211 */ /* 0x000fe400018f0c7a */
[----:B------:R-:W-:Y:S02]  /*4d40*/  CS2R R122, SRZ ;  /* 0x00000000007a7805 */ /* 0x000fe4000001ff00 */
[----:B------:R-:W-:-:S06]  /*4d50*/  CS2R R120, SRZ ;  /* 0x0000000000787805 */ /* 0x000fcc000001ff00 */
[----:B------:R1:W5:Y:S01]  /*4d60*/  @!P2 LDG.E.128 R120, desc[UR36][R236.64] ;  /* 0x00000024ec78a981 */ /* 0x000362000c1e1d00 */
[----:B------:R-:W-:-:S09]  /*4d70*/  UISETP.NE.AND UP0, UPT, UR17, URZ, UPT ;  /* 0x000000ff1100728c */ /* 0x000fd2000bf05270 */
[----:B-1----:R-:W-:Y:S05]  /*4d80*/  BRA.U UP0, `(.L_x_656) ;  /* 0x0000000100c47547 */ /* 0x002fea000b800000 */
[----:B------:R-:W-:Y:S01]  /*4d90*/  ISETP.NE.AND P4, PT, R2, RZ, PT ;  /* 0x000000ff0200720c */ /* 0x000fe20003f85270 */
[----:B------:R1:W-:Y:S04]  /*4da0*/  STL [R1+0x268], R0 ;  /* 0x0002680001007387 */ /* 0x0003e80000100800 */
[----:B------:R-:W2:Y:S04]  /*4db0*/  LDL R249, [R1+0x10] ;  /* 0x0000100001f97983 */ /* 0x000ea80000100800 */
[----:B-1----:R-:W3:Y:S04]  /*4dc0*/  LDL R0, [R1+0x14] ;  /* 0x0000140001007983 */ /* 0x002ee80000100800 */
[----:B------:R-:W-:Y:S01]  /*4dd0*/  VOTEU.ANY UP0, P4 ;  /* 0x0000000000ff7886 */ /* 0x000fe20002000100 */
[----:B------:R-:W-:-:S02]  /*4de0*/  PLOP3.LUT P2, PT, PT, PT, UP0, 0x80, 0x8 ;  /* 0x000000000008781c */ /* 0x000fc40003f4f008 */
[----:B------:R-:W-:-:S11]  /*4df0*/  PLOP3.LUT P3, PT, PT, PT, UP0, 0x80, 0x8 ;  /* 0x000000000008781c */ /* 0x000fd60003f6f008 */
[----:B------:R-:W1:Y:S02]  /*4e00*/  @P2 S2R R7, SR_CTAID.X ;  /* 0x0000000000072919 */ /* 0x000e640000002500 */
[----:B------:R-:W1:Y:S01]  /*4e10*/  @P3 LDC R236, c[0x0][0x3f8] ;  /* 0x0000fe00ffec3b82 */ /* 0x000e620000000800 */
[----:B------:R-:W-:Y:S02]  /*4e20*/  PLOP3.LUT P2, PT, PT, PT, UP0, 0x80, 0x8 ;  /* 0x000000000008781c */ /* 0x000fe40003f4f008 */
[----:B------:R-:W-:Y:S02]  /*4e30*/  PLOP3.LUT P3, PT, PT, PT, UP0, 0x80, 0x8 ;  /* 0x000000000008781c */ /* 0x000fe40003f6f008 */
[----:B------:R-:W-:-:S09]  /*4e40*/  PLOP3.LUT P4, PT, PT, PT, UP0, 0x80, 0x8 ;  /* 0x000000000008781c */ /* 0x000fd20003f8f008 */
[----:B-1----:R-:W-:Y:S02]  /*4e50*/  @P2 IMAD R7, R236, UR38, R7 ;  /* 0x00000026ec072c24 */ /* 0x002fe4000f8e0207 */
[----:B------:R-:W1:Y:S01]  /*4e60*/  @P3 LDC.64 R236, c[0x0][0x450] ;  /* 0x00011400ffec3b82 */ /* 0x000e620000000a00 */
[----:B------:R-:W-:Y:S02]  /*4e70*/  PLOP3.LUT P2, PT, PT, PT, UP0, 0x80, 0x8 ;  /* 0x000000000008781c */ /* 0x000fe40003f4f008 */
[----:B------:R-:W-:-:S11]  /*4e80*/  PLOP3.LUT P3, PT, PT, PT, UP0, 0x80, 0x8 ;  /* 0x000000000008781c */ /* 0x000fd60003f6f008 */
[----:B------:R-:W-:-:S04]  /*4e90*/  @P2 IMAD R7, R7, 0xc0, RZ ;  /* 0x000000c007072824 */ /* 0x000fc800078e02ff */
[----:B-1----:R-:W-:Y:S01]  /*4ea0*/  @P3 IMAD.WIDE R236, R7, 0x2, R236 ;  /* 0x0000000207ec3825 */ /* 0x002fe200078e02ec */
        /* <DEDUP_REMOVED lines=11> */
[----:B----4-:R-:W-:Y:S01]  /*4f60*/  HADD2 R123, R123, R7 ;  /* 0x000000077b7b7230 */ /* 0x010fe20000000000 */
[----:B------:R-:W-:Y:S07]  /*4f70*/  BSSY.RECONVERGENT B2, `(.L_x_656) ;  /* 0x0000012000027945 */ /* 0x000fee0003800200 */
[----:B------:R-:W-:Y:S02]  /*4f80*/  @P3 HFMA2 R120, R120, R236, -RZ ;  /* 0x000000ec78783231 */ /* 0x000fe400001000ff */
[----:B------:R-:W-:-:S02]  /*4f90*/  @P2 HMUL2 R123, R123, R239 ;  /* 0x000000ef7b7b2232 */ /* 0x000fc40000000000 */
[----:B--2---:R-:W-:-:S04]  /*4fa0*/  HFMA2 R122, R122, 1, 1, R237 ;  /* 0x3c003c007a7a7831 */ /* 0x004fc800000000ed */
[----:B------:R-:W-:Y:S01]  /*4fb0*/  @P4 HMUL2 R122, R122, R238 ;  /* 0x000000ee7a7a4232 */ /* 0x000fe20000000000 */
[----:B------:R-:W-:-:S13]  /*4fc0*/  ISETP.GE.AND P4, PT, R6, R3, PT ;  /* 0x000000030600720c */ /* 0x000fda0003f86270 */
[----:B-1----:R-:W-:Y:S05]  /*4fd0*/  @P4 BRA `(.L_x_657) ;  /* 0x00000000002c4947 */ /* 0x002fea0003800000 */
[----:B------:R-:W-:Y:S01]  /*4fe0*/  S2UR UR5, SR_CTAID.Y ;  /* 0x00000000000579c3 */ /* 0x000fe20000002600 */
[----:B------:R-:W-:-:S07]  /*4ff0*/  SHF.R.S32.HI R237, RZ, 0x1f, R6 ;  /* 0x0000001fffed7819 */ /* 0x000fce0000011406 */
[----:B------:R-:W1:Y:S02]  /*5000*/  S2UR UR7, SR_CTAID.X ;  /* 0x00000000000779c3 */ /* 0x000e640000002500 */
[----:B-1----:R-:W-:-:S06]  /*5010*/  UIMAD UR5, UR5, UR16, UR7 ;  /* 0x00000010050572a4 */ /* 0x002fcc000f8e0207 */
[----:B-----5:R-:W-:-:S04]  /*5020*/  IMAD R7, R0, UR5, RZ ;  /* 0x0000000500077c24 */ /* 0x020fc8000f8e02ff */
[----:B------:R-:W-:-:S05]  /*5030*/  IMAD R236, R7, 0xc0, RZ ;  /* 0x000000c007ec7824 */ /* 0x000fca00078e02ff */
[----:B------:R-:W-:-:S04]  /*5040*/  IADD3 R7, P2, PT, R236, R6, RZ ;  /* 0x00000006ec077210 */ /* 0x000fc80007f5e0ff */
[----:B------:R-:W-:Y:S02]  /*5050*/  LEA.HI.X.SX32 R237, R236, R237, 0x1, P2 ;  /* 0x000000edeced7211 */ /* 0x000fe400010f0eff */
[----:B------:R-:W-:-:S04]  /*5060*/  LEA R6, P2, R7, UR8, 0x1 ;  /* 0x0000000807067c11 */ /* 0x000fc8000f8408ff */
[----:B------:R-:W-:-:S05]  /*5070*/  LEA.HI.X R7, R7, UR9, R237, 0x1, P2 ;  /* 0x0000000907077c11 */ /* 0x000fca00090f0ced */
[----:B------:R1:W-:Y:S04]  /*5080*/  STG.E.128 desc[UR36][R6.64], R120 ;  /* 0x0000007806007986 */ /* 0x0003e8000c101d24 */
.L_x_657:
[----:B------:R-:W-:Y:S05]  /*5090*/  BSYNC.RECONVERGENT B2 ;  /* 0x0000000000027941 */ /* 0x000fea0003800200 */
.L_x_656:
[----:B------:R-:W-:Y:S05]  /*50a0*/  @P0 BRA `(.L_x_655) ;  /* 0x0000000000f40947 */ /* 0x000fea0003800000 */
[----:B-1---5:R-:W-:-:S04]  /*50b0*/  LEA R6, R0, R4, 0x5 ;  /* 0x0000000400067211 */ /* 0x022fc800078e28ff */
        /* <DEDUP_REMOVED lines=12> */
[----:B---3--:R-:W-:Y:S05]  /*5180*/  BRA.U UP0, `(.L_x_655) ;  /* 0x0000000100bc7547 */ /* 0x008fea000b800000 */
[----:B------:R-:W-:Y:S01]  /*5190*/  ISETP.NE.AND P4, PT, R2, RZ, PT ;  /* 0x000000ff0200720c */ /* 0x000fe20003f85270 */
[----:B------:R1:W-:Y:S04]  /*51a0*/  STL [R1+0x268], R0 ;  /* 0x0002680001007387 */ /* 0x0003e80000100800 */
[----:B------:R-:W2:Y:S04]  /*51b0*/  LDL R249, [R1] ;  /* 0x0000000001f97983 */ /* 0x000ea80000100800 */
        /* <DEDUP_REMOVED lines=44> */
.L_x_655:
[----:B------:R-:W-:Y:S05]  /*5480*/  BSYNC.RECONVERGENT B1 ;  /* 0x0000000000017941 */ /* 0x000fea0003800200 */
.L_x_654:
[----:B------:R-:W-:Y:S01]  /*5490*/  BSSY.RECONVERGENT B1, `(.L_x_658) ;  /* 0x0000039000017945 */ /* 0x000fe20003800200 */
[----:B-----5:R-:W-:-:S03]  /*54a0*/  IMAD R5, R0, 0x4, R5 ;  /* 0x0000000400057824 */ /* 0x020fc600078e0205 */
[----:B------:R-:W-:Y:S05]  /*54b0*/  @P0 BRA `(.L_x_659) ;  /* 0x0000000000d80947 */ /* 0x000fea0003800000 */
[----:B------:R-:W-:-:S04]  /*54c0*/  SHF.L.U32 R249, R5, 0x3, RZ ;  /* 0x0000000305f97819 */ /* 0x000fc800000006ff */
[----:B------:R-:W-:-:S13]  /*54d0*/  ISETP.GE.AND P2, PT, R249, R3, PT ;  /* 0x00000003f900720c */ /* 0x000fda0003f46270 */
[----:B-123--:R-:W1:Y:S01]  /*54e0*/  @!P2 LDC.64 R6, c[0x0][0x3b8] ;  /* 0x0000ee00ff06ab82 */ /* 0x00ee620000000a00 */
[----:B------:R-:W-:Y:S01]  /*54f0*/  @!P2 IMAD R129, R0, UR6, RZ ;  /* 0x000000060081ac24 */ /* 0x000fe2000f8e02ff */
[----:B------:R-:W-:-:S04]  /*5500*/  @!P2 SHF.R.S32.HI R130, RZ, 0x1f, R249 ;  /* 0x0000001fff82a819 */ /* 0x000fc800000114f9 */
[----:B------:R-:W-:-:S04]  /*5510*/  @!P2 IADD3 R128, P3, PT, R129, R249, RZ ;  /* 0x000000f98180a210 */ /* 0x000fc80007f7e0ff */
[----:B------:R-:W-:Y:S02]  /*5520*/  @!P2 LEA.HI.X.SX32 R129, R129, R130, 0x1, P3 ;  /* 0x000000828181a211 */ /* 0x000fe400018f0eff */
[----:B------:R-:W-:Y:S02]  /*5530*/  CS2R R130, SRZ ;  /* 0x0000000000827805 */ /* 0x000fe4000001ff00 */
[----:B-1----:R-:W-:-:S04]  /*5540*/  @!P2 LEA R6, P3, R128, R6, 0x1 ;  /* 0x000000068006a211 */ /* 0x002fc800078608ff */
[----:B------:R-:W-:Y:S02]  /*5550*/  @!P2 LEA.HI.X R7, R128, R7, R129, 0x1, P3 ;  /* 0x000000078007a211 */ /* 0x000fe400018f0c81 */
[----:B------:R-:W-:-:S06]  /*5560*/  CS2R R128, SRZ ;  /* 0x0000000000807805 */ /* 0x000fcc000001ff00 */
[----:B------:R1:W5:Y:S01]  /*5570*/  @!P2 LDG.E.128 R128, desc[UR36][R6.64] ;  /* 0x000000240680a981 */ /* 0x000362000c1e1d00 */
[----:B------:R-:W-:-:S09]  /*5580*/  UISETP.NE.AND UP0, UPT, UR17, URZ, UPT ;  /* 0x000000ff1100728c */ /* 0x000fd2000bf05270 */
[----:B-1----:R-:W-:Y:S05]  /*5590*/  BRA.U UP0, `(.L_x_659) ;  /* 0x0000000100a07547 */ /* 0x002fea000b800000 */
[----:B------:R-:W-:-:S13]  /*55a0*/  ISETP.NE.AND P4, PT, R2, RZ, PT ;  /* 0x000000ff0200720c */ /* 0x000fda0003f85270 */
[----:B------:R-:W-:Y:S01]  /*55b0*/  VOTEU.ANY UP0, P4 ;  /* 0x0000000000ff7886 */ /* 0x000fe20002000100 */
[----:B------:R-:W-:Y:S02]  /*55c0*/  PLOP3.LUT P3, PT, PT, PT, UP0, 0x80, 0x8 ;  /* 0x000000000008781c */ /* 0x000fe40003f6f008 */
[----:B------:R-:W-:-:S11]  /*55d0*/  PLOP3.LUT P4, PT, PT, PT, UP0, 0x80, 0x8 ;  /* 0x000000000008781c */ /* 0x000fd60003f8f008 */
[----:B------:R-:W1:Y:S01]  /*55e0*/  @P3 S2R R6, SR_CTAID.X ;  /* 0x0000000000063919 */ /* 0x000e620000002500 */
[----:B------:R-:W-:Y:S01]  /*55f0*/  PLOP3.LUT P3, PT, PT, PT, UP0, 0x80, 0x8 ;  /* 0x000000000008781c */ /* 0x000fe20003f6f008 */
[----:B------:R-:W1:Y:S01]  /*5600*/  @P4 LDC R7, c[0x0][0x3f8] ;  /* 0x0000fe00ff074b82 */ /* 0x000e620000000800 */
[----:B------:R-:W-:-:S11]  /*5610*/  PLOP3.LUT P4, PT, PT, PT, UP0, 0x80, 0x8 ;  /* 0x000000000008781c */ /* 0x000fd60003f8f008 */
[----:B-1----:R-:W-:Y:S01]  /*5620*/  @P3 IMAD R236, R7, UR38, R6 ;  /* 0x0000002607ec3c24 */ /* 0x002fe2000f8e0206 */
[----:B------:R-:W-:Y:S01]  /*5630*/  PLOP3.LUT P3, PT, PT, PT, UP0, 0x80, 0x8 ;  /* 0x000000000008781c */ /* 0x000fe20003f6f008 */
[----:B------:R-:W1:Y:S01]  /*5640*/  @P4 LDC.64 R6, c[0x0][0x450] ;  /* 0x00011400ff064b82 */ /* 0x000e620000000a00 */
[----:B------:R-:W-:-:S11]  /*5650*/  PLOP3.LUT P4, PT, PT, PT, UP0, 0x80, 0x8 ;  /* 0x000000000008781c */ /* 0x000fd60003f8f008 */
[----:B------:R-:W-:Y:S01]  /*5660*/  @P3 IMAD R236, R236, 0xc0, RZ ;  /* 0x000000c0ecec3824 */ /* 0x000fe200078e02ff */
[----:B------:R-:W-:-:S03]  /*5670*/  PLOP3.LUT P3, PT, PT, PT, UP0, 0x80, 0x8 ;  /* 0x000000000008781c */ /* 0x000fc60003f6f008 */
[----:B-1----:R-:W-:-:S10]  /*5680*/  @P4 IMAD.WIDE R6, R236, 0x2, R6 ;  /* 0x00000002ec064825 */ /* 0x002fd400078e0206 */
        /* <DEDUP_REMOVED lines=16> */
[----:B------:R-:W1:Y:S02]  /*5790*/  S2UR UR7, SR_CTAID.X ;  /* 0x00000000000779c3 */ /* 0x000e640000002500 */
[----:B-1----:R-:W-:-:S06]  /*57a0*/  UIMAD UR5, UR5, UR16, UR7 ;  /* 0x00000010050572a4 */ /* 0x002fcc000f8e0207 */
[----:B------:R-:W-:-:S04]  /*57b0*/  IMAD R6, R0, UR5, RZ ;  /* 0x0000000500067c24 */ /* 0x000fc8000f8e02ff */
[----:B------:R-:W-:-:S05]  /*57c0*/  IMAD R6, R6, 0xc0, RZ ;  /* 0x000000c006067824 */ /* 0x000fca00078e02ff */
[----:B------:R-:W-:-:S04]  /*57d0*/  IADD3 R7, P2, PT, R6, R249, RZ ;  /* 0x000000f906077210 */ /* 0x000fc80007f5e0ff */
[----:B------:R-:W-:Y:S02]  /*57e0*/  LEA.HI.X.SX32 R236, R6, R236, 0x1, P2 ;  /* 0x000000ec06ec7211 */ /* 0x000fe400010f0eff */
[----:B------:R-:W-:-:S04]  /*57f0*/  LEA R6, P2, R7, UR8, 0x1 ;  /* 0x0000000807067c11 */ /* 0x000fc8000f8408ff */
[----:B------:R-:W-:-:S05]  /*5800*/  LEA.HI.X R7, R7, UR9, R236, 0x1, P2 ;  /* 0x0000000907077c11 */ /* 0x000fca00090f0cec */
[----:B------:R1:W-:Y:S04]  /*5810*/  STG.E.128 desc[UR36][R6.64], R128 ;  /* 0x0000008006007986 */ /* 0x0003e8000c101d24 */
.L_x_659:
[----:B------:R-:W-:Y:S05]  /*5820*/  BSYNC.RECONVERGENT B1 ;  /* 0x0000000000017941 */ /* 0x000fea0003800200 */
.L_x_658:
[----:B------:R-:W-:Y:S01]  /*5830*/  BSSY.RECONVERGENT B1, `(.L_x_660) ;  /* 0x0000039000017945 */ /* 0x000fe20003800200 */
[----:B------:R-:W-:-:S03]  /*5840*/  IMAD.IADD R5, R5, 0x1, R0 ;  /* 0x0000000105057824 */ /* 0x000fc600078e0200 */
        /* <DEDUP_REMOVED lines=55> */
.L_x_661:
[----:B------:R-:W-:Y:S05]  /*5bc0*/  BSYNC.RECONVERGENT B1 ;  /* 0x0000000000017941 */ /* 0x000fea0003800200 */
.L_x_660:
        /* <DEDUP_REMOVED lines=39> */
[----:B------:R-:W-:Y:S01]  /*5e40*/  HADD2 R139, R139, R15 ;  /* 0x0000000f8b8b7230 */ /* 0x000fe20000000000 */
[----:B------:R-:W-:Y:S05]  /*5e50*/  BSSY.RECONVERGENT B2, `(.L_x_664) ;  /* 0x0000012000027945 */ /* 0x000fea0003800200 */
[----:B--2---:R-:W-:Y:S01]  /*5e60*/  @P3 HMUL2 R137, R137, R141 ;  /* 0x0000008d89893232 */ /* 0x004fe20000000000 */
[----:B------:R-:W-:Y:S01]  /*5e70*/  PLOP3.LUT P3, PT, PT, PT, UP0, 0x80, 0x8 ;  /* 0x000000000008781c */ /* 0x000fe20003f6f008 */
[----:B------:R-:W-:-:S02]  /*5e80*/  @P5 HFMA2 R136, R136, R140, -RZ ;  /* 0x0000008c88885231 */ /* 0x000fc400001000ff */
        /* <DEDUP_REMOVED lines=14> */
.L_x_665:
[----:B------:R-:W-:Y:S05]  /*5f70*/  BSYNC.RECONVERGENT B2 ;  /* 0x0000000000027941 */ /* 0x000fea0003800200 */
.L_x_664:
[----:B------:R-:W-:-:S05]  /*5f80*/  IMAD R5, R0, 0x40, R4 ;  /* 0x0000004000057824 */ /* 0x000fca00078e0204 */
[----:B------:R-:W-:-:S13]  /*5f90*/  ISETP.GE.AND P2, PT, R5, R3, PT ;  /* 0x000000030500720c */ /* 0x000fda0003f46270 */
[----:B-1----:R-:W1:Y:S01]  /*5fa0*/  @!P2 LDC.64 R6, c[0x0][0x3b8] ;  /* 0x0000ee00ff06ab82 */ /* 0x002e620000000a00 */
        /* <DEDUP_REMOVED lines=14> */
[----:B------:R-:W-:Y:S02]  /*6090*/  PLOP3.LUT P3, PT, PT, PT, UP0, 0x80, 0x8 ;  /* 0x000000000008781c */ /* 0x000fe40003f6f008 */
[----:B------:R-:W-:-:S09]  /*60a0*/  PLOP3.LUT P4, PT, PT, PT, UP0, 0x80, 0x8 ;  /* 0x000000000008781c */ /* 0x000fd20003f8f008 */
        /* <DEDUP_REMOVED lines=8> */
[----:B------:R-:W-:-:S04]  /*6130*/  @P2 IMAD R236, R236, 0xc0, RZ ;  /* 0x000000c0ecec2824 */ /* 0x000fc800078e02ff */
[----:B-1----:R-:W-:-:S05]  /*6140*/  @P3 IMAD.WIDE R6, R236, 0x2, R6 ;  /* 0x00000002ec063825 */ /* 0x002fca00078e0206 */
        /* <DEDUP_REMOVED lines=26> */
.L_x_663:
[----:B------:R-:W-:Y:S05]  /*62f0*/  BSYNC.RECONVERGENT B1 ;  /* 0x0000000000017941 */ /* 0x000fea0003800200 */
.L_x_662:
[----:B------:R-:W-:Y:S01]  /*6300*/  BSSY.RECONVERGENT B1, `(.L_x_666) ;  /* 0x0000039000017945 */ /* 0x000fe20003800200 */
[----:B------:R-:W-:-:S03]  /*6310*/  LEA R5, R0, R249, 0x1 ;  /* 0x000000f900057211 */ /* 0x000fc600078e08ff */
[----:B------:R-:W-:Y:S05]  /*6320*/  @P0 BRA `(.L_x_667) ;  /* 0x0000000000d80947 */ /* 0x000fea0003800000 */
[----:B------:R-:W-:-:S05]  /*6330*/  IMAD.SHL.U32 R249, R5, 0x8, RZ ;  /* 0x0000000805f97824 */ /* 0x000fca00078e00ff */
        /* <DEDUP_REMOVED lines=53> */
.L_x_667:
[----:B------:R-:W-:Y:S05]  /*6690*/  BSYNC.RECONVERGENT B1 ;  /* 0x0000000000017941 */ /* 0x000fea0003800200 */
.L_x_666:
[----:B------:R-:W-:Y:S01]  /*66a0*/  BSSY.RECONVERGENT B1, `(.L_x_668) ;  /* 0x0000039000017945 */ /* 0x000fe20003800200 */
[----:B------:R-:W-:-:S03]  /*66b0*/  IADD3 R5, PT, PT, R5, R0, RZ ;  /* 0x0000000005057210 */ /* 0x000fc60007ffe0ff */
        /* <DEDUP_REMOVED lines=55> */
.L_x_669:
[----:B------:R-:W-:Y:S05]  /*6a30*/  BSYNC.RECONVERGENT B1 ;  /* 0x0000000000017941 */ /* 0x000fea0003800200 */
.L_x_668:
        /* <DEDUP_REMOVED lines=34> */
[----:B----45:R-:W-:Y:S01]  /*6c60*/  HADD2 R153, R153, R29 ;  /* 0x0000001d99997230 */ /* 0x030fe20000000000 */
        /* <DEDUP_REMOVED lines=22> */
.L_x_671:
[----:B------:R-:W-:Y:S05]  /*6dd0*/  BSYNC.RECONVERGENT B1 ;  /* 0x0000000000017941 */ /* 0x000fea0003800200 */
.L_x_670:
        /* <DEDUP_REMOVED lines=57> */
.L_x_673:
[----:B------:R-:W-:Y:S05]  /*7170*/  BSYNC.RECONVERGENT B1 ;  /* 0x0000000000017941 */ /* 0x000fea0003800200 */
.L_x_672:
        /* <DEDUP_REMOVED lines=57> */
.L_x_675:
[----:B------:R-:W-:Y:S05]  /*7510*/  BSYNC.RECONVERGENT B1 ;  /* 0x0000000000017941 */ /* 0x000fea0003800200 */
.L_x_674:
        /* <DEDUP_REMOVED lines=57> */
.L_x_677:
[----:B------:R-:W-:Y:S05]  /*78b0*/  BSYNC.RECONVERGENT B1 ;  /* 0x0000000000017941 */ /* 0x000fea0003800200 */
.L_x_676:
        /* <DEDUP_REMOVED lines=57> */
.L_x_679:
[----:B------:R-:W-:Y:S05]  /*7c50*/  BSYNC.RECONVERGENT B1 ;  /* 0x0000000000017941 */ /* 0x000fea0003800200 */
.L_x_678:
[----:B------:R-:W-:Y:S01]  /*7c60*/  BSSY.RECONVERGENT B1, `(.L_x_680) ;  /* 0x0000038000017945 */ /* 0x000fe20003800200 */
[----:B------:R-:W-:-:S03]  /*7c70*/  LEA R236, R0, R4, 0x7 ;  /* 0x0000000400ec7211 */ /* 0x000fc600078e38ff */
[----:B------:R-:W-:Y:S05]  /*7c80*/  @P0 BRA `(.L_x_681) ;  /* 0x0000000000d40947 */ /* 0x000fea0003800000 */
[----:B------:R-:W-:Y:S02]  /*7c90*/  ISETP.GE.AND P2, PT, R236, R3, PT ;  /* 0x00000003ec00720c */ /* 0x000fe40003f46270 */
[----:B------:R-:W-:-:S11]  /*7ca0*/  CS2R R174, SRZ ;  /* 0x0000000000ae7805 */ /* 0x000fd6000001ff00 */
[----:B------:R-:W0:Y:S01]  /*7cb0*/  @!P2 LDC.64 R4, c[0x0][0x3b8] ;  /* 0x0000ee00ff04ab82 */ /* 0x000e220000000a00 */
[----:B-123--:R-:W-:Y:S01]  /*7cc0*/  @!P2 IMAD R7, R0, UR6, RZ ;  /* 0x000000060007ac24 */ /* 0x00efe2000f8e02ff */
[----:B------:R-:W-:-:S04]  /*7cd0*/  @!P2 SHF.R.S32.HI R172, RZ, 0x1f, R236 ;  /* 0x0000001fffaca819 */ /* 0x000fc800000114ec */
[----:B------:R-:W-:-:S04]  /*7ce0*/  @!P2 IADD3 R6, P3, PT, R7, R236, RZ ;  /* 0x000000ec0706a210 */ /* 0x000fc80007f7e0ff */
[----:B------:R-:W-:Y:S02]  /*7cf0*/  @!P2 LEA.HI.X.SX32 R7, R7, R172, 0x1, P3 ;  /* 0x000000ac0707a211 */ /* 0x000fe400018f0eff */
[----:B------:R-:W-:Y:S02]  /*7d00*/  CS2R R172, SRZ ;  /* 0x0000000000ac7805 */ /* 0x000fe4000001ff00 */
[----:B0-----:R-:W-:-:S04]  /*7d10*/  @!P2 LEA R4, P3, R6, R4, 0x1 ;  /* 0x000000040604a211 */ /* 0x001fc800078608ff */
[----:B------:R-:W-:-:S05]  /*7d20*/  @!P2 LEA.HI.X R5, R6, R5, R7, 0x1, P3 ;  /* 0x000000050605a211 */ /* 0x000fca00018f0c07 */
[----:B------:R0:W5:Y:S01]  /*7d30*/  @!P2 LDG.E.128 R172, desc[UR36][R4.64] ;  /* 0x0000002404aca981 */ /* 0x000162000c1e1d00 */
[----:B------:R-:W-:-:S09]  /*7d40*/  UISETP.NE.AND UP0, UPT, UR17, URZ, UPT ;  /* 0x000000ff1100728c */ /* 0x000fd2000bf05270 */
[----:B0-----:R-:W-:Y:S05]  /*7d50*/  BRA.U UP0, `(.L_x_681) ;  /* 0x0000000100a07547 */ /* 0x001fea000b800000 */
[----:B------:R-:W-:-:S13]  /*7d60*/  ISETP.NE.AND P4, PT, R2, RZ, PT ;  /* 0x000000ff0200720c */ /* 0x000fda0003f85270 */
[----:B------:R-:W-:Y:S01]  /*7d70*/  VOTEU.ANY UP0, P4 ;  /* 0x0000000000ff7886 */ /* 0x000fe20002000100 */
[----:B------:R-:W-:Y:S02]  /*7d80*/  PLOP3.LUT P3, PT, PT, PT, UP0, 0x80, 0x8 ;  /* 0x000000000008781c */ /* 0x000fe40003f6f008 */
[----:B------:R-:W-:-:S11]  /*7d90*/  PLOP3.LUT P4, PT, PT, PT, UP0, 0x80, 0x8 ;  /* 0x000000000008781c */ /* 0x000fd60003f8f008 */
        /* <DEDUP_REMOVED lines=36> */
.L_x_681:
[----:B------:R-:W-:Y:S05]  /*7fe0*/  BSYNC.RECONVERGENT B1 ;  /* 0x0000000000017941 */ /* 0x000fea0003800200 */
.L_x_680:
[----:B------:R-:W-:Y:S01]  /*7ff0*/  BSSY.RECONVERGENT B1, `(.L_x_682) ;  /* 0x0000039000017945 */ /* 0x000fe20003800200 */
[----:B------:R-:W-:-:S03]  /*8000*/  IMAD R236, R0, 0x2, R249 ;  /* 0x0000000200ec7824 */ /* 0x000fc600078e02f9 */
[----:B------:R-:W-:Y:S05]  /*8010*/  @P0 BRA `(.L_x_683) ;  /* 0x0000000000d80947 */ /* 0x000fea0003800000 */
[----:B------:R-:W-:Y:S02]  /*8020*/  SHF.L.U32 R237, R236, 0x3, RZ ;  /* 0x00000003eced7819 */ /* 0x000fe400000006ff */
[----:B------:R-:W-:Y:S02]  /*8030*/  CS2R R178, SRZ ;  /* 0x0000000000b27805 */ /* 0x000fe4000001ff00 */
[----:B------:R-:W-:-:S13]  /*8040*/  ISETP.GE.AND P2, PT, R237, R3, PT ;  /* 0x00000003ed00720c */ /* 0x000fda0003f46270 */
[----:B0-----:R-:W0:Y:S01]  /*8050*/  @!P2 LDC.64 R4, c[0x0][0x3b8] ;  /* 0x0000ee00ff04ab82 */ /* 0x001e220000000a00 */
        /* <DEDUP_REMOVED lines=50> */
.L_x_683:
[----:B------:R-:W-:Y:S05]  /*8380*/  BSYNC.RECONVERGENT B1 ;  /* 0x0000000000017941 */ /* 0x000fea0003800200 */
.L_x_682:
[----:B------:R-:W-:Y:S01]  /*8390*/  BSSY.RECONVERGENT B1, `(.L_x_684) ;  /* 0x0000039000017945 */ /* 0x000fe20003800200 */
[----:B------:R-:W-:-:S03]  /*83a0*/  IMAD.IADD R236, R236, 0x1, R0 ;  /* 0x00000001ecec7824 */ /* 0x000fc600078e0200 */
        /* <DEDUP_REMOVED lines=55> */
.L_x_685:
[----:B------:R-:W-:Y:S05]  /*8720*/  BSYNC.RECONVERGENT B1 ;  /* 0x0000000000017941 */ /* 0x000fea0003800200 */
.L_x_684:
        /* <DEDUP_REMOVED lines=57> */
.L_x_687:
[----:B------:R-:W-:Y:S05]  /*8ac0*/  BSYNC.RECONVERGENT B1 ;  /* 0x0000000000017941 */ /* 0x000fea0003800200 */
.L_x_686:
        /* <DEDUP_REMOVED lines=57> */
.L_x_689:
[----:B------:R-:W-:Y:S05]  /*8e60*/  BSYNC.RECONVERGENT B1 ;  /* 0x0000000000017941 */ /* 0x000fea0003800200 */
.L_x_688:
        /* <DEDUP_REMOVED lines=57> */
.L_x_691:
[----:B------:R-:W-:Y:S05]  /*9200*/  BSYNC.RECONVERGENT B1 ;  /* 0x0000000000017941 */ /* 0x000fea0003800200 */
.L_x_690:
        /* <DEDUP_REMOVED lines=57> */
.L_x_693:
[----:B------:R-:W-:Y:S05]  /*95a0*/  BSYNC.RECONVERGENT B1 ;  /* 0x0000000000017941 */ /* 0x000fea0003800200 */
.L_x_692:
        /* <DEDUP_REMOVED lines=57> */
.L_x_695:
[----:B------:R-:W-:Y:S05]  /*9940*/  BSYNC.RECONVERGENT B1 ;  /* 0x0000000000017941 */ /* 0x000fea0003800200 */
.L_x_694:
        /* <DEDUP_REMOVED lines=57> */
.L_x_697:
[----:B------:R-:W-:Y:S05]  /*9ce0*/  BSYNC.RECONVERGENT B1 ;  /* 0x0000000000017941 */ /* 0x000fea0003800200 */
.L_x_696:
        /* <DEDUP_REMOVED lines=57> */
.L_x_699:
[----:B------:R-:W-:Y:S05]  /*a080*/  BSYNC.RECONVERGENT B1 ;  /* 0x0000000000017941 */ /* 0x000fea0003800200 */
.L_x_698:
        /* <DEDUP_REMOVED lines=57> */
.L_x_701:
[----:B------:R-:W-:Y:S05]  /*a420*/  BSYNC.RECONVERGENT B1 ;  /* 0x0000000000017941 */ /* 0x000fea0003800200 */
.L_x_700:
        /* <DEDUP_REMOVED lines=57> */
.L_x_703:
[----:B------:R-:W-:Y:S05]  /*a7c0*/  BSYNC.RECONVERGENT B1 ;  /* 0x0000000000017941 */ /* 0x000fea0003800200 */
.L_x_702:
        /* <DEDUP_REMOVED lines=57> */
.L_x_705:
[----:B------:R-:W-:Y:S05]  /*ab60*/  BSYNC.RECONVERGENT B1 ;  /* 0x0000000000017941 */ /* 0x000fea0003800200 */
.L_x_704:
        /* <DEDUP_REMOVED lines=57> */
.L_x_707:
[----:B------:R-:W-:Y:S05]  /*af00*/  BSYNC.RECONVERGENT B1 ;  /* 0x0000000000017941 */ /* 0x000fea0003800200 */
.L_x_706:
        /* <DEDUP_REMOVED lines=57> */
.L_x_709:
[----:B------:R-:W-:Y:S05]  /*b2a0*/  BSYNC.RECONVERGENT B1 ;  /* 0x0000000000017941 */ /* 0x000fea0003800200 */
.L_x_708:
[----:B------:R-:W-:Y:S04]  /*b2b0*/  BSSY.RECONVERGENT B1, `(.L_x_710) ;  /* 0x000003a000017945 */ /* 0x000fe80003800200 */
[----:B------:R-:W-:Y:S05]  /*b2c0*/  @P0 BRA `(.L_x_711) ;  /* 0x0000000000e00947 */ /* 0x000fea0003800000 */
[----:B0-----:R-:W-:Y:S01]  /*b2d0*/  IMAD.IADD R4, R236, 0x1, R0 ;  /* 0x00000001ec047824 */ /* 0x001fe200078e0200 */
[----:B------:R-:W-:Y:S02]  /*b2e0*/  CS2R R234, SRZ ;  /* 0x0000000000ea7805 */ /* 0x000fe4000001ff00 */
[----:B------:R-:W-:Y:S02]  /*b2f0*/  CS2R R232, SRZ ;  /* 0x0000000000e87805 */ /* 0x000fe4000001ff00 */
[----:B------:R-:W-:-:S04]  /*b300*/  SHF.L.U32 R236, R4, 0x3, RZ ;  /* 0x0000000304ec7819 */ /* 0x000fc800000006ff */
[----:B------:R-:W-:-:S13]  /*b310*/  ISETP.GE.AND P2, PT, R236, R3, PT ;  /* 0x00000003ec00720c */ /* 0x000fda0003f46270 */
[----:B------:R-:W0:Y:S01]  /*b320*/  @!P2 LDC.64 R4, c[0x0][0x3b8] ;  /* 0x0000ee00ff04ab82 */ /* 0x000e220000000a00 */
[----:B-123--:R-:W-:Y:S01]  /*b330*/  @!P2 IMAD R6, R0, UR6, RZ ;  /* 0x000000060006ac24 */ /* 0x00efe2000f8e02ff */
        /* <DEDUP_REMOVED lines=49> */
.L_x_711:
[----:B------:R-:W-:Y:S05]  /*b650*/  BSYNC.RECONVERGENT B1 ;  /* 0x0000000000017941 */ /* 0x000fea0003800200 */
.L_x_710:
[----:B------:R-:W-:Y:S04]  /*b660*/  BSSY.RECONVERGENT B1, `(.L_x_712) ;  /* 0x0000151000017945 */ /* 0x000fe80003800200 */
[----:B------:R-:W-:Y:S05]  /*b670*/  @P0 BRA `(.L_x_713) ;  /* 0x00000014003c0947 */ /* 0x000fea0003800000 */
[----:B------:R-:W4:Y:S04]  /*b680*/  LDL R249, [R1+0x244] ;  /* 0x0002440001f97983 */ /* 0x000f280000100800 */
[----:B------:R-:W4:Y:S04]  /*b690*/  LDL R239, [R1+0x230] ;  /* 0x0002300001ef7983 */ /* 0x000f280000100800 */
[----:B------:R-:W4:Y:S04]  /*b6a0*/  LDL R236, [R1+0x234] ;  /* 0x0002340001ec7983 */ /* 0x000f280000100800 */
[----:B-123--:R-:W2:Y:S04]  /*b6b0*/  LDL R7, [R1+0x220] ;  /* 0x0002200001077983 */ /* 0x00eea80000100800 */
[----:B------:R-:W3:Y:S04]  /*b6c0*/  LDL R6, [R1+0x224] ;  /* 0x0002240001067983 */ /* 0x000ee80000100800 */
[----:B------:R-:W2:Y:S04]  /*b6d0*/  LDL R238, [R1+0x210] ;  /* 0x0002100001ee7983 */ /* 0x000ea80000100800 */
[----:B------:R-:W2:Y:S04]  /*b6e0*/  LDL R237, [R1+0x214] ;  /* 0x0002140001ed7983 */ /* 0x000ea80000100800 */
[----:B----4-:R1:W-:Y:S04]  /*b6f0*/  STL [R1+0x2bc], R31 ;  /* 0x0002bc1f01007387 */ /* 0x0103e80000100800 */
[----:B-1----:R-:W4:Y:S01]  /*b700*/  LDL R31, [R1+0x240] ;  /* 0x00024000011f7983 */ /* 0x002f220000100800 */
[----:B------:R-:W-:-:S03]  /*b710*/  ISETP.NE.U32.AND P0, PT, RZ, UR14, PT ;  /* 0x0000000eff007c0c */ /* 0x000fc6000bf05070 */
[----:B------:R1:W-:Y:S01]  /*b720*/  STL [R1+0x2b8], R30 ;  /* 0x0002b81e01007387 */ /* 0x0003e20000100800 */
[----:B------:R-:W-:-:S03]  /*b730*/  ISETP.NE.AND.EX P0, PT, RZ, UR15, PT, P0 ;  /* 0x0000000fff007c0c */ /* 0x000fc6000bf05300 */
[----:B------:R-:W-:Y:S04]  /*b740*/  STL [R1+0x2b4], R29 ;  /* 0x0002b41d01007387 */ /* 0x000fe80000100800 */
[----:B------:R1:W-:Y:S04]  /*b750*/  STL [R1+0x2b0], R28 ;  /* 0x0002b01c01007387 */ /* 0x0003e80000100800 */
[----:B------:R-:W-:Y:S02]  /*b760*/  STL [R1+0x2ac], R27 ;  /* 0x0002ac1b01007387 */ /* 0x000fe40000100800 */
[----:B------:R-:W1:Y:S02]  /*b770*/  @P0 LDC R3, c[0x0][0x408] ;  /* 0x00010200ff030b82 */ /* 0x000e640000000800 */
[----:B------:R1:W-:Y:S04]  /*b780*/  STL [R1+0x2a8], R26 ;  /* 0x0002a81a01007387 */ /* 0x0003e80000100800 */
[----:B------:R-:W-:Y:S02]  /*b790*/  STL [R1+0x2a4], R25 ;  /* 0x0002a41901007387 */ /* 0x000fe40000100800 */
[----:B0-----:R-:W1:Y:S02]  /*b7a0*/  @P0 LDC R4, c[0x0][0x430] ;  /* 0x00010c00ff040b82 */ /* 0x001e640000000800 */
[----:B------:R0:W-:Y:S04]  /*b7b0*/  STL [R1+0x2a0], R24 ;  /* 0x0002a01801007387 */ /* 0x0001e80000100800 */
[----:B------:R-:W-:Y:S04]  /*b7c0*/  STL [R1+0x29c], R23 ;  /* 0x00029c1701007387 */ /* 0x000fe80000100800 */
[----:B------:R0:W-:Y:S04]  /*b7d0*/  STL [R1+0x298], R22 ;  /* 0x0002981601007387 */ /* 0x0001e80000100800 */
[----:B------:R-:W-:Y:S04]  /*b7e0*/  STL [R1+0x294], R21 ;  /* 0x0002941501007387 */ /* 0x000fe80000100800 */
[----:B------:R0:W-:Y:S04]  /*b7f0*/  STL [R1+0x290], R20 ;  /* 0x0002901401007387 */ /* 0x0001e80000100800 */
[----:B------:R-:W-:Y:S01]  /*b800*/  STL [R1+0x28c], R19 ;  /* 0x00028c1301007387 */ /* 0x000fe20000100800 */
[----:B-1----:R-:W-:-:S03]  /*b810*/  @P0 IMAD.IADD R3, R3, 0x1, R4 ;  /* 0x0000000103030824 */ /* 0x002fc600078e0204 */
[----:B------:R1:W-:Y:S02]  /*b820*/  STL [R1+0x288], R18 ;  /* 0x0002881201007387 */ /* 0x0003e40000100800 */
[----:B------:R-:W-:Y:S02]  /*b830*/  @P0 ISETP.GE.AND P3, PT, R248, R3, PT ;  /* 0x00000003f800020c */ /* 0x000fe40003f66270 */
        /* <DEDUP_REMOVED lines=32> */
[----:B------:R-:W-:-:S03]  /*ba40*/  HFMA2 R3, R236, R117, R3 ;  /* 0x00000075ec037231 */ /* 0x000fc60000000003 */
[----:B------:R-:W4:Y:S01]  /*ba50*/  LDL R236, [R1+0x1c0] ;  /* 0x0001c00001ec7983 */ /* 0x000f220000100800 */
[----:B---3--:R-:W-:-:S03]  /*ba60*/  HFMA2 R3, R6, R9, R3 ;  /* 0x0000000906037231 */ /* 0x008fc60000000003 */
[----:B------:R-:W3:Y:S01]  /*ba70*/  LDL R6, [R1+0x1a4] ;  /* 0x0001a40001067983 */ /* 0x000ee20000100800 */
[----:B--2---:R-:W-:-:S03]  /*ba80*/  HFMA2 R3, R237, R121, R3 ;  /* 0x00000079ed037231 */ /* 0x004fc60000000003 */
        /* <DEDUP_REMOVED lines=10> */
[----:B-----5:R-:W-:-:S04]  /*bb30*/  HFMA2 R3, R249, R129, R3 ;  /* 0x00000081f9037231 */ /* 0x020fc80000000003 */
        /* <DEDUP_REMOVED lines=8> */
[----:B------:R-:W5:Y:S01]  /*bbc0*/  LDL.LU R30, [R1+0x2b8] ;  /* 0x0002b800011e7983 */ /* 0x000f620000300800 */
[----:B------:R-:W-:Y:S02]  /*bbd0*/  HFMA2 R3, R24, R153, R3 ;  /* 0x0000009918037231 */ /* 0x000fe40000000003 */
[----:B------:R-:W-:Y:S01]  /*bbe0*/  HFMA2 R4, R248, R132, R4 ;  /* 0x00000084f8047231 */ /* 0x000fe20000000004 */
[----:B------:R-:W5:Y:S01]  /*bbf0*/  LDL.LU R29, [R1+0x2b4] ;  /* 0x0002b400011d7983 */ /* 0x000f620000300800 */
[----:B------:R-:W-:-:S02]  /*bc00*/  HFMA2 R3, R22, R157, R3 ;  /* 0x0000009d16037231 */ /* 0x000fc40000000003 */
[----:B------:R-:W-:Y:S01]  /*bc10*/  HFMA2 R4, R238, R136, R4 ;  /* 0x00000088ee047231 */ /* 0x000fe20000000004 */
[----:B------:R-:W2:Y:S01]  /*bc20*/  LDL R6, [R1+0x114] ;  /* 0x0001140001067983 */ /* 0x000ea20000100800 */
[----:B------:R-:W-:Y:S02]  /*bc30*/  HFMA2 R3, R20, R161, R3 ;  /* 0x000000a114037231 */ /* 0x000fe40000000003 */
[----:B------:R-:W-:Y:S01]  /*bc40*/  HFMA2 R4, R236, R140, R4 ;  /* 0x0000008cec047231 */ /* 0x000fe20000000004 */
[----:B------:R-:W3:Y:S01]  /*bc50*/  LDL R28, [R1+0xf0] ;  /* 0x0000f000011c7983 */ /* 0x000ee20000100800 */
[----:B------:R-:W-:Y:S02]  /*bc60*/  HFMA2 R3, R18, R165, R3 ;  /* 0x000000a512037231 */ /* 0x000fe40000000003 */
[----:B------:R-:W-:Y:S01]  /*bc70*/  HFMA2 R4, R27, R144, R4 ;  /* 0x000000901b047231 */ /* 0x000fe20000000004 */
[----:B------:R-:W4:Y:S01]  /*bc80*/  LDL R26, [R1+0xe0] ;  /* 0x0000e000011a7983 */ /* 0x000f220000100800 */
[----:B------:R-:W-:-:S02]  /*bc90*/  HFMA2 R3, R16, R169, R3 ;  /* 0x000000a910037231 */ /* 0x000fc40000000003 */
        /* <DEDUP_REMOVED lines=237> */
.L_x_713:
[----:B------:R-:W-:Y:S05]  /*cb70*/  BSYNC.RECONVERGENT B1 ;  /* 0x0000000000017941 */ /* 0x000fea0003800200 */
.L_x_712:
[----:B0-----:R-:W4:Y:S04]  /*cb80*/  LDL.LU R4, [R1+0x254] ;  /* 0x0002540001047983 */ /* 0x001f280000300800 */
[----:B------:R-:W4:Y:S04]  /*cb90*/  LDL.LU R3, [R1+0x250] ;  /* 0x0002500001037983 */ /* 0x000f280000300800 */
[----:B-123--:R-:W2:Y:S01]  /*cba0*/  LDL R6, [R1+0x260] ;  /* 0x0002600001067983 */ /* 0x00eea20000100800 */
[----:B------:R-:W-:-:S04]  /*cbb0*/  IADD3 R252, P2, PT, R252, 0x100, RZ ;  /* 0x00000100fcfc7810 */ /* 0x000fc80007f5e0ff */
[----:B------:R-:W-:Y:S02]  /*cbc0*/  IADD3.X R251, PT, PT, RZ, R251, RZ, P2, !PT ;  /* 0x000000fbfffb7210 */ /* 0x000fe400017fe4ff */
[----:B----4-:R-:W-:Y:S01]  /*cbd0*/  MOV R5, R4 ;  /* 0x0000000400057202 */ /* 0x010fe20000000f00 */
[----:B------:R-:W-:-:S03]  /*cbe0*/  IMAD.MOV.U32 R4, RZ, RZ, R3 ;  /* 0x000000ffff047224 */ /* 0x000fc600078e0003 */
[----:B------:R-:W-:Y:S02]  /*cbf0*/  IADD3 R5, PT, PT, R5, 0x400, RZ ;  /* 0x0000040005057810 */ /* 0x000fe40007ffe0ff */
[----:B------:R-:W-:Y:S01]  /*cc00*/  IADD3 R3, PT, PT, R250, 0xff, RZ ;  /* 0x000000fffa037810 */ /* 0x000fe20007ffe0ff */
[----:B------:R-:W-:Y:S02]  /*cc10*/  VIADD R4, R4, 0x100 ;  /* 0x0000010004047836 */ /* 0x000fe40000000000 */
[----:B------:R0:W-:Y:S01]  /*cc20*/  STL [R1+0x254], R5 ;  /* 0x0002540501007387 */ /* 0x0001e20000100800 */
[----:B--2---:R-:W-:Y:S01]  /*cc30*/  ISETP.GE.AND P0, PT, R3, R6, PT ;  /* 0x000000060300720c */ /* 0x004fe20003f06270 */
[----:B------:R-:W-:Y:S02]  /*cc40*/  VIADD R3, R250, 0x100 ;  /* 0x00000100fa037836 */ /* 0x000fe40000000000 */
[----:B------:R0:W-:Y:S02]  /*cc50*/  STL [R1+0x250], R4 ;  /* 0x0002500401007387 */ /* 0x0001e40000100800 */
[----:B------:R-:W-:-:S08]  /*cc60*/  IMAD.MOV.U32 R250, RZ, RZ, R3 ;  /* 0x000000fffffa7224 */ /* 0x000fd000078e0003 */
[----:B0-----:R-:W-:Y:S05]  /*cc70*/  @!P0 BRA `(.L_x_714) ;  /* 0xffffff7000b48947 */ /* 0x001fea000383ffff */
.L_x_647:
[----:B------:R-:W-:Y:S05]  /*cc80*/  BSYNC.RECONVERGENT B0 ;  /* 0x0000000000007941 */ /* 0x000fea0003800200 */
.L_x_646:
[----:B------:R-:W3:Y:S01]  /*cc90*/  LDL.LU R4, [R1+0x258] ;  /* 0x0002580001047983 */ /* 0x000ee20000300800 */
[----:B-----5:R-:W-:Y:S01]  /*cca0*/  MOV R15, 0x400 ;  /* 0x00000400000f7802 */ /* 0x020fe20000000f00 */
[----:B------:R-:W-:Y:S01]  /*ccb0*/  BSSY.RECONVERGENT B0, `(.L_x_715) ;  /* 0x000016a000007945 */ /* 0x000fe20003800200 */
[----:B------:R-:W-:Y:S01]  /*ccc0*/  IMAD.MOV.U32 R13, RZ, RZ, RZ ;  /* 0x000000ffff0d7224 */ /* 0x000fe200078e00ff */
[----:B------:R-:W1:Y:S01]  /*ccd0*/  S2R R16, SR_CgaCtaId ;  /* 0x0000000000107919 */ /* 0x000e620000008800 */
[----:B---3--:R-:W2:Y:S02]  /*cce0*/  SHFL.BFLY PT, R3, R4, 0x10, 0x1f ;  /* 0x0e001f0004037f89 */ /* 0x008ea400000e0000 */
[----:B--2---:R-:W-:-:S05]  /*ccf0*/  FMNMX.FTZ R4, R3, R4, !PT ;  /* 0x0000000403047209 */ /* 0x004fca0007810000 */
[----:B------:R-:W2:Y:S02]  /*cd00*/  SHFL.BFLY PT, R3, R4, 0x8, 0x1f ;  /* 0x0d001f0004037f89 */ /* 0x000ea400000e0000 */
[----:B--2---:R-:W-:Y:S02]  /*cd10*/  FMNMX.FTZ R5, R4, R3, !PT ;  /* 0x0000000304057209 */ /* 0x004fe40007810000 */
[----:B------:R-:W0:Y:S01]  /*cd20*/  S2R R3, SR_TID.X ;  /* 0x0000000000037919 */ /* 0x000e220000002100 */
[----:B-1----:R-:W-:Y:S02]  /*cd30*/  LEA R4, R16, R15, 0x18 ;  /* 0x0000000f10047211 */ /* 0x002fe400078ec0ff */
[----:B------:R-:W1:Y:S02]  /*cd40*/  SHFL.BFLY PT, R6, R5, 0x4, 0x1f ;  /* 0x0c801f0005067f89 */ /* 0x000e6400000e0000 */
[----:B-1----:R-:W-:Y:S02]  /*cd50*/  FMNMX.FTZ R6, R5, R6, !PT ;  /* 0x0000000605067209 */ /* 0x002fe40007810000 */
[----:B0-----:R-:W-:-:S03]  /*cd60*/  LOP3.LUT P0, R11, R3, 0x1f, RZ, 0xc0, !PT ;  /* 0x0000001f030b7812 */ /* 0x001fc6000780c0ff */
[----:B------:R-:W0:Y:S01]  /*cd70*/  SHFL.BFLY PT, R7, R6, 0x2, 0x1f ;  /* 0x0c401f0006077f89 */ /* 0x000e2200000e0000 */
[----:B------:R-:W-:-:S09]  /*cd80*/  ISETP.GT.U32.AND P1, PT, R11, 0x7, PT ;  /* 0x000000070b00780c */ /* 0x000fd20003f24070 */
[----:B------:R-:W-:Y:S02]  /*cd90*/  @!P0 LEA.HI R9, R3, R4, RZ, 0x1d ;  /* 0x0000000403098211 */ /* 0x000fe400078fe8ff */
[----:B0-----:R-:W-:Y:S01]  /*cda0*/  FMNMX.FTZ R7, R6, R7, !PT ;  /* 0x0000000706077209 */ /* 0x001fe20007810000 */
[----:B------:R-:W-:-:S04]  /*cdb0*/  IMAD R6, R11, 0x4, R4 ;  /* 0x000000040b067824 */ /* 0x000fc800078e0204 */
[----:B------:R-:W0:Y:S02]  /*cdc0*/  SHFL.BFLY PT, R8, R7, 0x1, 0x1f ;  /* 0x0c201f0007087f89 */ /* 0x000e2400000e0000 */
[----:B0-----:R-:W-:Y:S02]  /*cdd0*/  FMNMX.FTZ R14, R7, R8, !PT ;  /* 0x00000008070e7209 */ /* 0x001fe40007810000 */
[----:B------:R-:W-:-:S03]  /*cde0*/  MOV R8, 0xff7fffff ;  /* 0xff7fffff00087802 */ /* 0x000fc60000000f00 */
[----:B------:R-:W-:Y:S01]  /*cdf0*/  @!P0 STS [R9], R14 ;  /* 0x0000000e09008388 */ /* 0x000fe20000000800 */
[----:B------:R-:W-:Y:S06]  /*ce00*/  BAR.SYNC.DEFER_BLOCKING 0x0 ;  /* 0x0000000000007b1d */ /* 0x000fec0000010000 */
[----:B------:R-:W0:Y:S04]  /*ce10*/  @!P1 LDS R8, [R6] ;  /* 0x0000000006089984 */ /* 0x000e280000000800 */
[----:B0-----:R-:W0:Y:S02]  /*ce20*/  SHFL.BFLY PT, R5, R8, 0x4, 0x1f ;  /* 0x0c801f0008057f89 */ /* 0x001e2400000e0000 */
[----:B0-----:R-:W-:-:S05]  /*ce30*/  FMNMX.FTZ R7, R5, R8, !PT ;  /* 0x0000000805077209 */ /* 0x001fca0007810000 */
[----:B------:R-:W0:Y:S02]  /*ce40*/  SHFL.BFLY PT, R10, R7, 0x2, 0x1f ;  /* 0x0c401f00070a7f89 */ /* 0x000e2400000e0000 */
[----:B0-----:R-:W-:-:S05]  /*ce50*/  FMNMX.FTZ R10, R7, R10, !PT ;  /* 0x0000000a070a7209 */ /* 0x001fca0007810000 */
[----:B------:R-:W0:Y:S02]  /*ce60*/  SHFL.BFLY PT, R5, R10, 0x1, 0x1f ;  /* 0x0c201f000a057f89 */ /* 0x000e2400000e0000 */
[----:B0-----:R-:W-:Y:S02]  /*ce70*/  FMNMX.FTZ R12, R10, R5, !PT ;  /* 0x000000050a0c7209 */ /* 0x001fe40007810000 */
[----:B------:R-:W-:-:S03]  /*ce80*/  IADD3 R5, PT, PT, R3, UR10, RZ ;  /* 0x0000000a03057c10 */ /* 0x000fc6000fffe0ff */
[----:B------:R0:W1:Y:S01]  /*ce90*/  SHFL.IDX PT, R33, R12, RZ, 0x1f ;  /* 0x00001fff0c217589 */ /* 0x00006200000e0000 */
[----:B------:R-:W-:-:S13]  /*cea0*/  ISETP.GE.AND P0, PT, R5, UR44, PT ;  /* 0x0000002c05007c0c */ /* 0x000fda000bf06270 */
[----:B0-----:R-:W-:Y:S05]  /*ceb0*/  @P0 BRA `(.L_x_716) ;  /* 0x0000001400240947 */ /* 0x001fea0003800000 */
[----:B------:R-:W0:Y:S02]  /*cec0*/  LDC.64 R8, c[0x0][0x420] ;  /* 0x00010800ff087b82 */ /* 0x000e240000000a00 */
[----:B0-----:R-:W-:-:S04]  /*ced0*/  ISETP.NE.U32.AND P0, PT, R8, RZ, PT ;  /* 0x000000ff0800720c */ /* 0x001fc80003f05070 */
[----:B------:R-:W-:-:S13]  /*cee0*/  ISETP.NE.AND.EX P0, PT, R9, RZ, PT, P0 ;  /* 0x000000ff0900720c */ /* 0x000fda0003f05300 */
[----:B------:R-:W-:Y:S05]  /*cef0*/  @P0 BRA `(.L_x_717) ;  /* 0x0000000c00940947 */ /* 0x000fea0003800000 */
[----:B------:R-:W-:Y:S01]  /*cf00*/  HFMA2 R0, -RZ, RZ, 0, 1.52587890625e-05 ;  /* 0x00000100ff007431 */ /* 0x000fe200000001ff */
        /* <DEDUP_REMOVED lines=13> */
[----:B------:R-:W-:Y:S01]  /*cfe0*/  LOP3.LUT R7, R0, 0x3, RZ, 0xc0, !PT ;  /* 0x0000000300077812 */ /* 0x000fe200078ec0ff */
[----:B------:R-:W-:Y:S01]  /*cff0*/  IMAD.MOV.U32 R0, RZ, RZ, R5 ;  /* 0x000000ffff007224 */ /* 0x000fe200078e0005 */
[----:B------:R-:W-:-:S03]  /*d000*/  LEA R8, R16, R9, 0x18 ;  /* 0x0000000910087211 */ /* 0x000fc600078ec0ff */
[----:B------:R-:W-:Y:S01]  /*d010*/  IMAD.MOV R7, RZ, RZ, -R7 ;  /* 0x000000ffff077224 */ /* 0x000fe200078e0a07 */
[----:B------:R-:W-:-:S07]  /*d020*/  LEA R8, R3, R8, 0x2 ;  /* 0x0000000803087211 */ /* 0x000fce00078e10ff */
.L_x_720:
        /* <DEDUP_REMOVED lines=11> */
.L_x_719:
[----:B------:R-:W-:Y:S05]  /*d0e0*/  BSYNC.RECONVERGENT B1 ;  /* 0x0000000000017941 */ /* 0x000fea0003800200 */
.L_x_718:
        /* <DEDUP_REMOVED lines=11> */
[----:B----4-:R-:W-:Y:S02]  /*d1a0*/  MOV R31, UR44 ;  /* 0x0000002c001f7c02 */ /* 0x010fe40008000f00 */
[----:B------:R-:W-:-:S03]  /*d1b0*/  PLOP3.LUT P0, PT, PT, PT, PT, 0x8, 0x80 ;  /* 0x000000000080781c */ /* 0x000fc60003f0e170 */
[----:B------:R-:W-:-:S10]  /*d1c0*/  VIADD R31, R31, 0xfffff400 ;  /* 0xfffff4001f1f7836 */ /* 0x000fd40000000000 */
.L_x_723:
[----:B------:R-:W1:Y:S01]  /*d1d0*/  LDS R8, [R7+-0x800] ;  /* 0xfff8000007087984 */ /* 0x000e620000000800 */
[----:B------:R-:W-:-:S03]  /*d1e0*/  IADD3 R0, PT, PT, R0, 0x1000, RZ ;  /* 0x0000100000007810 */ /* 0x000fc60007ffe0ff */
[----:B------:R-:W0:Y:S01]  /*d1f0*/  LDS R9, [R7+-0x400] ;  /* 0xfffc000007097984 */ /* 0x000e220000000800 */
[----:B------:R-:W-:-:S03]  /*d200*/  ISETP.GE.AND P1, PT, R0, R31, PT ;  /* 0x0000001f0000720c */ /* 0x000fc60003f26270 */
[----:B------:R-:W2:Y:S04]  /*d210*/  LDS R10, [R7] ;  /* 0x00000000070a7984 */ /* 0x000ea80000000800 */
[----:B------:R-:W3:Y:S04]  /*d220*/  LDS R12, [R7+0x400] ;  /* 0x00040000070c7984 */ /* 0x000ee80000000800 */
[----:B------:R-:W4:Y:S04]  /*d230*/  LDS R15, [R7+0x800] ;  /* 0x00080000070f7984 */ /* 0x000f280000000800 */
[----:B------:R-:W5:Y:S04]  /*d240*/  LDS R16, [R7+0xc00] ;  /* 0x000c000007107984 */ /* 0x000f680000000800 */
[----:B------:R-:W5:Y:S04]  /*d250*/  LDS R17, [R7+0x1000] ;  /* 0x0010000007117984 */ /* 0x000f680000000800 */
[----:B------:R-:W5:Y:S04]  /*d260*/  LDS R19, [R7+0x1400] ;  /* 0x0014000007137984 */ /* 0x000f680000000800 */
[----:B------:R-:W5:Y:S04]  /*d270*/  LDS R20, [R7+0x1800] ;  /* 0x0018000007147984 */ /* 0x000f680000000800 */
[----:B------:R-:W5:Y:S01]  /*d280*/  LDS R22, [R7+0x1c00] ;  /* 0x001c000007167984 */ /* 0x000f620000000800 */
[----:B-1----:R-:W-:-:S03]  /*d290*/  FADD.FTZ R8, -R33, R8 ;  /* 0x0000000821087221 */ /* 0x002fc60000010100 */
[----:B------:R-:W1:Y:S01]  /*d2a0*/  LDS R24, [R7+0x2000] ;  /* 0x0020000007187984 */ /* 0x000e620000000800 */
[----:B------:R-:W-:-:S03]  /*d2b0*/  FMUL.FTZ R8, R8, 1.4426950216293334961 ;  /* 0x3fb8aa3b08087820 */ /* 0x000fc60000410000 */
[----:B------:R-:W1:Y:S01]  /*d2c0*/  LDS R25, [R7+0x2400] ;  /* 0x0024000007197984 */ /* 0x000e620000000800 */
[C---:B0-----:R-:W-:Y:S01]  /*d2d0*/  FADD.FTZ R9, -R33.reuse, R9 ;  /* 0x0000000921097221 */ /* 0x041fe20000010100 */
[----:B--2---:R-:W-:Y:S02]  /*d2e0*/  FADD.FTZ R10, -R33, R10 ;  /* 0x0000000a210a7221 */ /* 0x004fe40000010100 */
[----:B------:R-:W0:Y:S01]  /*d2f0*/  LDS R27, [R7+0x2800] ;  /* 0x00280000071b7984 */ /* 0x000e220000000800 */
[----:B------:R-:W-:Y:S01]  /*d300*/  FMUL.FTZ R9, R9, 1.4426950216293334961 ;  /* 0x3fb8aa3b09097820 */ /* 0x000fe20000410000 */
[----:B------:R-:W2:Y:S01]  /*d310*/  MUFU.EX2 R8, R8 ;  /* 0x0000000800087308 */ /* 0x000ea20000000800 */
[C---:B---3--:R-:W-:Y:S01]  /*d320*/  FADD.FTZ R14, -R33.reuse, R12 ;  /* 0x0000000c210e7221 */ /* 0x048fe20000010100 */
[----:B------:R-:W3:Y:S01]  /*d330*/  LDS R28, [R7+0x2c00] ;  /* 0x002c0000071c7984 */ /* 0x000ee20000000800 */
[----:B------:R-:W-:Y:S02]  /*d340*/  FMUL.FTZ R12, R10, 1.4426950216293334961 ;  /* 0x3fb8aa3b0a0c7820 */ /* 0x000fe40000410000 */
[----:B------:R-:W2:Y:S01]  /*d350*/  MUFU.EX2 R10, R9 ;  /* 0x00000009000a7308 */ /* 0x000ea20000000800 */
[----:B------:R-:W-:Y:S01]  /*d360*/  FMUL.FTZ R14, R14, 1.4426950216293334961 ;  /* 0x3fb8aa3b0e0e7820 */ /* 0x000fe20000410000 */
[----:B------:R-:W3:Y:S01]  /*d370*/  LDS R29, [R7+0x3000] ;  /* 0x00300000071d7984 */ /* 0x000ee20000000800 */
[C---:B----4-:R-:W-:Y:S01]  /*d380*/  FADD.FTZ R15, -R33.reuse, R15 ;  /* 0x0000000f210f7221 */ /* 0x050fe20000010100 */
[----:B------:R-:W4:Y:S01]  /*d390*/  MUFU.EX2 R12, R12 ;  /* 0x0000000c000c7308 */ /* 0x000f220000000800 */
[----:B-----5:R-:W-:Y:S01]  /*d3a0*/  FADD.FTZ R16, -R33, R16 ;  /* 0x0000001021107221 */ /* 0x020fe20000010100 */
[----:B------:R-:W5:Y:S01]  /*d3b0*/  LDS R30, [R7+0x3400] ;  /* 0x00340000071e7984 */ /* 0x000f620000000800 */
[----:B------:R-:W-:Y:S01]  /*d3c0*/  FMUL.FTZ R15, R15, 1.4426950216293334961 ;  /* 0x3fb8aa3b0f0f7820 */ /* 0x000fe20000410000 */
[----:B------:R-:W1:Y:S01]  /*d3d0*/  MUFU.EX2 R14, R14 ;  /* 0x0000000e000e7308 */ /* 0x000e620000000800 */
[C---:B------:R-:W-:Y:S01]  /*d3e0*/  FADD.FTZ R18, -R33.reuse, R17 ;  /* 0x0000001121127221 */ /* 0x040fe20000010100 */
[----:B--2---:R-:W-:Y:S01]  /*d3f0*/  FADD.FTZ R13, R8, R13 ;  /* 0x0000000d080d7221 */ /* 0x004fe20000010000 */
[----:B------:R-:W-:Y:S01]  /*d400*/  FMUL.FTZ R17, R16, 1.4426950216293334961 ;  /* 0x3fb8aa3b10117820 */ /* 0x000fe20000410000 */
[----:B------:R-:W-:Y:S01]  /*d410*/  FADD.FTZ R19, -R33, R19 ;  /* 0x0000001321137221 */ /* 0x000fe20000010100 */
[----:B------:R2:W2:Y:S01]  /*d420*/  MUFU.EX2 R16, R15 ;  /* 0x0000000f00107308 */ /* 0x0004a20000000800 */
[----:B------:R-:W-:Y:S01]  /*d430*/  FADD.FTZ R13, R13, R10 ;  /* 0x0000000a0d0d7221 */ /* 0x000fe20000010000 */
[----:B------:R-:W-:Y:S01]  /*d440*/  FMUL.FTZ R9, R18, 1.4426950216293334961 ;  /* 0x3fb8aa3b12097820 */ /* 0x000fe20000410000 */
[----:B------:R-:W-:Y:S01]  /*d450*/  FADD.FTZ R21, -R33, R20 ;  /* 0x0000001421157221 */ /* 0x000fe20000010100 */
[----:B------:R-:W0:Y:S01]  /*d460*/  MUFU.EX2 R18, R17 ;  /* 0x0000001100127308 */ /* 0x000e220000000800 */
[----:B----4-:R-:W-:Y:S01]  /*d470*/  FADD.FTZ R13, R13, R12 ;  /* 0x0000000c0d0d7221 */ /* 0x010fe20000010000 */
[----:B------:R-:W-:Y:S01]  /*d480*/  FMUL.FTZ R19, R19, 1.4426950216293334961 ;  /* 0x3fb8aa3b13137820 */ /* 0x000fe20000410000 */
[----:B------:R-:W-:Y:S01]  /*d490*/  FADD.FTZ R23, -R33, R22 ;  /* 0x0000001621177221 */ /* 0x000fe20000010100 */
[----:B------:R-:W4:Y:S01]  /*d4a0*/  MUFU.EX2 R20, R9 ;  /* 0x0000000900147308 */ /* 0x000f220000000800 */
[----:B-1----:R-:W-:Y:S01]  /*d4b0*/  FADD.FTZ R13, R13, R14 ;  /* 0x0000000e0d0d7221 */ /* 0x002fe20000010000 */
[----:B------:R-:W-:Y:S01]  /*d4c0*/  FMUL.FTZ R21, R21, 1.4426950216293334961 ;  /* 0x3fb8aa3b15157820 */ /* 0x000fe20000410000 */
[----:B------:R-:W-:Y:S01]  /*d4d0*/  FMUL.FTZ R23, R23, 1.4426950216293334961 ;  /* 0x3fb8aa3b17177820 */ /* 0x000fe20000410000 */
[----:B------:R-:W1:Y:S01]  /*d4e0*/  MUFU.EX2 R22, R19 ;  /* 0x0000001300167308 */ /* 0x000e620000000800 */
[----:B--2---:R-:W-:Y:S01]  /*d4f0*/  FADD.FTZ R15, -R33, R24 ;  /* 0x00000018210f7221 */ /* 0x004fe20000010100 */
[----:B------:R-:W-:Y:S01]  /*d500*/  FADD.FTZ R13, R13, R16 ;  /* 0x000000100d0d7221 */ /* 0x000fe20000010000 */
[----:B------:R2:W-:Y:S01]  /*d510*/  STS [R7+-0x800], R8 ;  /* 0xfff8000807007388 */ /* 0x0005e20000000800 */
[----:B------:R-:W5:Y:S01]  /*d520*/  MUFU.EX2 R24, R21 ;  /* 0x0000001500187308 */ /* 0x000f620000000800 */
[----:B------:R-:W-:Y:S01]  /*d530*/  FADD.FTZ R25, -R33, R25 ;  /* 0x0000001921197221 */ /* 0x000fe20000010100 */
[----:B0-----:R-:W-:Y:S01]  /*d540*/  FADD.FTZ R13, R13, R18 ;  /* 0x000000120d0d7221 */ /* 0x001fe20000010000 */
[----:B------:R-:W-:Y:S01]  /*d550*/  FMUL.FTZ R15, R15, 1.4426950216293334961 ;  /* 0x3fb8aa3b0f0f7820 */ /* 0x000fe20000410000 */
[----:B------:R-:W0:Y:S01]  /*d560*/  MUFU.EX2 R26, R23 ;  /* 0x00000017001a7308 */ /* 0x000e220000000800 */
[----:B------:R-:W-:Y:S01]  /*d570*/  FADD.FTZ R27, -R33, R27 ;  /* 0x0000001b211b7221 */ /* 0x000fe20000010100 */
[----:B----4-:R-:W-:Y:S01]  /*d580*/  FADD.FTZ R13, R13, R20 ;  /* 0x000000140d0d7221 */ /* 0x010fe20000010000 */
[----:B------:R-:W-:Y:S01]  /*d590*/  FMUL.FTZ R25, R25, 1.4426950216293334961 ;  /* 0x3fb8aa3b19197820 */ /* 0x000fe20000410000 */
[----:B---3--:R-:W-:Y:S01]  /*d5a0*/  FADD.FTZ R28, -R33, R28 ;  /* 0x0000001c211c7221 */ /* 0x008fe20000010100 */
[----:B--2---:R-:W2:Y:S01]  /*d5b0*/  MUFU.EX2 R8, R15 ;  /* 0x0000000f00087308 */ /* 0x004ea20000000800 */
[----:B-1----:R-:W-:Y:S01]  /*d5c0*/  FADD.FTZ R13, R13, R22 ;  /* 0x000000160d0d7221 */ /* 0x002fe20000010000 */
[----:B------:R1:W-:Y:S01]  /*d5d0*/  STS [R7+-0x400], R10 ;  /* 0xfffc000a07007388 */ /* 0x0003e20000000800 */
[----:B------:R-:W-:Y:S01]  /*d5e0*/  FMUL.FTZ R27, R27, 1.4426950216293334961 ;  /* 0x3fb8aa3b1b1b7820 */ /* 0x000fe20000410000 */
[----:B------:R-:W-:Y:S01]  /*d5f0*/  FMUL.FTZ R9, R28, 1.4426950216293334961 ;  /* 0x3fb8aa3b1c097820 */ /* 0x000fe20000410000 */
[----:B-----5:R-:W-:Y:S01]  /*d600*/  FADD.FTZ R13, R13, R24 ;  /* 0x000000180d0d7221 */ /* 0x020fe20000010000 */
[C---:B------:R-:W-:Y:S01]  /*d610*/  FADD.FTZ R29, -R33.reuse, R29 ;  /* 0x0000001d211d7221 */ /* 0x040fe20000010100 */
[----:B------:R-:W-:Y:S01]  /*d620*/  MUFU.EX2 R28, R27 ;  /* 0x0000001b001c7308 */ /* 0x000fe20000000800 */
[----:B------:R-:W-:Y:S01]  /*d630*/  FADD.FTZ R17, -R33, R30 ;  /* 0x0000001e21117221 */ /* 0x000fe20000010100 */
[----:B0-----:R-:W-:Y:S01]  /*d640*/  FADD.FTZ R13, R13, R26 ;  /* 0x0000001a0d0d7221 */ /* 0x001fe20000010000 */
[----:B------:R-:W-:Y:S01]  /*d650*/  FMUL.FTZ R29, R29, 1.4426950216293334961 ;  /* 0x3fb8aa3b1d1d7820 */ /* 0x000fe20000410000 */
[----:B------:R-:W-:Y:S01]  /*d660*/  MUFU.EX2 R30, R9 ;  /* 0x00000009001e7308 */ /* 0x000fe20000000800 */
[----:B------:R-:W-:Y:S01]  /*d670*/  FMUL.FTZ R17, R17, 1.4426950216293334961 ;  /* 0x3fb8aa3b11117820 */ /* 0x000fe20000410000 */
[----:B------:R-:W-:Y:S01]  /*d680*/  STS [R7], R12 ;  /* 0x0000000c07007388 */ /* 0x000fe20000000800 */
[----:B--2---:R-:W-:Y:S01]  /*d690*/  FADD.FTZ R13, R13, R8 ;  /* 0x000000080d0d7221 */ /* 0x004fe20000010000 */
[----:B-1----:R-:W0:Y:S02]  /*d6a0*/  MUFU.EX2 R10, R25 ;  /* 0x00000019000a7308 */ /* 0x002e240000000800 */
[----:B------:R-:W-:Y:S02]  /*d6b0*/  STS [R7+0x400], R14 ;  /* 0x0004000e07007388 */ /* 0x000fe40000000800 */
[----:B------:R-:W1:Y:S02]  /*d6c0*/  MUFU.EX2 R32, R29 ;  /* 0x0000001d00207308 */ /* 0x000e640000000800 */
[----:B------:R-:W-:Y:S02]  /*d6d0*/  STS [R7+0x800], R16 ;  /* 0x0008001007007388 */ /* 0x000fe40000000800 */
[----:B------:R-:W2:Y:S02]  /*d6e0*/  MUFU.EX2 R34, R17 ;  /* 0x0000001100227308 */ /* 0x000ea40000000800 */
[----:B------:R-:W-:Y:S01]  /*d6f0*/  STS [R7+0xc00], R18 ;  /* 0x000c001207007388 */ /* 0x000fe20000000800 */
[----:B0-----:R-:W-:-:S03]  /*d700*/  FADD.FTZ R13, R13, R10 ;  /* 0x0000000a0d0d7221 */ /* 0x001fc60000010000 */
[----:B------:R-:W-:Y:S01]  /*d710*/  STS [R7+0x1000], R20 ;  /* 0x0010001407007388 */ /* 0x000fe20000000800 */
[----:B------:R-:W-:-:S03]  /*d720*/  FADD.FTZ R13, R13, R28 ;  /* 0x0000001c0d0d7221 */ /* 0x000fc60000010000 */
[----:B------:R-:W-:Y:S01]  /*d730*/  STS [R7+0x1400], R22 ;  /* 0x0014001607007388 */ /* 0x000fe20000000800 */
[----:B------:R-:W-:-:S03]  /*d740*/  FADD.FTZ R13, R13, R30 ;  /* 0x0000001e0d0d7221 */ /* 0x000fc60000010000 */
[----:B------:R-:W-:Y:S01]  /*d750*/  STS [R7+0x1800], R24 ;  /* 0x0018001807007388 */ /* 0x000fe20000000800 */
[----:B-1----:R-:W-:-:S03]  /*d760*/  FADD.FTZ R13, R13, R32 ;  /* 0x000000200d0d7221 */ /* 0x002fc60000010000 */
[----:B------:R-:W-:Y:S01]  /*d770*/  STS [R7+0x1c00], R26 ;  /* 0x001c001a07007388 */ /* 0x000fe20000000800 */
[----:B--2---:R-:W-:-:S03]  /*d780*/  FADD.FTZ R13, R13, R34 ;  /* 0x000000220d0d7221 */ /* 0x004fc60000010000 */
        /* <DEDUP_REMOVED lines=8> */
.L_x_722:
[----:B------:R-:W-:Y:S05]  /*d810*/  BSYNC.RECONVERGENT B1 ;  /* 0x0000000000017941 */ /* 0x000fea0003800200 */
.L_x_721:
        /* <DEDUP_REMOVED lines=8> */
[----:B------:R-:W2:Y:S04]  /*d8a0*/  LDS R10, [R7] ;  /* 0x00000000070a7984 */ /* 0x000ea80000000800 */
[----:B------:R-:W3:Y:S04]  /*d8b0*/  LDS R12, [R7+0x400] ;  /* 0x00040000070c7984 */ /* 0x000ee80000000800 */
[----:B------:R-:W5:Y:S04]  /*d8c0*/  LDS R15, [R7+0x800] ;  /* 0x00080000070f7984 */ /* 0x000f680000000800 */
[----:B------:R-:W4:Y:S04]  /*d8d0*/  LDS R16, [R7+0xc00] ;  /* 0x000c000007107984 */ /* 0x000f280000000800 */
[----:B------:R-:W4:Y:S04]  /*d8e0*/  LDS R17, [R7+0x1000] ;  /* 0x0010000007117984 */ /* 0x000f280000000800 */
[----:B------:R-:W4:Y:S01]  /*d8f0*/  LDS R19, [R7+0x1400] ;  /* 0x0014000007137984 */ /* 0x000f220000000800 */
[----:B-1----:R-:W-:-:S04]  /*d900*/  FADD.FTZ R8, -R33, R8 ;  /* 0x0000000821087221 */ /* 0x002fc80000010100 */
[----:B------:R-:W-:Y:S01]  /*d910*/  FMUL.FTZ R8, R8, 1.4426950216293334961 ;  /* 0x3fb8aa3b08087820 */ /* 0x000fe20000410000 */
[C---:B0-----:R-:W-:Y:S01]  /*d920*/  FADD.FTZ R9, -R33.reuse, R9 ;  /* 0x0000000921097221 */ /* 0x041fe20000010100 */
[----:B--2---:R-:W-:-:S03]  /*d930*/  FADD.FTZ R10, -R33, R10 ;  /* 0x0000000a210a7221 */ /* 0x004fc60000010100 */
[----:B------:R-:W-:Y:S01]  /*d940*/  FMUL.FTZ R9, R9, 1.4426950216293334961 ;  /* 0x3fb8aa3b09097820 */ /* 0x000fe20000410000 */
[----:B------:R-:W0:Y:S01]  /*d950*/  MUFU.EX2 R8, R8 ;  /* 0x0000000800087308 */ /* 0x000e220000000800 */
[C---:B---3--:R-:W-:Y:S01]  /*d960*/  FADD.FTZ R14, -R33.reuse, R12 ;  /* 0x0000000c210e7221 */ /* 0x048fe20000010100 */
[----:B------:R-:W-:Y:S02]  /*d970*/  FMUL.FTZ R12, R10, 1.4426950216293334961 ;  /* 0x3fb8aa3b0a0c7820 */ /* 0x000fe40000410000 */
[----:B------:R-:W1:Y:S01]  /*d980*/  MUFU.EX2 R10, R9 ;  /* 0x00000009000a7308 */ /* 0x000e620000000800 */
[----:B------:R-:W-:Y:S01]  /*d990*/  FMUL.FTZ R14, R14, 1.4426950216293334961 ;  /* 0x3fb8aa3b0e0e7820 */ /* 0x000fe20000410000 */
[C---:B-----5:R-:W-:Y:S02]  /*d9a0*/  FADD.FTZ R15, -R33.reuse, R15 ;  /* 0x0000000f210f7221 */ /* 0x060fe40000010100 */
[----:B------:R-:W2:Y:S01]  /*d9b0*/  MUFU.EX2 R12, R12 ;  /* 0x0000000c000c7308 */ /* 0x000ea20000000800 */
[----:B----4-:R-:W-:Y:S01]  /*d9c0*/  FADD.FTZ R16, -R33, R16 ;  /* 0x0000001021107221 */ /* 0x010fe20000010100 */
[----:B------:R-:W-:-:S02]  /*d9d0*/  FMUL.FTZ R15, R15, 1.4426950216293334961 ;  /* 0x3fb8aa3b0f0f7820 */ /* 0x000fc40000410000 */
[----:B------:R-:W3:Y:S01]  /*d9e0*/  MUFU.EX2 R14, R14 ;  /* 0x0000000e000e7308 */ /* 0x000ee20000000800 */
[----:B------:R-:W-:Y:S01]  /*d9f0*/  FADD.FTZ R18, -R33, R17 ;  /* 0x0000001121127221 */ /* 0x000fe20000010100 */
[----:B0-----:R-:W-:Y:S01]  /*da00*/  FADD.FTZ R13, R13, R8 ;  /* 0x000000080d0d7221 */ /* 0x001fe20000010000 */
[----:B------:R-:W-:Y:S01]  /*da10*/  FMUL.FTZ R17, R16, 1.4426950216293334961 ;  /* 0x3fb8aa3b10117820 */ /* 0x000fe20000410000 */
[----:B------:R-:W-:Y:S01]  /*da20*/  STS [R7+-0x800], R8 ;  /* 0xfff8000807007388 */ /* 0x000fe20000000800 */
[----:B------:R-:W0:Y:S01]  /*da30*/  MUFU.EX2 R16, R15 ;  /* 0x0000000f00107308 */ /* 0x000e220000000800 */
[----:B-1----:R-:W-:Y:S01]  /*da40*/  FADD.FTZ R13, R13, R10 ;  /* 0x0000000a0d0d7221 */ /* 0x002fe20000010000 */
[----:B------:R-:W-:Y:S01]  /*da50*/  FADD.FTZ R19, -R33, R19 ;  /* 0x0000001321137221 */ /* 0x000fe20000010100 */
[----:B------:R-:W-:Y:S01]  /*da60*/  FMUL.FTZ R9, R18, 1.4426950216293334961 ;  /* 0x3fb8aa3b12097820 */ /* 0x000fe20000410000 */
[----:B------:R-:W-:Y:S01]  /*da70*/  STS [R7+-0x400], R10 ;  /* 0xfffc000a07007388 */ /* 0x000fe20000000800 */
[----:B------:R-:W1:Y:S01]  /*da80*/  MUFU.EX2 R18, R17 ;  /* 0x0000001100127308 */ /* 0x000e620000000800 */
[----:B--2---:R-:W-:Y:S01]  /*da90*/  FADD.FTZ R13, R13, R12 ;  /* 0x0000000c0d0d7221 */ /* 0x004fe20000010000 */
[----:B------:R-:W-:Y:S01]  /*daa0*/  FMUL.FTZ R19, R19, 1.4426950216293334961 ;  /* 0x3fb8aa3b13137820 */ /* 0x000fe20000410000 */
[----:B------:R-:W-:Y:S01]  /*dab0*/  STS [R7], R12 ;  /* 0x0000000c07007388 */ /* 0x000fe20000000800 */
[----:B------:R-:W2:Y:S01]  /*dac0*/  MUFU.EX2 R20, R9 ;  /* 0x0000000900147308 */ /* 0x000ea20000000800 */
[----:B---3--:R-:W-:-:S02]  /*dad0*/  FADD.FTZ R13, R13, R14 ;  /* 0x0000000e0d0d7221 */ /* 0x008fc40000010000 */
[----:B------:R-:W-:Y:S01]  /*dae0*/  STS [R7+0x400], R14 ;  /* 0x0004000e07007388 */ /* 0x000fe20000000800 */
[----:B------:R-:W3:Y:S01]  /*daf0*/  MUFU.EX2 R22, R19 ;  /* 0x0000001300167308 */ /* 0x000ee20000000800 */
[----:B0-----:R-:W-:Y:S02]  /*db00*/  FADD.FTZ R13, R13, R16 ;  /* 0x000000100d0d7221 */ /* 0x001fe40000010000 */
[----:B------:R-:W-:Y:S02]  /*db10*/  STS [R7+0x800], R16 ;  /* 0x0008001007007388 */ /* 0x000fe40000000800 */
[----:B-1----:R-:W-:Y:S02]  /*db20*/  FADD.FTZ R13, R13, R18 ;  /* 0x000000120d0d7221 */ /* 0x002fe40000010000 */
[----:B------:R-:W-:Y:S02]  /*db30*/  STS [R7+0xc00], R18 ;  /* 0x000c001207007388 */ /* 0x000fe40000000800 */
[----:B--2---:R-:W-:-:S02]  /*db40*/  FADD.FTZ R13, R13, R20 ;  /* 0x000000140d0d7221 */ /* 0x004fc40000010000 */
[----:B------:R-:W-:Y:S02]  /*db50*/  STS [R7+0x1000], R20 ;  /* 0x0010001407007388 */ /* 0x000fe40000000800 */
[----:B---3--:R-:W-:Y:S02]  /*db60*/  FADD.FTZ R13, R13, R22 ;  /* 0x000000160d0d7221 */ /* 0x008fe40000010000 */
[----:B------:R0:W-:Y:S02]  /*db70*/  STS [R7+0x1400], R22 ;  /* 0x0014001607007388 */ /* 0x0001e40000000800 */
[----:B0-----:R-:W-:-:S07]  /*db80*/  VIADD R7, R7, 0x2000 ;  /* 0x0000200007077836 */ /* 0x001fce0000000000 */
.L_x_725:
[----:B------:R-:W-:Y:S05]  /*db90*/  BSYNC.RECONVERGENT B1 ;  /* 0x0000000000017941 */ /* 0x000fea0003800200 */
.L_x_724:
[----:B------:R-:W-:-:S13]  /*dba0*/  ISETP.LT.OR P0, PT, R0, UR44, P0 ;  /* 0x0000002c00007c0c */ /* 0x000fda0008701670 */
[----:B------:R-:W-:Y:S05]  /*dbb0*/  @!P0 BRA `(.L_x_716) ;  /* 0x0000000400e48947 */ /* 0x000fea0003800000 */
[----:B------:R-:W1:Y:S04]  /*dbc0*/  LDS R0, [R7+-0x800] ;  /* 0xfff8000007007984 */ /* 0x000e680000000800 */
[----:B------:R-:W0:Y:S04]  /*dbd0*/  LDS R8, [R7+-0x400] ;  /* 0xfffc000007087984 */ /* 0x000e280000000800 */
[----:B------:R-:W2:Y:S04]  /*dbe0*/  LDS R10, [R7+0x400] ;  /* 0x00040000070a7984 */ /* 0x000ea80000000800 */
[----:B------:R-:W3:Y:S01]  /*dbf0*/  LDS R9, [R7] ;  /* 0x0000000007097984 */ /* 0x000ee20000000800 */
        /* <DEDUP_REMOVED lines=16> */
[----:B--2---:R0:W-:Y:S04]  /*dd00*/  STS [R7+0x400], R12 ;  /* 0x0004000c07007388 */ /* 0x0041e80000000800 */
[----:B---3--:R0:W-:Y:S01]  /*dd10*/  STS [R7], R10 ;  /* 0x0000000a07007388 */ /* 0x0081e20000000800 */
[----:B------:R-:W-:-:S04]  /*dd20*/  FADD.FTZ R13, R13, R10 ;  /* 0x0000000a0d0d7221 */ /* 0x000fc80000010000 */
[----:B------:R-:W-:Y:S01]  /*dd30*/  FADD.FTZ R13, R13, R12 ;  /* 0x0000000c0d0d7221 */ /* 0x000fe20000010000 */
[----:B------:R-:W-:Y:S06]  /*dd40*/  BRA `(.L_x_716) ;  /* 0x0000000400807947 */ /* 0x000fec0003800000 */
.L_x_717:
[----:B------:R-:W-:Y:S01]  /*dd50*/  HFMA2 R12, -RZ, RZ, 0, 1.52587890625e-05 ;  /* 0x00000100ff0c7431 */ /* 0x000fe200000001ff */
[----:B------:R-:W0:Y:S01]  /*dd60*/  S2UR UR4, SR_CTAID.Y ;  /* 0x00000000000479c3 */ /* 0x000e220000002600 */
[----:B------:R-:W-:Y:S01]  /*dd70*/  LOP3.LUT R10, RZ, R3, RZ, 0x33, !PT ;  /* 0x00000003ff0a7212 */ /* 0x000fe200078e33ff */
[----:B------:R-:W-:Y:S01]  /*dd80*/  BSSY.RECONVERGENT B1, `(.L_x_726) ;  /* 0x0000025000017945 */ /* 0x000fe20003800200 */
[----:B------:R-:W-:Y:S01]  /*dd90*/  IMAD.MOV.U32 R13, RZ, RZ, RZ ;  /* 0x000000ffff0d7224 */ /* 0x000fe200078e00ff */
[----:B------:R-:W-:-:S04]  /*dda0*/  VIADDMNMX R7, R5, R12, UR44, !PT ;  /* 0x0000002c05077e46 */ /* 0x000fc8000f80010c */
[----:B------:R-:W-:-:S04]  /*ddb0*/  IADD3 R7, PT, PT, R7, -UR10, R10 ;  /* 0x8000000a07077c10 */ /* 0x000fc8000fffe00a */
[C---:B------:R-:W-:Y:S02]  /*ddc0*/  LOP3.LUT R10, R7.reuse, 0x300, RZ, 0xc0, !PT ;  /* 0x00000300070a7812 */ /* 0x040fe400078ec0ff */
[----:B------:R-:W-:Y:S02]  /*ddd0*/  ISETP.GE.U32.AND P0, PT, R7, 0x300, PT ;  /* 0x000003000700780c */ /* 0x000fe40003f06070 */
[----:B------:R-:W-:Y:S01]  /*dde0*/  ISETP.NE.AND P1, PT, R10, 0x300, PT ;  /* 0x000003000a00780c */ /* 0x000fe20003f25270 */
[----:B0-----:R-:W-:Y:S01]  /*ddf0*/  IMAD R17, R0, UR4, RZ ;  /* 0x0000000400117c24 */ /* 0x001fe2000f8e02ff */
[----:B------:R-:W-:-:S04]  /*de00*/  MOV R0, R5 ;  /* 0x0000000500007202 */ /* 0x000fc80000000f00 */
[----:B------:R-:W-:-:S07]  /*de10*/  SHF.R.S32.HI R18, RZ, 0x1f, R17 ;  /* 0x0000001fff127819 */ /* 0x000fce0000011411 */
[----:B------:R-:W-:Y:S05]  /*de20*/  @!P1 BRA `(.L_x_727) ;  /* 0x0000000000689947 */ /* 0x000fea0003800000 */
[----:B------:R-:W-:Y:S01]  /*de30*/  VIADD R15, R15, 0x440 ;  /* 0x000004400f0f7836 */ /* 0x000fe20000000000 */
[----:B------:R-:W-:Y:S02]  /*de40*/  LEA.HI R0, R7, 0x1, RZ, 0x18 ;  /* 0x0000000107007811 */ /* 0x000fe400078fc0ff */
[--C-:B------:R-:W-:Y:S02]  /*de50*/  IADD3 R8, P1, P2, R17, R8, R5.reuse ;  /* 0x0000000811087210 */ /* 0x100fe40007a3e005 */
[----:B------:R-:W-:Y:S01]  /*de60*/  LOP3.LUT R7, R0, 0x3, RZ, 0xc0, !PT ;  /* 0x0000000300077812 */ /* 0x000fe200078ec0ff */
[----:B------:R-:W-:Y:S01]  /*de70*/  IMAD.MOV.U32 R0, RZ, RZ, R5 ;  /* 0x000000ffff007224 */ /* 0x000fe200078e0005 */
[----:B------:R-:W-:Y:S02]  /*de80*/  LEA R10, R16, R15, 0x18 ;  /* 0x0000000f100a7211 */ /* 0x000fe400078ec0ff */
[----:B------:R-:W-:Y:S01]  /*de90*/  IADD3.X R9, PT, PT, R18, R9, RZ, P1, P2 ;  /* 0x0000000912097210 */ /* 0x000fe20000fe44ff */
[----:B------:R-:W-:Y:S01]  /*dea0*/  IMAD.MOV R7, RZ, RZ, -R7 ;  /* 0x000000ffff077224 */ /* 0x000fe200078e0a07 */
[----:B------:R-:W-:-:S02]  /*deb0*/  MOV R13, RZ ;  /* 0x000000ff000d7202 */ /* 0x000fc40000000f00 */
[----:B------:R-:W-:-:S07]  /*dec0*/  LEA R10, R3, R10, 0x2 ;  /* 0x0000000a030a7211 */ /* 0x000fce00078e10ff */
.L_x_728:
[----:B------:R0:W2:Y:S01]  /*ded0*/  LDG.E.U8 R12, desc[UR36][R8.64] ;  /* 0x00000024080c7981 */ /* 0x0000a2000c1e1100 */
[----:B------:R-:W-:Y:S01]  /*dee0*/  VIADD R7, R7, 0x1 ;  /* 0x0000000107077836 */ /* 0x000fe20000000000 */
[----:B------:R-:W-:Y:S02]  /*def0*/  IADD3 R0, PT, PT, R0, 0x100, RZ ;  /* 0x0000010000007810 */ /* 0x000fe40007ffe0ff */
[----:B0-----:R-:W-:-:S05]  /*df00*/  IADD3 R8, P2, PT, R8, 0x100, RZ ;  /* 0x0000010008087810 */ /* 0x001fca0007f5e0ff */
[----:B------:R-:W-:Y:S01]  /*df10*/  IMAD.X R9, RZ, RZ, R9, P2 ;  /* 0x000000ffff097224 */ /* 0x000fe200010e0609 */
[----:B--2---:R-:W-:-:S13]  /*df20*/  ISETP.NE.AND P1, PT, R12, RZ, PT ;  /* 0x000000ff0c00720c */ /* 0x004fda0003f25270 */
[----:B------:R-:W1:Y:S02]  /*df30*/  @!P1 LDS R12, [R10] ;  /* 0x000000000a0c9984 */ /* 0x000e640000000800 */
[----:B-1----:R-:W-:Y:S01]  /*df40*/  @!P1 FADD.FTZ R14, -R33, R12 ;  /* 0x0000000c210e9221 */ /* 0x002fe20000010100 */
[----:B------:R-:W-:-:S03]  /*df50*/  HFMA2 R12, -RZ, RZ, 0, 0 ;  /* 0x00000000ff0c7431 */ /* 0x000fc600000001ff */
[----:B------:R-:W-:-:S04]  /*df60*/  @!P1 FMUL.FTZ R14, R14, 1.4426950216293334961 ;  /* 0x3fb8aa3b0e0e9820 */ /* 0x000fc80000410000 */
[----:B------:R-:W0:Y:S01]  /*df70*/  @!P1 MUFU.EX2 R12, R14 ;  /* 0x0000000e000c9308 */ /* 0x000e220000000800 */
[----:B------:R-:W-:Y:S01]  /*df80*/  ISETP.NE.AND P1, PT, R7, RZ, PT ;  /* 0x000000ff0700720c */ /* 0x000fe20003f25270 */
[----:B0-----:R0:W-:Y:S01]  /*df90*/  STS [R10], R12 ;  /* 0x0000000c0a007388 */ /* 0x0011e20000000800 */
[----:B------:R-:W-:Y:S01]  /*dfa0*/  FADD.FTZ R13, R12, R13 ;  /* 0x0000000d0c0d7221 */ /* 0x000fe20000010000 */
[----:B0-----:R-:W-:-:S10]  /*dfb0*/  IADD3 R10, PT, PT, R10, 0x400, RZ ;  /* 0x000004000a0a7810 */ /* 0x001fd40007ffe0ff */
[----:B------:R-:W-:Y:S05]  /*dfc0*/  @P1 BRA `(.L_x_728) ;  /* 0xfffffffc00c01947 */ /* 0x000fea000383ffff */
.L_x_727:
[----:B------:R-:W-:Y:S05]  /*dfd0*/  BSYNC.RECONVERGENT B1 ;  /* 0x0000000000017941 */ /* 0x000fea0003800200 */
.L_x_726:
        /* <DEDUP_REMOVED lines=13> */
.L_x_729:
[----:B------:R-:W2:Y:S04]  /*e0b0*/  LDG.E.U8 R15, desc[UR36][R8.64+-0x200] ;  /* 0xfffe0024080f7981 */ /* 0x000ea8000c1e1100 */
[----:B------:R-:W3:Y:S04]  /*e0c0*/  LDG.E.U8 R10, desc[UR36][R8.64+-0x100] ;  /* 0xffff0024080a7981 */ /* 0x000ee8000c1e1100 */
[----:B------:R-:W5:Y:S04]  /*e0d0*/  LDG.E.U8 R12, desc[UR36][R8.64] ;  /* 0x00000024080c7981 */ /* 0x000f68000c1e1100 */
[----:B------:R-:W4:Y:S01]  /*e0e0*/  LDG.E.U8 R14, desc[UR36][R8.64+0x100] ;  /* 0x00010024080e7981 */ /* 0x000f22000c1e1100 */
[----:B------:R-:W-:Y:S01]  /*e0f0*/  VIADD R0, R0, 0x400 ;  /* 0x0000040000007836 */ /* 0x000fe20000000000 */
[----:B--2---:R-:W-:-:S02]  /*e100*/  ISETP.NE.AND P0, PT, R15, RZ, PT ;  /* 0x000000ff0f00720c */ /* 0x004fc40003f05270 */
[----:B---3--:R-:W-:Y:S02]  /*e110*/  ISETP.NE.AND P1, PT, R10, RZ, PT ;  /* 0x000000ff0a00720c */ /* 0x008fe40003f25270 */
[----:B-----5:R-:W-:Y:S02]  /*e120*/  ISETP.NE.AND P2, PT, R12, RZ, PT ;  /* 0x000000ff0c00720c */ /* 0x020fe40003f45270 */
[----:B----4-:R-:W-:-:S07]  /*e130*/  ISETP.NE.AND P3, PT, R14, RZ, PT ;  /* 0x000000ff0e00720c */ /* 0x010fce0003f65270 */
[----:B------:R-:W1:Y:S04]  /*e140*/  @!P0 LDS R10, [R7+-0x800] ;  /* 0xfff80000070a8984 */ /* 0x000e680000000800 */
[----:B------:R-:W0:Y:S04]  /*e150*/  @!P1 LDS R14, [R7+-0x400] ;  /* 0xfffc0000070e9984 */ /* 0x000e280000000800 */
[----:B------:R-:W2:Y:S04]  /*e160*/  @!P2 LDS R16, [R7] ;  /* 0x000000000710a984 */ /* 0x000ea80000000800 */
[----:B------:R-:W3:Y:S01]  /*e170*/  @!P3 LDS R18, [R7+0x400] ;  /* 0x000400000712b984 */ /* 0x000ee20000000800 */
[----:B-1----:R-:W-:Y:S01]  /*e180*/  @!P0 FADD.FTZ R12, -R33, R10 ;  /* 0x0000000a210c8221 */ /* 0x002fe20000010100 */
[----:B------:R-:W-:-:S03]  /*e190*/  IMAD.MOV.U32 R10, RZ, RZ, RZ ;  /* 0x000000ffff0a7224 */ /* 0x000fc600078e00ff */
[----:B------:R-:W-:Y:S01]  /*e1a0*/  @!P0 FMUL.FTZ R12, R12, 1.4426950216293334961 ;  /* 0x3fb8aa3b0c0c8820 */ /* 0x000fe20000410000 */
[----:B0-----:R-:W-:Y:S01]  /*e1b0*/  @!P1 FADD.FTZ R15, -R33, R14 ;  /* 0x0000000e210f9221 */ /* 0x001fe20000010100 */
[----:B------:R-:W-:Y:S02]  /*e1c0*/  MOV R14, RZ ;  /* 0x000000ff000e7202 */ /* 0x000fe40000000f00 */
[----:B------:R-:W0:Y:S01]  /*e1d0*/  @!P0 MUFU.EX2 R10, R12 ;  /* 0x0000000c000a8308 */ /* 0x000e220000000800 */
[----:B------:R-:W-:Y:S01]  /*e1e0*/  @!P1 FMUL.FTZ R15, R15, 1.4426950216293334961 ;  /* 0x3fb8aa3b0f0f9820 */ /* 0x000fe20000410000 */
[C---:B--2---:R-:W-:Y:S01]  /*e1f0*/  @!P2 FADD.FTZ R17, -R33.reuse, R16 ;  /* 0x000000102111a221 */ /* 0x044fe20000010100 */
[----:B------:R-:W-:Y:S02]  /*e200*/  IMAD.MOV.U32 R16, RZ, RZ, RZ ;  /* 0x000000ffff107224 */ /* 0x000fe400078e00ff */
[----:B---3--:R-:W-:Y:S01]  /*e210*/  @!P3 FADD.FTZ R19, -R33, R18 ;  /* 0x000000122113b221 */ /* 0x008fe20000010100 */
[----:B------:R-:W1:Y:S01]  /*e220*/  @!P1 MUFU.EX2 R14, R15 ;  /* 0x0000000f000e9308 */ /* 0x000e620000000800 */
[----:B------:R-:W-:Y:S01]  /*e230*/  @!P2 FMUL.FTZ R17, R17, 1.4426950216293334961 ;  /* 0x3fb8aa3b1111a820 */ /* 0x000fe20000410000 */
[----:B------:R-:W-:-:S02]  /*e240*/  HFMA2 R18, -RZ, RZ, 0, 0 ;  /* 0x00000000ff127431 */ /* 0x000fc400000001ff */
[----:B------:R-:W-:Y:S01]  /*e250*/  @!P3 FMUL.FTZ R19, R19, 1.4426950216293334961 ;  /* 0x3fb8aa3b1313b820 */ /* 0x000fe20000410000 */
[----:B------:R-:W-:Y:S01]  /*e260*/  ISETP.GE.AND P0, PT, R0, UR44, PT ;  /* 0x0000002c00007c0c */ /* 0x000fe2000bf06270 */
[----:B------:R-:W2:Y:S01]  /*e270*/  @!P2 MUFU.EX2 R16, R17 ;  /* 0x000000110010a308 */ /* 0x000ea20000000800 */
[----:B------:R-:W-:-:S03]  /*e280*/  IADD3 R8, P1, PT, R8, 0x400, RZ ;  /* 0x0000040008087810 */ /* 0x000fc60007f3e0ff */
[----:B------:R-:W3:Y:S01]  /*e290*/  @!P3 MUFU.EX2 R18, R19 ;  /* 0x000000130012b308 */ /* 0x000ee20000000800 */
[----:B0-----:R-:W-:Y:S01]  /*e2a0*/  FADD.FTZ R13, R10, R13 ;  /* 0x0000000d0a0d7221 */ /* 0x001fe20000010000 */
[----:B------:R-:W-:Y:S01]  /*e2b0*/  STS [R7+-0x800], R10 ;  /* 0xfff8000a07007388 */ /* 0x000fe20000000800 */
[----:B------:R-:W-:Y:S02]  /*e2c0*/  IADD3.X R9, PT, PT, RZ, R9, RZ, P1, !PT ;  /* 0x00000009ff097210 */ /* 0x000fe40000ffe4ff */
[----:B-1----:R-:W-:Y:S01]  /*e2d0*/  FADD.FTZ R13, R13, R14 ;  /* 0x0000000e0d0d7221 */ /* 0x002fe20000010000 */
[----:B------:R-:W-:Y:S03]  /*e2e0*/  STS [R7+-0x400], R14 ;  /* 0xfffc000e07007388 */ /* 0x000fe60000000800 */
[----:B--2---:R-:W-:Y:S01]  /*e2f0*/  FADD.FTZ R13, R13, R16 ;  /* 0x000000100d0d7221 */ /* 0x004fe20000010000 */
[----:B------:R-:W-:Y:S03]  /*e300*/  STS [R7], R16 ;  /* 0x0000001007007388 */ /* 0x000fe60000000800 */
[----:B---3--:R-:W-:Y:S01]  /*e310*/  FADD.FTZ R13, R13, R18 ;  /* 0x000000120d0d7221 */ /* 0x008fe20000010000 */
[----:B------:R0:W-:Y:S02]  /*e320*/  STS [R7+0x400], R18 ;  /* 0x0004001207007388 */ /* 0x0001e40000000800 */
[----:B0-----:R-:W-:Y:S01]  /*e330*/  VIADD R7, R7, 0x1000 ;  /* 0x0000100007077836 */ /* 0x001fe20000000000 */
[----:B------:R-:W-:Y:S06]  /*e340*/  @!P0 BRA `(.L_x_729) ;  /* 0xfffffffc00588947 */ /* 0x000fec000383ffff */
.L_x_716:
[----:B------:R-:W-:Y:S05]  /*e350*/  BSYNC.RECONVERGENT B0 ;  /* 0x0000000000007941 */ /* 0x000fea0003800200 */
.L_x_715:
[----:B0-----:R-:W0:Y:S01]  /*e360*/  SHFL.BFLY PT, R0, R13, 0x10, 0x1f ;  /* 0x0e001f000d007f89 */ /* 0x001e2200000e0000 */
[C---:B------:R-:W-:Y:S01]  /*e370*/  ISETP.NE.AND P0, PT, R11.reuse, RZ, PT ;  /* 0x000000ff0b00720c */ /* 0x040fe20003f05270 */
[----:B------:R-:W2:Y:S01]  /*e380*/  LDCU UR4, c[0x0][0x3f4] ;  /* 0x00007e80ff0477ac */ /* 0x000ea20008000800 */
[----:B------:R-:W-:Y:S01]  /*e390*/  ISETP.GT.U32.AND P1, PT, R11, 0x7, PT ;  /* 0x000000070b00780c */ /* 0x000fe20003f24070 */
[----:B------:R-:W3:Y:S01]  /*e3a0*/  S2UR UR16, SR_CTAID.X ;  /* 0x00000000001079c3 */ /* 0x000ee20000002500 */
[----:B------:R-:W5:Y:S01]  /*e3b0*/  LDCU.U8 UR12, c[0x0][0x48c] ;  /* 0x00009180ff0c77ac */ /* 0x000f620008000000 */
[----:B--2---:R-:W-:Y:S01]  /*e3c0*/  UIADD3 UR4, UPT, UPT, UR4, 0x4, URZ ;  /* 0x0000000404047890 */ /* 0x004fe2000fffe0ff */
        /* <DEDUP_REMOVED lines=15> */
[----:B------:R-:W-:Y:S01]  /*e4c0*/  @!P0 LEA R4, R0, R4, 0x2 ;  /* 0x0000000400048211 */ /* 0x000fe200078e10ff */
        /* <DEDUP_REMOVED lines=15> */
[----:B---3--:R-:W-:Y:S05]  /*e5c0*/  @!P0 BRA `(.L_x_730) ;  /* 0x0000000000248947 */ /* 0x008fea0003800000 */
[----:B------:R-:W3:Y:S01]  /*e5d0*/  S2UR UR5, SR_CTAID.Y ;  /* 0x00000000000579c3 */ /* 0x000ee20000002600 */
[----:B------:R-:W3:Y:S01]  /*e5e0*/  LDCU UR8, c[0x0][0x3f8] ;  /* 0x00007f00ff0877ac */ /* 0x000ee20008000800 */
[----:B------:R-:W5:Y:S01]  /*e5f0*/  LDCU UR4, c[0x0][0x488] ;  /* 0x00009100ff0477ac */ /* 0x000f620008000800 */
[----:B------:R-:W5:Y:S01]  /*e600*/  LDCU UR9, c[0x0][0x40c] ;  /* 0x00008180ff0977ac */ /* 0x000f620008000800 */
[----:B------:R-:W1:Y:S01]  /*e610*/  LDCU UR11, c[0x0][0x3f4] ;  /* 0x00007e80ff0b77ac */ /* 0x000e620008000800 */
[----:B---3--:R-:W-:-:S04]  /*e620*/  UIMAD UR5, UR5, UR8, UR16 ;  /* 0x00000008050572a4 */ /* 0x008fc8000f8e0210 */
[----:B-----5:R-:W-:-:S04]  /*e630*/  UIMAD UR4, UR5, UR4, UR9 ;  /* 0x00000004050472a4 */ /* 0x020fc8000f8e0209 */
[----:B-1----:R-:W-:-:S04]  /*e640*/  UIMAD UR4, UR4, UR11, URZ ;  /* 0x0000000b040472a4 */ /* 0x002fc8000f8e02ff */
[----:B------:R-:W-:-:S12]  /*e650*/  USHF.R.S32.HI UR5, URZ, 0x1f, UR4 ;  /* 0x0000001fff057899 */ /* 0x000fd80008011404 */
.L_x_730:
[----:B------:R-:W-:Y:S04]  /*e660*/  BSSY.RECONVERGENT B0, `(.L_x_731) ;  /* 0x0000063000007945 */ /* 0x000fe80003800200 */
[----:B------:R-:W-:Y:S05]  /*e670*/  @P1 BRA `(.L_x_732) ;  /* 0x0000000400841947 */ /* 0x000fea0003800000 */
[----:B0-----:R-:W-:Y:S01]  /*e680*/  IMAD.MOV.U32 R4, RZ, RZ, 0x100 ;  /* 0x00000100ff047424 */ /* 0x001fe200078e00ff */
        /* <DEDUP_REMOVED lines=12> */
[----:B------:R-:W-:Y:S01]  /*e750*/  UMOV UR8, 0x400 ;  /* 0x0000040000087882 */ /* 0x000fe20000000000 */
[C---:B------:R-:W-:Y:S01]  /*e760*/  SHF.L.U32 R6, R4.reuse, 0x8, RZ ;  /* 0x0000000804067819 */ /* 0x040fe200000006ff */
[----:B------:R-:W-:Y:S01]  /*e770*/  UIADD3 UR8, UPT, UPT, UR8, 0x440, URZ ;  /* 0x0000044008087890 */ /* 0x000fe2000fffe0ff */
[----:B------:R-:W-:Y:S01]  /*e780*/  LOP3.LUT R4, R4, 0x3, RZ, 0xc0, !PT ;  /* 0x0000000304047812 */ /* 0x000fe200078ec0ff */
[----:B------:R-:W-:Y:S01]  /*e790*/  IMAD.X R12, RZ, RZ, UR5, P2 ;  /* 0x00000005ff0c7e24 */ /* 0x000fe200090e06ff */
[----:B------:R-:W-:-:S02]  /*e7a0*/  LOP3.LUT R8, R6, 0x300, RZ, 0xc0, !PT ;  /* 0x0000030006087812 */ /* 0x000fc400078ec0ff */
[----:B------:R-:W-:Y:S01]  /*e7b0*/  LEA R6, R3, UR7, 0x1 ;  /* 0x0000000703067c11 */ /* 0x000fe2000f8e08ff */
[----:B------:R-:W-:Y:S01]  /*e7c0*/  IMAD.MOV R9, RZ, RZ, -R4 ;  /* 0x000000ffff097224 */ /* 0x000fe200078e0a04 */
[----:B------:R-:W-:Y:S02]  /*e7d0*/  IADD3 R5, PT, PT, R5, R8, RZ ;  /* 0x0000000805057210 */ /* 0x000fe40007ffe0ff */
[----:B---3--:R-:W-:-:S04]  /*e7e0*/  LEA R10, P2, R11, UR14, 0x2 ;  /* 0x0000000e0b0a7c11 */ /* 0x008fc8000f8410ff */
[----:B------:R-:W-:Y:S01]  /*e7f0*/  LEA.HI.X R11, R11, UR15, R12, 0x2, P2 ;  /* 0x0000000f0b0b7c11 */ /* 0x000fe200090f140c */
[----:B0-----:R-:W-:-:S06]  /*e800*/  ULEA UR8, UR9, UR8, 0x18 ;  /* 0x0000000809087291 */ /* 0x001fcc000f8ec0ff */
[----:B------:R-:W-:Y:S02]  /*e810*/  IADD3 R4, PT, PT, R6, UR8, RZ ;  /* 0x0000000806047c10 */ /* 0x000fe4000fffe0ff */
[----:B------:R-:W-:-:S07]  /*e820*/  LEA R8, R3, UR8, 0x2 ;  /* 0x0000000803087c11 */ /* 0x000fce000f8e10ff */
.L_x_735:
        /* <DEDUP_REMOVED lines=15> */
.L_x_734:
[----:B------:R-:W-:Y:S05]  /*e920*/  BSYNC.RECONVERGENT B1 ;  /* 0x0000000000017941 */ /* 0x000fea0003800200 */
.L_x_733:
[----:B------:R-:W-:Y:S05]  /*e930*/  @!P1 BRA `(.L_x_732) ;  /* 0x0000000000d49947 */ /* 0x000fea0003800000 */
[----:B------:R-:W0:Y:S01]  /*e940*/  S2R R8, SR_CgaCtaId ;  /* 0x0000000000087919 */ /* 0x000e220000008800 */
[----:B------:R-:W5:Y:S01]  /*e950*/  LDCU.64 UR14, c[0x0][0x480] ;  /* 0x00009000ff0e77ac */ /* 0x000f620008000a00 */
[----:B------:R-:W-:Y:S01]  /*e960*/  LEA R4, R5, UR7, 0x1 ;  /* 0x0000000705047c11 */ /* 0x000fe2000f8e08ff */
[----:B------:R-:W-:Y:S01]  /*e970*/  IMAD.U32 R9, RZ, RZ, UR10 ;  /* 0x0000000aff097e24 */ /* 0x000fe2000f8e00ff */
[----:B---3--:R-:W-:Y:S01]  /*e980*/  MOV R7, 0x400 ;  /* 0x0000040000077802 */ /* 0x008fe20000000f00 */
[----:B------:R-:W-:Y:S01]  /*e990*/  USHF.L.U32 UR8, UR10, 0x2, URZ ;  /* 0x000000020a087899 */ /* 0x000fe200080006ff */
[----:B------:R-:W-:Y:S01]  /*e9a0*/  ISETP.NE.AND P1, PT, RZ, UR12, PT ;  /* 0x0000000cff007c0c */ /* 0x000fe2000bf25270 */
[----:B------:R-:W-:Y:S01]  /*e9b0*/  IMAD R6, R9, -0x2, R4 ;  /* 0xfffffffe09067824 */ /* 0x000fe200078e0204 */
[----:B------:R-:W-:Y:S01]  /*e9c0*/  IADD3 R7, PT, PT, R7, 0x440, RZ ;  /* 0x0000044007077810 */ /* 0x000fe20007ffe0ff */
[----:B------:R-:W-:Y:S01]  /*e9d0*/  UISETP.NE.AND UP0, UPT, UR12, URZ, UPT ;  /* 0x000000ff0c00728c */ /* 0x000fe2000bf05270 */
[----:B------:R-:W-:-:S02]  /*e9e0*/  IADD3 R9, P2, PT, R5, UR4, RZ ;  /* 0x0000000405097c10 */ /* 0x000fc4000ff5e0ff */
[----:B------:R-:W-:-:S03]  /*e9f0*/  LEA R4, R5, -UR8, 0x2 ;  /* 0x8000000805047c11 */ /* 0x000fc6000f8e10ff */
[----:B------:R-:W-:Y:S02]  /*ea00*/  PLOP3.LUT P0, PT, PT, PT, UP0, 0x80, 0x8 ;  /* 0x000000000008781c */ /* 0x000fe40003f0f008 */
[C---:B-----5:R-:W-:Y:S02]  /*ea10*/  LEA R10, P3, R9.reuse, UR14, 0x2 ;  /* 0x0000000e090a7c11 */ /* 0x060fe4000f8610ff */
[----:B0-----:R-:W-:Y:S01]  /*ea20*/  LEA R7, R8, R7, 0x18 ;  /* 0x0000000708077211 */ /* 0x001fe200078ec0ff */
[----:B------:R-:W-:Y:S01]  /*ea30*/  IMAD.X R8, RZ, RZ, UR5, P2 ;  /* 0x00000005ff087e24 */ /* 0x000fe200090e06ff */
[----:B------:R-:W-:Y:S02]  /*ea40*/  IADD3 R10, P2, PT, R10, 0x800, RZ ;  /* 0x000008000a0a7810 */ /* 0x000fe40007f5e0ff */
[----:B------:R-:W-:Y:S02]  /*ea50*/  IADD3 R4, PT, PT, R4, 0x800, R7 ;  /* 0x0000080004047810 */ /* 0x000fe40007ffe007 */
[----:B------:R-:W-:-:S02]  /*ea60*/  LEA.HI.X R9, R9, UR15, R8, 0x2, P3 ;  /* 0x0000000f09097c11 */ /* 0x000fc400098f1408 */
[----:B------:R-:W-:Y:S02]  /*ea70*/  IADD3 R8, PT, PT, R6, 0x400, R7 ;  /* 0x0000040006087810 */ /* 0x000fe40007ffe007 */
[----:B------:R-:W-:-:S07]  /*ea80*/  IADD3.X R11, PT, PT, RZ, R9, RZ, P2, !PT ;  /* 0x00000009ff0b7210 */ /* 0x000fce00017fe4ff */
.L_x_736:
[----:B------:R-:W2:Y:S01]  /*ea90*/  LDS R6, [R4+-0x800] ;  /* 0xfff8000004067984 */ /* 0x000ea20000000800 */
[----:B------:R-:W-:-:S05]  /*eaa0*/  VIADD R5, R5, 0x400 ;  /* 0x0000040005057836 */ /* 0x000fca0000000000 */
[----:B------:R-:W-:Y:S01]  /*eab0*/  ISETP.GE.AND P2, PT, R5, UR44, PT ;  /* 0x0000002c05007c0c */ /* 0x000fe2000bf46270 */
[----:B--2---:R-:W-:-:S05]  /*eac0*/  FMUL.FTZ R15, R6, R13 ;  /* 0x0000000d060f7220 */ /* 0x004fca0000410000 */
[----:B------:R-:W-:-:S04]  /*ead0*/  F2FP.F16.F32.PACK_AB R6, RZ, R15 ;  /* 0x0000000fff06723e */ /* 0x000fc800000000ff */
[----:B------:R-:W-:-:S05]  /*eae0*/  PRMT R7, R6, 0x7610, R7 ;  /* 0x0000761006077816 */ /* 0x000fca0000000007 */
[----:B------:R0:W-:Y:S04]  /*eaf0*/  STS.U16 [R8+-0x400], R7 ;  /* 0xfffc000708007388 */ /* 0x0001e80000000400 */
[----:B------:R-:W2:Y:S01]  /*eb00*/  LDS R6, [R4+-0x400] ;  /* 0xfffc000004067984 */ /* 0x000ea20000000800 */
[----:B0-----:R-:W-:Y:S01]  /*eb10*/  MOV R7, R11 ;  /* 0x0000000b00077202 */ /* 0x001fe20000000f00 */
[----:B--2---:R-:W-:-:S05]  /*eb20*/  FMUL.FTZ R17, R6, R13 ;  /* 0x0000000d06117220 */ /* 0x004fca0000410000 */
[----:B------:R-:W-:-:S04]  /*eb30*/  F2FP.F16.F32.PACK_AB R6, RZ, R17 ;  /* 0x00000011ff06723e */ /* 0x000fc800000000ff */
[----:B------:R-:W-:-:S05]  /*eb40*/  PRMT R12, R6, 0x7610, R12 ;  /* 0x00007610060c7816 */ /* 0x000fca000000000c */
[----:B------:R-:W-:Y:S04]  /*eb50*/  STS.U16 [R8+-0x200], R12 ;  /* 0xfffe000c08007388 */ /* 0x000fe80000000400 */
[----:B------:R-:W0:Y:S02]  /*eb60*/  LDS R6, [R4] ;  /* 0x0000000004067984 */ /* 0x000e240000000800 */
[----:B0-----:R-:W-:-:S05]  /*eb70*/  FMUL.FTZ R19, R6, R13 ;  /* 0x0000000d06137220 */ /* 0x001fca0000410000 */
[----:B------:R-:W-:-:S05]  /*eb80*/  F2FP.F16.F32.PACK_AB R6, RZ, R19 ;  /* 0x00000013ff06723e */ /* 0x000fca00000000ff */
[----:B------:R0:W-:Y:S04]  /*eb90*/  STS.U16 [R8], R6 ;  /* 0x0000000608007388 */ /* 0x0001e80000000400 */
[----:B------:R2:W3:Y:S01]  /*eba0*/  LDS R9, [R4+0x400] ;  /* 0x0004000004097984 */ /* 0x0004e20000000800 */
[----:B0-----:R-:W-:Y:S02]  /*ebb0*/  IMAD.MOV.U32 R6, RZ, RZ, R10 ;  /* 0x000000ffff067224 */ /* 0x001fe400078e000a */
[----:B--2---:R-:W-:-:S03]  /*ebc0*/  VIADD R4, R4, 0x1000 ;  /* 0x0000100004047836 */ /* 0x004fc60000000000 */
[----:B------:R-:W-:Y:S01]  /*ebd0*/  @P0 STG.E desc[UR36][R6.64+-0x800], R15 ;  /* 0xfff8000f06000986 */ /* 0x000fe2000c101924 */
[----:B------:R-:W-:Y:S02]  /*ebe0*/  PLOP3.LUT P0, PT, P1, PT, PT, 0x80, 0x8 ;  /* 0x000000000008781c */ /* 0x000fe40000f0f070 */
[----:B------:R-:W-:-:S04]  /*ebf0*/  IADD3 R10, P3, PT, R6, 0x1000, RZ ;  /* 0x00001000060a7810 */ /* 0x000fc80007f7e0ff */
[----:B------:R-:W-:-:S07]  /*ec00*/  IADD3.X R11, PT, PT, RZ, R7, RZ, P3, !PT ;  /* 0x00000007ff0b7210 */ /* 0x000fce0001ffe4ff */
[----:B------:R-:W-:Y:S04]  /*ec10*/  @P0 STG.E desc[UR36][R6.64+-0x400], R17 ;  /* 0xfffc001106000986 */ /* 0x000fe8000c101924 */
[----:B------:R-:W-:Y:S01]  /*ec20*/  @P0 STG.E desc[UR36][R6.64], R19 ;  /* 0x0000001306000986 */ /* 0x000fe2000c101924 */
[----:B---3--:R-:W-:-:S05]  /*ec30*/  FMUL.FTZ R21, R9, R13 ;  /* 0x0000000d09157220 */ /* 0x008fca0000410000 */
[----:B------:R-:W-:Y:S01]  /*ec40*/  @P0 STG.E desc[UR36][R6.64+0x400], R21 ;  /* 0x0004001506000986 */ /* 0x000fe2000c101924 */
[----:B------:R-:W-:-:S05]  /*ec50*/  F2FP.F16.F32.PACK_AB R9, RZ, R21 ;  /* 0x00000015ff09723e */ /* 0x000fca00000000ff */
[----:B------:R0:W-:Y:S02]  /*ec60*/  STS.U16 [R8+0x200], R9 ;  /* 0x0002000908007388 */ /* 0x0001e40000000400 */
[----:B0-----:R-:W-:Y:S01]  /*ec70*/  IADD3 R8, PT, PT, R8, 0x800, RZ ;  /* 0x0000080008087810 */ /* 0x001fe20007ffe0ff */
[----:B------:R-:W-:Y:S06]  /*ec80*/  @!P2 BRA `(.L_x_736) ;  /* 0xfffffffc0080a947 */ /* 0x000fec000383ffff */
.L_x_732:
[----:B------:R-:W-:Y:S05]  /*ec90*/  BSYNC.RECONVERGENT B0 ;  /* 0x0000000000007941 */ /* 0x000fea0003800200 */
.L_x_731:
[----:B------:R-:W-:Y:S01]  /*eca0*/  UIADD3 UR14, UPT, UPT, UR44, -0x1, URZ ;  /* 0xffffffff2c0e7890 */ /* 0x000fe2000fffe0ff */
[----:B------:R-:W5:Y:S01]  /*ecb0*/  S2R R22, SR_CgaCtaId ;  /* 0x0000000000167919 */ /* 0x000f620000008800 */
[----:B------:R-:W1:Y:S01]  /*ecc0*/  LDCU UR15, c[0x0][0x40c] ;  /* 0x00008180ff0f77ac */ /* 0x000e620008000800 */
[----:B------:R-:W4:Y:S01]  /*ecd0*/  S2UR UR5, SR_CTAID.Y ;  /* 0x00000000000579c3 */ /* 0x000f220000002600 */
[C---:B--2---:R-:W-:Y:S01]  /*ece0*/  IMAD.SHL.U32 R13, R3.reuse, 0x8, RZ ;  /* 0x00000008030d7824 */ /* 0x044fe200078e00ff */
[----:B------:R-:W-:Y:S01]  /*ecf0*/  MOV R8, 0x400 ;  /* 0x0000040000087802 */ /* 0x000fe20000000f00 */
[----:B------:R-:W-:Y:S01]  /*ed00*/  USHF.R.S32.HI UR4, URZ, 0x1f, UR14 ;  /* 0x0000001fff047899 */ /* 0x000fe2000801140e */
[----:B0-----:R-:W-:Y:S01]  /*ed10*/  IMAD.SHL.U32 R4, R3, 0x10, RZ ;  /* 0x0000001003047824 */ /* 0x001fe200078e00ff */
[----:B------:R-:W4:Y:S01]  /*ed20*/  LDCU UR9, c[0x0][0x3f8] ;  /* 0x00007f00ff0977ac */ /* 0x000f220008000800 */
[----:B------:R-:W-:Y:S01]  /*ed30*/  LOP3.LUT R13, R13, 0xf8, RZ, 0xc0, !PT ;  /* 0x000000f80d0d7812 */ /* 0x000fe200078ec0ff */
[----:B------:R-:W-:Y:S01]  /*ed40*/  BSSY.RECONVERGENT B0, `(.L_x_737) ;  /* 0x000001f000007945 */ /* 0x000fe20003800200 */
[----:B------:R-:W-:Y:S01]  /*ed50*/  IADD3 R5, PT, PT, R8, 0x240, RZ ;  /* 0x0000024008057810 */ /* 0x000fe20007ffe0ff */
[----:B------:R-:W-:Y:S01]  /*ed60*/  ULEA.HI UR4, UR4, UR14, URZ, 0x3 ;  /* 0x0000000e04047291 */ /* 0x000fe2000f8f18ff */
[----:B------:R-:W-:Y:S01]  /*ed70*/  LOP3.LUT R4, R4, 0x1f0, RZ, 0xc0, !PT ;  /* 0x000001f004047812 */ /* 0x000fe200078ec0ff */
[----:B------:R-:W0:Y:S01]  /*ed80*/  LDCU UR11, c[0x0][0x3f4] ;  /* 0x00007e80ff0b77ac */ /* 0x000e220008000800 */
[----:B---3--:R-:W-:Y:S01]  /*ed90*/  CS2R R6, SRZ ;  /* 0x0000000000067805 */ /* 0x008fe2000001ff00 */
[----:B------:R-:W-:-:S04]  /*eda0*/  ULOP3.LUT UR4, UR4, 0xfffffff8, URZ, 0xc0, !UPT ;  /* 0xfffffff804047892 */ /* 0x000fc8000f8ec0ff */
[----:B------:R-:W-:Y:S02]  /*edb0*/  UIADD3 UR4, UPT, UPT, UR14, -UR4, URZ ;  /* 0x800000040e047290 */ /* 0x000fe4000fffe0ff */
[----:B----4-:R-:W-:-:S04]  /*edc0*/  UIMAD UR5, UR5, UR9, UR16 ;  /* 0x00000009050572a4 */ /* 0x010fc8000f8e0210 */
[----:B------:R-:W-:Y:S01]  /*edd0*/  ISETP.NE.AND P0, PT, R0, UR4, PT ;  /* 0x0000000400007c0c */ /* 0x000fe2000bf05270 */
[----:B------:R-:W-:-:S03]  /*ede0*/  UIMAD UR8, UR5, 0xc0, URZ ;  /* 0x000000c0050878a4 */ /* 0x000fc6000f8e02ff */
[----:B-1----:R-:W-:Y:S01]  /*edf0*/  ISETP.NE.OR P0, PT, RZ, UR15, P0 ;  /* 0x0000000fff007c0c */ /* 0x002fe20008705670 */
[----:B0-----:R-:W-:Y:S01]  /*ee00*/  IMAD.U32 R24, RZ, RZ, UR11 ;  /* 0x0000000bff187e24 */ /* 0x001fe2000f8e00ff */
[----:B-----5:R-:W-:Y:S02]  /*ee10*/  LEA R5, R22, R5, 0x18 ;  /* 0x0000000516057211 */ /* 0x020fe400078ec0ff */
[----:B------:R-:W-:Y:S01]  /*ee20*/  ISETP.GT.U32.OR P0, PT, R13, 0xbf, P0 ;  /* 0x000000bf0d00780c */ /* 0x000fe20000704470 */
[C-C-:B------:R-:W-:Y:S01]  /*ee30*/  IMAD R33, R24.reuse, UR6, R13.reuse ;  /* 0x0000000618217c24 */ /* 0x140fe2000f8e020d */
[----:B------:R-:W-:Y:S02]  /*ee40*/  IADD3 R20, PT, PT, R5, R4, RZ ;  /* 0x0000000405147210 */ /* 0x000fe40007ffe0ff */
[----:B------:R-:W-:Y:S01]  /*ee50*/  CS2R R4, SRZ ;  /* 0x0000000000047805 */ /* 0x000fe2000001ff00 */
[----:B------:R-:W-:-:S08]  /*ee60*/  IMAD R27, R24, UR8, R13 ;  /* 0x00000008181b7c24 */ /* 0x000fd0000f8e020d */
[----:B------:R-:W-:Y:S05]  /*ee70*/  @P0 BRA `(.L_x_738) ;  /* 0x00000000002c0947 */ /* 0x000fea0003800000 */
[----:B------:R-:W0:Y:S01]  /*ee80*/  LDCU.64 UR12, c[0x0][0x3b0] ;  /* 0x00007600ff0c77ac */ /* 0x000e220008000a00 */
[----:B------:R-:W-:Y:S01]  /*ee90*/  HFMA2 R7, -RZ, RZ, 0, 0 ;  /* 0x00000000ff077431 */ /* 0x000fe200000001ff */
[----:B0-----:R-:W-:-:S04]  /*eea0*/  UISETP.NE.U32.AND UP0, UPT, UR12, URZ, UPT ;  /* 0x000000ff0c00728c */ /* 0x001fc8000bf05070 */
[----:B------:R-:W-:-:S09]  /*eeb0*/  UISETP.NE.AND.EX UP0, UPT, UR13, URZ, UPT, UP0 ;  /* 0x000000ff0d00728c */ /* 0x000fd2000bf05300 */
[----:B------:R-:W-:Y:S05]  /*eec0*/  BRA.U !UP0, `(.L_x_739) ;  /* 0x0000000108147547 */ /* 0x000fea000b800000 */
[----:B------:R-:W0:Y:S01]  /*eed0*/  S2R R6, SR_CTAID.X ;  /* 0x0000000000067919 */ /* 0x000e220000002500 */
[----:B------:R-:W1:Y:S01]  /*eee0*/  LDC.64 R4, c[0x0][0x3b0] ;  /* 0x0000ec00ff047b82 */ /* 0x000e620000000a00 */
[----:B0-----:R-:W-:-:S04]  /*eef0*/  IMAD R7, R6, 0xc0, R13 ;  /* 0x000000c006077824 */ /* 0x001fc800078e020d */
[----:B-1----:R-:W-:-:S06]  /*ef00*/  IMAD.WIDE.U32 R4, R7, 0x2, R4 ;  /* 0x0000000207047825 */ /* 0x002fcc00078e0004 */
[----:B------:R-:W5:Y:S02]  /*ef10*/  LDG.E.128 R4, desc[UR36][R4.64] ;  /* 0x0000002404047981 */ /* 0x000f64000c1e1d00 */
.L_x_739:
[----:B-----5:R0:W-:Y:S02]  /*ef20*/  STS.128 [R20], R4 ;  /* 0x0000000414007388 */ /* 0x0201e40000000c00 */
.L_x_738:
[----:B------:R-:W-:Y:S05]  /*ef30*/  BSYNC.RECONVERGENT B0 ;  /* 0x0000000000007941 */ /* 0x000fea0003800200 */
.L_x_737:
[----:B------:R-:W-:Y:S01]  /*ef40*/  ISETP.GT.U32.AND P0, PT, R13, 0xbf, PT ;  /* 0x000000bf0d00780c */ /* 0x000fe20003f04070 */
[----:B------:R-:W-:Y:S01]  /*ef50*/  BAR.SYNC.DEFER_BLOCKING 0x0 ;  /* 0x0000000000007b1d */ /* 0x000fe20000010000 */
[----:B------:R-:W-:Y:S02]  /*ef60*/  CS2R R16, SRZ ;  /* 0x0000000000107805 */ /* 0x000fe4000001ff00 */
[----:B------:R-:W-:Y:S02]  /*ef70*/  CS2R R18, SRZ ;  /* 0x0000000000127805 */ /* 0x000fe4000001ff00 */
[----:B------:R-:W-:Y:S01]  /*ef80*/  CS2R R14, SRZ ;  /* 0x00000000000e7805 */ /* 0x000fe2000001ff00 */
[----:B------:R-:W-:Y:S01]  /*ef90*/  IMAD.MOV.U32 R12, RZ, RZ, RZ ;  /* 0x000000ffff0c7224 */ /* 0x000fe200078e00ff */
[----:B------:R-:W-:Y:S01]  /*efa0*/  MOV R21, RZ ;  /* 0x000000ff00157202 */ /* 0x000fe20000000f00 */
[----:B------:R-:W1:Y:S01]  /*efb0*/  LDCU UR11, c[0x0][0x40c] ;  /* 0x00008180ff0b77ac */ /* 0x000e620008000800 */
[----:B------:R-:W-:Y:S04]  /*efc0*/  BSSY.RECONVERGENT B0, `(.L_x_740) ;  /* 0x0000243000007945 */ /* 0x000fe80003800200 */
[----:B------:R-:W-:Y:S05]  /*efd0*/  @P0 BRA `(.L_x_741) ;  /* 0x0000002400040947 */ /* 0x000fea0003800000 */
[----:B------:R-:W2:Y:S01]  /*efe0*/  LDC.64 R10, c[0x0][0x3c0] ;  /* 0x0000f000ff0a7b82 */ /* 0x000ea20000000a00 */
[----:B------:R-:W-:Y:S01]  /*eff0*/  VIADD R30, R0, UR10 ;  /* 0x0000000a001e7c36 */ /* 0x000fe20008000000 */
[----:B------:R-:W-:Y:S01]  /*f000*/  VIMNMX R31, PT, PT, R24, UR14, PT ;  /* 0x0000000e181f7c48 */ /* 0x000fe2000bfe0100 */
[----:B------:R-:W-:Y:S01]  /*f010*/  BSSY.RECONVERGENT B1, `(.L_x_742) ;  /* 0x000010f000017945 */ /* 0x000fe20003800200 */
[----:B------:R-:W-:Y:S01]  /*f020*/  IADD3 R9, PT, PT, R8, 0x440, RZ ;  /* 0x0000044008097810 */ /* 0x000fe20007ffe0ff */
[----:B------:R-:W-:Y:S01]  /*f030*/  IMAD.MOV.U32 R16, RZ, RZ, RZ ;  /* 0x000000ffff107224 */ /* 0x000fe200078e00ff */
[----:B------:R-:W-:Y:S02]  /*f040*/  ISETP.GE.AND P0, PT, R30, R31, PT ;  /* 0x0000001f1e00720c */ /* 0x000fe40003f06270 */
[----:B------:R-:W-:-:S04]  /*f050*/  LEA R22, R22, R9, 0x18 ;  /* 0x0000000916167211 */ /* 0x000fc800078ec0ff */
[----:B------:R-:W-:Y:S01]  /*f060*/  IADD3 R23, PT, PT, R22, UR7, RZ ;  /* 0x0000000716177c10 */ /* 0x000fe2000fffe0ff */
[----:B--2---:R-:W-:-:S04]  /*f070*/  IMAD.WIDE R8, R27, 0x2, R10 ;  /* 0x000000021b087825 */ /* 0x004fc800078e020a */
[----:B------:R-:W-:Y:S02]  /*f080*/  IMAD.WIDE R10, R33, 0x2, R10 ;  /* 0x00000002210a7825 */ /* 0x000fe400078e020a */
[----:B------:R-:W-:Y:S05]  /*f090*/  @P0 BRA `(.L_x_743) ;  /* 0x0000001000180947 */ /* 0x000fea0003800000 */
[----:B------:R-:W-:Y:S01]  /*f0a0*/  ULOP3.LUT UR6, URZ, UR10, URZ, 0x33, !UPT ;  /* 0x0000000aff067292 */ /* 0x000fe2000f8e33ff */
[----:B------:R-:W-:Y:S01]  /*f0b0*/  VIADDMNMX R15, R30, 0x8, R31, !PT ;  /* 0x000000081e0f7846 */ /* 0x000fe2000780011f */
[----:B------:R-:W2:Y:S01]  /*f0c0*/  LDC.64 R28, c[0x0][0x458] ;  /* 0x00011600ff1c7b82 */ /* 0x000ea20000000a00 */
[----:B------:R-:W-:Y:S01]  /*f0d0*/  UIMAD UR5, UR38, UR9, UR16 ;  /* 0x00000009260572a4 */ /* 0x000fe2000f8e0210 */
[----:B------:R-:W-:Y:S01]  /*f0e0*/  BSSY.RECONVERGENT B2, `(.L_x_744) ;  /* 0x0000052000027945 */ /* 0x000fe20003800200 */
[----:B------:R-:W-:Y:S01]  /*f0f0*/  HFMA2 R21, -RZ, RZ, 0, 0 ;  /* 0x00000000ff157431 */ /* 0x000fe200000001ff */
[----:B------:R-:W-:Y:S01]  /*f100*/  IADD3 R32, PT, PT, -R0, UR6, R15 ;  /* 0x0000000600207c10 */ /* 0x000fe2000fffe10f */
[----:B------:R-:W-:Y:S01]  /*f110*/  IMAD.MOV.U32 R40, RZ, RZ, R30 ;  /* 0x000000ffff287224 */ /* 0x000fe200078e001e */
[----:B------:R-:W-:Y:S01]  /*f120*/  CS2R R18, SRZ ;  /* 0x0000000000127805 */ /* 0x000fe2000001ff00 */
[----:B------:R-:W-:Y:S01]  /*f130*/  IMAD.U32 R12, RZ, RZ, UR5 ;  /* 0x00000005ff0c7e24 */ /* 0x000fe2000f8e00ff */
[----:B------:R-:W-:-:S02]  /*f140*/  LOP3.LUT R14, R32, 0x18, RZ, 0xc0, !PT ;  /* 0x00000018200e7812 */ /* 0x000fc400078ec0ff */
[----:B------:R-:W-:Y:S01]  /*f150*/  CS2R R16, SRZ ;  /* 0x0000000000107805 */ /* 0x000fe2000001ff00 */
[----:B------:R-:W-:Y:S01]  /*f160*/  IMAD R15, R12, 0xc0, R13 ;  /* 0x000000c00c0f7824 */ /* 0x000fe200078e020d */
[----:B------:R-:W-:Y:S02]  /*f170*/  ISETP.NE.AND P0, PT, R14, 0x18, PT ;  /* 0x000000180e00780c */ /* 0x000fe40003f05270 */
[----:B------:R-:W-:Y:S01]  /*f180*/  MOV R12, RZ ;  /* 0x000000ff000c7202 */ /* 0x000fe20000000f00 */
[----:B--2---:R-:W-:Y:S01]  /*f190*/  IMAD.WIDE R28, R15, 0x2, R28 ;  /* 0x000000020f1c7825 */ /* 0x004fe200078e021c */
[----:B------:R-:W-:-:S09]  /*f1a0*/  CS2R R14, SRZ ;  /* 0x00000000000e7805 */ /* 0x000fd2000001ff00 */
[----:B------:R-:W-:Y:S05]  /*f1b0*/  @!P0 BRA `(.L_x_745) ;  /* 0x0000000400108947 */ /* 0x000fea0003800000 */
[----:B------:R-:W2:Y:S01]  /*f1c0*/  LDCU.64 UR12, c[0x0][0x3c0] ;  /* 0x00007800ff0c77ac */ /* 0x000ea20008000a00 */
[----:B------:R-:W-:Y:S01]  /*f1d0*/  IMAD R24, R30, 0xc0, RZ ;  /* 0x000000c01e187824 */ /* 0x000fe200078e02ff */
[----:B------:R-:W-:Y:S02]  /*f1e0*/  LEA.HI R21, R32, 0x1, RZ, 0x1d ;  /* 0x0000000120157811 */ /* 0x000fe400078fe8ff */
[----:B------:R-:W-:Y:S01]  /*f1f0*/  MOV R40, R30 ;  /* 0x0000001e00287202 */ /* 0x000fe20000000f00 */
[----:B------:R-:W-:-:S04]  /*f200*/  IMAD.WIDE.U32 R24, R24, 0x2, RZ ;  /* 0x0000000218187825 */ /* 0x000fc800078e00ff */
[----:B------:R-:W-:-:S04]  /*f210*/  IMAD.WIDE R26, R27, 0x2, R24 ;  /* 0x000000021b1a7825 */ /* 0x000fc800078e0218 */
[----:B------:R-:W-:Y:S01]  /*f220*/  IMAD.WIDE R24, R33, 0x2, R24 ;  /* 0x0000000221187825 */ /* 0x000fe200078e0218 */
[----:B--2---:R-:W-:Y:S02]  /*f230*/  IADD3 R43, P0, PT, R26, UR12, RZ ;  /* 0x0000000c1a2b7c10 */ /* 0x004fe4000ff1e0ff */
[----:B------:R-:W-:Y:S02]  /*f240*/  IADD3 R41, P1, PT, R24, UR12, RZ ;  /* 0x0000000c18297c10 */ /* 0x000fe4000ff3e0ff */
[----:B------:R-:W-:Y:S01]  /*f250*/  LOP3.LUT R24, R21, 0x3, RZ, 0xc0, !PT ;  /* 0x0000000315187812 */ /* 0x000fe200078ec0ff */
[----:B------:R-:W-:Y:S01]  /*f260*/  IMAD.MOV.U32 R21, RZ, RZ, RZ ;  /* 0x000000ffff157224 */ /* 0x000fe200078e00ff */
[----:B------:R-:W-:Y:S02]  /*f270*/  IADD3.X R42, PT, PT, R25, UR13, RZ, P1, !PT ;  /* 0x0000000d192a7c10 */ /* 0x000fe40008ffe4ff */
[----:B------:R-:W-:Y:S02]  /*f280*/  LEA R25, R0, UR7, 0x1 ;  /* 0x0000000700197c11 */ /* 0x000fe4000f8e08ff */
[----:B------:R-:W-:-:S02]  /*f290*/  IADD3.X R52, PT, PT, R27, UR13, RZ, P0, !PT ;  /* 0x0000000d1b347c10 */ /* 0x000fc400087fe4ff */
[----:B------:R-:W-:Y:S01]  /*f2a0*/  IADD3 R27, PT, PT, -R24, RZ, RZ ;  /* 0x000000ff181b7210 */ /* 0x000fe20007ffe1ff */
[----:B------:R-:W-:-:S07]  /*f2b0*/  IMAD.IADD R26, R22, 0x1, R25 ;  /* 0x00000001161a7824 */ /* 0x000fce00078e0219 */
.L_x_747:
[----:B------:R-:W-:Y:S01]  /*f2c0*/  IMAD.MOV.U32 R24, RZ, RZ, R41 ;  /* 0x000000ffff187224 */ /* 0x000fe200078e0029 */
[----:B------:R-:W-:Y:S01]  /*f2d0*/  MOV R25, R42 ;  /* 0x0000002a00197202 */ /* 0x000fe20000000f00 */
[----:B------:R-:W2:Y:S04]  /*f2e0*/  LDS.U16 R33, [R26] ;  /* 0x000000001a217984 */ /* 0x000ea80000000400 */
[----:B------:R3:W5:Y:S01]  /*f2f0*/  LDG.E.128 R36, desc[UR36][R24.64] ;  /* 0x0000002418247981 */ /* 0x000762000c1e1d00 */
[----:B------:R-:W-:Y:S01]  /*f300*/  UISETP.NE.AND UP0, UPT, UR15, URZ, UPT ;  /* 0x000000ff0f00728c */ /* 0x000fe2000bf05270 */
[----:B--2---:R-:W-:-:S08]  /*f310*/  HADD2.F32 R34, -RZ, R33.H0_H0 ;  /* 0x20000021ff227230 */ /* 0x004fd00000004100 */
[----:B---3--:R-:W-:Y:S05]  /*f320*/  BRA.U UP0, `(.L_x_746) ;  /* 0x0000000100507547 */ /* 0x008fea000b800000 */
[----:B------:R-:W-:Y:S01]  /*f330*/  ISETP.NE.AND P0, PT, R2, RZ, PT ;  /* 0x000000ff0200720c */ /* 0x000fe20003f05270 */
[----:B------:R-:W2:-:S12]  /*f340*/  LDS.128 R44, [R20] ;  /* 0x00000000142c7984 */ /* 0x000e980000000c00 */
[----:B------:R-:W-:Y:S01]  /*f350*/  VOTEU.ANY UP0, P0 ;  /* 0x0000000000ff7886 */ /* 0x000fe20000000100 */
[----:B------:R-:W-:-:S13]  /*f360*/  PLOP3.LUT P0, PT, PT, PT, UP0, 0x80, 0x8 ;  /* 0x000000000008781c */ /* 0x000fda0003f0f008 */
[----:B------:R-:W3:Y:S01]  /*f370*/  @P0 LDG.E.128 R48, desc[UR36][R28.64] ;  /* 0x000000241c300981 */ /* 0x000ee2000c1e1d00 */
[----:B------:R-:W-:Y:S01]  /*f380*/  PLOP3.LUT P0, PT, PT, PT, UP0, 0x80, 0x8 ;  /* 0x000000000008781c */ /* 0x000fe20003f0f008 */
[----:B------:R-:W-:Y:S01]  /*f390*/  IMAD.MOV.U32 R24, RZ, RZ, R43 ;  /* 0x000000ffff187224 */ /* 0x000fe200078e002b */
[----:B------:R-:W-:Y:S02]  /*f3a0*/  PLOP3.LUT P1, PT, PT, PT, UP0, 0x80, 0x8 ;  /* 0x000000000008781c */ /* 0x000fe40003f2f008 */
[----:B------:R-:W-:Y:S02]  /*f3b0*/  PLOP3.LUT P2, PT, PT, PT, UP0, 0x80, 0x8 ;  /* 0x000000000008781c */ /* 0x000fe40003f4f008 */
[----:B------:R-:W-:Y:S02]  /*f3c0*/  PLOP3.LUT P3, PT, PT, PT, UP0, 0x80, 0x8 ;  /* 0x000000000008781c */ /* 0x000fe40003f6f008 */
[----:B------:R-:W-:Y:S01]  /*f3d0*/  MOV R25, R52 ;  /* 0x0000003400197202 */ /* 0x000fe20000000f00 */
[----:B--2--5:R-:W-:-:S02]  /*f3e0*/  HFMA2 R36, R36, 1, 1, R44 ;  /* 0x3c003c0024247831 */ /* 0x024fc4000000002c */
[----:B------:R-:W-:Y:S02]  /*f3f0*/  HADD2 R37, R37, R45 ;  /* 0x0000002d25257230 */ /* 0x000fe40000000000 */
[----:B------:R-:W-:Y:S02]  /*f400*/  HFMA2 R38, R38, 1, 1, R46 ;  /* 0x3c003c0026267831 */ /* 0x000fe4000000002e */
[----:B------:R-:W-:Y:S02]  /*f410*/  HADD2 R39, R39, R47 ;  /* 0x0000002f27277230 */ /* 0x000fe40000000000 */
[----:B---3--:R-:W-:Y:S02]  /*f420*/  @P0 HMUL2 R36, R36, R48 ;  /* 0x0000003024240232 */ /* 0x008fe40000000000 */
[----:B------:R-:W-:Y:S02]  /*f430*/  @P1 HFMA2 R37, R37, R49, -RZ ;  /* 0x0000003125251231 */ /* 0x000fe400001000ff */
[----:B------:R-:W-:-:S02]  /*f440*/  @P2 HMUL2 R38, R38, R50 ;  /* 0x0000003226262232 */ /* 0x000fc40000000000 */
[----:B------:R-:W-:-:S05]  /*f450*/  @P3 HFMA2 R39, R39, R51, -RZ ;  /* 0x0000003327273231 */ /* 0x000fca00001000ff */
[----:B------:R2:W-:Y:S02]  /*f460*/  STG.E.128 desc[UR36][R24.64], R36 ;  /* 0x0000002418007986 */ /* 0x0005e4000c101d24 */
.L_x_746:
[----:B------:R-:W-:Y:S01]  /*f470*/  VIADD R27, R27, 0x1 ;  /* 0x000000011b1b7836 */ /* 0x000fe20000000000 */
[----:B------:R-:W-:Y:S01]  /*f480*/  IADD3 R43, P1, PT, R43, 0xc00, RZ ;  /* 0x00000c002b2b7810 */ /* 0x000fe20007f3e0ff */
[--C-:B--2--5:R-:W-:Y:S01]  /*f490*/  HADD2.F32 R24, -RZ, R36.reuse.H0_H0 ;  /* 0x20000024ff187230 */ /* 0x124fe20000004100 */
[----:B------:R-:W-:Y:S01]  /*f4a0*/  IADD3 R41, P2, PT, R41, 0xc00, RZ ;  /* 0x00000c0029297810 */ /* 0x000fe20007f5e0ff */
[----:B------:R-:W-:Y:S01]  /*f4b0*/  HADD2.F32 R25, -RZ, R36.H1_H1 ;  /* 0x30000024ff197230 */ /* 0x000fe20000004100 */
[----:B------:R-:W-:Y:S01]  /*f4c0*/  ISETP.NE.AND P0, PT, R27, RZ, PT ;  /* 0x000000ff1b00720c */ /* 0x000fe20003f05270 */
        /* <DEDUP_REMOVED lines=11> */
[----:B------:R-:W-:Y:S01]  /*f580*/  FFMA.FTZ R12, R34, R37, R12 ;  /* 0x00000025220c7223 */ /* 0x000fe2000001000c */
[----:B------:R-:W-:Y:S01]  /*f590*/  IADD3 R40, PT, PT, R40, 0x8, RZ ;  /* 0x0000000828287810 */ /* 0x000fe20007ffe0ff */
[----:B------:R-:W-:Y:S01]  /*f5a0*/  FFMA.FTZ R19, R34, R38, R19 ;  /* 0x0000002622137223 */ /* 0x000fe20000010013 */
[----:B------:R-:W-:-:S02]  /*f5b0*/  VIADD R26, R26, 0x10 ;  /* 0x000000101a1a7836 */ /* 0x000fc40000000000 */
[----:B------:R-:W-:Y:S01]  /*f5c0*/  FFMA.FTZ R16, R34, R39, R16 ;  /* 0x0000002722107223 */ /* 0x000fe20000010010 */
[----:B------:R-:W-:Y:S01]  /*f5d0*/  IADD3.X R42, PT, PT, RZ, R42, RZ, P2, !PT ;  /* 0x0000002aff2a7210 */ /* 0x000fe200017fe4ff */
[----:B------:R-:W-:Y:S01]  /*f5e0*/  IMAD.X R52, RZ, RZ, R52, P1 ;  /* 0x000000ffff347224 */ /* 0x000fe200008e0634 */
[----:B------:R-:W-:Y:S06]  /*f5f0*/  @P0 BRA `(.L_x_747) ;  /* 0xfffffffc00300947 */ /* 0x000fec000383ffff */
.L_x_745:
[----:B-1----:R-:W-:Y:S05]  /*f600*/  BSYNC.RECONVERGENT B2 ;  /* 0x0000000000027941 */ /* 0x002fea0003800200 */
.L_x_744:
[----:B------:R-:W-:-:S13]  /*f610*/  ISETP.GE.U32.AND P0, PT, R32, 0x18, PT ;  /* 0x000000182000780c */ /* 0x000fda0003f06070 */
[----:B------:R-:W-:Y:S05]  /*f620*/  @!P0 BRA `(.L_x_743) ;  /* 0x0000000800b48947 */ /* 0x000fea0003800000 */
[----:B------:R-:W1:Y:S02]  /*f630*/  LDCU UR5, c[0x0][0x40c] ;  /* 0x00008180ff0577ac */ /* 0x000e640008000800 */
[----:B-1----:R-:W-:-:S06]  /*f640*/  UISETP.NE.AND UP0, UPT, UR5, URZ, UPT ;  /* 0x000000ff0500728c */ /* 0x002fcc000bf05270 */
[----:B------:R-:W-:-:S13]  /*f650*/  PLOP3.LUT P0, PT, PT, PT, UP0, 0x80, 0x8 ;  /* 0x000000000008781c */ /* 0x000fda0003f0f008 */
.L_x_753:
[----:B------:R-:W-:Y:S01]  /*f660*/  IMAD R37, R40, 0xc0, RZ ;  /* 0x000000c028257824 */ /* 0x000fe200078e02ff */
[----:B------:R-:W-:-:S03]  /*f670*/  ISETP.NE.AND P5, PT, R2, RZ, PT ;  /* 0x000000ff0200720c */ /* 0x000fc60003fa5270 */
[----:B------:R-:W-:-:S05]  /*f680*/  IMAD.WIDE.U32 R24, R37, 0x2, R10 ;  /* 0x0000000225187825 */ /* 0x000fca00078e000a */
[----:B------:R1:W5:Y:S01]  /*f690*/  LDG.E.128 R44, desc[UR36][R24.64] ;  /* 0x00000024182c7981 */ /* 0x000362000c1e1d00 */
[----:B------:R-:W-:Y:S04]  /*f6a0*/  BSSY.RECONVERGENT B2, `(.L_x_748) ;  /* 0x0000014000027945 */ /* 0x000fe80003800200 */
[----:B------:R-:W-:Y:S05]  /*f6b0*/  @P0 BRA `(.L_x_749) ;  /* 0x0000000000480947 */ /* 0x000fea0003800000 */
[----:B------:R-:W-:Y:S01]  /*f6c0*/  VOTEU.ANY UP0, P5 ;  /* 0x0000000000ff7886 */ /* 0x000fe20002800100 */
[----:B------:R-:W-:Y:S01]  /*f6d0*/  PLOP3.LUT P0, PT, PT, PT, UP0, 0x80, 0x8 ;  /* 0x000000000008781c */ /* 0x000fe20003f0f008 */
[----:B-1----:R-:W1:-:S12]  /*f6e0*/  LDS.128 R24, [R20] ;  /* 0x0000000014187984 */ /* 0x002e580000000c00 */
[----:B------:R-:W2:Y:S01]  /*f6f0*/  @P0 LDG.E.128 R32, desc[UR36][R28.64] ;  /* 0x000000241c200981 */ /* 0x000ea2000c1e1d00 */
[----:B------:R-:W-:Y:S02]  /*f700*/  PLOP3.LUT P0, PT, PT, PT, UP0, 0x80, 0x8 ;  /* 0x000000000008781c */ /* 0x000fe40003f0f008 */
[----:B------:R-:W-:Y:S02]  /*f710*/  PLOP3.LUT P1, PT, PT, PT, UP0, 0x80, 0x8 ;  /* 0x000000000008781c */ /* 0x000fe40003f2f008 */
[----:B------:R-:W-:Y:S02]  /*f720*/  PLOP3.LUT P2, PT, PT, PT, UP0, 0x80, 0x8 ;  /* 0x000000000008781c */ /* 0x000fe40003f4f008 */
[----:B------:R-:W-:Y:S01]  /*f730*/  PLOP3.LUT P3, PT, PT, PT, UP0, 0x80, 0x8 ;  /* 0x000000000008781c */ /* 0x000fe20003f6f008 */
[----:B-1---5:R-:W-:Y:S02]  /*f740*/  HFMA2 R44, R44, 1, 1, R24 ;  /* 0x3c003c002c2c7831 */ /* 0x022fe40000000018 */
[----:B------:R-:W-:-:S02]  /*f750*/  HADD2 R45, R45, R25 ;  /* 0x000000192d2d7230 */ /* 0x000fc40000000000 */
[----:B------:R-:W-:Y:S02]  /*f760*/  HFMA2 R46, R46, 1, 1, R26 ;  /* 0x3c003c002e2e7831 */ /* 0x000fe4000000001a */
[----:B------:R-:W-:Y:S02]  /*f770*/  HADD2 R47, R47, R27 ;  /* 0x0000001b2f2f7230 */ /* 0x000fe40000000000 */
[----:B------:R-:W-:-:S04]  /*f780*/  IMAD.WIDE.U32 R24, R37, 0x2, R8 ;  /* 0x0000000225187825 */ /* 0x000fc800078e0008 */
[----:B--2---:R-:W-:Y:S02]  /*f790*/  @P0 HMUL2 R44, R44, R32 ;  /* 0x000000202c2c0232 */ /* 0x004fe40000000000 */
[----:B------:R-:W-:Y:S02]  /*f7a0*/  @P1 HFMA2 R45, R45, R33, -RZ ;  /* 0x000000212d2d1231 */ /* 0x000fe400001000ff */
[----:B------:R-:W-:Y:S02]  /*f7b0*/  @P2 HMUL2 R46, R46, R34 ;  /* 0x000000222e2e2232 */ /* 0x000fe40000000000 */
[----:B------:R-:W-:-:S05]  /*f7c0*/  @P3 HFMA2 R47, R47, R35, -RZ ;  /* 0x000000232f2f3231 */ /* 0x000fca00001000ff */
[----:B------:R2:W-:Y:S02]  /*f7d0*/  STG.E.128 desc[UR36][R24.64], R44 ;  /* 0x0000002c18007986 */ /* 0x0005e4000c101d24 */
.L_x_749:
[----:B------:R-:W-:Y:S05]  /*f7e0*/  BSYNC.RECONVERGENT B2 ;  /* 0x0000000000027941 */ /* 0x000fea0003800200 */
.L_x_748:
[C---:B-12---:R-:W-:Y:S01]  /*f7f0*/  IADD3 R25, PT, PT, R37.reuse, 0x600, RZ ;  /* 0x0000060025197810 */ /* 0x046fe20007ffe0ff */
[C---:B------:R-:W-:Y:S01]  /*f800*/  VIADD R41, R37.reuse, 0xc00 ;  /* 0x00000c0025297836 */ /* 0x040fe20000000000 */
[----:B------:R-:W-:Y:S01]  /*f810*/  IADD3 R55, PT, PT, R37, 0x1200, RZ ;  /* 0x0000120025377810 */ /* 0x000fe20007ffe0ff */
[----:B------:R-:W-:Y:S02]  /*f820*/  UISETP.NE.AND UP0, UPT, UR11, URZ, UPT ;  /* 0x000000ff0b00728c */ /* 0x000fe4000bf05270 */
[----:B------:R-:W-:-:S04]  /*f830*/  IMAD.WIDE.U32 R36, R25, 0x2, R10 ;  /* 0x0000000219247825 */ /* 0x000fc800078e000a */
[----:B------:R-:W-:Y:S01]  /*f840*/  PLOP3.LUT P0, PT, PT, PT, UP0, 0x80, 0x8 ;  /* 0x000000000008781c */ /* 0x000fe20003f0f008 */
[--C-:B------:R-:W-:Y:S01]  /*f850*/  IMAD.WIDE.U32 R32, R41, 0x2, R10.reuse ;  /* 0x0000000229207825 */ /* 0x100fe200078e000a */
[----:B------:R-:W5:Y:S03]  /*f860*/  LDG.E.128 R36, desc[UR36][R36.64] ;  /* 0x0000002424247981 */ /* 0x000f66000c1e1d00 */
[----:B------:R-:W-:-:S08]  /*f870*/  IMAD.WIDE.U32 R26, R55, 0x2, R10 ;  /* 0x00000002371a7825 */ /* 0x000fd000078e000a */
[----:B------:R-:W-:Y:S05]  /*f880*/  @P0 BRA `(.L_x_750) ;  /* 0x0000000000480947 */ /* 0x000fea0003800000 */
[----:B------:R-:W-:Y:S01]  /*f890*/  VOTEU.ANY UP0, P5 ;  /* 0x0000000000ff7886 */ /* 0x000fe20002800100 */
[----:B------:R-:W-:Y:S01]  /*f8a0*/  PLOP3.LUT P1, PT, PT, PT, UP0, 0x80, 0x8 ;  /* 0x000000000008781c */ /* 0x000fe20003f2f008 */
[----:B------:R-:W1:-:S12]  /*f8b0*/  LDS.128 R56, [R20] ;  /* 0x0000000014387984 */ /* 0x000e580000000c00 */
[----:B------:R-:W2:Y:S01]  /*f8c0*/  @P1 LDG.E.128 R48, desc[UR36][R28.64] ;  /* 0x000000241c301981 */ /* 0x000ea2000c1e1d00 */
[----:B------:R-:W-:Y:S01]  /*f8d0*/  PLOP3.LUT P1, PT, PT, PT, UP0, 0x80, 0x8 ;  /* 0x000000000008781c */ /* 0x000fe20003f2f008 */
[----:B------:R-:W-:Y:S01]  /*f8e0*/  IMAD.WIDE.U32 R24, R25, 0x2, R8 ;  /* 0x0000000219187825 */ /* 0x000fe200078e0008 */
[----:B------:R-:W-:Y:S02]  /*f8f0*/  PLOP3.LUT P2, PT, PT, PT, UP0, 0x80, 0x8 ;  /* 0x000000000008781c */ /* 0x000fe40003f4f008 */
[----:B------:R-:W-:Y:S02]  /*f900*/  PLOP3.LUT P3, PT, PT, PT, UP0, 0x80, 0x8 ;  /* 0x000000000008781c */ /* 0x000fe40003f6f008 */
[----:B------:R-:W-:Y:S01]  /*f910*/  PLOP3.LUT P4, PT, PT, PT, UP0, 0x80, 0x8 ;  /* 0x000000000008781c */ /* 0x000fe20003f8f008 */
[----:B-1---5:R-:W-:Y:S02]  /*f920*/  HFMA2 R36, R36, 1, 1, R56 ;  /* 0x3c003c0024247831 */ /* 0x022fe40000000038 */
[----:B------:R-:W-:-:S02]  /*f930*/  HADD2 R37, R37, R57 ;  /* 0x0000003925257230 */ /* 0x000fc40000000000 */
[----:B------:R-:W-:Y:S02]  /*f940*/  HFMA2 R38, R38, 1, 1, R58 ;  /* 0x3c003c0026267831 */ /* 0x000fe4000000003a */
[----:B------:R-:W-:Y:S02]  /*f950*/  HADD2 R39, R39, R59 ;  /* 0x0000003b27277230 */ /* 0x000fe40000000000 */
[----:B--2---:R-:W-:Y:S02]  /*f960*/  @P1 HMUL2 R36, R36, R48 ;  /* 0x0000003024241232 */ /* 0x004fe40000000000 */
[----:B------:R-:W-:Y:S02]  /*f970*/  @P2 HFMA2 R37, R37, R49, -RZ ;  /* 0x0000003125252231 */ /* 0x000fe400001000ff */
[----:B------:R-:W-:Y:S02]  /*f980*/  @P3 HMUL2 R38, R38, R50 ;  /* 0x0000003226263232 */ /* 0x000fe40000000000 */
[----:B------:R-:W-:-:S05]  /*f990*/  @P4 HFMA2 R39, R39, R51, -RZ ;  /* 0x0000003327274231 */ /* 0x000fca00001000ff */
[----:B------:R1:W-:Y:S02]  /*f9a0*/  STG.E.128 desc[UR36][R24.64], R36 ;  /* 0x0000002418007986 */ /* 0x0003e4000c101d24 */
.L_x_750:
[----:B------:R-:W5:Y:S01]  /*f9b0*/  LDG.E.128 R32, desc[UR36][R32.64] ;  /* 0x0000002420207981 */ /* 0x000f62000c1e1d00 */
[----:B------:R-:W-:Y:S05]  /*f9c0*/  @P0 BRA `(.L_x_751) ;  /* 0x0000000000480947 */ /* 0x000fea0003800000 */
[----:B------:R-:W-:Y:S01]  /*f9d0*/  VOTEU.ANY UP0, P5 ;  /* 0x0000000000ff7886 */ /* 0x000fe20002800100 */
[----:B------:R-:W-:Y:S01]  /*f9e0*/  PLOP3.LUT P1, PT, PT, PT, UP0, 0x80, 0x8 ;  /* 0x000000000008781c */ /* 0x000fe20003f2f008 */
[----:B------:R-:W2:-:S12]  /*f9f0*/  LDS.128 R56, [R20] ;  /* 0x0000000014387984 */ /* 0x000e980000000c00 */
[----:B------:R-:W3:Y:S01]  /*fa00*/  @P1 LDG.E.128 R48, desc[UR36][R28.64] ;  /* 0x000000241c301981 */ /* 0x000ee2000c1e1d00 */
[----:B------:R-:W-:Y:S01]  /*fa10*/  PLOP3.LUT P1, PT, PT, PT, UP0, 0x80, 0x8 ;  /* 0x000000000008781c */ /* 0x000fe20003f2f008 */
[----:B-1----:R-:W-:Y:S01]  /*fa20*/  IMAD.WIDE.U32 R24, R41, 0x2, R8 ;  /* 0x0000000229187825 */ /* 0x002fe200078e0008 */
[----:B------:R-:W-:Y:S02]  /*fa30*/  PLOP3.LUT P2, PT, PT, PT, UP0, 0x80, 0x8 ;  /* 0x000000000008781c */ /* 0x000fe40003f4f008 */
[----:B------:R-:W-:Y:S02]  /*fa40*/  PLOP3.LUT P3, PT, PT, PT, UP0, 0x80, 0x8 ;  /* 0x000000000008781c */ /* 0x000fe40003f6f008 */
[----:B------:R-:W-:Y:S01]  /*fa50*/  PLOP3.LUT P4, PT, PT, PT, UP0, 0x80, 0x8 ;  /* 0x000000000008781c */ /* 0x000fe20003f8f008 */
[----:B--2--5:R-:W-:Y:S02]  /*fa60*/  HADD2 R32, R32, R56 ;  /* 0x0000003820207230 */ /* 0x024fe40000000000 */
[----:B------:R-:W-:-:S02]  /*fa70*/  HFMA2 R33, R33, 1, 1, R57 ;  /* 0x3c003c0021217831 */ /* 0x000fc40000000039 */
[----:B------:R-:W-:Y:S02]  /*fa80*/  HADD2 R34, R34, R58 ;  /* 0x0000003a22227230 */ /* 0x000fe40000000000 */
[----:B------:R-:W-:Y:S02]  /*fa90*/  HFMA2 R35, R35, 1, 1, R59 ;  /* 0x3c003c0023237831 */ /* 0x000fe4000000003b */
[----:B---3--:R-:W-:Y:S02]  /*faa0*/  @P1 HMUL2 R32, R32, R48 ;  /* 0x0000003020201232 */ /* 0x008fe40000000000 */
[----:B------:R-:W-:Y:S02]  /*fab0*/  @P2 HFMA2 R33, R33, R49, -RZ ;  /* 0x0000003121212231 */ /* 0x000fe400001000ff */
[----:B------:R-:W-:Y:S02]  /*fac0*/  @P3 HMUL2 R34, R34, R50 ;  /* 0x0000003222223232 */ /* 0x000fe40000000000 */
[----:B------:R-:W-:-:S05]  /*fad0*/  @P4 HFMA2 R35, R35, R51, -RZ ;  /* 0x0000003323234231 */ /* 0x000fca00001000ff */
[----:B------:R2:W-:Y:S02]  /*fae0*/  STG.E.128 desc[UR36][R24.64], R32 ;  /* 0x0000002018007986 */ /* 0x0005e4000c101d24 */
.L_x_751:
[----:B-12---:R-:W5:Y:S01]  /*faf0*/  LDG.E.128 R24, desc[UR36][R26.64] ;  /* 0x000000241a187981 */ /* 0x006f62000c1e1d00 */
[----:B------:R-:W-:Y:S02]  /*fb00*/  VIADD R42, R40, -UR10 ;  /* 0x8000000a282a7c36 */ /* 0x000fe40008000000 */
[--C-:B-----5:R-:W-:Y:S02]  /*fb10*/  HADD2.F32 R49, -RZ, R46.reuse.H0_H0 ;  /* 0x2000002eff317230 */ /* 0x120fe40000004100 */
[----:B------:R-:W-:Y:S01]  /*fb20*/  HADD2.F32 R46, -RZ, R46.H1_H1 ;  /* 0x3000002eff2e7230 */ /* 0x000fe20000004100 */
[----:B------:R-:W-:Y:S01]  /*fb30*/  LEA R52, R42, R23, 0x1 ;  /* 0x000000172a347211 */ /* 0x000fe200078e08ff */
[----:B------:R-:W-:Y:S02]  /*fb40*/  HADD2.F32 R43, -RZ, R44.H1_H1 ;  /* 0x3000002cff2b7230 */ /* 0x000fe40000004100 */
[--C-:B------:R-:W-:Y:S02]  /*fb50*/  HADD2.F32 R48, -RZ, R47.reuse.H0_H0 ;  /* 0x2000002fff307230 */ /* 0x100fe40000004100 */
[----:B------:R-:W1:Y:S01]  /*fb60*/  LDS.U16 R41, [R52] ;  /* 0x0000000034297984 */ /* 0x000e620000000400 */
[----:B------:R-:W-:-:S03]  /*fb70*/  HADD2.F32 R47, -RZ, R47.H1_H1 ;  /* 0x3000002fff2f7230 */ /* 0x000fc60000004100 */
[----:B------:R-:W2:Y:S04]  /*fb80*/  LDS.U16 R50, [R52+0x10] ;  /* 0x0000100034327984 */ /* 0x000ea80000000400 */
[----:B------:R-:W3:Y:S01]  /*fb90*/  LDS.U16 R51, [R52+0x20] ;  /* 0x0000200034337984 */ /* 0x000ee20000000400 */
[----:B-1----:R-:W-:Y:S02]  /*fba0*/  HADD2.F32 R42, -RZ, R41.H0_H0 ;  /* 0x20000029ff2a7230 */ /* 0x002fe40000004100 */
[----:B------:R-:W-:Y:S02]  /*fbb0*/  HADD2.F32 R41, -RZ, R44.H0_H0 ;  /* 0x2000002cff297230 */ /* 0x000fe40000004100 */
[--C-:B------:R-:W-:Y:S02]  /*fbc0*/  HADD2.F32 R44, -RZ, R45.reuse.H0_H0 ;  /* 0x2000002dff2c7230 */ /* 0x100fe40000004100 */
[----:B------:R-:W-:Y:S01]  /*fbd0*/  FFMA.FTZ R46, R42, R46, R19 ;  /* 0x0000002e2a2e7223 */ /* 0x000fe20000010013 */
[----:B------:R-:W-:-:S02]  /*fbe0*/  HADD2.F32 R45, -RZ, R45.H1_H1 ;  /* 0x3000002dff2d7230 */ /* 0x000fc40000004100 */
[C---:B------:R-:W-:Y:S01]  /*fbf0*/  FFMA.FTZ R18, R42.reuse, R43, R18 ;  /* 0x0000002b2a127223 */ /* 0x040fe20000010012 */
[C---:B------:R-:W-:Y:S01]  /*fc00*/  FFMA.FTZ R48, R42.reuse, R48, R17 ;  /* 0x000000302a307223 */ /* 0x040fe20000010011 */
[--C-:B------:R-:W-:Y:S02]  /*fc10*/  HADD2.F32 R19, -RZ, R37.reuse.H0_H0 ;  /* 0x20000025ff137230 */ /* 0x100fe40000004100 */
[C---:B------:R-:W-:Y:S01]  /*fc20*/  FFMA.FTZ R53, R42.reuse, R41, R21 ;  /* 0x000000292a357223 */ /* 0x040fe20000010015 */
[----:B--2---:R-:W-:Y:S02]  /*fc30*/  HADD2.F32 R50, -RZ, R50.H0_H0 ;  /* 0x20000032ff327230 */ /* 0x004fe40000004100 */
[C---:B------:R-:W-:Y:S01]  /*fc40*/  FFMA.FTZ R44, R42.reuse, R44, R15 ;  /* 0x0000002c2a2c7223 */ /* 0x040fe2000001000f */
[----:B------:R-:W-:Y:S02]  /*fc50*/  HADD2.F32 R17, -RZ, R36.H1_H1 ;  /* 0x30000024ff117230 */ /* 0x000fe40000004100 */
[----:B------:R-:W-:Y:S01]  /*fc60*/  FFMA.FTZ R12, R42, R45, R12 ;  /* 0x0000002d2a0c7223 */ /* 0x000fe2000001000c */
[----:B------:R-:W-:-:S02]  /*fc70*/  HADD2.F32 R37, -RZ, R37.H1_H1 ;  /* 0x30000025ff257230 */ /* 0x000fc40000004100 */
[C---:B------:R-:W-:Y:S01]  /*fc80*/  FFMA.FTZ R14, R42.reuse, R49, R14 ;  /* 0x000000312a0e7223 */ /* 0x040fe2000001000e */
[--C-:B------:R-:W-:Y:S02]  /*fc90*/  HADD2.F32 R43, -RZ, R39.reuse.H0_H0 ;  /* 0x20000027ff2b7230 */ /* 0x100fe40000004100 */
[----:B------:R-:W-:Y:S01]  /*fca0*/  FFMA.FTZ R16, R42, R47, R16 ;  /* 0x0000002f2a107223 */ /* 0x000fe20000010010 */
[----:B------:R-:W-:Y:S02]  /*fcb0*/  HADD2.F32 R21, -RZ, R38.H0_H0 ;  /* 0x20000026ff157230 */ /* 0x000fe40000004100 */
[C---:B------:R-:W-:Y:S01]  /*fcc0*/  FFMA.FTZ R17, R50.reuse, R17, R18 ;  /* 0x0000001132117223 */ /* 0x040fe20000010012 */
[----:B------:R-:W-:Y:S02]  /*fcd0*/  HADD2.F32 R39, -RZ, R39.H1_H1 ;  /* 0x30000027ff277230 */ /* 0x000fe40000004100 */
[----:B------:R-:W-:Y:S01]  /*fce0*/  FFMA.FTZ R37, R50, R37, R12 ;  /* 0x0000002532257223 */ /* 0x000fe2000001000c */
[----:B------:R-:W-:-:S02]  /*fcf0*/  HADD2.F32 R15, -RZ, R36.H0_H0 ;  /* 0x20000024ff0f7230 */ /* 0x000fc40000004100 */
[C---:B------:R-:W-:Y:S01]  /*fd00*/  FFMA.FTZ R21, R50.reuse, R21, R14 ;  /* 0x0000001532157223 */ /* 0x040fe2000001000e */
[----:B------:R-:W-:Y:S02]  /*fd10*/  HADD2.F32 R41, -RZ, R38.H1_H1 ;  /* 0x30000026ff297230 */ /* 0x000fe40000004100 */
[C---:B------:R-:W-:Y:S01]  /*fd20*/  FFMA.FTZ R39, R50.reuse, R39, R16 ;  /* 0x0000002732277223 */ /* 0x040fe20000010010 */
[----:B---3--:R-:W-:Y:S02]  /*fd30*/  HADD2.F32 R51, -RZ, R51.H0_H0 ;  /* 0x20000033ff337230 */ /* 0x008fe40000004100 */
[C---:B------:R-:W-:Y:S01]  /*fd40*/  FFMA.FTZ R42, R50.reuse, R15, R53 ;  /* 0x0000000f322a7223 */ /* 0x040fe20000010035 */
[----:B------:R-:W-:Y:S02]  /*fd50*/  HADD2.F32 R12, -RZ, R32.H0_H0 ;  /* 0x20000020ff0c7230 */ /* 0x000fe40000004100 */
[----:B------:R-:W-:Y:S01]  /*fd60*/  FFMA.FTZ R19, R50, R19, R44 ;  /* 0x0000001332137223 */ /* 0x000fe2000001002c */
[----:B------:R-:W-:-:S02]  /*fd70*/  HADD2.F32 R18, -RZ, R34.H0_H0 ;  /* 0x20000022ff127230 */ /* 0x000fc40000004100 */
[C---:B------:R-:W-:Y:S01]  /*fd80*/  FFMA.FTZ R41, R50.reuse, R41, R46 ;  /* 0x0000002932297223 */ /* 0x040fe2000001002e */
[----:B------:R-:W-:Y:S02]  /*fd90*/  HADD2.F32 R32, -RZ, R32.H1_H1 ;  /* 0x30000020ff207230 */ /* 0x000fe40000004100 */
[----:B------:R-:W-:Y:S01]  /*fda0*/  FFMA.FTZ R43, R50, R43, R48 ;  /* 0x0000002b322b7223 */ /* 0x000fe20000010030 */
[--C-:B------:R-:W-:Y:S02]  /*fdb0*/  HADD2.F32 R14, -RZ, R33.reuse.H0_H0 ;  /* 0x20000021ff0e7230 */ /* 0x100fe40000004100 */
        /* <DEDUP_REMOVED lines=9> */
[C---:B------:R-:W-:Y:S01]  /*fe50*/  FFMA.FTZ R34, R51.reuse, R34, R41 ;  /* 0x0000002233227223 */ /* 0x040fe20000010029 */
[C---:B------:R-:W-:Y:S01]  /*fe60*/  FFMA.FTZ R36, R51.reuse, R36, R43 ;  /* 0x0000002433247223 */ /* 0x040fe2000001002b */
[----:B------:R-:W-:Y:S01]  /*fe70*/  FFMA.FTZ R38, R51, R38, R39 ;  /* 0x0000002633267223 */ /* 0x000fe20000010027 */
[----:B------:R-:W-:Y:S06]  /*fe80*/  @P0 BRA `(.L_x_752) ;  /* 0x0000000000480947 */ /* 0x000fec0003800000 */
        /* <DEDUP_REMOVED lines=9> */
[----:B-1----:R-:W-:Y:S02]  /*ff20*/  HFMA2 R24, R24, 1, 1, R48 ;  /* 0x3c003c0018187831 */ /* 0x002fe40000000030 */
        /* <DEDUP_REMOVED lines=8> */
.L_x_752:
[----:B------:R-:W2:Y:S01]  /*ffb0*/  LDS.U16 R12, [R52+0x30] ;  /* 0x00003000340c7984 */ /* 0x000ea20000000400 */
[----:B------:R-:W-:Y:S02]  /*ffc0*/  VIADD R40, R40, 0x20 ;  /* 0x0000002028287836 */ /* 0x000fe40000000000 */
[----:B-1----:R-:W-:Y:S02]  /*ffd0*/  HADD2.F32 R15, -RZ, R24.H1_H1 ;  /* 0x30000018ff0f7230 */ /* 0x002fe40000004100 */
[--C-:B------:R-:W-:Y:S01]  /*ffe0*/  HADD2.F32 R17, -RZ, R25.reuse.H0_H0 ;  /* 0x20000019ff117230 */ /* 0x100fe20000004100 */
[----:B------:R-:W-:Y:S01]  /*fff0*/  ISETP.GE.AND P1, PT, R40, R31, PT ;  /* 0x0000001f2800720c */ /* 0x000fe20003f26270 */
[----:B------:R-:W-:Y:S02]  /*10000*/  HADD2.F32 R19, -RZ, R26.H0_H0 ;  /* 0x2000001aff137230 */ /* 0x000fe40000004100 */
[----:B------:R-:W-:Y:S02]  /*10010*/  HADD2.F32 R21, -RZ, R24.H0_H0 ;  /* 0x20000018ff157230 */ /* 0x000fe40000004100 */
[----:B------:R-:W-:-:S02]  /*10020*/  HADD2.F32 R25, -RZ, R25.H1_H1 ;  /* 0x30000019ff197230 */ /* 0x000fc40000004100 */
[----:B------:R-:W-:Y:S02]  /*10030*/  HADD2.F32 R33, -RZ, R26.H1_H1 ;  /* 0x3000001aff217230 */ /* 0x000fe40000004100 */
[--C-:B------:R-:W-:Y:S02]  /*10040*/  HADD2.F32 R35, -RZ, R27.reuse.H0_H0 ;  /* 0x2000001bff237230 */ /* 0x100fe40000004100 */
[----:B------:R-:W-:Y:S02]  /*10050*/  HADD2.F32 R27, -RZ, R27.H1_H1 ;  /* 0x3000001bff1b7230 */ /* 0x000fe40000004100 */
[----:B--2---:R-:W-:-:S05]  /*10060*/  HADD2.F32 R16, -RZ, R12.H0_H0 ;  /* 0x2000000cff107230 */ /* 0x004fca0000004100 */
        /* <DEDUP_REMOVED lines=9> */
.L_x_743:
[----:B-1----:R-:W-:Y:S05]  /*10100*/  BSYNC.RECONVERGENT B1 ;  /* 0x0000000000017941 */ /* 0x002fea0003800200 */
.L_x_742:
[----:B------:R-:W-:Y:S01]  /*10110*/  ISETP.GE.AND P0, PT, R30, UR14, PT ;  /* 0x0000000e1e007c0c */ /* 0x000fe2000bf06270 */
[----:B------:R-:W-:-:S12]  /*10120*/  BSSY.RECONVERGENT B1, `(.L_x_754) ;  /* 0x00000f4000017945 */ /* 0x000fd80003800200 */
[----:B------:R-:W-:Y:S05]  /*10130*/  @P0 BRA `(.L_x_755) ;  /* 0x0000000c00c80947 */ /* 0x000fea0003800000 */
[----:B------:R-:W1:Y:S01]  /*10140*/  LDCU UR5, c[0x0][0x3f8] ;  /* 0x00007f00ff0577ac */ /* 0x000e620008000800 */
[----:B------:R-:W-:Y:S01]  /*10150*/  IADD3 R28, PT, PT, R30, 0x8, RZ ;  /* 0x000000081e1c7810 */ /* 0x000fe20007ffe0ff */
[----:B------:R-:W2:Y:S01]  /*10160*/  LDC.64 R24, c[0x0][0x458] ;  /* 0x00011600ff187b82 */ /* 0x000ea20000000a00 */
[----:B------:R-:W-:Y:S01]  /*10170*/  BSSY.RECONVERGENT B2, `(.L_x_756) ;  /* 0x0000053000027945 */ /* 0x000fe20003800200 */
[----:B------:R-:W-:Y:S01]  /*10180*/  ULOP3.LUT UR6, URZ, UR10, URZ, 0x33, !UPT ;  /* 0x0000000aff067292 */ /* 0x000fe2000f8e33ff */
[----:B------:R-:W-:-:S05]  /*10190*/  VIMNMX R27, PT, PT, R28, UR14, !PT ;  /* 0x0000000e1c1b7c48 */ /* 0x000fca000ffe0100 */
[----:B------:R-:W-:-:S04]  /*101a0*/  IADD3 R29, PT, PT, -R0, UR6, R27 ;  /* 0x00000006001d7c10 */ /* 0x000fc8000fffe11b */
[----:B------:R-:W-:Y:S01]  /*101b0*/  LOP3.LUT P0, RZ, R29, 0x8, RZ, 0xc0, !PT ;  /* 0x000000081dff7812 */ /* 0x000fe2000780c0ff */
[----:B-1----:R-:W-:-:S06]  /*101c0*/  UIMAD UR5, UR38, UR5, UR16 ;  /* 0x00000005260572a4 */ /* 0x002fcc000f8e0210 */
[----:B------:R-:W-:-:S04]  /*101d0*/  IMAD.U32 R26, RZ, RZ, UR5 ;  /* 0x00000005ff1a7e24 */ /* 0x000fc8000f8e00ff */
[----:B------:R-:W-:Y:S01]  /*101e0*/  IMAD R27, R26, 0xc0, R13 ;  /* 0x000000c01a1b7824 */ /* 0x000fe200078e020d */
[----:B------:R-:W-:-:S03]  /*101f0*/  MOV R26, R30 ;  /* 0x0000001e001a7202 */ /* 0x000fc60000000f00 */
[----:B--2---:R-:W-:Y:S01]  /*10200*/  IMAD.WIDE R24, R27, 0x2, R24 ;  /* 0x000000021b187825 */ /* 0x004fe200078e0218 */
[----:B------:R-:W-:Y:S06]  /*10210*/  @P0 BRA `(.L_x_757) ;  /* 0x0000000400200947 */ /* 0x000fec0003800000 */
[----:B------:R-:W1:Y:S01]  /*10220*/  LDC R31, c[0x0][0x3f4] ;  /* 0x0000fd00ff1f7b82 */ /* 0x000e620000000800 */
[----:B------:R-:W-:Y:S01]  /*10230*/  IMAD.MOV.U32 R26, RZ, RZ, R28 ;  /* 0x000000ffff1a7224 */ /* 0x000fe200078e001c */
[----:B-1----:R-:W-:-:S13]  /*10240*/  ISETP.GE.AND P0, PT, R30, R31, PT ;  /* 0x0000001f1e00720c */ /* 0x002fda0003f06270 */
[----:B------:R-:W-:Y:S05]  /*10250*/  @!P0 BRA `(.L_x_757) ;  /* 0x0000000400108947 */ /* 0x000fea0003800000 */
[----:B------:R-:W-:Y:S01]  /*10260*/  IABS R33, R31 ;  /* 0x0000001f00217213 */ /* 0x000fe20000000000 */
[----:B------:R-:W1:Y:S01]  /*10270*/  LDCU UR5, c[0x0][0x40c] ;  /* 0x00008180ff0577ac */ /* 0x000e620008000800 */
[----:B------:R-:W-:Y:S02]  /*10280*/  IABS R36, R30 ;  /* 0x0000001e00247213 */ /* 0x000fe40000000000 */
[----:B------:R-:W2:Y:S01]  /*10290*/  I2F.RP R32, R33 ;  /* 0x0000002100207306 */ /* 0x000ea20000209400 */
[----:B------:R-:W-:Y:S02]  /*102a0*/  ISETP.GE.AND P1, PT, R30, RZ, PT ;  /* 0x000000ff1e00720c */ /* 0x000fe40003f26270 */
[----:B------:R-:W-:-:S05]  /*102b0*/  ISETP.NE.AND P2, PT, R31, RZ, PT ;  /* 0x000000ff1f00720c */ /* 0x000fca0003f45270 */
[----:B--2---:R-:W2:Y:S02]  /*102c0*/  MUFU.RCP R32, R32 ;  /* 0x0000002000207308 */ /* 0x004ea40000001000 */
[----:B--2---:R-:W-:-:S06]  /*102d0*/  IADD3 R34, PT, PT, R32, 0xffffffe, RZ ;  /* 0x0ffffffe20227810 */ /* 0x004fcc0007ffe0ff */
[----:B------:R-:W2:Y:S02]  /*102e0*/  F2I.FTZ.U32.TRUNC.NTZ R27, R34 ;  /* 0x00000022001b7305 */ /* 0x000ea4000021f000 */
[----:B--2---:R-:W-:-:S04]  /*102f0*/  IMAD.MOV R26, RZ, RZ, -R27 ;  /* 0x000000ffff1a7224 */ /* 0x004fc800078e0a1b */
[----:B------:R-:W-:Y:S02]  /*10300*/  IMAD R35, R26, R33, RZ ;  /* 0x000000211a237224 */ /* 0x000fe400078e02ff */
[----:B------:R-:W-:-:S05]  /*10310*/  HFMA2 R26, -RZ, RZ, 0, 0 ;  /* 0x00000000ff1a7431 */ /* 0x000fca00000001ff */
[----:B------:R-:W-:-:S04]  /*10320*/  IMAD.HI.U32 R26, R27, R35, R26 ;  /* 0x000000231b1a7227 */ /* 0x000fc800078e001a */
[----:B------:R-:W-:-:S04]  /*10330*/  IMAD.MOV.U32 R27, RZ, RZ, R36 ;  /* 0x000000ffff1b7224 */ /* 0x000fc800078e0024 */
[----:B------:R-:W-:-:S05]  /*10340*/  IMAD.HI.U32 R26, R26, R27, RZ ;  /* 0x0000001b1a1a7227 */ /* 0x000fca00078e00ff */
[----:B------:R-:W-:-:S05]  /*10350*/  IADD3 R26, PT, PT, -R26, RZ, RZ ;  /* 0x000000ff1a1a7210 */ /* 0x000fca0007ffe1ff */
[----:B------:R-:W-:-:S05]  /*10360*/  IMAD R26, R33, R26, R27 ;  /* 0x0000001a211a7224 */ /* 0x000fca00078e021b */
[----:B------:R-:W-:-:S13]  /*10370*/  ISETP.GT.U32.AND P0, PT, R33, R26, PT ;  /* 0x0000001a2100720c */ /* 0x000fda0003f04070 */
[----:B------:R-:W-:-:S05]  /*10380*/  @!P0 IMAD.IADD R26, R26, 0x1, -R33 ;  /* 0x000000011a1a8824 */ /* 0x000fca00078e0a21 */
[----:B------:R-:W-:-:S13]  /*10390*/  ISETP.GT.U32.AND P0, PT, R33, R26, PT ;  /* 0x0000001a2100720c */ /* 0x000fda0003f04070 */
[----:B------:R-:W-:-:S05]  /*103a0*/  @!P0 IADD3 R26, PT, PT, R26, -R33, RZ ;  /* 0x800000211a1a8210 */ /* 0x000fca0007ffe0ff */
[----:B------:R-:W-:Y:S01]  /*103b0*/  @!P1 IMAD.MOV R26, RZ, RZ, -R26 ;  /* 0x000000ffff1a9224 */ /* 0x000fe200078e0a1a */
[----:B------:R-:W-:-:S05]  /*103c0*/  @!P2 LOP3.LUT R26, RZ, R31, RZ, 0x33, !PT ;  /* 0x0000001fff1aa212 */ /* 0x000fca00078e33ff */
[----:B------:R-:W-:-:S04]  /*103d0*/  IMAD R27, R26, 0xc0, RZ ;  /* 0x000000c01a1b7824 */ /* 0x000fc800078e02ff */
[----:B------:R-:W-:-:S05]  /*103e0*/  IMAD.WIDE.U32 R26, R27, 0x2, R10 ;  /* 0x000000021b1a7825 */ /* 0x000fca00078e000a */
[----:B------:R2:W5:Y:S01]  /*103f0*/  LDG.E.128 R32, desc[UR36][R26.64] ;  /* 0x000000241a207981 */ /* 0x000562000c1e1d00 */
[----:B------:R-:W-:Y:S01]  /*10400*/  LEA R31, R0, R23, 0x1 ;  /* 0x00000017001f7211 */ /* 0x000fe200078e08ff */
[----:B-1----:R-:W-:-:S05]  /*10410*/  UISETP.NE.AND UP0, UPT, UR5, URZ, UPT ;  /* 0x000000ff0500728c */ /* 0x002fca000bf05270 */
[----:B------:R-:W1:Y:S02]  /*10420*/  LDS.U16 R31, [R31] ;  /* 0x000000001f1f7984 */ /* 0x000e640000000400 */
[----:B-1----:R-:W-:Y:S02]  /*10430*/  HADD2.F32 R40, -RZ, R31.H0_H0 ;  /* 0x2000001fff287230 */ /* 0x002fe40000004100 */
[----:B--2---:R-:W-:Y:S05]  /*10440*/  BRA.U UP0, `(.L_x_758) ;  /* 0x0000000100507547 */ /* 0x004fea000b800000 */
[----:B------:R-:W-:Y:S01]  /*10450*/  ISETP.NE.AND P3, PT, R2, RZ, PT ;  /* 0x000000ff0200720c */ /* 0x000fe20003f65270 */
[----:B------:R-:W1:-:S12]  /*10460*/  LDS.128 R44, [R20] ;  /* 0x00000000142c7984 */ /* 0x000e580000000c00 */
[----:B------:R-:W-:Y:S01]  /*10470*/  VOTEU.ANY UP0, P3 ;  /* 0x0000000000ff7886 */ /* 0x000fe20001800100 */
[----:B------:R-:W-:-:S13]  /*10480*/  PLOP3.LUT P0, PT, PT, PT, UP0, 0x80, 0x8 ;  /* 0x000000000008781c */ /* 0x000fda0003f0f008 */
[----:B------:R-:W2:Y:S01]  /*10490*/  @P0 LDG.E.128 R36, desc[UR36][R24.64] ;  /* 0x0000002418240981 */ /* 0x000ea2000c1e1d00 */
[----:B------:R-:W-:Y:S01]  /*104a0*/  PLOP3.LUT P0, PT, PT, PT, UP0, 0x80, 0x8 ;  /* 0x000000000008781c */ /* 0x000fe20003f0f008 */
[----:B------:R-:W-:Y:S01]  /*104b0*/  IMAD R27, R30, 0xc0, RZ ;  /* 0x000000c01e1b7824 */ /* 0x000fe200078e02ff */
[----:B------:R-:W-:Y:S02]  /*104c0*/  PLOP3.LUT P1, PT, PT, PT, UP0, 0x80, 0x8 ;  /* 0x000000000008781c */ /* 0x000fe40003f2f008 */
[----:B------:R-:W-:Y:S01]  /*104d0*/  PLOP3.LUT P2, PT, PT, PT, UP0, 0x80, 0x8 ;  /* 0x000000000008781c */ /* 0x000fe20003f4f008 */
[----:B------:R-:W-:Y:S01]  /*104e0*/  IMAD.WIDE.U32 R26, R27, 0x2, R8 ;  /* 0x000000021b1a7825 */ /* 0x000fe200078e0008 */
[----:B------:R-:W-:-:S03]  /*104f0*/  PLOP3.LUT P3, PT, PT, PT, UP0, 0x80, 0x8 ;  /* 0x000000000008781c */ /* 0x000fc60003f6f008 */
        /* <DEDUP_REMOVED lines=9> */
.L_x_758:
[--C-:B-1---5:R-:W-:Y:S02]  /*10590*/  HADD2.F32 R26, -RZ, R32.reuse.H0_H0 ;  /* 0x20000020ff1a7230 */ /* 0x122fe40000004100 */
[----:B------:R-:W-:Y:S02]  /*105a0*/  HADD2.F32 R27, -RZ, R32.H1_H1 ;  /* 0x30000020ff1b7230 */ /* 0x000fe40000004100 */
        /* <DEDUP_REMOVED lines=12> */
[----:B------:R-:W-:-:S02]  /*10670*/  IMAD.MOV.U32 R26, RZ, RZ, R28 ;  /* 0x000000ffff1a7224 */ /* 0x000fc400078e001c */
[C---:B------:R-:W-:Y:S01]  /*10680*/  FFMA.FTZ R19, R40.reuse, R34, R19 ;  /* 0x0000002228137223 */ /* 0x040fe20000010013 */
[----:B------:R-:W-:-:S07]  /*10690*/  FFMA.FTZ R16, R40, R35, R16 ;  /* 0x0000002328107223 */ /* 0x000fce0000010010 */
.L_x_757:
[----:B------:R-:W-:Y:S05]  /*106a0*/  BSYNC.RECONVERGENT B2 ;  /* 0x0000000000027941 */ /* 0x000fea0003800200 */
.L_x_756:
[----:B------:R-:W-:-:S13]  /*106b0*/  ISETP.GE.U32.AND P0, PT, R29, 0x8, PT ;  /* 0x000000081d00780c */ /* 0x000fda0003f06070 */
[----:B------:R-:W-:Y:S05]  /*106c0*/  @!P0 BRA `(.L_x_755) ;  /* 0x0000000800648947 */ /* 0x000fea0003800000 */
[C---:B------:R-:W-:Y:S01]  /*106d0*/  LEA R27, R26.reuse, UR7, 0x1 ;  /* 0x000000071a1b7c11 */ /* 0x040fe2000f8e08ff */
[----:B------:R-:W-:Y:S01]  /*106e0*/  IMAD R29, R26, 0xc0, RZ ;  /* 0x000000c01a1d7824 */ /* 0x000fe200078e02ff */
[----:B------:R-:W-:-:S05]  /*106f0*/  MOV R28, UR10 ;  /* 0x0000000a001c7c02 */ /* 0x000fca0008000f00 */
[----:B------:R-:W-:Y:S02]  /*10700*/  IMAD R27, R28, -0x2, R27 ;  /* 0xfffffffe1c1b7824 */ /* 0x000fe400078e021b */
[----:B------:R-:W-:-:S03]  /*10710*/  VIADD R28, R26, 0x8 ;  /* 0x000000081a1c7836 */ /* 0x000fc60000000000 */
[----:B------:R-:W-:-:S07]  /*10720*/  IADD3 R22, PT, PT, R27, 0x10, R22 ;  /* 0x000000101b167810 */ /* 0x000fce0007ffe016 */
.L_x_765:
[----:B------:R-:W1:Y:S01]  /*10730*/  LDC R45, c[0x0][0x3f4] ;  /* 0x0000fd00ff2d7b82 */ /* 0x000e620000000800 */
[----:B------:R-:W-:Y:S01]  /*10740*/  IADD3 R30, PT, PT, R28, -0x8, RZ ;  /* 0xfffffff81c1e7810 */ /* 0x000fe20007ffe0ff */
[----:B------:R-:W-:Y:S03]  /*10750*/  BSSY.RECONVERGENT B2, `(.L_x_759) ;  /* 0x0000044000027945 */ /* 0x000fe60003800200 */
[----:B-1----:R-:W-:-:S13]  /*10760*/  ISETP.GE.AND P0, PT, R30, R45, PT ;  /* 0x0000002d1e00720c */ /* 0x002fda0003f06270 */
[----:B------:R-:W-:Y:S05]  /*10770*/  @!P0 BRA `(.L_x_760) ;  /* 0x0000000400048947 */ /* 0x000fea0003800000 */
[----:B------:R-:W-:Y:S01]  /*10780*/  IABS R31, R45 ;  /* 0x0000002d001f7213 */ /* 0x000fe20000000000 */
[----:B------:R-:W1:Y:S01]  /*10790*/  LDCU UR5, c[0x0][0x40c] ;  /* 0x00008180ff0577ac */ /* 0x000e620008000800 */
[----:B------:R-:W-:Y:S02]  /*107a0*/  IABS R34, R30 ;  /* 0x0000001e00227213 */ /* 0x000fe40000000000 */
[----:B------:R-:W2:Y:S01]  /*107b0*/  I2F.RP R32, R31 ;  /* 0x0000001f00207306 */ /* 0x000ea20000209400 */
[----:B------:R-:W-:Y:S02]  /*107c0*/  ISETP.GE.AND P1, PT, R30, RZ, PT ;  /* 0x000000ff1e00720c */ /* 0x000fe40003f26270 */
[----:B------:R-:W-:Y:S01]  /*107d0*/  ISETP.NE.AND P2, PT, R45, RZ, PT ;  /* 0x000000ff2d00720c */ /* 0x000fe20003f45270 */
[----:B------:R-:W3:Y:S04]  /*107e0*/  LDS.U16 R30, [R22+-0x10] ;  /* 0xfffff000161e7984 */ /* 0x000ee80000000400 */
[----:B--2---:R-:W2:Y:S02]  /*107f0*/  MUFU.RCP R32, R32 ;  /* 0x0000002000207308 */ /* 0x004ea40000001000 */
[----:B--2---:R-:W-:-:S06]  /*10800*/  VIADD R33, R32, 0xffffffe ;  /* 0x0ffffffe20217836 */ /* 0x004fcc0000000000 */
[----:B------:R-:W2:Y:S02]  /*10810*/  F2I.FTZ.U32.TRUNC.NTZ R27, R33 ;  /* 0x00000021001b7305 */ /* 0x000ea4000021f000 */
[----:B--2---:R-:W-:-:S05]  /*10820*/  IADD3 R26, PT, PT, RZ, -R27, RZ ;  /* 0x8000001bff1a7210 */ /* 0x004fca0007ffe0ff */
[----:B------:R-:W-:Y:S02]  /*10830*/  IMAD R35, R26, R31, RZ ;  /* 0x0000001f1a237224 */ /* 0x000fe400078e02ff */
[----:B------:R-:W-:-:S04]  /*10840*/  IMAD.MOV.U32 R26, RZ, RZ, RZ ;  /* 0x000000ffff1a7224 */ /* 0x000fc800078e00ff */
[----:B------:R-:W-:Y:S01]  /*10850*/  IMAD.HI.U32 R26, R27, R35, R26 ;  /* 0x000000231b1a7227 */ /* 0x000fe200078e001a */
[----:B------:R-:W-:-:S05]  /*10860*/  MOV R27, R34 ;  /* 0x00000022001b7202 */ /* 0x000fca0000000f00 */
        /* <DEDUP_REMOVED lines=8> */
[----:B------:R-:W-:-:S05]  /*108f0*/  @!P2 LOP3.LUT R26, RZ, R45, RZ, 0x33, !PT ;  /* 0x0000002dff1aa212 */ /* 0x000fca00078e33ff */
[----:B------:R-:W-:-:S04]  /*10900*/  IMAD R27, R26, 0xc0, RZ ;  /* 0x000000c01a1b7824 */ /* 0x000fc800078e02ff */
[----:B------:R-:W-:-:S05]  /*10910*/  IMAD.WIDE.U32 R26, R27, 0x2, R10 ;  /* 0x000000021b1a7825 */ /* 0x000fca00078e000a */
[----:B------:R2:W5:Y:S01]  /*10920*/  LDG.E.128 R32, desc[UR36][R26.64] ;  /* 0x000000241a207981 */ /* 0x000562000c1e1d00 */
[----:B-1----:R-:W-:Y:S01]  /*10930*/  UISETP.NE.AND UP0, UPT, UR5, URZ, UPT ;  /* 0x000000ff0500728c */ /* 0x002fe2000bf05270 */
[----:B---3--:R-:W-:-:S08]  /*10940*/  HADD2.F32 R30, -RZ, R30.H0_H0 ;  /* 0x2000001eff1e7230 */ /* 0x008fd00000004100 */
[----:B--2---:R-:W-:Y:S05]  /*10950*/  BRA.U UP0, `(.L_x_761) ;  /* 0x00000001004c7547 */ /* 0x004fea000b800000 */
[----:B------:R-:W-:Y:S01]  /*10960*/  ISETP.NE.AND P3, PT, R2, RZ, PT ;  /* 0x000000ff0200720c */ /* 0x000fe20003f65270 */
[----:B------:R-:W1:-:S12]  /*10970*/  LDS.128 R36, [R20] ;  /* 0x0000000014247984 */ /* 0x000e580000000c00 */
[----:B------:R-:W-:Y:S01]  /*10980*/  VOTEU.ANY UP0, P3 ;  /* 0x0000000000ff7886 */ /* 0x000fe20001800100 */
[----:B------:R-:W-:-:S13]  /*10990*/  PLOP3.LUT P0, PT, PT, PT, UP0, 0x80, 0x8 ;  /* 0x000000000008781c */ /* 0x000fda0003f0f008 */
        /* <DEDUP_REMOVED lines=15> */
.L_x_761:
        /* <DEDUP_REMOVED lines=16> */
.L_x_760:
[----:B------:R-:W-:Y:S05]  /*10b90*/  BSYNC.RECONVERGENT B2 ;  /* 0x0000000000027941 */ /* 0x000fea0003800200 */
.L_x_759:
[----:B------:R-:W-:Y:S01]  /*10ba0*/  ISETP.GE.AND P0, PT, R28, R45, PT ;  /* 0x0000002d1c00720c */ /* 0x000fe20003f06270 */
[----:B------:R-:W-:-:S12]  /*10bb0*/  BSSY.RECONVERGENT B2, `(.L_x_762) ;  /* 0x0000044000027945 */ /* 0x000fd80003800200 */
        /* <DEDUP_REMOVED lines=8> */
[----:B--2---:R-:W-:Y:S02]  /*10c40*/  VIADD R32, R30, 0xffffffe ;  /* 0x0ffffffe1e207836 */ /* 0x004fe40000000000 */
[----:B------:R-:W2:Y:S04]  /*10c50*/  LDS.U16 R30, [R22] ;  /* 0x00000000161e7984 */ /* 0x000ea80000000400 */
[----:B------:R-:W3:Y:S02]  /*10c60*/  F2I.FTZ.U32.TRUNC.NTZ R27, R32 ;  /* 0x00000020001b7305 */ /* 0x000ee4000021f000 */
[----:B---3--:R-:W-:-:S05]  /*10c70*/  IADD3 R26, PT, PT, RZ, -R27, RZ ;  /* 0x8000001bff1a7210 */ /* 0x008fca0007ffe0ff */
        /* <DEDUP_REMOVED lines=17> */
[----:B--2---:R-:W-:-:S08]  /*10d90*/  HADD2.F32 R30, -RZ, R30.H0_H0 ;  /* 0x2000001eff1e7230 */ /* 0x004fd00000004100 */
[----:B---3--:R-:W-:Y:S05]  /*10da0*/  BRA.U UP0, `(.L_x_764) ;  /* 0x0000000100507547 */ /* 0x008fea000b800000 */
[----:B------:R-:W-:Y:S01]  /*10db0*/  ISETP.NE.AND P3, PT, R2, RZ, PT ;  /* 0x000000ff0200720c */ /* 0x000fe20003f65270 */
[----:B------:R-:W1:-:S12]  /*10dc0*/  LDS.128 R40, [R20] ;  /* 0x0000000014287984 */ /* 0x000e580000000c00 */
[----:B------:R-:W-:Y:S01]  /*10dd0*/  VOTEU.ANY UP0, P3 ;  /* 0x0000000000ff7886 */ /* 0x000fe20001800100 */
[----:B------:R-:W-:-:S13]  /*10de0*/  PLOP3.LUT P0, PT, PT, PT, UP0, 0x80, 0x8 ;  /* 0x000000000008781c */ /* 0x000fda0003f0f008 */
[----:B------:R-:W2:Y:S01]  /*10df0*/  @P0 LDG.E.128 R36, desc[UR36][R24.64] ;  /* 0x0000002418240981 */ /* 0x000ea2000c1e1d00 */
[----:B------:R-:W-:Y:S01]  /*10e00*/  PLOP3.LUT P0, PT, PT, PT, UP0, 0x80, 0x8 ;  /* 0x000000000008781c */ /* 0x000fe20003f0f008 */
[----:B------:R-:W-:Y:S01]  /*10e10*/  VIADD R27, R29, 0x600 ;  /* 0x000006001d1b7836 */ /* 0x000fe20000000000 */
        /* <DEDUP_REMOVED lines=13> */
.L_x_764:
        /* <DEDUP_REMOVED lines=16> */
.L_x_763:
[----:B------:R-:W-:Y:S05]  /*10ff0*/  BSYNC.RECONVERGENT B2 ;  /* 0x0000000000027941 */ /* 0x000fea0003800200 */
.L_x_762:
[C---:B------:R-:W-:Y:S01]  /*11000*/  IADD3 R26, PT, PT, R28.reuse, 0x8, RZ ;  /* 0x000000081c1a7810 */ /* 0x040fe20007ffe0ff */
[----:B------:R-:W-:Y:S01]  /*11010*/  VIADD R28, R28, 0x10 ;  /* 0x000000101c1c7836 */ /* 0x000fe20000000000 */
[----:B------:R-:W-:Y:S01]  /*11020*/  IADD3 R29, PT, PT, R29, 0xc00, RZ ;  /* 0x00000c001d1d7810 */ /* 0x000fe20007ffe0ff */
[----:B------:R-:W-:Y:S01]  /*11030*/  VIADD R22, R22, 0x20 ;  /* 0x0000002016167836 */ /* 0x000fe20000000000 */
[----:B------:R-:W-:-:S13]  /*11040*/  ISETP.GE.AND P0, PT, R26, UR14, PT ;  /* 0x0000000e1a007c0c */ /* 0x000fda000bf06270 */
[----:B------:R-:W-:Y:S05]  /*11050*/  @!P0 BRA `(.L_x_765) ;  /* 0xfffffff400b48947 */ /* 0x000fea000383ffff */
.L_x_755:
[----:B------:R-:W-:Y:S05]  /*11060*/  BSYNC.RECONVERGENT B1 ;  /* 0x0000000000017941 */ /* 0x000fea0003800200 */
.L_x_754:
[----:B------:R-:W-:-:S13]  /*11070*/  ISETP.NE.AND P0, PT, R0, UR4, PT ;  /* 0x0000000400007c0c */ /* 0x000fda000bf05270 */
[----:B------:R-:W-:Y:S05]  /*11080*/  @P0 BRA `(.L_x_741) ;  /* 0x0000000000d80947 */ /* 0x000fea0003800000 */
[----:B------:R-:W-:Y:S02]  /*11090*/  UMOV UR5, 0xc0 ;  /* 0x000000c000057882 */ /* 0x000fe40000000000 */
[----:B------:R-:W-:-:S06]  /*110a0*/  UIMAD UR5, UR44, UR5, -0xc0 ;  /* 0xffffff402c0574a4 */ /* 0x000fcc000f8e0205 */
[----:B------:R-:W-:-:S05]  /*110b0*/  MOV R11, UR5 ;  /* 0x00000005000b7c02 */ /* 0x000fca0008000f00 */
[----:B------:R-:W-:-:S05]  /*110c0*/  IMAD.WIDE R10, R11, 0x2, R8 ;  /* 0x000000020b0a7825 */ /* 0x000fca00078e0208 */
[----:B------:R1:W5:Y:S01]  /*110d0*/  LDG.E.128 R24, desc[UR36][R10.64] ;  /* 0x000000240a187981 */ /* 0x000362000c1e1d00 */
[----:B------:R-:W-:-:S06]  /*110e0*/  UIADD3 UR5, UPT, UPT, UR44, -UR10, URZ ;  /* 0x8000000a2c057290 */ /* 0x000fcc000fffe0ff */
[----:B------:R-:W-:-:S05]  /*110f0*/  IMAD.U32 R2, RZ, RZ, UR5 ;  /* 0x00000005ff027e24 */ /* 0x000fca000f8e00ff */
[----:B------:R-:W-:Y:S01]  /*11100*/  LEA R23, R2, R23, 0x1 ;  /* 0x0000001702177211 */ /* 0x000fe200078e08ff */
[----:B------:R-:W2:Y:S05]  /*11110*/  LDCU UR5, c[0x0][0x40c] ;  /* 0x00008180ff0577ac */ /* 0x000eaa0008000800 */
[----:B------:R-:W3:Y:S01]  /*11120*/  LDS.U16 R23, [R23+-0x2] ;  /* 0xfffffe0017177984 */ /* 0x000ee20000000400 */
[----:B--2---:R-:W-:Y:S01]  /*11130*/  UISETP.NE.AND UP0, UPT, UR5, URZ, UPT ;  /* 0x000000ff0500728c */ /* 0x004fe2000bf05270 */
[----:B---3--:R-:W-:-:S08]  /*11140*/  HADD2.F32 R2, -RZ, R23.H0_H0 ;  /* 0x20000017ff027230 */ /* 0x008fd00000004100 */
[----:B-1----:R-:W-:Y:S05]  /*11150*/  BRA.U UP0, `(.L_x_766) ;  /* 0x0000000100647547 */ /* 0x002fea000b800000 */
[----:B------:R-:W1:Y:S02]  /*11160*/  LDCU.64 UR12, c[0x0][0x460] ;  /* 0x00008c00ff0c77ac */ /* 0x000e640008000a00 */
[----:B-1----:R-:W-:-:S04]  /*11170*/  UISETP.NE.U32.AND UP0, UPT, UR12, URZ, UPT ;  /* 0x000000ff0c00728c */ /* 0x002fc8000bf05070 */
[----:B------:R-:W-:-:S06]  /*11180*/  UISETP.NE.AND.EX UP0, UPT, UR13, URZ, UPT, UP0 ;  /* 0x000000ff0d00728c */ /* 0x000fcc000bf05300 */
[----:B------:R-:W-:-:S05]  /*11190*/  PLOP3.LUT P0, PT, PT, PT, UP0, 0x80, 0x8 ;  /* 0x000000000008781c */ /* 0x000fca0003f0f008 */
[----:B------:R-:W1:Y:S01]  /*111a0*/  @UP0 LDCU UR5, c[0x0][0x3f8] ;  /* 0x00007f00ff0507ac */ /* 0x000e620008000800 */
[----:B------:R-:W2:Y:S01]  /*111b0*/  @UP0 LDCU.64 UR12, c[0x0][0x458] ;  /* 0x00008b00ff0c07ac */ /* 0x000ea20008000a00 */
[----:B-1----:R-:W-:Y:S01]  /*111c0*/  @UP0 UIMAD UR5, UR38, UR5, UR16 ;  /* 0x00000005260502a4 */ /* 0x002fe2000f8e0210 */
[----:B--2---:R-:W-:Y:S01]  /*111d0*/  MOV R10, UR12 ;  /* 0x0000000c000a7c02 */ /* 0x004fe20008000f00 */
[----:B------:R-:W-:-:S04]  /*111e0*/  IMAD.U32 R11, RZ, RZ, UR13 ;  /* 0x0000000dff0b7e24 */ /* 0x000fc8000f8e00ff */
[----:B0-----:R-:W-:-:S04]  /*111f0*/  IMAD.U32 R20, RZ, RZ, UR5 ;  /* 0x00000005ff147e24 */ /* 0x001fc8000f8e00ff */
[----:B------:R-:W-:-:S04]  /*11200*/  @P0 IMAD R23, R20, 0xc0, R13 ;  /* 0x000000c014170824 */ /* 0x000fc800078e020d */
[----:B------:R-:W-:-:S05]  /*11210*/  @P0 IMAD.WIDE R10, R23, 0x2, R10 ;  /* 0x00000002170a0825 */ /* 0x000fca00078e020a */
[----:B------:R-:W2:Y:S01]  /*11220*/  @P0 LDG.E.128 R28, desc[UR36][R10.64] ;  /* 0x000000240a1c0981 */ /* 0x000ea2000c1e1d00 */
[----:B------:R-:W-:Y:S01]  /*11230*/  UIMAD UR5, UR40, 0xc0, URZ ;  /* 0x000000c0280578a4 */ /* 0x000fe2000f8e02ff */
[----:B-----5:R-:W-:Y:S02]  /*11240*/  HFMA2 R24, R24, 1, 1, R4 ;  /* 0x3c003c0018187831 */ /* 0x020fe40000000004 */
[----:B------:R-:W-:Y:S02]  /*11250*/  HADD2 R25, R25, R5 ;  /* 0x0000000519197230 */ /* 0x000fe40000000000 */
[----:B------:R-:W-:Y:S02]  /*11260*/  HFMA2 R26, R26, 1, 1, R6 ;  /* 0x3c003c001a1a7831 */ /* 0x000fe40000000006 */
[----:B------:R-:W-:Y:S01]  /*11270*/  HADD2 R27, R27, R7 ;  /* 0x000000071b1b7230 */ /* 0x000fe20000000000 */
[----:B------:R-:W-:-:S05]  /*11280*/  MOV R23, UR5 ;  /* 0x0000000500177c02 */ /* 0x000fca0008000f00 */
[----:B------:R-:W-:-:S04]  /*11290*/  IMAD.WIDE R8, R23, 0x2, R8 ;  /* 0x0000000217087825 */ /* 0x000fc800078e0208 */
[----:B--2---:R-:W-:Y:S02]  /*112a0*/  @P0 HMUL2 R24, R24, R28 ;  /* 0x0000001c18180232 */ /* 0x004fe40000000000 */
[----:B------:R-:W-:Y:S02]  /*112b0*/  @P0 HFMA2 R25, R25, R29, -RZ ;  /* 0x0000001d19190231 */ /* 0x000fe400001000ff */
[----:B------:R-:W-:Y:S02]  /*112c0*/  @P0 HMUL2 R26, R26, R30 ;  /* 0x0000001e1a1a0232 */ /* 0x000fe40000000000 */
[----:B------:R-:W-:-:S05]  /*112d0*/  @P0 HFMA2 R27, R27, R31, -RZ ;  /* 0x0000001f1b1b0231 */ /* 0x000fca00001000ff */
[----:B------:R1:W-:Y:S02]  /*112e0*/  STG.E.128 desc[UR36][R8.64], R24 ;  /* 0x0000001808007986 */ /* 0x0003e4000c101d24 */
.L_x_766:
[----:B0----5:R-:W-:Y:S02]  /*112f0*/  HADD2.F32 R6, -RZ, R25.H0_H0 ;  /* 0x20000019ff067230 */ /* 0x021fe40000004100 */
[----:B------:R-:W-:Y:S02]  /*11300*/  HADD2.F32 R7, -RZ, R26.H0_H0 ;  /* 0x2000001aff077230 */ /* 0x000fe40000004100 */
[----:B-1----:R-:W-:Y:S02]  /*11310*/  HADD2.F32 R8, -RZ, R27.H0_H0 ;  /* 0x2000001bff087230 */ /* 0x002fe40000004100 */
[C---:B------:R-:W-:Y:S01]  /*11320*/  FFMA.FTZ R15, R2.reuse, R6, R15 ;  /* 0x00000006020f7223 */ /* 0x040fe2000001000f */
[--C-:B------:R-:W-:Y:S02]  /*11330*/  HADD2.F32 R4, -RZ, R24.reuse.H0_H0 ;  /* 0x20000018ff047230 */ /* 0x100fe40000004100 */
[----:B------:R-:W-:Y:S01]  /*11340*/  FFMA.FTZ R14, R2, R7, R14 ;  /* 0x00000007020e7223 */ /* 0x000fe2000001000e */
[----:B------:R-:W-:-:S02]  /*11350*/  HADD2.F32 R5, -RZ, R24.H1_H1 ;  /* 0x30000018ff057230 */ /* 0x000fc40000004100 */
        /* <DEDUP_REMOVED lines=9> */
.L_x_741:
[----:B-1----:R-:W-:Y:S05]  /*113f0*/  BSYNC.RECONVERGENT B0 ;  /* 0x0000000000007941 */ /* 0x002fea0003800200 */
.L_x_740:
[----:B------:R-:W-:Y:S01]  /*11400*/  BAR.SYNC.DEFER_BLOCKING 0x0 ;  /* 0x0000000000007b1d */ /* 0x000fe20000010000 */
[----:B------:R-:W-:-:S13]  /*11410*/  ISETP.GT.U32.AND P0, PT, R13, 0xbf, PT ;  /* 0x000000bf0d00780c */ /* 0x000fda0003f04070 */
[----:B------:R-:W-:Y:S05]  /*11420*/  @P0 EXIT ;  /* 0x000000000000094d */ /* 0x000fea0003800000 */
[----:B------:R-:W1:Y:S01]  /*11430*/  S2UR UR5, SR_CgaCtaId ;  /* 0x00000000000579c3 */ /* 0x000e620000008800 */
[C---:B------:R-:W-:Y:S01]  /*11440*/  LOP3.LUT R2, R3.reuse, 0x380, RZ, 0xc0, !PT ;  /* 0x0000038003027812 */ /* 0x040fe200078ec0ff */
        /* <DEDUP_REMOVED lines=8> */
[C---:B0-----:R-:W-:Y:S02]  /*114d0*/  LOP3.LUT R4, R3.reuse, 0x3c0, RZ, 0xc0, !PT ;  /* 0x000003c003047812 */ /* 0x041fe400078ec0ff */
[----:B------:R-:W-:Y:S02]  /*114e0*/  LOP3.LUT R3, R3, 0x3e0, RZ, 0xc0, !PT ;  /* 0x000003e003037812 */ /* 0x000fe400078ec0ff */
[----:B------:R-:W-:Y:S02]  /*114f0*/  ISETP.NE.AND P2, PT, R4, 0x40, PT ;  /* 0x000000400400780c */ /* 0x000fe40003f45270 */
[----:B------:R-:W-:Y:S01]  /*11500*/  ISETP.NE.AND P4, PT, R3, 0x20, PT ;  /* 0x000000200300780c */ /* 0x000fe20003f85270 */
[----:B-1----:R-:W-:-:S06]  /*11510*/  ULEA UR4, UR5, UR4, 0x18 ;  /* 0x0000000405047291 */ /* 0x002fcc000f8ec0ff */
[----:B------:R-:W-:Y:S01]  /*11520*/  LEA R0, R0, UR4, 0x1 ;  /* 0x0000000400007c11 */ /* 0x000fe2000f8e08ff */
[----:B------:R-:W-:Y:S06]  /*11530*/  @P0 BRA `(.L_x_768) ;  /* 0x0000000000140947 */ /* 0x000fec0003800000 */
[----:B------:R-:W-:Y:S02]  /*11540*/  F2FP.F16.F32.PACK_AB R4, R18, R21 ;  /* 0x000000151204723e */ /* 0x000fe400000000ff */
[----:B------:R-:W-:Y:S02]  /*11550*/  F2FP.F16.F32.PACK_AB R5, R12, R15 ;  /* 0x0000000f0c05723e */ /* 0x000fe400000000ff */
[----:B------:R-:W-:Y:S02]  /*11560*/  F2FP.F16.F32.PACK_AB R6, R19, R14 ;  /* 0x0000000e1306723e */ /* 0x000fe400000000ff */
[----:B------:R-:W-:-:S05]  /*11570*/  F2FP.F16.F32.PACK_AB R7, R16, R17 ;  /* 0x000000111007723e */ /* 0x000fca00000000ff */
[----:B------:R0:W-:Y:S02]  /*11580*/  STS.128 [R0+-0x600], R4 ;  /* 0xfffa000400007388 */ /* 0x0001e40000000c00 */
.L_x_768:
[----:B------:R-:W-:Y:S05]  /*11590*/  BSYNC.RECONVERGENT B0 ;  /* 0x0000000000007941 */ /* 0x000fea0003800200 */
.L_x_767:
[----:B------:R-:W-:Y:S06]  /*115a0*/  BAR.SYNC.DEFER_BLOCKING 0x0 ;  /* 0x0000000000007b1d */ /* 0x000fec0000010000 */
[----:B------:R-:W-:Y:S04]  /*115b0*/  BSSY.RECONVERGENT B0, `(.L_x_769) ;  /* 0x0000013000007945 */ /* 0x000fe80003800200 */
[----:B------:R-:W-:Y:S05]  /*115c0*/  @P1 BRA `(.L_x_770) ;  /* 0x0000000000441947 */ /* 0x000fea0003800000 */
[----:B0-----:R-:W0:Y:S02]  /*115d0*/  LDS.128 R4, [R0] ;  /* 0x0000000000047984 */ /* 0x001e240000000c00 */
[--C-:B0-----:R-:W-:Y:S02]  /*115e0*/  HADD2.F32 R2, -RZ, R4.reuse.H0_H0 ;  /* 0x20000004ff027230 */ /* 0x101fe40000004100 */
[----:B------:R-:W-:Y:S02]  /*115f0*/  HADD2.F32 R3, -RZ, R4.H1_H1 ;  /* 0x30000004ff037230 */ /* 0x000fe40000004100 */
[----:B------:R-:W-:Y:S02]  /*11600*/  HADD2.F32 R4, -RZ, R5.H0_H0 ;  /* 0x20000005ff047230 */ /* 0x000fe40000004100 */
[----:B------:R-:W-:Y:S01]  /*11610*/  FADD.FTZ R21, R21, R2 ;  /* 0x0000000215157221 */ /* 0x000fe20000010000 */
[----:B------:R-:W-:Y:S02]  /*11620*/  HADD2.F32 R9, -RZ, R6.H0_H0 ;  /* 0x20000006ff097230 */ /* 0x000fe40000004100 */
[----:B------:R-:W-:Y:S01]  /*11630*/  FADD.FTZ R18, R18, R3 ;  /* 0x0000000312127221 */ /* 0x000fe20000010000 */
[----:B------:R-:W-:-:S02]  /*11640*/  HADD2.F32 R8, -RZ, R7.H0_H0 ;  /* 0x20000007ff087230 */ /* 0x000fc40000004100 */
[----:B------:R-:W-:Y:S01]  /*11650*/  FADD.FTZ R15, R15, R4 ;  /* 0x000000040f0f7221 */ /* 0x000fe20000010000 */
[----:B------:R-:W-:Y:S02]  /*11660*/  HADD2.F32 R5, -RZ, R5.H1_H1 ;  /* 0x30000005ff057230 */ /* 0x000fe40000004100 */
[----:B------:R-:W-:Y:S01]  /*11670*/  FADD.FTZ R14, R14, R9 ;  /* 0x000000090e0e7221 */ /* 0x000fe20000010000 */
[----:B------:R-:W-:Y:S02]  /*11680*/  HADD2.F32 R6, -RZ, R6.H1_H1 ;  /* 0x30000006ff067230 */ /* 0x000fe40000004100 */
[----:B------:R-:W-:Y:S01]  /*11690*/  FADD.FTZ R17, R17, R8 ;  /* 0x0000000811117221 */ /* 0x000fe20000010000 */
[----:B------:R-:W-:Y:S02]  /*116a0*/  HADD2.F32 R7, -RZ, R7.H1_H1 ;  /* 0x30000007ff077230 */ /* 0x000fe40000004100 */
[----:B------:R-:W-:Y:S01]  /*116b0*/  FADD.FTZ R12, R12, R5 ;  /* 0x000000050c0c7221 */ /* 0x000fe20000010000 */
[----:B------:R-:W-:-:S02]  /*116c0*/  FADD.FTZ R19, R19, R6 ;  /* 0x0000000613137221 */ /* 0x000fc40000010000 */
[----:B------:R-:W-:-:S07]  /*116d0*/  FADD.FTZ R16, R16, R7 ;  /* 0x0000000710107221 */ /* 0x000fce0000010000 */
.L_x_770:
[----:B------:R-:W-:Y:S05]  /*116e0*/  BSYNC.RECONVERGENT B0 ;  /* 0x0000000000007941 */ /* 0x000fea0003800200 */
.L_x_769:
[----:B------:R-:W-:Y:S06]  /*116f0*/  BAR.SYNC.DEFER_BLOCKING 0x0 ;  /* 0x0000000000007b1d */ /* 0x000fec0000010000 */
[----:B------:R-:W-:Y:S04]  /*11700*/  BSSY.RECONVERGENT B0, `(.L_x_771) ;  /* 0x0000007000007945 */ /* 0x000fe80003800200 */
[----:B------:R-:W-:Y:S05]  /*11710*/  @P2 BRA `(.L_x_772) ;  /* 0x0000000000142947 */ /* 0x000fea0003800000 */
[----:B0-----:R-:W-:Y:S02]  /*11720*/  F2FP.F16.F32.PACK_AB R4, R18, R21 ;  /* 0x000000151204723e */ /* 0x001fe400000000ff */
[----:B------:R-:W-:Y:S02]  /*11730*/  F2FP.F16.F32.PACK_AB R5, R12, R15 ;  /* 0x0000000f0c05723e */ /* 0x000fe400000000ff */
[----:B------:R-:W-:Y:S02]  /*11740*/  F2FP.F16.F32.PACK_AB R6, R19, R14 ;  /* 0x0000000e1306723e */ /* 0x000fe400000000ff */
[----:B------:R-:W-:-:S05]  /*11750*/  F2FP.F16.F32.PACK_AB R7, R16, R17 ;  /* 0x000000111007723e */ /* 0x000fca00000000ff */
[----:B------:R1:W-:Y:S02]  /*11760*/  STS.128 [R0+-0x300], R4 ;  /* 0xfffd000400007388 */ /* 0x0003e40000000c00 */
.L_x_772:
[----:B------:R-:W-:Y:S05]  /*11770*/  BSYNC.RECONVERGENT B0 ;  /* 0x0000000000007941 */ /* 0x000fea0003800200 */
.L_x_771:
[----:B------:R-:W-:Y:S06]  /*11780*/  BAR.SYNC.DEFER_BLOCKING 0x0 ;  /* 0x0000000000007b1d */ /* 0x000fec0000010000 */
[----:B------:R-:W-:Y:S04]  /*11790*/  BSSY.RECONVERGENT B0, `(.L_x_773) ;  /* 0x0000013000007945 */ /* 0x000fe80003800200 */
[----:B------:R-:W-:Y:S05]  /*117a0*/  @P3 BRA `(.L_x_774) ;  /* 0x0000000000443947 */ /* 0x000fea0003800000 */
[----:B01----:R-:W0:Y:S02]  /*117b0*/  LDS.128 R4, [R0] ;  /* 0x0000000000047984 */ /* 0x003e240000000c00 */
        /* <DEDUP_REMOVED lines=16> */
.L_x_774:
[----:B------:R-:W-:Y:S05]  /*118c0*/  BSYNC.RECONVERGENT B0 ;  /* 0x0000000000007941 */ /* 0x000fea0003800200 */
.L_x_773:
        /* <DEDUP_REMOVED lines=8> */
.L_x_776:
[----:B------:R-:W-:Y:S05]  /*11950*/  BSYNC.RECONVERGENT B0 ;  /* 0x0000000000007941 */ /* 0x000fea0003800200 */
.L_x_775:
[----:B------:R-:W-:Y:S06]  /*11960*/  BAR.SYNC.DEFER_BLOCKING 0x0 ;  /* 0x0000000000007b1d */ /* 0x000fec0000010000 */
[----:B------:R-:W-:Y:S04]  /*11970*/  BSSY.RECONVERGENT B0, `(.L_x_777) ;  /* 0x0000013000007945 */ /* 0x000fe80003800200 */
[----:B------:R-:W-:Y:S05]  /*11980*/  @P5 BRA `(.L_x_778) ;  /* 0x0000000000445947 */ /* 0x000fea0003800000 */
[----:B012---:R-:W0:Y:S02]  /*11990*/  LDS.128 R4, [R0] ;  /* 0x0000000000047984 */ /* 0x007e240000000c00 */
        /* <DEDUP_REMOVED lines=16> */
.L_x_778:
[----:B------:R-:W-:Y:S05]  /*11aa0*/  BSYNC.RECONVERGENT B0 ;  /* 0x0000000000007941 */ /* 0x000fea0003800200 */
.L_x_777:
[----:B------:R-:W-:Y:S06]  /*11ab0*/  BAR.SYNC.DEFER_BLOCKING 0x0 ;  /* 0x0000000000007b1d */ /* 0x000fec0000010000 */
[----:B------:R-:W-:Y:S05]  /*11ac0*/  @P5 EXIT ;  /* 0x000000000000594d */ /* 0x000fea0003800000 */
[----:B------:R-:W3:Y:S02]  /*11ad0*/  LDCU UR4, c[0x0][0x478] ;  /* 0x00008f00ff0477ac */ /* 0x000ee40008000800 */
[----:B---3--:R-:W-:-:S09]  /*11ae0*/  UISETP.NE.AND UP0, UPT, UR4, 0x2, UPT ;  /* 0x000000020400788c */ /* 0x008fd2000bf05270 */
[----:B------:R-:W-:Y:S05]  /*11af0*/  BRA.U UP0, `(.L_x_779) ;  /* 0x0000000100e07547 */ /* 0x000fea000b800000 */
[----:B------:R-:W3:Y:S01]  /*11b00*/  LDC.64 R2, c[0x0][0x470] ;  /* 0x00011c00ff027b82 */ /* 0x000ee20000000a00 */
[----:B------:R-:W4:Y:S01]  /*11b10*/  LDCU.64 UR4, c[0x0][0x380] ;  /* 0x00007000ff0477ac */ /* 0x000f220008000a00 */
[----:B---3--:R-:W3:Y:S01]  /*11b20*/  LDG.E R2, desc[UR36][R2.64] ;  /* 0x0000002402027981 */ /* 0x008ee2000c1e1900 */
[----:B------:R-:W-:-:S05]  /*11b30*/  VIADD R13, R13, UR8 ;  /* 0x000000080d0d7c36 */ /* 0x000fca0008000000 */
[----:B----4-:R-:W-:Y:S01]  /*11b40*/  IADD3 R8, P0, PT, R13, UR4, RZ ;  /* 0x000000040d087c10 */ /* 0x010fe2000ff1e0ff */
[C---:B---3--:R-:W-:Y:S01]  /*11b50*/  FMUL.FTZ R17, R2.reuse, R17 ;  /* 0x0000001102117220 */ /* 0x048fe20000410000 */
        /* <DEDUP_REMOVED lines=8> */
[----:B------:R-:W3:Y:S01]  /*11be0*/  F2I.S8.NTZ R19, R19 ;  /* 0x0000001300137305 */ /* 0x000ee20000202100 */
[----:B012---:R-:W-:-:S07]  /*11bf0*/  PRMT R0, R17, 0x8880, RZ ;  /* 0x0000888011007816 */ /* 0x007fce00000000ff */
[----:B------:R-:W0:Y:S01]  /*11c00*/  F2I.S8.NTZ R16, R16 ;  /* 0x0000001000107305 */ /* 0x000e220000202100 */
[----:B------:R-:W-:Y:S02]  /*11c10*/  PRMT R0, R0, 0x7710, RZ ;  /* 0x0000771000007816 */ /* 0x000fe400000000ff */
[----:B---3--:R-:W-:-:S05]  /*11c20*/  PRMT R19, R19, 0x8880, RZ ;  /* 0x0000888013137816 */ /* 0x008fca00000000ff */
[----:B------:R-:W1:Y:S01]  /*11c30*/  F2I.S8.NTZ R12, R12 ;  /* 0x0000000c000c7305 */ /* 0x000e620000202100 */
[----:B------:R-:W-:-:S05]  /*11c40*/  IMAD.U32 R0, R0, 0x10000, RZ ;  /* 0x0001000000007824 */ /* 0x000fca00078e00ff */
[----:B------:R-:W-:Y:S02]  /*11c50*/  LOP3.LUT R4, R0, 0xff0000, RZ, 0xc0, !PT ;  /* 0x00ff000000047812 */ /* 0x000fe400078ec0ff */
[----:B------:R-:W2:Y:S01]  /*11c60*/  F2I.S8.NTZ R18, R18 ;  /* 0x0000001200127305 */ /* 0x000ea20000202100 */
[----:B0-----:R-:W-:Y:S02]  /*11c70*/  PRMT R3, R16, 0x8880, RZ ;  /* 0x0000888010037816 */ /* 0x001fe400000000ff */
[----:B------:R-:W-:Y:S02]  /*11c80*/  PRMT R0, R19, 0x7710, RZ ;  /* 0x0000771013007816 */ /* 0x000fe400000000ff */
[----:B------:R-:W-:Y:S02]  /*11c90*/  PRMT R3, R3, 0x7710, RZ ;  /* 0x0000771003037816 */ /* 0x000fe400000000ff */
[----:B------:R-:W-:Y:S01]  /*11ca0*/  SHF.L.U32 R0, R0, 0x8, RZ ;  /* 0x0000000800007819 */ /* 0x000fe200000006ff */
[----:B------:R-:W0:Y:S01]  /*11cb0*/  F2I.S8.NTZ R15, R15 ;  /* 0x0000000f000f7305 */ /* 0x000e220000202100 */
[----:B------:R-:W-:-:S02]  /*11cc0*/  PRMT R3, R4, 0x4210, R3 ;  /* 0x0000421004037816 */ /* 0x000fc40000000003 */
[----:B-1----:R-:W-:Y:S02]  /*11cd0*/  PRMT R4, R12, 0x8880, RZ ;  /* 0x000088800c047816 */ /* 0x002fe400000000ff */
[----:B------:R-:W-:Y:S02]  /*11ce0*/  LOP3.LUT R9, R3, 0xff00, R0, 0xf8, !PT ;  /* 0x0000ff0003097812 */ /* 0x000fe400078ef800 */
[----:B--2---:R-:W-:Y:S01]  /*11cf0*/  PRMT R0, R18, 0x8880, RZ ;  /* 0x0000888012007816 */ /* 0x004fe200000000ff */
[----:B------:R-:W1:Y:S01]  /*11d00*/  F2I.S8.NTZ R14, R14 ;  /* 0x0000000e000e7305 */ /* 0x000e620000202100 */
[----:B------:R-:W-:Y:S02]  /*11d10*/  PRMT R4, R4, 0x7710, RZ ;  /* 0x0000771004047816 */ /* 0x000fe400000000ff */
[----:B------:R-:W-:Y:S02]  /*11d20*/  PRMT R0, R0, 0x7710, RZ ;  /* 0x0000771000007816 */ /* 0x000fe400000000ff */
[----:B------:R-:W-:-:S02]  /*11d30*/  LOP3.LUT R4, R4, 0xff, RZ, 0xc0, !PT ;  /* 0x000000ff04047812 */ /* 0x000fc400078ec0ff */
[----:B0-----:R-:W-:Y:S01]  /*11d40*/  PRMT R3, R15, 0x8880, RZ ;  /* 0x000088800f037816 */ /* 0x001fe200000000ff */
[----:B------:R-:W0:Y:S01]  /*11d50*/  F2I.S8.NTZ R2, R2 ;  /* 0x0000000200027305 */ /* 0x000e220000202100 */
[----:B------:R-:W-:Y:S02]  /*11d60*/  LOP3.LUT R6, R0, 0xff, RZ, 0xc0, !PT ;  /* 0x000000ff00067812 */ /* 0x000fe400078ec0ff */
[----:B------:R-:W-:-:S03]  /*11d70*/  PRMT R3, R3, 0x7710, RZ ;  /* 0x0000771003037816 */ /* 0x000fc600000000ff */
[----:B------:R-:W-:Y:S01]  /*11d80*/  IMAD.WIDE.U32 R6, R6, 0x100, RZ ;  /* 0x0000010006067825 */ /* 0x000fe200078e00ff */
[----:B-1----:R-:W-:Y:S02]  /*11d90*/  PRMT R14, R14, 0x8880, RZ ;  /* 0x000088800e0e7816 */ /* 0x002fe400000000ff */
[----:B------:R-:W-:Y:S02]  /*11da0*/  LOP3.LUT R5, R3, 0xff, RZ, 0xc0, !PT ;  /* 0x000000ff03057812 */ /* 0x000fe400078ec0ff */
[----:B------:R-:W-:Y:S02]  /*11db0*/  PRMT R0, R14, 0x7710, RZ ;  /* 0x000077100e007816 */ /* 0x000fe400000000ff */
[----:B0-----:R-:W-:Y:S01]  /*11dc0*/  PRMT R10, R2, 0x8880, RZ ;  /* 0x00008880020a7816 */ /* 0x001fe200000000ff */
        /* <DEDUP_REMOVED lines=11> */
.L_x_779:
[----:B------:R-:W3:Y:S01]  /*11e80*/  LDC.64 R2, c[0x0][0x380] ;  /* 0x0000e000ff027b82 */ /* 0x000ee20000000a00 */
[----:B------:R-:W-:Y:S02]  /*11e90*/  IADD3 R13, PT, PT, R13, UR8, RZ ;  /* 0x000000080d0d7c10 */ /* 0x000fe4000fffe0ff */
[----:B------:R-:W-:Y:S02]  /*11ea0*/  F2FP.F16.F32.PACK_AB R21, R18, R21 ;  /* 0x000000151215723e */ /* 0x000fe400000000ff */
[----:B------:R-:W-:Y:S02]  /*11eb0*/  F2FP.F16.F32.PACK_AB R15, R12, R15 ;  /* 0x0000000f0c0f723e */ /* 0x000fe400000000ff */
[----:B------:R-:W-:Y:S02]  /*11ec0*/  F2FP.F16.F32.PACK_AB R19, R19, R14 ;  /* 0x0000000e1313723e */ /* 0x000fe400000000ff */
[----:B------:R-:W-:Y:S01]  /*11ed0*/  F2FP.F16.F32.PACK_AB R17, R16, R17 ;  /* 0x000000111011723e */ /* 0x000fe200000000ff */
[----:B---3--:R-:W-:-:S05]  /*11ee0*/  IMAD.WIDE R2, R13, 0x2, R2 ;  /* 0x000000020d027825 */ /* 0x008fca00078e0202 */
[----:B------:R-:W-:Y:S04]  /*11ef0*/  STG.E desc[UR36][R2.64], R21 ;  /* 0x0000001502007986 */ /* 0x000fe8000c101924 */
[----:B------:R-:W-:Y:S04]  /*11f00*/  STG.E desc[UR36][R2.64+0x4], R15 ;  /* 0x0000040f02007986 */ /* 0x000fe8000c101924 */
[----:B------:R-:W-:Y:S04]  /*11f10*/  STG.E desc[UR36][R2.64+0x8], R19 ;  /* 0x0000081302007986 */ /* 0x000fe8000c101924 */
[----:B------:R-:W-:Y:S01]  /*11f20*/  STG.E desc[UR36][R2.64+0xc], R17 ;  /* 0x00000c1102007986 */ /* 0x000fe2000c101924 */
[----:B------:R-:W-:Y:S05]  /*11f30*/  EXIT ;  /* 0x000000000000794d */ /* 0x000fea0003800000 */
.L_x_644:
[----:B------:R-:W-:Y:S01]  /*11f40*/  IMAD.MOV.U32 R12, RZ, RZ, 0x10 ;  /* 0x00000010ff0c7424 */ /* 0x000fe200078e00ff */
[----:B------:R-:W-:Y:S01]  /*11f50*/  MOV R11, 0x1f ;  /* 0x0000001f000b7802 */ /* 0x000fe20000000f00 */
[----:B------:R-:W-:-:S07]  /*11f60*/  IMAD.MOV.U32 R15, RZ, RZ, -0x1 ;  /* 0xffffffffff0f7424 */ /* 0x000fce00078e00ff */
[----:B-1----:R-:W-:Y:S05]  /*11f70*/  WARPSYNC.COLLECTIVE R15, `(.L_x_780) ;  /* 0x000000000f087348 */ /* 0x002fea0003c00000 */
[----:B------:R0:W2:Y:S02]  /*11f80*/  SHFL.BFLY P6, R14, R13, R12, R11 ;  /* 0x0c00000c0d0e7389 */ /* 0x0000a400000c000b */
[----:B012---:R-:W-:Y:S05]  /*11f90*/  ENDCOLLECTIVE ;  /* 0x000000000000791b */ /* 0x007fea0003800000 */
.L_x_780:
[----:B------:R-:W-:Y:S02]  /*11fa0*/  IMAD.MOV.U32 R12, RZ, RZ, 0x8 ;  /* 0x00000008ff0c7424 */ /* 0x000fe400078e00ff */
[----:B------:R-:W-:-:S05]  /*11fb0*/  FADD.FTZ R3, R13, R14 ;  /* 0x0000000e0d037221 */ /* 0x000fca0000010000 */
[----:B------:R-:W-:-:S07]  /*11fc0*/  MOV R13, R3 ;  /* 0x00000003000d7202 */ /* 0x000fce0000000f00 */
[----:B------:R-:W-:Y:S05]  /*11fd0*/  WARPSYNC.COLLECTIVE R15, `(.L_x_781) ;  /* 0x000000000f087348 */ /* 0x000fea0003c00000 */
[----:B------:R0:W1:Y:S02]  /*11fe0*/  SHFL.BFLY P6, R14, R13, R12, R11 ;  /* 0x0c00000c0d0e7389 */ /* 0x00006400000c000b */
[----:B01----:R-:W-:Y:S05]  /*11ff0*/  ENDCOLLECTIVE ;  /* 0x000000000000791b */ /* 0x003fea0003800000 */
.L_x_781:
[----:B------:R-:W-:Y:S02]  /*12000*/  IMAD.MOV.U32 R12, RZ, RZ, 0x4 ;  /* 0x00000004ff0c7424 */ /* 0x000fe400078e00ff */
[----:B------:R-:W-:-:S05]  /*12010*/  FADD.FTZ R4, R3, R14 ;  /* 0x0000000e03047221 */ /* 0x000fca0000010000 */
[----:B------:R-:W-:-:S07]  /*12020*/  MOV R13, R4 ;  /* 0x00000004000d7202 */ /* 0x000fce0000000f00 */
[----:B------:R-:W-:Y:S05]  /*12030*/  WARPSYNC.COLLECTIVE R15, `(.L_x_782) ;  /* 0x000000000f087348 */ /* 0x000fea0003c00000 */
[----:B------:R0:W1:Y:S02]  /*12040*/  SHFL.BFLY P6, R14, R13, R12, R11 ;  /* 0x0c00000c0d0e7389 */ /* 0x00006400000c000b */
[----:B01----:R-:W-:Y:S05]  /*12050*/  ENDCOLLECTIVE ;  /* 0x000000000000791b */ /* 0x003fea0003800000 */
.L_x_782:
[----:B------:R-:W-:Y:S02]  /*12060*/  IMAD.MOV.U32 R12, RZ, RZ, 0x2 ;  /* 0x00000002ff0c7424 */ /* 0x000fe400078e00ff */
[----:B------:R-:W-:-:S05]  /*12070*/  FADD.FTZ R5, R4, R14 ;  /* 0x0000000e04057221 */ /* 0x000fca0000010000 */
[----:B------:R-:W-:-:S07]  /*12080*/  MOV R13, R5 ;  /* 0x00000005000d7202 */ /* 0x000fce0000000f00 */
[----:B------:R-:W-:Y:S05]  /*12090*/  WARPSYNC.COLLECTIVE R15, `(.L_x_783) ;  /* 0x000000000f087348 */ /* 0x000fea0003c00000 */
[----:B------:R0:W1:Y:S02]  /*120a0*/  SHFL.BFLY P6, R14, R13, R12, R11 ;  /* 0x0c00000c0d0e7389 */ /* 0x00006400000c000b */
[----:B01----:R-:W-:Y:S05]  /*120b0*/  ENDCOLLECTIVE ;  /* 0x000000000000791b */ /* 0x003fea0003800000 */
.L_x_783:
[----:B------:R-:W-:Y:S01]  /*120c0*/  MOV R12, 0x1 ;  /* 0x00000001000c7802 */ /* 0x000fe20000000f00 */
[----:B------:R-:W-:-:S05]  /*120d0*/  FADD.FTZ R6, R5, R14 ;  /* 0x0000000e05067221 */ /* 0x000fca0000010000 */
[----:B------:R-:W-:-:S07]  /*120e0*/  MOV R13, R6 ;  /* 0x00000006000d7202 */ /* 0x000fce0000000f00 */
[----:B------:R-:W-:Y:S05]  /*120f0*/  WARPSYNC.COLLECTIVE R15, `(.L_x_784) ;  /* 0x000000000f087348 */ /* 0x000fea0003c00000 */
[----:B------:R0:W1:Y:S02]  /*12100*/  SHFL.BFLY P6, R14, R13, R12, R11 ;  /* 0x0c00000c0d0e7389 */ /* 0x00006400000c000b */
[----:B01----:R-:W-:Y:S05]  /*12110*/  ENDCOLLECTIVE ;  /* 0x000000000000791b */ /* 0x003fea0003800000 */
.L_x_784:
[----:B------:R-:W-:Y:S05]  /*12120*/  BRA `(.L_x_785) ;  /* 0xffffff0c00f47947 */ /* 0x000fea000383ffff */
.L_x_786:
        /* <DEDUP_REMOVED lines=13> */
.L_x_5592:


//--------------------- .text._ZN4mmha33masked_multihead_attention_kernelItLi192ELi256ELi2ELi32ELi128ELb1ELb0EEEv26Multihead_attention_paramsIT_XT5_EE --------------------------
	.section	.text._ZN4mmha33masked_multihead_attention_kernelItLi192ELi256ELi2ELi32ELi128ELb1ELb0EEEv26Multihead_attention_paramsIT_XT5_EE,"ax",@progbits
	.align	128
        .global         _ZN4mmha33masked_multihead_attention_kernelItLi192ELi256ELi2ELi32ELi128ELb1ELb0EEEv26Multihead_attention_paramsIT_XT5_EE
        .type           _ZN4mmha33masked_multihead_attention_kernelItLi192ELi256ELi2ELi32ELi128ELb1ELb0EEEv26Multihead_attention_paramsIT_XT5_EE,@function
        .size           _ZN4mmha33masked_multihead_attention_kernelItLi192ELi256ELi2ELi32ELi128ELb1ELb0EEEv26Multihead_attention_paramsIT_XT5_EE,(.L_x_5593 - _ZN4mmha33masked_multihead_attention_kernelItLi192ELi256ELi2ELi32ELi128ELb1ELb0EEEv26Multihead_attention_paramsIT_XT5_EE)
        .other          _ZN4mmha33masked_multihead_attention_kernelItLi192ELi256ELi2ELi32ELi128ELb1ELb0EEEv26Multihead_attention_paramsIT_XT5_EE,@"STO_CUDA_ENTRY STV_DEFAULT"
_ZN4mmha33masked_multihead_attention_kernelItLi192ELi256ELi2ELi32ELi128ELb1ELb0EEEv26Multihead_attention_paramsIT_XT5_EE:
.text._ZN4mmha33masked_multihead_attention_kernelItLi192ELi256ELi2ELi32ELi128ELb1ELb0EEEv26Multihead_attention_paramsIT_XT5_EE:
        /* <DEDUP_REMOVED lines=12> */
.L_x_787:
[----:B------:R-:W2:Y:S08]  /*00c0*/  LDC.64 R18, c[0x0][0x498] ;  /* 0x00012600ff127b82 */ /* 0x000eb00000000a00 */
[----:B------:R-:W1:Y:S08]  /*00d0*/  LDC R4, c[0x0][0x3f0] ;  /* 0x0000fc00ff047b82 */ /* 0x000e700000000800 */
[----:B------:R-:W3:Y:S01]  /*00e0*/  LDC.64 R8, c[0x0][0x460] ;  /* 0x00011800ff087b82 */ /* 0x000ee20000000a00 */
[----:B--2---:R-:W-:-:S07]  /*00f0*/  IMAD.WIDE.U32 R18, R25, 0x4, R18 ;  /* 0x0000000419127825 */ /* 0x004fce00078e0012 */
[----:B------:R-:W2:Y:S01]  /*0100*/  LDC R44, c[0x0][0x40c] ;  /* 0x00010300ff2c7b82 */ /* 0x000ea20000000800 */
[----:B------:R-:W4:Y:S01]  /*0110*/  LDG.E R18, desc[UR36][R18.64] ;  /* 0x0000002412127981 */ /* 0x000f22000c1e1900 */
[----:B-1----:R-:W-:-:S06]  /*0120*/  IABS R5, R4 ;  /* 0x0000000400057213 */ /* 0x002fcc0000000000 */
[----:B------:R-:W1:Y:S01]  /*0130*/  LDC R20, c[0x0][0x3f4] ;  /* 0x0000fd00ff147b82 */ /* 0x000e620000000800 */
[----:B------:R-:W0:Y:S01]  /*0140*/  I2F.RP R0, R5 ;  /* 0x0000000500007306 */ /* 0x000e220000209400 */
[----:B------:R-:W-:Y:S01]  /*0150*/  HFMA2 R17, -RZ, RZ, 0, 0 ;  /* 0x00000000ff117431 */ /* 0x000fe200000001ff */
[----:B------:R-:W1:Y:S05]  /*0160*/  S2R R23, SR_CTAID.X ;  /* 0x0000000000177919 */ /* 0x000e6a0000002500 */
[----:B------:R-:W1:Y:S01]  /*0170*/  LDC R14, c[0x0][0x3f8] ;  /* 0x0000fe00ff0e7b82 */ /* 0x000e620000000800 */
        /* <DEDUP_REMOVED lines=8> */
[----:B------:R-:W-:-:S05]  /*0200*/  IMAD.HI.U32 R0, R3, R6, RZ ;  /* 0x0000000603007227 */ /* 0x000fca00078e00ff */
[----:B------:R-:W-:-:S05]  /*0210*/  IADD3 R2, PT, PT, -R0, RZ, RZ ;  /* 0x000000ff00027210 */ /* 0x000fca0007ffe1ff */
[----:B------:R-:W-:-:S05]  /*0220*/  IMAD R2, R5, R2, R6 ;  /* 0x0000000205027224 */ /* 0x000fca00078e0206 */
[----:B------:R-:W-:Y:S02]  /*0230*/  ISETP.GT.U32.AND P1, PT, R5, R2, PT ;  /* 0x000000020500720c */ /* 0x000fe40003f24070 */
[----:B------:R-:W-:-:S04]  /*0240*/  ISETP.NE.U32.AND P0, PT, R8, RZ, PT ;  /* 0x000000ff0800720c */ /* 0x000fc80003f05070 */
[----:B------:R-:W-:-:S07]  /*0250*/  ISETP.NE.AND.EX P0, PT, R9, RZ, PT, P0 ;  /* 0x000000ff0900720c */ /* 0x000fce0003f05300 */
[----:B------:R-:W-:Y:S01]  /*0260*/  @!P1 IMAD.IADD R2, R2, 0x1, -R5 ;  /* 0x0000000102029824 */ /* 0x000fe200078e0a05 */
[----:B--2---:R-:W-:-:S04]  /*0270*/  ISETP.EQ.AND P5, PT, R44, RZ, P0 ;  /* 0x000000ff2c00720c */ /* 0x004fc800007a2270 */
[----:B------:R-:W-:Y:S02]  /*0280*/  ISETP.GE.U32.AND P0, PT, R2, R5, PT ;  /* 0x000000050200720c */ /* 0x000fe40003f06070 */
[----:B------:R-:W-:Y:S02]  /*0290*/  @!P1 IADD3 R0, PT, PT, R0, 0x1, RZ ;  /* 0x0000000100009810 */ /* 0x000fe40007ffe0ff */
[----:B-1----:R-:W-:-:S05]  /*02a0*/  IABS R7, R20 ;  /* 0x0000001400077213 */ /* 0x002fca0000000000 */
[----:B------:R-:W0:Y:S04]  /*02b0*/  @P5 LDC.64 R2, c[0x0][0x460] ;  /* 0x00011800ff025b82 */ /* 0x000e280000000a00 */
[----:B------:R-:W-:-:S05]  /*02c0*/  @P0 VIADD R0, R0, 0x1 ;  /* 0x0000000100000836 */ /* 0x000fca0000000000 */
[----:B------:R-:W-:Y:S02]  /*02d0*/  MOV R9, R0 ;  /* 0x0000000000097202 */ /* 0x000fe40000000f00 */
[----:B------:R-:W1:Y:S01]  /*02e0*/  I2F.RP R0, R7 ;  /* 0x0000000700007306 */ /* 0x000e620000209400 */
[----:B------:R-:W-:Y:S02]  /*02f0*/  LOP3.LUT R5, R25, R4, RZ, 0x3c, !PT ;  /* 0x0000000419057212 */ /* 0x000fe400078e3cff */
[----:B------:R-:W-:Y:S02]  /*0300*/  ISETP.NE.AND P1, PT, R4, RZ, PT ;  /* 0x000000ff0400720c */ /* 0x000fe40003f25270 */
[----:B------:R-:W-:-:S03]  /*0310*/  ISETP.GE.AND P2, PT, R5, RZ, PT ;  /* 0x000000ff0500720c */ /* 0x000fc60003f46270 */
[----:B-1----:R-:W1:Y:S10]  /*0320*/  MUFU.RCP R0, R0 ;  /* 0x0000000000007308 */ /* 0x002e740000001000 */
[----:B------:R-:W-:Y:S01]  /*0330*/  @!P2 IMAD.MOV R9, RZ, RZ, -R9 ;  /* 0x000000ffff09a224 */ /* 0x000fe200078e0a09 */
[----:B------:R-:W-:Y:S01]  /*0340*/  @!P1 LOP3.LUT R9, RZ, R4, RZ, 0x33, !PT ;  /* 0x00000004ff099212 */ /* 0x000fe200078e33ff */
[----:B-1----:R-:W-:-:S04]  /*0350*/  VIADD R4, R0, 0xffffffe ;  /* 0x0ffffffe00047836 */ /* 0x002fc80000000000 */
[----:B0-----:R-:W-:Y:S01]  /*0360*/  @P5 IMAD.WIDE R2, R9, 0x4, R2 ;  /* 0x0000000409025825 */ /* 0x001fe200078e0202 */
[----:B------:R-:W0:Y:S01]  /*0370*/  S2R R37, SR_TID.X ;  /* 0x0000000000257919 */ /* 0x000e220000002100 */
[----:B------:R1:W2:Y:S01]  /*0380*/  F2I.FTZ.U32.TRUNC.NTZ R5, R4 ;  /* 0x0000000400057305 */ /* 0x0002a2000021f000 */
[----:B------:R-:W3:Y:S02]  /*0390*/  LDC R0, c[0x0][0x3e8] ;  /* 0x0000fa00ff007b82 */ /* 0x000ee40000000800 */
[----:B------:R2:W5:Y:S01]  /*03a0*/  @P5 LDG.E R17, desc[UR36][R2.64] ;  /* 0x0000002402115981 */ /* 0x000562000c1e1900 */
[----:B-1----:R-:W-:Y:S02]  /*03b0*/  MOV R4, RZ ;  /* 0x000000ff00047202 */ /* 0x002fe40000000f00 */
[----:B--2---:R-:W-:-:S05]  /*03c0*/  IADD3 R6, PT, PT, RZ, -R5, RZ ;  /* 0x80000005ff067210 */ /* 0x004fca0007ffe0ff */
[----:B------:R-:W-:-:S04]  /*03d0*/  IMAD R3, R6, R7, RZ ;  /* 0x0000000706037224 */ /* 0x000fc800078e02ff */
[----:B------:R-:W-:Y:S01]  /*03e0*/  IMAD.HI.U32 R5, R5, R3, R4 ;  /* 0x0000000305057227 */ /* 0x000fe200078e0004 */
[----:B---3--:R-:W-:Y:S02]  /*03f0*/  ISETP.NE.AND P1, PT, R0, RZ, PT ;  /* 0x000000ff0000720c */ /* 0x008fe40003f25270 */
[----:B0-----:R-:W-:Y:S01]  /*0400*/  ISETP.GT.U32.AND P4, PT, R37, 0x17, PT ;  /* 0x000000172500780c */ /* 0x001fe20003f84070 */
[----:B------:R-:W-:Y:S01]  /*0410*/  IMAD R38, R25, R14, R23 ;  /* 0x0000000e19267224 */ /* 0x000fe200078e0217 */
        /* <DEDUP_REMOVED lines=81> */
.L_x_790:
[----:B------:R-:W0:Y:S02]  /*0930*/  LDC.64 R2, c[0x0][0x388] ;  /* 0x0000e200ff027b82 */ /* 0x000e240000000a00 */
[----:B0-----:R-:W-:-:S05]  /*0940*/  IMAD.WIDE R2, R5, 0x2, R2 ;  /* 0x0000000205027825 */ /* 0x001fca00078e0202 */
[----:B------:R0:W5:Y:S02]  /*0950*/  LDG.E.128 R32, desc[UR36][R2.64] ;  /* 0x0000002402207981 */ /* 0x000164000c1e1d00 */
.L_x_789:
[----:B------:R-:W-:Y:S05]  /*0960*/  BSYNC.RECONVERGENT B0 ;  /* 0x0000000000007941 */ /* 0x000fea0003800200 */
.L_x_788:
[----:B------:R-:W1:Y:S01]  /*0970*/  LDCU.64 UR4, c[0x0][0x390] ;  /* 0x00007200ff0477ac */ /* 0x000e620008000a00 */
[----:B0-----:R-:W0:Y:S01]  /*0980*/  LDC.64 R2, c[0x0][0x418] ;  /* 0x00010600ff027b82 */ /* 0x001e220000000a00 */
        /* <DEDUP_REMOVED lines=12> */
[----:B-1----:R-:W-:Y:S02]  /*0a50*/  ISETP.NE.U32.AND P1, PT, RZ, UR4, PT ;  /* 0x00000004ff007c0c */ /* 0x002fe4000bf25070 */
[----:B------:R-:W-:Y:S02]  /*0a60*/  CS2R R26, SRZ ;  /* 0x00000000001a7805 */ /* 0x000fe4000001ff00 */
[----:B--2---:R-:W-:-:S02]  /*0a70*/  ISETP.NE.U32.AND P2, PT, RZ, UR6, PT ;  /* 0x00000006ff007c0c */ /* 0x004fc4000bf45070 */
[----:B0-----:R-:W-:Y:S01]  /*0a80*/  ISETP.NE.U32.AND P0, PT, R2, RZ, PT ;  /* 0x000000ff0200720c */ /* 0x001fe20003f05070 */
        /* <DEDUP_REMOVED lines=13> */
[----:B---3--:R-:W-:Y:S01]  /*0b60*/  @!P3 IMAD.WIDE R8, R21, 0x2, R8 ;  /* 0x000000021508b825 */ /* 0x008fe200078e0208 */
[----:B------:R-:W5:Y:S03]  /*0b70*/  @!P4 LDG.E.128 R28, desc[UR36][R2.64] ;  /* 0x00000024021cc981 */ /* 0x000f66000c1e1d00 */
[----:B--2---:R-:W-:-:S05]  /*0b80*/  @!P1 IMAD.WIDE.U32 R4, R13, 0x2, R4 ;  /* 0x000000020d049825 */ /* 0x004fca00078e0004 */
[----:B------:R1:W2:Y:S01]  /*0b90*/  @!P1 LDG.E.128 R40, desc[UR36][R4.64] ;  /* 0x0000002404289981 */ /* 0x0002a2000c1e1d00 */
[----:B----4-:R-:W-:Y:S01]  /*0ba0*/  @P0 IMAD.WIDE.U32 R10, R25, 0x4, R10 ;  /* 0x00000004190a0825 */ /* 0x010fe200078e000a */
[----:B------:R-:W-:-:S03]  /*0bb0*/  CS2R R24, SRZ ;  /* 0x0000000000187805 */ /* 0x000fc6000001ff00 */
[----:B0-----:R-:W-:Y:S01]  /*0bc0*/  @!P2 IMAD.WIDE.U32 R6, R13, 0x2, R6 ;  /* 0x000000020d06a825 */ /* 0x001fe200078e0006 */
[----:B-1----:R-:W0:Y:S01]  /*0bd0*/  LDC R5, c[0x0][0x400] ;  /* 0x00010000ff057b82 */ /* 0x002e220000000800 */
[----:B------:R1:W5:Y:S04]  /*0be0*/  @!P3 LDG.E.128 R12, desc[UR36][R8.64] ;  /* 0x00000024080cb981 */ /* 0x000368000c1e1d00 */
        /* <DEDUP_REMOVED lines=10> */
[----:B-1----:R-:W-:Y:S06]  /*0c90*/  @P1 BRA `(.L_x_791) ;  /* 0x0000000000101947 */ /* 0x002fec0003800000 */
[----:B-----5:R-:W-:Y:S02]  /*0ca0*/  HFMA2 R28, R28, 1, 1, R24 ;  /* 0x3c003c001c1c7831 */ /* 0x020fe40000000018 */
[----:B------:R-:W-:Y:S02]  /*0cb0*/  HADD2 R29, R29, R25 ;  /* 0x000000191d1d7230 */ /* 0x000fe40000000000 */
[----:B------:R-:W-:Y:S02]  /*0cc0*/  HFMA2 R30, R30, 1, 1, R26 ;  /* 0x3c003c001e1e7831 */ /* 0x000fe4000000001a */
[----:B------:R-:W-:-:S07]  /*0cd0*/  HADD2 R31, R31, R27 ;  /* 0x0000001b1f1f7230 */ /* 0x000fce0000000000 */
.L_x_791:
        /* <DEDUP_REMOVED lines=13> */
[----:B------:R-:W0:Y:S01]  /*0db0*/  MUFU.RCP R7, R2 ;  /* 0x0000000200077308 */ /* 0x000e220000001000 */
[C---:B------:R-:W-:Y:S01]  /*0dc0*/  IADD3 R3, PT, PT, R36.reuse, 0x2, RZ ;  /* 0x0000000224037810 */ /* 0x040fe20007ffe0ff */
[----:B------:R-:W-:Y:S01]  /*0dd0*/  HADD2.F32 R13, -RZ, R34.H0_H0 ;  /* 0x20000022ff0d7230 */ /* 0x000fe20000004100 */
        /* <DEDUP_REMOVED lines=17> */
[----:B------:R-:W-:-:S02]  /*0ef0*/  IMAD.IADD R0, R44, 0x1, -R19 ;  /* 0x000000012c007824 */ /* 0x000fc400078e0a13 */
[----:B------:R-:W-:Y:S01]  /*0f00*/  FMUL.FTZ R9, R6, 13.28771209716796875 ;  /* 0x41549a7806097820 */ /* 0x000fe20000410000 */
[----:B------:R0:W1:Y:S02]  /*0f10*/  MUFU.EX2 R5, -R4 ;  /* 0x8000000400057308 */ /* 0x0000640000000800 */
[----:B------:R-:W-:Y:S02]  /*0f20*/  I2FP.F32.S32 R0, R0 ;  /* 0x0000000000007245 */ /* 0x000fe40000201400 */
[----:B------:R-:W2:Y:S04]  /*0f30*/  MUFU.EX2 R3, -R3 ;  /* 0x8000000300037308 */ /* 0x000ea80000000800 */
[----:B------:R-:W3:Y:S01]  /*0f40*/  MUFU.EX2 R7, -R7 ;  /* 0x8000000700077308 */ /* 0x000ee20000000800 */
[----:B0-----:R-:W-:-:S02]  /*0f50*/  HADD2.F32 R4, -RZ, R32.H1_H1 ;  /* 0x30000020ff047230 */ /* 0x001fc40000004100 */
[----:B------:R-:W-:Y:S01]  /*0f60*/  HADD2.F32 R32, -RZ, R32.H0_H0 ;  /* 0x20000020ff207230 */ /* 0x000fe20000004100 */
[----:B------:R0:W4:Y:S01]  /*0f70*/  MUFU.EX2 R11, -R9 ;  /* 0x80000009000b7308 */ /* 0x0001220000000800 */
[C---:B-1----:R-:W-:Y:S01]  /*0f80*/  FMUL.FTZ R5, R0.reuse, R5 ;  /* 0x0000000500057220 */ /* 0x042fe20000410000 */
[----:B--2---:R-:W-:-:S03]  /*0f90*/  FMUL.FTZ R2, R0, R3 ;  /* 0x0000000300027220 */ /* 0x004fc60000410000 */
[----:B------:R-:W-:Y:S01]  /*0fa0*/  FMUL.RZ R14, R5, 0.15915493667125701904 ;  /* 0x3e22f983050e7820 */ /* 0x000fe2000040c000 */
[--C-:B0-----:R-:W-:Y:S02]  /*0fb0*/  HADD2.F32 R9, -RZ, R33.reuse.H1_H1 ;  /* 0x30000021ff097230 */ /* 0x101fe40000004100 */
[----:B------:R-:W-:Y:S01]  /*0fc0*/  FMUL.RZ R12, R2, 0.15915493667125701904 ;  /* 0x3e22f983020c7820 */ /* 0x000fe2000040c000 */
[C---:B---3--:R-:W-:Y:S01]  /*0fd0*/  FMUL.FTZ R5, R0.reuse, R7 ;  /* 0x0000000700057220 */ /* 0x048fe20000410000 */
[----:B------:R-:W-:Y:S01]  /*0fe0*/  MUFU.SIN R8, R14 ;  /* 0x0000000e00087308 */ /* 0x000fe20000000400 */
[----:B------:R-:W-:Y:S02]  /*0ff0*/  HADD2.F32 R33, -RZ, R33.H0_H0 ;  /* 0x20000021ff217230 */ /* 0x000fe40000004100 */
[----:B------:R-:W-:Y:S01]  /*1000*/  FMUL.RZ R7, R5, 0.15915493667125701904 ;  /* 0x3e22f98305077820 */ /* 0x000fe2000040c000 */
[----:B----4-:R-:W-:Y:S01]  /*1010*/  FMUL.FTZ R5, R0, R11 ;  /* 0x0000000b00057220 */ /* 0x010fe20000410000 */
[----:B------:R-:W-:-:S02]  /*1020*/  HADD2.F32 R0, -RZ, R28.H1_H1 ;  /* 0x3000001cff007230 */ /* 0x000fc40000004100 */
[----:B------:R-:W-:Y:S01]  /*1030*/  HADD2.F32 R28, -RZ, R28.H0_H0 ;  /* 0x2000001cff1c7230 */ /* 0x000fe20000004100 */
[----:B------:R-:W0:Y:S01]  /*1040*/  MUFU.SIN R3, R12 ;  /* 0x0000000c00037308 */ /* 0x000e220000000400 */
[----:B------:R-:W-:Y:S01]  /*1050*/  FMUL.RZ R34, R5, 0.15915493667125701904 ;  /* 0x3e22f98305227820 */ /* 0x000fe2000040c000 */
[--C-:B------:R-:W-:Y:S02]  /*1060*/  HADD2.F32 R11, -RZ, R29.reuse.H1_H1 ;  /* 0x3000001dff0b7230 */ /* 0x100fe40000004100 */
[----:B------:R-:W-:-:S04]  /*1070*/  HADD2.F32 R29, -RZ, R29.H0_H0 ;  /* 0x2000001dff1d7230 */ /* 0x000fc80000004100 */
[----:B------:R-:W1:Y:S08]  /*1080*/  MUFU.COS R2, R12 ;  /* 0x0000000c00027308 */ /* 0x000e700000000000 */
[----:B------:R-:W-:Y:S01]  /*1090*/  MUFU.COS R6, R14 ;  /* 0x0000000e00067308 */ /* 0x000fe20000000000 */
[----:B0-----:R-:W-:-:S07]  /*10a0*/  FMUL.FTZ R5, R3, R4 ;  /* 0x0000000403057220 */ /* 0x001fce0000410000 */
[----:B------:R-:W0:Y:S01]  /*10b0*/  MUFU.SIN R12, R7 ;  /* 0x00000007000c7308 */ /* 0x000e220000000400 */
[C---:B-1----:R-:W-:Y:S01]  /*10c0*/  FMUL.FTZ R4, R2.reuse, R4 ;  /* 0x0000000402047220 */ /* 0x042fe20000410000 */
[----:B------:R-:W-:-:S03]  /*10d0*/  FFMA.FTZ R5, R2, R32, -R5 ;  /* 0x0000002002057223 */ /* 0x000fc60000010805 */
[----:B------:R-:W-:-:S03]  /*10e0*/  FFMA.FTZ R32, R3, R32, R4 ;  /* 0x0000002003207223 */ /* 0x000fc60000010004 */
[----:B------:R1:W2:Y:S02]  /*10f0*/  MUFU.COS R10, R7 ;  /* 0x00000007000a7308 */ /* 0x0002a40000000000 */
[----:B------:R-:W-:-:S06]  /*1100*/  F2FP.F16.F32.PACK_AB R32, R32, R5 ;  /* 0x000000052020723e */ /* 0x000fcc00000000ff */
[----:B------:R-:W3:Y:S01]  /*1110*/  MUFU.SIN R20, R34 ;  /* 0x0000002200147308 */ /* 0x000ee20000000400 */
[CC--:B-1----:R-:W-:Y:S01]  /*1120*/  FMUL.FTZ R7, R3.reuse, R0.reuse ;  /* 0x0000000003077220 */ /* 0x0c2fe20000410000 */
[----:B------:R-:W-:Y:S01]  /*1130*/  FMUL.FTZ R0, R2, R0 ;  /* 0x0000000002007220 */ /* 0x000fe20000410000 */
[----:B0-----:R-:W-:Y:S02]  /*1140*/  FMUL.FTZ R4, R12, R35 ;  /* 0x000000230c047220 */ /* 0x001fe40000410000 */
[-C--:B------:R-:W-:Y:S01]  /*1150*/  FFMA.FTZ R7, R2, R28.reuse, -R7 ;  /* 0x0000001c02077223 */ /* 0x080fe20000010807 */
[----:B------:R-:W-:Y:S01]  /*1160*/  FFMA.FTZ R28, R3, R28, R0 ;  /* 0x0000001c031c7223 */ /* 0x000fe20000010000 */
[C---:B------:R-:W-:Y:S01]  /*1170*/  FMUL.FTZ R3, R8.reuse, R9 ;  /* 0x0000000908037220 */ /* 0x040fe20000410000 */
[----:B------:R0:W1:Y:S01]  /*1180*/  MUFU.COS R14, R34 ;  /* 0x00000022000e7308 */ /* 0x0000620000000000 */
[----:B------:R-:W-:Y:S01]  /*1190*/  FMUL.FTZ R2, R8, R11 ;  /* 0x0000000b08027220 */ /* 0x000fe20000410000 */
[C---:B------:R-:W-:Y:S01]  /*11a0*/  FMUL.FTZ R9, R6.reuse, R9 ;  /* 0x0000000906097220 */ /* 0x040fe20000410000 */
[----:B------:R-:W-:Y:S01]  /*11b0*/  FMUL.FTZ R11, R6, R11 ;  /* 0x0000000b060b7220 */ /* 0x000fe20000410000 */
[----:B--2---:R-:W-:Y:S01]  /*11c0*/  FMUL.FTZ R35, R10, R35 ;  /* 0x000000230a237220 */ /* 0x004fe20000410000 */
[----:B------:R-:W-:Y:S01]  /*11d0*/  FFMA.FTZ R2, R6, R29, -R2 ;  /* 0x0000001d06027223 */ /* 0x000fe20000010802 */
[C---:B------:R-:W-:Y:S01]  /*11e0*/  FFMA.FTZ R0, R8.reuse, R33, R9 ;  /* 0x0000002108007223 */ /* 0x040fe20000010009 */
[----:B------:R-:W-:Y:S01]  /*11f0*/  FFMA.FTZ R29, R8, R29, R11 ;  /* 0x0000001d081d7223 */ /* 0x000fe2000001000b */
[-C--:B------:R-:W-:Y:S01]  /*1200*/  FMUL.FTZ R9, R12, R15.reuse ;  /* 0x0000000f0c097220 */ /* 0x080fe20000410000 */
[----:B------:R-:W-:Y:S01]  /*1210*/  FMUL.FTZ R15, R10, R15 ;  /* 0x0000000f0a0f7220 */ /* 0x000fe20000410000 */
[C---:B---3--:R-:W-:Y:S01]  /*1220*/  FMUL.FTZ R11, R20.reuse, R41 ;  /* 0x00000029140b7220 */ /* 0x048fe20000410000 */
[----:B------:R-:W-:Y:S01]  /*1230*/  FMUL.FTZ R8, R20, R43 ;  /* 0x0000002b14087220 */ /* 0x000fe20000410000 */
[----:B------:R-:W-:Y:S01]  /*1240*/  FFMA.FTZ R3, R6, R33, -R3 ;  /* 0x0000002106037223 */ /* 0x000fe20000010803 */
[-C--:B------:R-:W-:Y:S01]  /*1250*/  FFMA.FTZ R4, R10, R21.reuse, -R4 ;  /* 0x000000150a047223 */ /* 0x080fe20000010804 */
[----:B------:R-:W-:Y:S01]  /*1260*/  FFMA.FTZ R35, R12, R21, R35 ;  /* 0x000000150c237223 */ /* 0x000fe20000010023 */
[-C--:B------:R-:W-:Y:S01]  /*1270*/  FFMA.FTZ R9, R10, R13.reuse, -R9 ;  /* 0x0000000d0a097223 */ /* 0x080fe20000010809 */
[----:B0-----:R-:W-:Y:S01]  /*1280*/  FFMA.FTZ R34, R12, R13, R15 ;  /* 0x0000000d0c227223 */ /* 0x001fe2000001000f */
[----:B------:R-:W-:Y:S01]  /*1290*/  F2FP.F16.F32.PACK_AB R28, R28, R7 ;  /* 0x000000071c1c723e */ /* 0x000fe200000000ff */
[C---:B-1----:R-:W-:Y:S01]  /*12a0*/  FMUL.FTZ R41, R14.reuse, R41 ;  /* 0x000000290e297220 */ /* 0x042fe20000410000 */
        /* <DEDUP_REMOVED lines=12> */
.L_x_794:
[----:B------:R-:W-:-:S13]  /*1370*/  ISETP.GE.AND P0, PT, R36, R5, PT ;  /* 0x000000052400720c */ /* 0x000fda0003f06270 */
[----:B------:R-:W-:Y:S05]  /*1380*/  @P0 BRA `(.L_x_795) ;  /* 0x0000001800300947 */ /* 0x000fea0003800000 */
[----:B------:R-:W-:Y:S01]  /*1390*/  I2FP.F32.U32 R5, R5 ;  /* 0x0000000500057245 */ /* 0x000fe20000201000 */
[C---:B------:R-:W-:Y:S01]  /*13a0*/  VIADD R3, R36.reuse, 0x4 ;  /* 0x0000000424037836 */ /* 0x040fe20000000000 */
[----:B------:R-:W-:Y:S01]  /*13b0*/  IADD3 R2, PT, PT, R36, 0x2, RZ ;  /* 0x0000000224027810 */ /* 0x000fe20007ffe0ff */
[----:B------:R-:W-:Y:S01]  /*13c0*/  IMAD.IADD R44, R44, 0x1, -R19 ;  /* 0x000000012c2c7824 */ /* 0x000fe200078e0a13 */
[----:B------:R-:W-:Y:S01]  /*13d0*/  I2FP.F32.U32 R0, R36 ;  /* 0x0000002400007245 */ /* 0x000fe20000201000 */
[--C-:B------:R-:W-:Y:S01]  /*13e0*/  HADD2.F32 R15, -RZ, R34.reuse.H1_H1 ;  /* 0x30000022ff0f7230 */ /* 0x100fe20000004100 */
[----:B------:R-:W0:Y:S01]  /*13f0*/  MUFU.RCP R5, R5 ;  /* 0x0000000500057308 */ /* 0x000e220000001000 */
[----:B------:R-:W-:Y:S01]  /*1400*/  IADD3 R6, PT, PT, R36, 0x6, RZ ;  /* 0x0000000624067810 */ /* 0x000fe20007ffe0ff */
[----:B------:R-:W-:Y:S01]  /*1410*/  HADD2.F32 R13, -RZ, R34.H0_H0 ;  /* 0x20000022ff0d7230 */ /* 0x000fe20000004100 */
[----:B------:R-:W-:Y:S02]  /*1420*/  I2FP.F32.U32 R2, R2 ;  /* 0x0000000200027245 */ /* 0x000fe40000201000 */
[----:B------:R-:W-:-:S02]  /*1430*/  I2FP.F32.U32 R4, R3 ;  /* 0x0000000300047245 */ /* 0x000fc40000201000 */
[----:B------:R-:W-:Y:S02]  /*1440*/  I2FP.F32.U32 R8, R6 ;  /* 0x0000000600087245 */ /* 0x000fe40000201000 */
        /* <DEDUP_REMOVED lines=19> */
[----:B---3--:R-:W-:Y:S01]  /*1580*/  FMUL.FTZ R9, R44, R9 ;  /* 0x000000092c097220 */ /* 0x008fe20000410000 */
[----:B------:R-:W-:Y:S01]  /*1590*/  FMUL.RZ R7, R5, 0.15915493667125701904 ;  /* 0x3e22f98305077820 */ /* 0x000fe2000040c000 */
[----:B------:R-:W-:Y:S02]  /*15a0*/  HADD2.F32 R5, -RZ, R32.H1_H1 ;  /* 0x30000020ff057230 */ /* 0x000fe40000004100 */
[----:B------:R-:W-:Y:S01]  /*15b0*/  FMUL.RZ R14, R9, 0.15915493667125701904 ;  /* 0x3e22f983090e7820 */ /* 0x000fe2000040c000 */
[----:B------:R-:W-:-:S02]  /*15c0*/  HADD2.F32 R9, -RZ, R33.H1_H1 ;  /* 0x30000021ff097230 */ /* 0x000fc40000004100 */
[----:B------:R0:W-:Y:S01]  /*15d0*/  MUFU.COS R0, R3 ;  /* 0x0000000300007308 */ /* 0x0001e20000000000 */
[----:B------:R-:W-:-:S07]  /*15e0*/  HADD2.F32 R33, -RZ, R33.H0_H0 ;  /* 0x20000021ff217230 */ /* 0x000fce0000004100 */
[----:B------:R-:W1:Y:S01]  /*15f0*/  MUFU.SIN R4, R6 ;  /* 0x0000000600047308 */ /* 0x000e620000000400 */
[----:B0-----:R-:W-:-:S07]  /*1600*/  HADD2.F32 R3, -RZ, R32.H0_H0 ;  /* 0x20000020ff037230 */ /* 0x001fce0000004100 */
[----:B------:R-:W-:Y:S08]  /*1610*/  MUFU.SIN R12, R7 ;  /* 0x00000007000c7308 */ /* 0x000ff00000000400 */
[----:B------:R-:W-:Y:S01]  /*1620*/  MUFU.SIN R21, R14 ;  /* 0x0000000e00157308 */ /* 0x000fe20000000400 */
[----:B-1----:R-:W-:-:S07]  /*1630*/  FMUL.FTZ R11, R4, R9 ;  /* 0x00000009040b7220 */ /* 0x002fce0000410000 */
[----:B------:R0:W1:Y:S08]  /*1640*/  MUFU.COS R8, R6 ;  /* 0x0000000600087308 */ /* 0x0000700000000000 */
[----:B------:R2:W3:Y:S01]  /*1650*/  MUFU.COS R10, R7 ;  /* 0x00000007000a7308 */ /* 0x0004e20000000000 */
[--C-:B0-----:R-:W-:Y:S02]  /*1660*/  HADD2.F32 R6, -RZ, R35.reuse.H1_H1 ;  /* 0x30000023ff067230 */ /* 0x101fe40000004100 */
[----:B------:R-:W-:-:S05]  /*1670*/  HADD2.F32 R35, -RZ, R35.H0_H0 ;  /* 0x20000023ff237230 */ /* 0x000fca0000004100 */
[----:B------:R-:W0:Y:S01]  /*1680*/  MUFU.COS R20, R14 ;  /* 0x0000000e00147308 */ /* 0x000e220000000000 */
[-C--:B--2---:R-:W-:Y:S01]  /*1690*/  FMUL.FTZ R7, R2, R5.reuse ;  /* 0x0000000502077220 */ /* 0x084fe20000410000 */
[----:B------:R-:W-:Y:S01]  /*16a0*/  FMUL.FTZ R5, R0, R5 ;  /* 0x0000000500057220 */ /* 0x000fe20000410000 */
[C---:B-1----:R-:W-:Y:S01]  /*16b0*/  FMUL.FTZ R9, R8.reuse, R9 ;  /* 0x0000000908097220 */ /* 0x042fe20000410000 */
[----:B------:R-:W-:Y:S01]  /*16c0*/  FFMA.FTZ R11, R8, R33, -R11 ;  /* 0x00000021080b7223 */ /* 0x000fe2000001080b */
[-C--:B------:R-:W-:Y:S01]  /*16d0*/  FFMA.FTZ R7, R0, R3.reuse, -R7 ;  /* 0x0000000300077223 */ /* 0x080fe20000010807 */
[----:B------:R-:W-:Y:S01]  /*16e0*/  FFMA.FTZ R32, R2, R3, R5 ;  /* 0x0000000302207223 */ /* 0x000fe20000010005 */
[----:B------:R-:W-:Y:S01]  /*16f0*/  FMUL.FTZ R3, R12, R15 ;  /* 0x0000000f0c037220 */ /* 0x000fe20000410000 */
[----:B------:R-:W-:Y:S01]  /*1700*/  FMUL.FTZ R5, R21, R6 ;  /* 0x0000000615057220 */ /* 0x000fe20000410000 */
[----:B------:R-:W-:Y:S01]  /*1710*/  FFMA.FTZ R4, R4, R33, R9 ;  /* 0x0000002104047223 */ /* 0x000fe20000010009 */
[C---:B---3--:R-:W-:Y:S01]  /*1720*/  FMUL.FTZ R15, R10.reuse, R15 ;  /* 0x0000000f0a0f7220 */ /* 0x048fe20000410000 */
[----:B------:R-:W-:Y:S01]  /*1730*/  FFMA.FTZ R3, R10, R13, -R3 ;  /* 0x0000000d0a037223 */ /* 0x000fe20000010803 */
[----:B------:R-:W-:-:S02]  /*1740*/  F2FP.F16.F32.PACK_AB R32, R32, R7 ;  /* 0x000000072020723e */ /* 0x000fc400000000ff */
[----:B------:R-:W-:Y:S01]  /*1750*/  FFMA.FTZ R34, R12, R13, R15 ;  /* 0x0000000d0c227223 */ /* 0x000fe2000001000f */
[----:B------:R-:W-:Y:S01]  /*1760*/  F2FP.F16.F32.PACK_AB R33, R4, R11 ;  /* 0x0000000b0421723e */ /* 0x000fe200000000ff */
[C---:B0-----:R-:W-:Y:S01]  /*1770*/  FMUL.FTZ R6, R20.reuse, R6 ;  /* 0x0000000614067220 */ /* 0x041fe20000410000 */
[----:B------:R-:W-:Y:S02]  /*1780*/  FFMA.FTZ R5, R20, R35, -R5 ;  /* 0x0000002314057223 */ /* 0x000fe40000010805 */
[----:B------:R-:W-:Y:S01]  /*1790*/  F2FP.F16.F32.PACK_AB R34, R34, R3 ;  /* 0x000000032222723e */ /* 0x000fe200000000ff */
[----:B------:R-:W-:-:S05]  /*17a0*/  FFMA.FTZ R6, R21, R35, R6 ;  /* 0x0000002315067223 */ /* 0x000fca0000010006 */
[----:B------:R-:W-:Y:S01]  /*17b0*/  F2FP.F16.F32.PACK_AB R35, R6, R5 ;  /* 0x000000050623723e */ /* 0x000fe200000000ff */
[----:B------:R-:W-:Y:S06]  /*17c0*/  BRA `(.L_x_795) ;  /* 0x0000001400207947 */ /* 0x000fec0003800000 */
.L_x_793:
        /* <DEDUP_REMOVED lines=53> */
.L_x_796:
        /* <DEDUP_REMOVED lines=15> */
.L_x_797:
        /* <DEDUP_REMOVED lines=59> */
[----:B------:R-:W-:Y:S01]  /*1fc0*/  HADD2.F32 R32, -RZ, R33.H1_H1 ;  /* 0x30000021ff207230 */ /* 0x000fe20000004100 */
[----:B------:R-:W-:Y:S01]  /*1fd0*/  I2FP.F32.S32 R12, R10 ;  /* 0x0000000a000c7245 */ /* 0x000fe20000201400 */
[----:B------:R-:W-:-:S02]  /*1fe0*/  HADD2.F32 R34, -RZ, R29.H1_H1 ;  /* 0x3000001dff227230 */ /* 0x000fc40000004100 */
        /* <DEDUP_REMOVED lines=24> */
[----:B--2---:R-:W-:Y:S01]  /*2170*/  FMUL.FTZ R5, R12, R7 ;  /* 0x000000070c057220 */ /* 0x004fe20000410000 */
[----:B------:R-:W-:-:S03]  /*2180*/  FMUL.RZ R6, R6, 0.15915493667125701904 ;  /* 0x3e22f98306067820 */ /* 0x000fc6000040c000 */
[----:B------:R-:W-:Y:S01]  /*2190*/  FMUL.RZ R7, R5, 0.15915493667125701904 ;  /* 0x3e22f98305077820 */ /* 0x000fe2000040c000 */
[----:B---3--:R-:W-:Y:S01]  /*21a0*/  FMUL.FTZ R5, R12, R8 ;  /* 0x000000080c057220 */ /* 0x008fe20000410000 */
[----:B------:R-:W-:Y:S01]  /*21b0*/  HADD2.F32 R12, -RZ, R28.H1_H1 ;  /* 0x3000001cff0c7230 */ /* 0x000fe20000004100 */
[----:B------:R1:W2:Y:S02]  /*21c0*/  MUFU.SIN R4, R11 ;  /* 0x0000000b00047308 */ /* 0x0002a40000000400 */
[----:B------:R-:W-:-:S06]  /*21d0*/  FMUL.RZ R15, R5, 0.15915493667125701904 ;  /* 0x3e22f983050f7820 */ /* 0x000fcc000040c000 */
[----:B------:R-:W3:Y:S01]  /*21e0*/  MUFU.COS R9, R6 ;  /* 0x0000000600097308 */ /* 0x000ee20000000000 */
[----:B-1----:R-:W-:Y:S02]  /*21f0*/  HADD2.F32 R11, -RZ, R28.H0_H0 ;  /* 0x2000001cff0b7230 */ /* 0x002fe40000004100 */
[----:B0-----:R-:W-:-:S05]  /*2200*/  FMUL.FTZ R5, R20, R3 ;  /* 0x0000000314057220 */ /* 0x001fca0000410000 */
[----:B------:R0:W1:Y:S01]  /*2210*/  MUFU.SIN R10, R6 ;  /* 0x00000006000a7308 */ /* 0x0000620000000400 */
[-C--:B--2---:R-:W-:Y:S01]  /*2220*/  FFMA.FTZ R5, R21, R4.reuse, R5 ;  /* 0x0000000415057223 */ /* 0x084fe20000010005 */
[----:B------:R-:W-:-:S04]  /*2230*/  FMUL.FTZ R8, R12, R4 ;  /* 0x000000040c087220 */ /* 0x000fc80000410000 */
[----:B------:R-:W-:Y:S02]  /*2240*/  FFMA.FTZ R8, R11, R3, -R8 ;  /* 0x000000030b087223 */ /* 0x000fe40000010808 */
        /* <DEDUP_REMOVED lines=18> */
[C---:B------:R-:W-:Y:S01]  /*2370*/  FMUL.FTZ R20, R46.reuse, R14 ;  /* 0x0000000e2e147220 */ /* 0x040fe20000410000 */
[----:B------:R-:W-:Y:S01]  /*2380*/  F2FP.F16.F32.PACK_AB R32, R5, R6 ;  /* 0x000000060520723e */ /* 0x000fe200000000ff */
[-C--:B0-----:R-:W-:Y:S01]  /*2390*/  FMUL.FTZ R15, R46, R13.reuse ;  /* 0x0000000d2e0f7220 */ /* 0x081fe20000410000 */
[CC--:B------:R-:W-:Y:S01]  /*23a0*/  FFMA.FTZ R10, R49.reuse, R13.reuse, -R10 ;  /* 0x0000000d310a7223 */ /* 0x0c0fe2000001080a */
[-C--:B------:R-:W-:Y:S01]  /*23b0*/  FFMA.FTZ R9, R49, R14.reuse, R9 ;  /* 0x0000000e31097223 */ /* 0x080fe20000010009 */
[C---:B------:R-:W-:Y:S01]  /*23c0*/  FFMA.FTZ R20, R35.reuse, R13, -R20 ;  /* 0x0000000d23147223 */ /* 0x040fe20000010814 */
[----:B------:R-:W-:Y:S01]  /*23d0*/  FFMA.FTZ R15, R35, R14, R15 ;  /* 0x0000000e230f7223 */ /* 0x000fe2000001000f */
[-C--:B----4-:R-:W-:Y:S01]  /*23e0*/  FMUL.FTZ R14, R48, R28.reuse ;  /* 0x0000001c300e7220 */ /* 0x090fe20000410000 */
[----:B------:R-:W-:Y:S01]  /*23f0*/  FMUL.FTZ R30, R50, R28 ;  /* 0x0000001c321e7220 */ /* 0x000fe20000410000 */
        /* <DEDUP_REMOVED lines=12> */
[----:B------:R-:W-:-:S07]  /*24c0*/  F2FP.F16.F32.PACK_AB R31, R42, R31 ;  /* 0x0000001f2a1f723e */ /* 0x000fce00000000ff */
.L_x_803:
[----:B------:R-:W-:Y:S05]  /*24d0*/  BSYNC.RECONVERGENT B2 ;  /* 0x0000000000027941 */ /* 0x000fea0003800200 */
.L_x_802:
        /* <DEDUP_REMOVED lines=17> */
.L_x_801:
        /* <DEDUP_REMOVED lines=9> */
[--C-:B------:R-:W-:Y:S01]  /*2680*/  HADD2.F32 R21, -RZ, R33.reuse.H1_H1 ;  /* 0x30000021ff157230 */ /* 0x100fe20000004100 */
[C---:B------:R-:W-:Y:S01]  /*2690*/  IADD3 R4, PT, PT, R7.reuse, 0x2, RZ ;  /* 0x0000000207047810 */ /* 0x040fe20007ffe0ff */
[----:B------:R-:W-:Y:S01]  /*26a0*/  HADD2.F32 R33, -RZ, R33.H0_H0 ;  /* 0x20000021ff217230 */ /* 0x000fe20000004100 */
[----:B------:R-:W0:Y:S01]  /*26b0*/  MUFU.RCP R8, R8 ;  /* 0x0000000800087308 */ /* 0x000e220000001000 */
[----:B------:R-:W-:Y:S01]  /*26c0*/  IADD3 R7, PT, PT, R7, 0x6, RZ ;  /* 0x0000000607077810 */ /* 0x000fe20007ffe0ff */
[----:B------:R-:W-:Y:S01]  /*26d0*/  HADD2.F32 R42, -RZ, R34.H1_H1 ;  /* 0x30000022ff2a7230 */ /* 0x000fe20000004100 */
        /* <DEDUP_REMOVED lines=9> */
[----:B------:R-:W-:Y:S01]  /*2770*/  I2FP.F32.S32 R3, R10 ;  /* 0x0000000a00037245 */ /* 0x000fe20000201400 */
[----:B------:R-:W0:Y:S01]  /*2780*/  MUFU.EX2 R4, -R4 ;  /* 0x8000000400047308 */ /* 0x000e220000000800 */
[----:B------:R-:W-:Y:S01]  /*2790*/  FMUL.FTZ R9, R7, 13.28771209716796875 ;  /* 0x41549a7807097820 */ /* 0x000fe20000410000 */
[----:B------:R-:W-:Y:S02]  /*27a0*/  FMUL.FTZ R10, R5, 13.28771209716796875 ;  /* 0x41549a78050a7820 */ /* 0x000fe40000410000 */
        /* <DEDUP_REMOVED lines=38> */
[C---:B--2---:R-:W-:Y:S01]  /*2a10*/  FMUL.FTZ R8, R34.reuse, R14 ;  /* 0x0000000e22087220 */ /* 0x044fe20000410000 */
[----:B0-----:R-:W-:-:S03]  /*2a20*/  FMUL.FTZ R7, R34, R13 ;  /* 0x0000000d22077220 */ /* 0x001fc60000410000 */
[----:B------:R-:W-:Y:S01]  /*2a30*/  FFMA.FTZ R8, R35, R13, -R8 ;  /* 0x0000000d23087223 */ /* 0x000fe20000010808 */
[----:B------:R-:W-:Y:S01]  /*2a40*/  F2FP.F16.F32.PACK_AB R34, R5, R4 ;  /* 0x000000040522723e */ /* 0x000fe200000000ff */
[----:B------:R-:W-:-:S05]  /*2a50*/  FFMA.FTZ R7, R35, R14, R7 ;  /* 0x0000000e23077223 */ /* 0x000fca0000010007 */
[----:B------:R-:W-:-:S07]  /*2a60*/  F2FP.F16.F32.PACK_AB R35, R7, R8 ;  /* 0x000000080723723e */ /* 0x000fce00000000ff */
.L_x_804:
[----:B------:R-:W-:Y:S05]  /*2a70*/  BSYNC.RECONVERGENT B1 ;  /* 0x0000000000017941 */ /* 0x000fea0003800200 */
.L_x_800:
        /* <DEDUP_REMOVED lines=16> */
.L_x_799:
[----:B------:R-:W-:Y:S05]  /*2b80*/  BSYNC.RECONVERGENT B0 ;  /* 0x0000000000007941 */ /* 0x000fea0003800200 */
.L_x_798:
        /* <DEDUP_REMOVED lines=10> */
.L_x_806:
[----:B------:R-:W-:Y:S05]  /*2c30*/  BSYNC.RECONVERGENT B0 ;  /* 0x0000000000007941 */ /* 0x000fea0003800200 */
.L_x_805:
[----:B------:R-:W-:Y:S06]  /*2c40*/  BAR.SYNC.DEFER_BLOCKING 0x0 ;  /* 0x0000000000007b1d */ /* 0x000fec0000010000 */
.L_x_795:
[----:B------:R-:W-:Y:S05]  /*2c50*/  BSYNC.RECONVERGENT B6 ;  /* 0x0000000000067941 */ /* 0x000fea0003800200 */
.L_x_792:
[----:B------:R-:W0:Y:S01]  /*2c60*/  LDCU UR4, c[0x0][0x3f4] ;  /* 0x00007e80ff0477ac */ /* 0x000e220008000800 */
[----:B------:R-:W-:Y:S01]  /*2c70*/  ISETP.GT.U32.AND P0, PT, R37, 0x1f, PT ;  /* 0x0000001f2500780c */ /* 0x000fe20003f04070 */
[----:B---3--:R-:W-:Y:S01]  /*2c80*/  IMAD.MOV.U32 R0, RZ, RZ, -0x800001 ;  /* 0xff7fffffff007424 */ /* 0x008fe200078e00ff */
[----:B0-----:R-:W-:-:S04]  /*2c90*/  MOV R7, UR4 ;  /* 0x0000000400077c02 */ /* 0x001fc80008000f00 */
[----:B------:R-:W-:-:S07]  /*2ca0*/  VIADDMNMX R9, R18, -R7, RZ, !PT ;  /* 0x8000000712097246 */ /* 0x000fce00078001ff */
[----:B------:R-:W-:Y:S05]  /*2cb0*/  @P0 BRA `(.L_x_807) ;  /* 0x0000000000ec0947 */ /* 0x000fea0003800000 */
[----:B------:R-:W0:Y:S01]  /*2cc0*/  LDCU UR4, c[0x0][0x40c] ;  /* 0x00008180ff0477ac */ /* 0x000e220008000800 */
[----:B------:R-:W3:Y:S01]  /*2cd0*/  S2R R20, SR_CgaCtaId ;  /* 0x0000000000147919 */ /* 0x000ee20000008800 */
[----:B------:R-:W-:Y:S01]  /*2ce0*/  MOV R10, 0x400 ;  /* 0x00000400000a7802 */ /* 0x000fe20000000f00 */
[----:B--2-4-:R-:W-:-:S03]  /*2cf0*/  HMUL2 R14, R33, R29 ;  /* 0x0000001d210e7232 */ /* 0x014fc60000000000 */
[----:B-1----:R-:W-:Y:S01]  /*2d00*/  IADD3 R4, PT, PT, R10, 0x20, RZ ;  /* 0x000000200a047810 */ /* 0x002fe20007ffe0ff */
[----:B------:R-:W-:-:S04]  /*2d10*/  HFMA2 R15, R32, R28, R14 ;  /* 0x0000001c200f7231 */ /* 0x000fc8000000000e */
[----:B------:R-:W-:-:S04]  /*2d20*/  HFMA2 R15, R34, R30, R15 ;  /* 0x0000001e220f7231 */ /* 0x000fc8000000000f */
[----:B------:R-:W-:Y:S01]  /*2d30*/  HFMA2 R15, R35, R31, R15 ;  /* 0x0000001f230f7231 */ /* 0x000fe2000000000f */
[----:B0-----:R-:W-:Y:S01]  /*2d40*/  ISETP.NE.AND P1, PT, RZ, UR4, PT ;  /* 0x00000004ff007c0c */ /* 0x001fe2000bf25270 */
[----:B------:R-:W-:-:S03]  /*2d50*/  UMOV UR4, 0xffffffff ;  /* 0xffffffff00047882 */ /* 0x000fc60000000000 */
[----:B------:R-:W-:Y:S01]  /*2d60*/  HADD2.F32 R13, -RZ, R15.H0_H0 ;  /* 0x2000000fff0d7230 */ /* 0x000fe20000004100 */
[----:B------:R-:W-:-:S08]  /*2d70*/  ISETP.GT.U32.OR P0, PT, R37, 0x17, P1 ;  /* 0x000000172500780c */ /* 0x000fd00000f04470 */
[----:B------:R-:W-:Y:S01]  /*2d80*/  @!P1 VIADD R5, R10, 0x220 ;  /* 0x000002200a059836 */ /* 0x000fe20000000000 */
[----:B---3--:R-:W-:-:S04]  /*2d90*/  LEA R4, R20, R4, 0x18 ;  /* 0x0000000414047211 */ /* 0x008fc800078ec0ff */
[----:B------:R-:W0:Y:S01]  /*2da0*/  @!P0 LDC.64 R2, c[0x0][0x3b8] ;  /* 0x0000ee00ff028b82 */ /* 0x000e220000000a00 */
[C---:B------:R-:W-:Y:S02]  /*2db0*/  @!P0 IMAD R6, R37.reuse, R7, R16 ;  /* 0x0000000725068224 */ /* 0x040fe400078e0210 */
[----:B------:R-:W-:-:S03]  /*2dc0*/  IMAD R4, R37, 0x10, R4 ;  /* 0x0000001025047824 */ /* 0x000fc600078e0204 */
[----:B------:R-:W-:Y:S02]  /*2dd0*/  @!P0 SHF.L.U32 R8, R6, 0x3, RZ ;  /* 0x0000000306088819 */ /* 0x000fe400000006ff */
[----:B------:R-:W-:Y:S01]  /*2de0*/  @!P1 LEA R6, R20, R5, 0x18 ;  /* 0x0000000514069211 */ /* 0x000fe200078ec0ff */
[----:B------:R1:W-:Y:S02]  /*2df0*/  STS.128 [R4], R32 ;  /* 0x0000002004007388 */ /* 0x0003e40000000c00 */
[----:B------:R-:W-:Y:S01]  /*2e00*/  @!P0 IMAD R5, R38, R7, R8 ;  /* 0x0000000726058224 */ /* 0x000fe200078e0208 */
[----:B------:R-:W-:Y:S01]  /*2e10*/  @!P1 LEA R6, R37, R6, 0x4 ;  /* 0x0000000625069211 */ /* 0x000fe200078e20ff */
[----:B------:R-:W-:-:S04]  /*2e20*/  HADD2.F32 R8, -RZ, R15.H1_H1 ;  /* 0x3000000fff087230 */ /* 0x000fc80000004100 */
[----:B------:R1:W-:Y:S01]  /*2e30*/  @!P1 STS.128 [R6], R24 ;  /* 0x0000001806009388 */ /* 0x0003e20000000c00 */
[----:B------:R-:W-:Y:S01]  /*2e40*/  FADD.FTZ R13, R13, R8 ;  /* 0x000000080d0d7221 */ /* 0x000fe20000010000 */
        /* <DEDUP_REMOVED lines=12> */
.L_x_1011:
        /* <DEDUP_REMOVED lines=9> */
[----:B------:R-:W3:Y:S01]  /*2fa0*/  @P0 LDC.64 R2, c[0x0][0x438] ;  /* 0x00010e00ff020b82 */ /* 0x000ee20000000a00 */
[----:B--2---:R-:W-:-:S04]  /*2fb0*/  @P0 IMAD R23, R23, R0, R22 ;  /* 0x0000000017170224 */ /* 0x004fc800078e0216 */
[----:B------:R-:W-:-:S04]  /*2fc0*/  @P0 IMAD R23, R23, R0, R22 ;  /* 0x0000000017170224 */ /* 0x000fc800078e0216 */
[----:B---3--:R-:W-:-:S06]  /*2fd0*/  @P0 IMAD.WIDE R2, R23, 0x2, R2 ;  /* 0x0000000217020825 */ /* 0x008fcc00078e0202 */
[----:B------:R-:W2:Y:S01]  /*2fe0*/  @P0 LDG.E.U16 R2, desc[UR36][R2.64] ;  /* 0x0000002402020981 */ /* 0x000ea2000c1e1500 */
[----:B0-----:R-:W-:Y:S01]  /*2ff0*/  IADD3 R5, PT, PT, R10, 0x420, RZ ;  /* 0x000004200a057810 */ /* 0x001fe20007ffe0ff */
[----:B------:R-:W-:Y:S02]  /*3000*/  IMAD.IADD R4, R18, 0x1, -R9 ;  /* 0x0000000112047824 */ /* 0x000fe400078e0a09 */
[----:B-1----:R-:W-:Y:S01]  /*3010*/  FMUL.FTZ R0, R14, UR4 ;  /* 0x000000040e007c20 */ /* 0x002fe20008410000 */
[----:B------:R-:W-:-:S04]  /*3020*/  LEA R11, R20, R5, 0x18 ;  /* 0x00000005140b7211 */ /* 0x000fc800078ec0ff */
[----:B------:R-:W-:Y:S01]  /*3030*/  LEA R11, R4, R11, 0x2 ;  /* 0x0000000b040b7211 */ /* 0x000fe200078e10ff */
[----:B--2---:R-:W-:-:S05]  /*3040*/  @P0 HADD2.F32 R5, -RZ, R2.H0_H0 ;  /* 0x20000002ff050230 */ /* 0x004fca0000004100 */
[----:B------:R-:W-:-:S05]  /*3050*/  @P0 FADD.FTZ R0, R0, R5 ;  /* 0x0000000500000221 */ /* 0x000fca0000010000 */
[----:B------:R3:W-:Y:S02]  /*3060*/  STS [R11+-0x4], R0 ;  /* 0xfffffc000b007388 */ /* 0x0007e40000000800 */
.L_x_807:
[----:B------:R-:W-:Y:S05]  /*3070*/  WARPSYNC.ALL ;  /* 0x0000000000007948 */ /* 0x000fea0003800000 */
[----:B------:R-:W5:Y:S08]  /*3080*/  S2UR UR13, SR_CgaCtaId ;  /* 0x00000000000d79c3 */ /* 0x000f700000008800 */
[----:B------:R-:W-:Y:S01]  /*3090*/  BAR.SYNC.DEFER_BLOCKING 0x0 ;  /* 0x0000000000007b1d */ /* 0x000fe20000010000 */
[----:B------:R-:W-:-:S02]  /*30a0*/  LOP3.LUT R2, R36, 0x8, RZ, 0xc0, !PT ;  /* 0x0000000824027812 */ /* 0x000fc400078ec0ff */
[----:B-1----:R-:W-:-:S03]  /*30b0*/  LOP3.LUT R3, RZ, R9, RZ, 0x33, !PT ;  /* 0x00000009ff037212 */ /* 0x002fc600078e33ff */
[----:B------:R-:W-:Y:S01]  /*30c0*/  UMOV UR12, 0x400 ;  /* 0x00000400000c7882 */ /* 0x000fe20000000000 */
[----:B------:R-:W1:Y:S01]  /*30d0*/  LDCU UR5, c[0x0][0x40c] ;  /* 0x00008180ff0577ac */ /* 0x000e620008000800 */
[----:B------:R-:W2:Y:S01]  /*30e0*/  S2R R4, SR_TID.X ;  /* 0x0000000000047919 */ /* 0x000ea20000002100 */
[----:B------:R-:W4:Y:S01]  /*30f0*/  S2UR UR17, SR_CTAID.X ;  /* 0x00000000001179c3 */ /* 0x000f220000002500 */
[----:B------:R-:W-:Y:S01]  /*3100*/  IADD3 R3, PT, PT, R3, 0xf, R18 ;  /* 0x0000000f03037810 */ /* 0x000fe20007ffe012 */
[----:B------:R-:W-:Y:S01]  /*3110*/  UIADD3 UR4, UPT, UPT, UR12, 0x20, URZ ;  /* 0x000000200c047890 */ /* 0x000fe2000fffe0ff */
[----:B------:R-:W2:Y:S02]  /*3120*/  LDCU UR14, c[0x0][0x40c] ;  /* 0x00008180ff0e77ac */ /* 0x000ea40008000800 */
[----:B------:R-:W-:-:S03]  /*3130*/  SHF.R.S32.HI R6, RZ, 0x1f, R3 ;  /* 0x0000001fff067819 */ /* 0x000fc60000011403 */
[----:B0-----:R-:W4:Y:S01]  /*3140*/  LDC R5, c[0x0][0x3f0] ;  /* 0x0000fc00ff057b82 */ /* 0x001f220000000800 */
[----:B------:R-:W-:Y:S01]  /*3150*/  LEA.HI R6, R6, R3, RZ, 0x4 ;  /* 0x0000000306067211 */ /* 0x000fe200078f20ff */
[----:B------:R-:W0:Y:S03]  /*3160*/  LDCU UR15, c[0x0][0x3f8] ;  /* 0x00007f00ff0f77ac */ /* 0x000e260008000800 */
[----:B------:R-:W-:Y:S01]  /*3170*/  LOP3.LUT R214, R6, 0xfffffff0, RZ, 0xc0, !PT ;  /* 0xfffffff006d67812 */ /* 0x000fe200078ec0ff */
[----:B-----5:R-:W-:Y:S02]  /*3180*/  ULEA UR4, UR13, UR4, 0x18 ;  /* 0x000000040d047291 */ /* 0x020fe4000f8ec0ff */
[----:B-1----:R-:W-:Y:S01]  /*3190*/  UISETP.NE.AND UP0, UPT, UR5, URZ, UPT ;  /* 0x000000ff0500728c */ /* 0x002fe2000bf05270 */
[----:B------:R-:W1:Y:S01]  /*31a0*/  LDCU UR16, c[0x0][0x3f4] ;  /* 0x00007e80ff1077ac */ /* 0x000e620008000800 */
[----:B------:R-:W0:Y:S05]  /*31b0*/  LDCU UR18, c[0x0][0x410] ;  /* 0x00008200ff1277ac */ /* 0x000e2a0008000800 */
[----:B------:R0:W0:Y:S01]  /*31c0*/  LDS.64 R82, [R2+UR4] ;  /* 0x0000000402527984 */ /* 0x0000220008000a00 */
[----:B------:R-:W0:Y:S03]  /*31d0*/  LDCU.64 UR6, c[0x0][0x3b8] ;  /* 0x00007700ff0677ac */ /* 0x000e260008000a00 */
[----:B------:R0:W0:Y:S01]  /*31e0*/  LDS.64 R80, [R2+UR4+0x10] ;  /* 0x0000100402507984 */ /* 0x0000220008000a00 */
[----:B------:R-:W0:Y:S03]  /*31f0*/  LDCU.64 UR8, c[0x0][0x438] ;  /* 0x00008700ff0877ac */ /* 0x000e260008000a00 */
[----:B------:R0:W0:Y:S01]  /*3200*/  LDS.64 R78, [R2+UR4+0x20] ;  /* 0x00002004024e7984 */ /* 0x0000220008000a00 */
[----:B--2---:R-:W-:Y:S01]  /*3210*/  SHF.R.U32.HI R216, RZ, 0x1, R4 ;  /* 0x00000001ffd87819 */ /* 0x004fe20000011604 */
[----:B----4-:R-:W-:Y:S01]  /*3220*/  IMAD R6, R84, R5, UR17 ;  /* 0x0000001154067e24 */ /* 0x010fe2000f8e0205 */
[----:B------:R-:W2:Y:S01]  /*3230*/  LDCU.64 UR10, c[0x0][0x448] ;  /* 0x00008900ff0a77ac */ /* 0x000ea20008000a00 */
[----:B------:R4:W0:Y:S01]  /*3240*/  LDS.64 R76, [R2+UR4+0x30] ;  /* 0x00003004024c7984 */ /* 0x0008220008000a00 */
[----:B------:R-:W-:-:S03]  /*3250*/  ISETP.GE.AND P0, PT, R216, R214, PT ;  /* 0x000000d6d800720c */ /* 0x000fc60003f06270 */
[----:B------:R4:W0:Y:S04]  /*3260*/  LDS.64 R74, [R2+UR4+0x40] ;  /* 0x00004004024a7984 */ /* 0x0008280008000a00 */
        /* <DEDUP_REMOVED lines=26> */
[----:B------:R4:W0:Y:S01]  /*3410*/  LDS.64 R20, [R2+UR4+0x1f0] ;  /* 0x0001f00402147984 */ /* 0x0008220008000a00 */
[----:B-12---:R-:W-:Y:S05]  /*3420*/  BRA.U UP0, `(.L_x_809) ;  /* 0x0000000100887547 */ /* 0x006fea000b800000 */
[----:B------:R-:W-:-:S04]  /*3430*/  UIADD3 UR4, UPT, UPT, UR12, 0x220, URZ ;  /* 0x000002200c047890 */ /* 0x000fc8000fffe0ff */
[----:B------:R-:W-:-:S09]  /*3440*/  ULEA UR4, UR13, UR4, 0x18 ;  /* 0x000000040d047291 */ /* 0x000fd2000f8ec0ff */
[----:B------:R1:W2:Y:S04]  /*3450*/  LDS.64 R160, [R2+UR4] ;  /* 0x0000000402a07984 */ /* 0x0002a80008000a00 */
        /* <DEDUP_REMOVED lines=30> */
[----:B--2---:R1:W0:Y:S02]  /*3640*/  LDS.64 R98, [R2+UR4+0x1f0] ;  /* 0x0001f00402627984 */ /* 0x0042240008000a00 */
.L_x_809:
[----:B------:R-:W-:Y:S01]  /*3650*/  BSSY B0, `(.L_x_810) ;  /* 0x0000608000007945 */ /* 0x000fe20003800000 */
[----:B------:R-:W-:-:S03]  /*3660*/  IMAD R6, R6, 0xc0, RZ ;  /* 0x000000c006067824 */ /* 0x000fc600078e02ff */
[----:B------:R-:W-:Y:S05]  /*3670*/  @P0 BRA `(.L_x_811) ;  /* 0x0000006000140947 */ /* 0x000fea0003800000 */
[----:B------:R-:W-:Y:S01]  /*3680*/  IABS R5, R7 ;  /* 0x0000000700057213 */ /* 0x000fe20000000000 */
[----:B------:R-:W2:Y:S01]  /*3690*/  LDC R8, c[0x0][0x3f8] ;  /* 0x0000fe00ff087b82 */ /* 0x000ea20000000800 */
[----:B------:R-:W5:Y:S01]  /*36a0*/  LDCU.64 UR20, c[0x0][0x420] ;  /* 0x00008400ff1477ac */ /* 0x000f620008000a00 */
[----:B------:R-:W-:Y:S01]  /*36b0*/  IMAD.SHL.U32 R4, R4, 0x4, RZ ;  /* 0x0000000404047824 */ /* 0x000fe200078e00ff */
[----:B------:R-:W1:Y:S01]  /*36c0*/  I2F.RP R12, R5 ;  /* 0x00000005000c7306 */ /* 0x000e620000209400 */
[--C-:B------:R-:W-:Y:S01]  /*36d0*/  IMAD.IADD R215, R216, 0x1, R9.reuse ;  /* 0x00000001d8d77824 */ /* 0x100fe200078e0209 */
[----:B------:R-:W-:Y:S01]  /*36e0*/  UIADD3 UR4, UPT, UPT, UR12, 0x420, URZ ;  /* 0x000004200c047890 */ /* 0x000fe2000fffe0ff */
[----:B------:R-:W-:Y:S01]  /*36f0*/  IMAD.IADD R214, R214, 0x1, R9 ;  /* 0x00000001d6d67824 */ /* 0x000fe200078e0209 */
[----:B------:R-:W-:Y:S01]  /*3700*/  LOP3.LUT R13, R4, 0x4, RZ, 0xc0, !PT ;  /* 0x00000004040d7812 */ /* 0x000fe200078ec0ff */
[----:B------:R-:W3:Y:S01]  /*3710*/  LDC R15, c[0x0][0x440] ;  /* 0x00011000ff0f7b82 */ /* 0x000ee20000000800 */
[----:B------:R-:W-:-:S06]  /*3720*/  ULEA UR4, UR13, UR4, 0x18 ;  /* 0x000000040d047291 */ /* 0x000fcc000f8ec0ff */
[----:B------:R-:W-:Y:S01]  /*3730*/  LEA R216, R216, UR4, 0x2 ;  /* 0x00000004d8d87c11 */ /* 0x000fe2000f8e10ff */
[----:B------:R-:W3:Y:S01]  /*3740*/  S2UR UR5, SR_CTAID.Y ;  /* 0x00000000000579c3 */ /* 0x000ee20000002600 */
[----:B-1----:R-:W1:Y:S01]  /*3750*/  MUFU.RCP R12, R12 ;  /* 0x0000000c000c7308 */ /* 0x002e620000001000 */
[----:B-----5:R-:W-:-:S04]  /*3760*/  ISETP.NE.U32.AND P0, PT, RZ, UR20, PT ;  /* 0x00000014ff007c0c */ /* 0x020fc8000bf05070 */
[----:B------:R-:W-:Y:S02]  /*3770*/  ISETP.NE.AND.EX P0, PT, RZ, UR21, PT, P0 ;  /* 0x00000015ff007c0c */ /* 0x000fe4000bf05300 */
[----:B0---4-:R-:W0:Y:S01]  /*3780*/  LDC.64 R2, c[0x0][0x450] ;  /* 0x00011400ff027b82 */ /* 0x011e220000000a00 */
[----:B--2---:R-:W-:-:S04]  /*3790*/  IMAD R4, R17, R8, UR17 ;  /* 0x0000001111047e24 */ /* 0x004fc8000f8e0208 */
[----:B------:R-:W-:Y:S02]  /*37a0*/  IMAD R13, R4, 0xc0, R13 ;  /* 0x000000c0040d7824 */ /* 0x000fe400078e020d */
[----:B---3--:R-:W-:Y:S02]  /*37b0*/  IMAD R4, R15, UR17, R18 ;  /* 0x000000110f047c24 */ /* 0x008fe4000f8e0212 */
[----:B-1----:R-:W-:-:S03]  /*37c0*/  VIADD R10, R12, 0xffffffe ;  /* 0x0ffffffe0c0a7836 */ /* 0x002fc60000000000 */
[----:B------:R-:W-:Y:S01]  /*37d0*/  IADD3 R4, PT, PT, R4, -0x1, RZ ;  /* 0xffffffff04047810 */ /* 0x000fe20007ffe0ff */
[----:B------:R1:W2:Y:S04]  /*37e0*/  F2I.FTZ.U32.TRUNC.NTZ R11, R10 ;  /* 0x0000000a000b7305 */ /* 0x0002a8000021f000 */
[----:B------:R-:W-:Y:S02]  /*37f0*/  IMAD R212, R4, R15, R215 ;  /* 0x0000000f04d47224 */ /* 0x000fe400078e02d7 */
[----:B0-----:R-:W-:-:S04]  /*3800*/  IMAD.WIDE R2, R13, 0x2, R2 ;  /* 0x000000020d027825 */ /* 0x001fc800078e0202 */
[----:B-1----:R-:W-:Y:S01]  /*3810*/  HFMA2 R10, -RZ, RZ, 0, 0 ;  /* 0x00000000ff0a7431 */ /* 0x002fe200000001ff */
[----:B--2---:R-:W-:-:S05]  /*3820*/  IADD3 R14, PT, PT, RZ, -R11, RZ ;  /* 0x8000000bff0e7210 */ /* 0x004fca0007ffe0ff */
[----:B------:R-:W-:-:S04]  /*3830*/  IMAD R85, R14, R5, RZ ;  /* 0x000000050e557224 */ /* 0x000fc800078e02ff */
[----:B------:R-:W-:-:S04]  /*3840*/  IMAD.HI.U32 R8, R11, R85, R10 ;  /* 0x000000550b087227 */ /* 0x000fc800078e000a */
[----:B------:R-:W-:-:S05]  /*3850*/  IMAD R10, R7, UR5, RZ ;  /* 0x00000005070a7c24 */ /* 0x000fca000f8e02ff */
[----:B------:R-:W-:Y:S02]  /*3860*/  SHF.R.S32.HI R213, RZ, 0x1f, R10 ;  /* 0x0000001fffd57819 */ /* 0x000fe4000001140a */
[----:B------:R-:W-:Y:S02]  /*3870*/  IADD3 R10, P1, P2, R10, UR20, R215 ;  /* 0x000000140a0a7c10 */ /* 0x000fe4000fa3e0d7 */
[----:B------:R-:W-:Y:S02]  /*3880*/  IADD3 R215, PT, PT, R215, 0x1, RZ ;  /* 0x00000001d7d77810 */ /* 0x000fe40007ffe0ff */
[----:B------:R-:W-:-:S09]  /*3890*/  IADD3.X R213, PT, PT, R213, UR21, RZ, P1, P2 ;  /* 0x00000015d5d57c10 */ /* 0x000fd20008fe44ff */
.L_x_943:
[----:B------:R-:W-:-:S05]  /*38a0*/  @P0 IMAD.MOV.U32 R11, RZ, RZ, R213 ;  /* 0x000000ffff0b0224 */ /* 0x000fca00078e00d5 */
[----:B0-----:R0:W2:Y:S01]  /*38b0*/  @P0 LDG.E.U8 R12, desc[UR36][R10.64] ;  /* 0x000000240a0c0981 */ /* 0x0010a2000c1e1100 */
[----:B------:R-:W-:Y:S01]  /*38c0*/  IADD3 R218, PT, PT, R215, -0x1, RZ ;  /* 0xffffffffd7da7810 */ /* 0x000fe20007ffe0ff */
[----:B------:R-:W-:Y:S01]  /*38d0*/  IMAD.U32 R7, RZ, RZ, UR16 ;  /* 0x00000010ff077e24 */ /* 0x000fe2000f8e00ff */
[----:B------:R-:W-:Y:S02]  /*38e0*/  BSSY.RECONVERGENT B1, `(.L_x_812) ;  /* 0x0000039000017945 */ /* 0x000fe40003800200 */
[----:B------:R-:W-:Y:S02]  /*38f0*/  IABS R13, R218 ;  /* 0x000000da000d7213 */ /* 0x000fe40000000000 */
[----:B------:R-:W-:Y:S02]  /*3900*/  IABS R15, R7 ;  /* 0x00000007000f7213 */ /* 0x000fe40000000000 */
[----:B------:R-:W-:Y:S01]  /*3910*/  ISETP.GE.AND P2, PT, R218, RZ, PT ;  /* 0x000000ffda00720c */ /* 0x000fe20003f46270 */
[----:B------:R-:W-:Y:S01]  /*3920*/  IMAD.HI.U32 R4, R8, R13, RZ ;  /* 0x0000000d08047227 */ /* 0x000fe200078e00ff */
[----:B0-----:R-:W-:-:S02]  /*3930*/  IADD3 R11, PT, PT, R18, -0x1, RZ ;  /* 0xffffffff120b7810 */ /* 0x001fc40007ffe0ff */
[----:B------:R-:W-:Y:S02]  /*3940*/  ISETP.NE.AND P3, PT, R7, RZ, PT ;  /* 0x000000ff0700720c */ /* 0x000fe40003f65270 */
[----:B------:R-:W-:-:S05]  /*3950*/  IADD3 R4, PT, PT, -R4, RZ, RZ ;  /* 0x000000ff04047210 */ /* 0x000fca0007ffe1ff */
[----:B------:R-:W-:-:S05]  /*3960*/  IMAD R4, R15, R4, R13 ;  /* 0x000000040f047224 */ /* 0x000fca00078e020d */
[----:B------:R-:W-:-:S13]  /*3970*/  ISETP.GT.U32.AND P1, PT, R5, R4, PT ;  /* 0x000000040500720c */ /* 0x000fda0003f24070 */
[----:B------:R-:W-:-:S05]  /*3980*/  @!P1 IMAD.IADD R4, R4, 0x1, -R15 ;  /* 0x0000000104049824 */ /* 0x000fca00078e0a0f */
[----:B------:R-:W-:-:S13]  /*3990*/  ISETP.GT.U32.AND P1, PT, R5, R4, PT ;  /* 0x000000040500720c */ /* 0x000fda0003f24070 */
[----:B------:R-:W-:Y:S02]  /*39a0*/  @!P1 IADD3 R4, PT, PT, R4, -R15, RZ ;  /* 0x8000000f04049210 */ /* 0x000fe40007ffe0ff */
[----:B------:R-:W-:-:S03]  /*39b0*/  ISETP.GE.AND P1, PT, R218, R11, PT ;  /* 0x0000000bda00720c */ /* 0x000fc60003f26270 */
[----:B------:R-:W-:Y:S02]  /*39c0*/  IMAD.MOV.U32 R222, RZ, RZ, R4 ;  /* 0x000000ffffde7224 */ /* 0x000fe400078e0004 */
[----:B------:R-:W-:Y:S02]  /*39d0*/  IMAD R4, R7, 0xc0, RZ ;  /* 0x000000c007047824 */ /* 0x000fe400078e02ff */
[----:B------:R-:W-:Y:S01]  /*39e0*/  @!P2 IMAD.MOV R222, RZ, RZ, -R222 ;  /* 0x000000ffffdea224 */ /* 0x000fe200078e0ade */
[----:B------:R-:W-:Y:S02]  /*39f0*/  @!P3 LOP3.LUT R222, RZ, R7, RZ, 0x33, !PT ;  /* 0x00000007ffdeb212 */ /* 0x000fe400078e33ff */
[----:B--2---:R-:W-:Y:S02]  /*3a00*/  ISETP.NE.AND P2, PT, R12, RZ, P0 ;  /* 0x000000ff0c00720c */ /* 0x004fe40000745270 */
[----:B------:R-:W-:Y:S01]  /*3a10*/  SHF.L.U32 R12, R222, 0x3, RZ ;  /* 0x00000003de0c7819 */ /* 0x000fe200000006ff */
[----:B------:R-:W-:Y:S10]  /*3a20*/  @P1 BRA `(.L_x_813) ;  /* 0x0000000000901947 */ /* 0x000ff40003800000 */
[----:B------:R-:W-:Y:S01]  /*3a30*/  ISETP.GE.AND P3, PT, R12, R4, PT ;  /* 0x000000040c00720c */ /* 0x000fe20003f66270 */
[----:B------:R-:W-:Y:S01]  /*3a40*/  BSSY.RECONVERGENT B2, `(.L_x_814) ;  /* 0x000000c000027945 */ /* 0x000fe20003800200 */
[----:B------:R-:W-:-:S11]  /*3a50*/  CS2R R96, SRZ ;  /* 0x0000000000607805 */ /* 0x000fd6000001ff00 */
[----:B------:R-:W-:Y:S05]  /*3a60*/  @P3 BRA `(.L_x_815) ;  /* 0x0000000000243947 */ /* 0x000fea0003800000 */
[----:B------:R-:W0:Y:S02]  /*3a70*/  S2R R11, SR_TID.X ;  /* 0x00000000000b7919 */ /* 0x000e240000002100 */
[----:B0-----:R-:W-:-:S05]  /*3a80*/  IMAD.SHL.U32 R11, R11, 0x4, RZ ;  /* 0x000000040b0b7824 */ /* 0x001fca00078e00ff */
[----:B------:R-:W-:-:S05]  /*3a90*/  LOP3.LUT R11, R11, 0x4, RZ, 0xc0, !PT ;  /* 0x000000040b0b7812 */ /* 0x000fca00078ec0ff */
[----:B------:R-:W-:-:S05]  /*3aa0*/  IMAD R11, R6, R7, R11 ;  /* 0x00000007060b7224 */ /* 0x000fca00078e020b */
[----:B------:R-:W-:-:S04]  /*3ab0*/  IADD3 R13, P4, PT, R12, R11, RZ ;  /* 0x0000000b0c0d7210 */ /* 0x000fc80007f9e0ff */
[----:B------:R-:W-:Y:S02]  /*3ac0*/  LEA.HI.X.SX32 R14, R11, RZ, 0x1, P4 ;  /* 0x000000ff0b0e7211 */ /* 0x000fe400020f0eff */
[----:B------:R-:W-:-:S04]  /*3ad0*/  LEA R96, P4, R13, UR6, 0x1 ;  /* 0x000000060d607c11 */ /* 0x000fc8000f8808ff */
[----:B------:R-:W-:-:S06]  /*3ae0*/  LEA.HI.X R97, R13, UR7, R14, 0x1, P4 ;  /* 0x000000070d617c11 */ /* 0x000fcc000a0f0c0e */
[----:B------:R-:W5:Y:S03]  /*3af0*/  LDG.E.64 R96, desc[UR36][R96.64] ;  /* 0x0000002460607981 */ /* 0x000f66000c1e1b00 */
.L_x_815:
[----:B------:R-:W-:Y:S05]  /*3b00*/  BSYNC.RECONVERGENT B2 ;  /* 0x0000000000027941 */ /* 0x000fea0003800200 */
.L_x_814:
[----:B------:R-:W-:-:S09]  /*3b10*/  UISETP.NE.AND UP0, UPT, UR14, URZ, UPT ;  /* 0x000000ff0e00728c */ /* 0x000fd2000bf05270 */
[----:B------:R-:W-:Y:S05]  /*3b20*/  BRA.U UP0, `(.L_x_813) ;  /* 0x0000000100507547 */ /* 0x000fea000b800000 */
[----:B------:R-:W-:-:S13]  /*3b30*/  ISETP.NE.AND P4, PT, R217, RZ, PT ;  /* 0x000000ffd900720c */ /* 0x000fda0003f85270 */
[----:B------:R-:W2:Y:S01]  /*3b40*/  @P4 LDG.E.64 R14, desc[UR36][R2.64] ;  /* 0x00000024020e4981 */ /* 0x000ea2000c1e1b00 */
[----:B-----5:R-:W-:Y:S02]  /*3b50*/  HFMA2 R97, R97, 1, 1, R161 ;  /* 0x3c003c0061617831 */ /* 0x020fe400000000a1 */
[----:B------:R-:W-:Y:S02]  /*3b60*/  HADD2 R96, R96, R160 ;  /* 0x000000a060607230 */ /* 0x000fe40000000000 */
[----:B--2---:R-:W-:Y:S02]  /*3b70*/  @P4 HFMA2 R97, R97, R15, -RZ ;  /* 0x0000000f61614231 */ /* 0x004fe400001000ff */
[----:B------:R-:W-:Y:S01]  /*3b80*/  @P4 HMUL2 R96, R96, R14 ;  /* 0x0000000e60604232 */ /* 0x000fe20000000000 */
[----:B------:R-:W-:Y:S06]  /*3b90*/  @P3 BRA `(.L_x_813) ;  /* 0x0000000000343947 */ /* 0x000fec0003800000 */
[----:B------:R-:W0:Y:S01]  /*3ba0*/  S2R R11, SR_TID.X ;  /* 0x00000000000b7919 */ /* 0x000e220000002100 */
[----:B------:R-:W-:Y:S08]  /*3bb0*/  S2UR UR4, SR_CTAID.Y ;  /* 0x00000000000479c3 */ /* 0x000ff00000002600 */
[----:B------:R-:W1:Y:S01]  /*3bc0*/  S2UR UR5, SR_CTAID.X ;  /* 0x00000000000579c3 */ /* 0x000e620000002500 */
[----:B0-----:R-:W-:Y:S01]  /*3bd0*/  SHF.L.U32 R11, R11, 0x2, RZ ;  /* 0x000000020b0b7819 */ /* 0x001fe200000006ff */
[----:B-1----:R-:W-:-:S03]  /*3be0*/  UIMAD UR4, UR4, UR15, UR5 ;  /* 0x0000000f040472a4 */ /* 0x002fc6000f8e0205 */
[----:B------:R-:W-:-:S03]  /*3bf0*/  LOP3.LUT R14, R11, 0x4, RZ, 0xc0, !PT ;  /* 0x000000040b0e7812 */ /* 0x000fc600078ec0ff */
[----:B------:R-:W-:-:S04]  /*3c00*/  IMAD R11, R7, UR4, RZ ;  /* 0x00000004070b7c24 */ /* 0x000fc8000f8e02ff */
[----:B------:R-:W-:-:S05]  /*3c10*/  IMAD R11, R11, 0xc0, R14 ;  /* 0x000000c00b0b7824 */ /* 0x000fca00078e020e */
[----:B------:R-:W-:-:S04]  /*3c20*/  IADD3 R13, P3, PT, R12, R11, RZ ;  /* 0x0000000b0c0d7210 */ /* 0x000fc80007f7e0ff */
[----:B------:R-:W-:Y:S02]  /*3c30*/  LEA.HI.X.SX32 R220, R11, RZ, 0x1, P3 ;  /* 0x000000ff0bdc7211 */ /* 0x000fe400018f0eff */
[----:B------:R-:W-:-:S04]  /*3c40*/  LEA R14, P3, R13, UR6, 0x1 ;  /* 0x000000060d0e7c11 */ /* 0x000fc8000f8608ff */
[----:B------:R-:W-:-:S05]  /*3c50*/  LEA.HI.X R15, R13, UR7, R220, 0x1, P3 ;  /* 0x000000070d0f7c11 */ /* 0x000fca00098f0cdc */
[----:B------:R0:W-:Y:S04]  /*3c60*/  STG.E.64 desc[UR36][R14.64], R96 ;  /* 0x000000600e007986 */ /* 0x0001e8000c101b24 */
.L_x_813:
[----:B------:R-:W-:Y:S05]  /*3c70*/  BSYNC.RECONVERGENT B1 ;  /* 0x0000000000017941 */ /* 0x000fea0003800200 */
.L_x_812:
[----:B------:R-:W-:Y:S01]  /*3c80*/  BSSY.RECONVERGENT B1, `(.L_x_816) ;  /* 0x0000055000017945 */ /* 0x000fe20003800200 */
[----:B0-----:R-:W-:-:S03]  /*3c90*/  IMAD.IADD R14, R222, 0x1, R7 ;  /* 0x00000001de0e7824 */ /* 0x001fc600078e0207 */
[----:B------:R-:W-:Y:S05]  /*3ca0*/  @P1 BRA `(.L_x_817) ;  /* 0x0000000400481947 */ /* 0x000fea0003800000 */
[----:B------:R-:W-:Y:S01]  /*3cb0*/  SHF.L.U32 R13, R14, 0x3, RZ ;  /* 0x000000030e0d7819 */ /* 0x000fe200000006ff */
[----:B------:R-:W-:Y:S01]  /*3cc0*/  IMAD R11, R7, 0x10, R12 ;  /* 0x00000010070b7824 */ /* 0x000fe200078e020c */
[----:B------:R-:W-:Y:S01]  /*3cd0*/  BSSY.RECONVERGENT B2, `(.L_x_818) ;  /* 0x000000f000027945 */ /* 0x000fe20003800200 */
[----:B------:R-:W-:Y:S02]  /*3ce0*/  CS2R R94, SRZ ;  /* 0x00000000005e7805 */ /* 0x000fe4000001ff00 */
[-C--:B------:R-:W-:Y:S02]  /*3cf0*/  ISETP.GE.AND P3, PT, R13, R4.reuse, PT ;  /* 0x000000040d00720c */ /* 0x080fe40003f66270 */
[----:B------:R-:W-:-:S11]  /*3d00*/  ISETP.GE.AND P4, PT, R11, R4, PT ;  /* 0x000000040b00720c */ /* 0x000fd60003f86270 */
[----:B------:R-:W-:Y:S05]  /*3d10*/  @P3 BRA `(.L_x_819) ;  /* 0x0000000000283947 */ /* 0x000fea0003800000 */
[----:B------:R-:W0:Y:S02]  /*3d20*/  S2R R15, SR_TID.X ;  /* 0x00000000000f7919 */ /* 0x000e240000002100 */
[----:B0-----:R-:W-:-:S04]  /*3d30*/  SHF.L.U32 R15, R15, 0x2, RZ ;  /* 0x000000020f0f7819 */ /* 0x001fc800000006ff */
[----:B------:R-:W-:-:S05]  /*3d40*/  LOP3.LUT R15, R15, 0x4, RZ, 0xc0, !PT ;  /* 0x000000040f0f7812 */ /* 0x000fca00078ec0ff */
[----:B------:R-:W-:Y:S01]  /*3d50*/  IMAD R94, R6, R7, R15 ;  /* 0x00000007065e7224 */ /* 0x000fe200078e020f */
[----:B------:R-:W-:-:S04]  /*3d60*/  SHF.R.S32.HI R15, RZ, 0x1f, R13 ;  /* 0x0000001fff0f7819 */ /* 0x000fc8000001140d */
[----:B------:R-:W-:-:S04]  /*3d70*/  IADD3 R92, P5, PT, R94, R13, RZ ;  /* 0x0000000d5e5c7210 */ /* 0x000fc80007fbe0ff */
[----:B------:R-:W-:Y:S02]  /*3d80*/  LEA.HI.X.SX32 R15, R94, R15, 0x1, P5 ;  /* 0x0000000f5e0f7211 */ /* 0x000fe400028f0eff */
[----:B------:R-:W-:-:S04]  /*3d90*/  LEA R94, P5, R92, UR6, 0x1 ;  /* 0x000000065c5e7c11 */ /* 0x000fc8000f8a08ff */
[----:B------:R-:W-:-:S06]  /*3da0*/  LEA.HI.X R95, R92, UR7, R15, 0x1, P5 ;  /* 0x000000075c5f7c11 */ /* 0x000fcc000a8f0c0f */
[----:B------:R-:W5:Y:S03]  /*3db0*/  LDG.E.64 R94, desc[UR36][R94.64] ;  /* 0x000000245e5e7981 */ /* 0x000f66000c1e1b00 */
.L_x_819:
[----:B------:R-:W-:Y:S05]  /*3dc0*/  BSYNC.RECONVERGENT B2 ;  /* 0x0000000000027941 */ /* 0x000fea0003800200 */
.L_x_818:
[----:B------:R-:W-:Y:S01]  /*3dd0*/  UISETP.NE.AND UP0, UPT, UR14, URZ, UPT ;  /* 0x000000ff0e00728c */ /* 0x000fe2000bf05270 */
[----:B------:R-:W-:-:S08]  /*3de0*/  IMAD.MOV.U32 R93, RZ, RZ, RZ ;  /* 0x000000ffff5d7224 */ /* 0x000fd000078e00ff */
[----:B------:R-:W-:Y:S05]  /*3df0*/  BRA.U UP0, `(.L_x_820) ;  /* 0x00000001005c7547 */ /* 0x000fea000b800000 */
[----:B------:R-:W-:-:S13]  /*3e00*/  ISETP.NE.AND P5, PT, R217, RZ, PT ;  /* 0x000000ffd900720c */ /* 0x000fda0003fa5270 */
[----:B------:R-:W2:Y:S01]  /*3e10*/  @P5 LDG.E.64 R220, desc[UR36][R2.64+0x10] ;  /* 0x0000102402dc5981 */ /* 0x000ea2000c1e1b00 */
[----:B-----5:R-:W-:Y:S02]  /*3e20*/  HFMA2 R95, R95, 1, 1, R159 ;  /* 0x3c003c005f5f7831 */ /* 0x020fe4000000009f */
[----:B------:R-:W-:Y:S01]  /*3e30*/  HADD2 R94, R94, R158 ;  /* 0x0000009e5e5e7230 */ /* 0x000fe20000000000 */
[----:B------:R-:W-:Y:S01]  /*3e40*/  BSSY.RECONVERGENT B2, `(.L_x_820) ;  /* 0x0000012000027945 */ /* 0x000fe20003800200 */
        /* <DEDUP_REMOVED lines=10> */
[----:B------:R-:W-:Y:S01]  /*3ef0*/  IMAD R15, R15, 0xc0, R92 ;  /* 0x000000c00f0f7824 */ /* 0x000fe200078e025c */
[----:B------:R-:W-:-:S04]  /*3f00*/  SHF.R.S32.HI R92, RZ, 0x1f, R13 ;  /* 0x0000001fff5c7819 */ /* 0x000fc8000001140d */
[----:B------:R-:W-:-:S04]  /*3f10*/  IADD3 R13, P3, PT, R15, R13, RZ ;  /* 0x0000000d0f0d7210 */ /* 0x000fc80007f7e0ff */
[----:B------:R-:W-:Y:S02]  /*3f20*/  LEA.HI.X.SX32 R92, R15, R92, 0x1, P3 ;  /* 0x0000005c0f5c7211 */ /* 0x000fe400018f0eff */
[----:B------:R-:W-:-:S04]  /*3f30*/  LEA R220, P3, R13, UR6, 0x1 ;  /* 0x000000060ddc7c11 */ /* 0x000fc8000f8608ff */
[----:B------:R-:W-:-:S05]  /*3f40*/  LEA.HI.X R221, R13, UR7, R92, 0x1, P3 ;  /* 0x000000070ddd7c11 */ /* 0x000fca00098f0c5c */
[----:B------:R0:W-:Y:S04]  /*3f50*/  STG.E.64 desc[UR36][R220.64], R94 ;  /* 0x0000005edc007986 */ /* 0x0001e8000c101b24 */
.L_x_821:
[----:B------:R-:W-:Y:S05]  /*3f60*/  BSYNC.RECONVERGENT B2 ;  /* 0x0000000000027941 */ /* 0x000fea0003800200 */
.L_x_820:
[----:B------:R-:W-:Y:S01]  /*3f70*/  BSSY.RECONVERGENT B2, `(.L_x_822) ;  /* 0x000000d000027945 */ /* 0x000fe20003800200 */
[----:B------:R-:W-:-:S03]  /*3f80*/  IMAD.MOV.U32 R92, RZ, RZ, RZ ;  /* 0x000000ffff5c7224 */ /* 0x000fc600078e00ff */
[----:B------:R-:W-:Y:S05]  /*3f90*/  @P4 BRA `(.L_x_823) ;  /* 0x0000000000284947 */ /* 0x000fea0003800000 */
[----:B------:R-:W1:Y:S02]  /*3fa0*/  S2R R13, SR_TID.X ;  /* 0x00000000000d7919 */ /* 0x000e640000002100 */
[----:B-1----:R-:W-:-:S04]  /*3fb0*/  SHF.L.U32 R13, R13, 0x2, RZ ;  /* 0x000000020d0d7819 */ /* 0x002fc800000006ff */
[----:B------:R-:W-:-:S05]  /*3fc0*/  LOP3.LUT R13, R13, 0x4, RZ, 0xc0, !PT ;  /* 0x000000040d0d7812 */ /* 0x000fca00078ec0ff */
[----:B0-----:R-:W-:Y:S01]  /*3fd0*/  IMAD R220, R6, R7, R13 ;  /* 0x0000000706dc7224 */ /* 0x001fe200078e020d */
[----:B------:R-:W-:-:S04]  /*3fe0*/  SHF.R.S32.HI R13, RZ, 0x1f, R11 ;  /* 0x0000001fff0d7819 */ /* 0x000fc8000001140b */
[----:B------:R-:W-:-:S04]  /*3ff0*/  IADD3 R15, P3, PT, R220, R11, RZ ;  /* 0x0000000bdc0f7210 */ /* 0x000fc80007f7e0ff */
[----:B------:R-:W-:Y:S02]  /*4000*/  LEA.HI.X.SX32 R220, R220, R13, 0x1, P3 ;  /* 0x0000000ddcdc7211 */ /* 0x000fe400018f0eff */
[----:B------:R-:W-:-:S04]  /*4010*/  LEA R92, P3, R15, UR6, 0x1 ;  /* 0x000000060f5c7c11 */ /* 0x000fc8000f8608ff */
[----:B------:R-:W-:-:S06]  /*4020*/  LEA.HI.X R93, R15, UR7, R220, 0x1, P3 ;  /* 0x000000070f5d7c11 */ /* 0x000fcc00098f0cdc */
[----:B------:R-:W5:Y:S03]  /*4030*/  LDG.E.64 R92, desc[UR36][R92.64] ;  /* 0x000000245c5c7981 */ /* 0x000f66000c1e1b00 */
.L_x_823:
[----:B------:R-:W-:Y:S05]  /*4040*/  BSYNC.RECONVERGENT B2 ;  /* 0x0000000000027941 */ /* 0x000fea0003800200 */
.L_x_822:
[----:B------:R-:W-:-:S09]  /*4050*/  UISETP.NE.AND UP0, UPT, UR14, URZ, UPT ;  /* 0x000000ff0e00728c */ /* 0x000fd2000bf05270 */
[----:B------:R-:W-:Y:S05]  /*4060*/  BRA.U UP0, `(.L_x_817) ;  /* 0x0000000100587547 */ /* 0x000fea000b800000 */
[----:B------:R-:W-:-:S13]  /*4070*/  ISETP.NE.AND P4, PT, R217, RZ, PT ;  /* 0x000000ffd900720c */ /* 0x000fda0003f85270 */
[----:B0-----:R-:W2:Y:S01]  /*4080*/  @P4 LDG.E.64 R220, desc[UR36][R2.64+0x20] ;  /* 0x0000202402dc4981 */ /* 0x001ea2000c1e1b00 */
[----:B------:R-:W-:Y:S01]  /*4090*/  ISETP.GE.AND P3, PT, R11, R4, PT ;  /* 0x000000040b00720c */ /* 0x000fe20003f66270 */
[----:B-----5:R-:W-:Y:S02]  /*40a0*/  HFMA2 R93, R93, 1, 1, R157 ;  /* 0x3c003c005d5d7831 */ /* 0x020fe4000000009d */
[----:B------:R-:W-:Y:S02]  /*40b0*/  HADD2 R92, R92, R156 ;  /* 0x0000009c5c5c7230 */ /* 0x000fe40000000000 */
[----:B--2---:R-:W-:Y:S02]  /*40c0*/  @P4 HFMA2 R93, R93, R221, -RZ ;  /* 0x000000dd5d5d4231 */ /* 0x004fe400001000ff */
[----:B------:R-:W-:-:S06]  /*40d0*/  @P4 HMUL2 R92, R92, R220 ;  /* 0x000000dc5c5c4232 */ /* 0x000fcc0000000000 */
[----:B------:R-:W-:Y:S05]  /*40e0*/  @P3 BRA `(.L_x_817) ;  /* 0x0000000000383947 */ /* 0x000fea0003800000 */
[----:B------:R-:W0:Y:S01]  /*40f0*/  S2R R13, SR_TID.X ;  /* 0x00000000000d7919 */ /* 0x000e220000002100 */
[----:B------:R-:W-:Y:S08]  /*4100*/  S2UR UR4, SR_CTAID.Y ;  /* 0x00000000000479c3 */ /* 0x000ff00000002600 */
[----:B------:R-:W1:Y:S01]  /*4110*/  S2UR UR5, SR_CTAID.X ;  /* 0x00000000000579c3 */ /* 0x000e620000002500 */
[----:B0-----:R-:W-:Y:S01]  /*4120*/  IMAD.SHL.U32 R13, R13, 0x4, RZ ;  /* 0x000000040d0d7824 */ /* 0x001fe200078e00ff */
[----:B-1----:R-:W-:-:S04]  /*4130*/  UIMAD UR4, UR4, UR15, UR5 ;  /* 0x0000000f040472a4 */ /* 0x002fc8000f8e0205 */
[----:B------:R-:W-:Y:S02]  /*4140*/  LOP3.LUT R220, R13, 0x4, RZ, 0xc0, !PT ;  /* 0x000000040ddc7812 */ /* 0x000fe400078ec0ff */
        /* <DEDUP_REMOVED lines=8> */
.L_x_817:
[----:B------:R-:W-:Y:S05]  /*41d0*/  BSYNC.RECONVERGENT B1 ;  /* 0x0000000000017941 */ /* 0x000fea0003800200 */
.L_x_816:
[----:B------:R-:W-:Y:S04]  /*41e0*/  BSSY.RECONVERGENT B1, `(.L_x_824) ;  /* 0x0000056000017945 */ /* 0x000fe80003800200 */
[----:B------:R-:W-:Y:S05]  /*41f0*/  @P1 BRA `(.L_x_825) ;  /* 0x0000000400501947 */ /* 0x000fea0003800000 */
[----:B------:R-:W-:Y:S01]  /*4200*/  LEA R11, R7, R14, 0x1 ;  /* 0x0000000e070b7211 */ /* 0x000fe200078e08ff */
[----:B------:R-:W-:Y:S01]  /*4210*/  BSSY.RECONVERGENT B2, `(.L_x_826) ;  /* 0x000000f000027945 */ /* 0x000fe20003800200 */
[----:B------:R-:W-:-:S03]  /*4220*/  CS2R R90, SRZ ;  /* 0x00000000005a7805 */ /* 0x000fc6000001ff00 */
[----:B------:R-:W-:-:S05]  /*4230*/  IMAD.SHL.U32 R15, R11, 0x8, RZ ;  /* 0x000000080b0f7824 */ /* 0x000fca00078e00ff */
[----:B------:R-:W-:-:S13]  /*4240*/  ISETP.GE.AND P3, PT, R15, R4, PT ;  /* 0x000000040f00720c */ /* 0x000fda0003f66270 */
[----:B------:R-:W-:Y:S05]  /*4250*/  @P3 BRA `(.L_x_827) ;  /* 0x0000000000283947 */ /* 0x000fea0003800000 */
[----:B------:R-:W2:Y:S02]  /*4260*/  S2R R11, SR_TID.X ;  /* 0x00000000000b7919 */ /* 0x000ea40000002100 */
[----:B--2---:R-:W-:-:S04]  /*4270*/  SHF.L.U32 R11, R11, 0x2, RZ ;  /* 0x000000020b0b7819 */ /* 0x004fc800000006ff */
[----:B------:R-:W-:-:S05]  /*4280*/  LOP3.LUT R11, R11, 0x4, RZ, 0xc0, !PT ;  /* 0x000000040b0b7812 */ /* 0x000fca00078ec0ff */
[----:B01----:R-:W-:Y:S01]  /*4290*/  IMAD R220, R6, R7, R11 ;  /* 0x0000000706dc7224 */ /* 0x003fe200078e020b */
[----:B------:R-:W-:-:S04]  /*42a0*/  SHF.R.S32.HI R11, RZ, 0x1f, R15 ;  /* 0x0000001fff0b7819 */ /* 0x000fc8000001140f */
[----:B------:R-:W-:-:S04]  /*42b0*/  IADD3 R13, P3, PT, R220, R15, RZ ;  /* 0x0000000fdc0d7210 */ /* 0x000fc80007f7e0ff */
[----:B------:R-:W-:Y:S02]  /*42c0*/  LEA.HI.X.SX32 R220, R220, R11, 0x1, P3 ;  /* 0x0000000bdcdc7211 */ /* 0x000fe400018f0eff */
[----:B------:R-:W-:-:S04]  /*42d0*/  LEA R90, P3, R13, UR6, 0x1 ;  /* 0x000000060d5a7c11 */ /* 0x000fc8000f8608ff */
[----:B------:R-:W-:-:S06]  /*42e0*/  LEA.HI.X R91, R13, UR7, R220, 0x1, P3 ;  /* 0x000000070d5b7c11 */ /* 0x000fcc00098f0cdc */
[----:B------:R-:W5:Y:S03]  /*42f0*/  LDG.E.64 R90, desc[UR36][R90.64] ;  /* 0x000000245a5a7981 */ /* 0x000f66000c1e1b00 */
.L_x_827:
[----:B------:R-:W-:Y:S05]  /*4300*/  BSYNC.RECONVERGENT B2 ;  /* 0x0000000000027941 */ /* 0x000fea0003800200 */
.L_x_826:
[----:B------:R-:W-:-:S09]  /*4310*/  UISETP.NE.AND UP0, UPT, UR14, URZ, UPT ;  /* 0x000000ff0e00728c */ /* 0x000fd2000bf05270 */
[----:B------:R-:W-:Y:S05]  /*4320*/  BRA.U UP0, `(.L_x_828) ;  /* 0x0000000100607547 */ /* 0x000fea000b800000 */
[----:B------:R-:W-:-:S13]  /*4330*/  ISETP.NE.AND P4, PT, R217, RZ, PT ;  /* 0x000000ffd900720c */ /* 0x000fda0003f85270 */
[----:B01----:R-:W2:Y:S01]  /*4340*/  @P4 LDG.E.64 R220, desc[UR36][R2.64+0x30] ;  /* 0x0000302402dc4981 */ /* 0x003ea2000c1e1b00 */
[----:B------:R-:W-:Y:S01]  /*4350*/  ISETP.GE.AND P3, PT, R15, R4, PT ;  /* 0x000000040f00720c */ /* 0x000fe20003f66270 */
[----:B-----5:R-:W-:Y:S02]  /*4360*/  HFMA2 R91, R91, 1, 1, R155 ;  /* 0x3c003c005b5b7831 */ /* 0x020fe4000000009b */
[----:B------:R-:W-:Y:S01]  /*4370*/  HADD2 R90, R90, R154 ;  /* 0x0000009a5a5a7230 */ /* 0x000fe20000000000 */
[----:B------:R-:W-:Y:S01]  /*4380*/  BSSY.RECONVERGENT B2, `(.L_x_828) ;  /* 0x0000012000027945 */ /* 0x000fe20003800200 */
        /* <DEDUP_REMOVED lines=17> */
.L_x_829:
[----:B------:R-:W-:Y:S05]  /*44a0*/  BSYNC.RECONVERGENT B2 ;  /* 0x0000000000027941 */ /* 0x000fea0003800200 */
.L_x_828:
[----:B------:R-:W-:Y:S05]  /*44b0*/  @P1 BRA `(.L_x_825) ;  /* 0x0000000000a01947 */ /* 0x000fea0003800000 */
[----:B------:R-:W-:Y:S01]  /*44c0*/  LEA R15, R7, R12, 0x5 ;  /* 0x0000000c070f7211 */ /* 0x000fe200078e28ff */
[----:B------:R-:W-:Y:S01]  /*44d0*/  BSSY.RECONVERGENT B2, `(.L_x_830) ;  /* 0x000000e000027945 */ /* 0x000fe20003800200 */
[----:B------:R-:W-:Y:S02]  /*44e0*/  CS2R R88, SRZ ;  /* 0x0000000000587805 */ /* 0x000fe4000001ff00 */
[----:B------:R-:W-:-:S13]  /*44f0*/  ISETP.GE.AND P3, PT, R15, R4, PT ;  /* 0x000000040f00720c */ /* 0x000fda0003f66270 */
[----:B------:R-:W-:Y:S05]  /*4500*/  @P3 BRA `(.L_x_831) ;  /* 0x0000000000283947 */ /* 0x000fea0003800000 */
[----:B------:R-:W2:Y:S02]  /*4510*/  S2R R11, SR_TID.X ;  /* 0x00000000000b7919 */ /* 0x000ea40000002100 */
[----:B--2---:R-:W-:-:S05]  /*4520*/  IMAD.SHL.U32 R11, R11, 0x4, RZ ;  /* 0x000000040b0b7824 */ /* 0x004fca00078e00ff */
        /* <DEDUP_REMOVED lines=8> */
.L_x_831:
[----:B------:R-:W-:Y:S05]  /*45b0*/  BSYNC.RECONVERGENT B2 ;  /* 0x0000000000027941 */ /* 0x000fea0003800200 */
.L_x_830:
[----:B------:R-:W-:-:S09]  /*45c0*/  UISETP.NE.AND UP0, UPT, UR14, URZ, UPT ;  /* 0x000000ff0e00728c */ /* 0x000fd2000bf05270 */
[----:B------:R-:W-:Y:S05]  /*45d0*/  BRA.U UP0, `(.L_x_825) ;  /* 0x0000000100587547 */ /* 0x000fea000b800000 */
[----:B------:R-:W-:-:S13]  /*45e0*/  ISETP.NE.AND P4, PT, R217, RZ, PT ;  /* 0x000000ffd900720c */ /* 0x000fda0003f85270 */
[----:B01----:R-:W2:Y:S01]  /*45f0*/  @P4 LDG.E.64 R220, desc[UR36][R2.64+0x40] ;  /* 0x0000402402dc4981 */ /* 0x003ea2000c1e1b00 */
        /* <DEDUP_REMOVED lines=20> */
.L_x_825:
[----:B------:R-:W-:Y:S05]  /*4740*/  BSYNC.RECONVERGENT B1 ;  /* 0x0000000000017941 */ /* 0x000fea0003800200 */
.L_x_824:
[----:B------:R-:W-:Y:S01]  /*4750*/  BSSY.RECONVERGENT B1, `(.L_x_832) ;  /* 0x000002a000017945 */ /* 0x000fe20003800200 */
[----:B------:R-:W-:-:S03]  /*4760*/  IMAD R222, R7, 0x4, R14 ;  /* 0x0000000407de7824 */ /* 0x000fc600078e020e */
[----:B------:R-:W-:Y:S05]  /*4770*/  @P1 BRA `(.L_x_833) ;  /* 0x00000000009c1947 */ /* 0x000fea0003800000 */
[----:B------:R-:W-:Y:S01]  /*4780*/  SHF.L.U32 R11, R222, 0x3, RZ ;  /* 0x00000003de0b7819 */ /* 0x000fe200000006ff */
[----:B------:R-:W-:Y:S01]  /*4790*/  BSSY.RECONVERGENT B2, `(.L_x_834) ;  /* 0x000000e000027945 */ /* 0x000fe20003800200 */
[----:B------:R-:W-:Y:S02]  /*47a0*/  CS2R R86, SRZ ;  /* 0x0000000000567805 */ /* 0x000fe4000001ff00 */
[----:B------:R-:W-:-:S13]  /*47b0*/  ISETP.GE.AND P3, PT, R11, R4, PT ;  /* 0x000000040b00720c */ /* 0x000fda0003f66270 */
[----:B------:R-:W-:Y:S05]  /*47c0*/  @P3 BRA `(.L_x_835) ;  /* 0x0000000000283947 */ /* 0x000fea0003800000 */
[----:B------:R-:W3:Y:S02]  /*47d0*/  S2R R13, SR_TID.X ;  /* 0x00000000000d7919 */ /* 0x000ee40000002100 */
[----:B---3--:R-:W-:-:S05]  /*47e0*/  IMAD.SHL.U32 R13, R13, 0x4, RZ ;  /* 0x000000040d0d7824 */ /* 0x008fca00078e00ff */
        /* <DEDUP_REMOVED lines=8> */
.L_x_835:
[----:B------:R-:W-:Y:S05]  /*4870*/  BSYNC.RECONVERGENT B2 ;  /* 0x0000000000027941 */ /* 0x000fea0003800200 */
.L_x_834:
[----:B------:R-:W-:-:S09]  /*4880*/  UISETP.NE.AND UP0, UPT, UR14, URZ, UPT ;  /* 0x000000ff0e00728c */ /* 0x000fd2000bf05270 */
[----:B------:R-:W-:Y:S05]  /*4890*/  BRA.U UP0, `(.L_x_833) ;  /* 0x0000000100547547 */ /* 0x000fea000b800000 */
[----:B------:R-:W-:-:S13]  /*48a0*/  ISETP.NE.AND P4, PT, R217, RZ, PT ;  /* 0x000000ffd900720c */ /* 0x000fda0003f85270 */
[----:B------:R-:W3:Y:S01]  /*48b0*/  @P4 LDG.E.64 R14, desc[UR36][R2.64+0x50] ;  /* 0x00005024020e4981 */ /* 0x000ee2000c1e1b00 */
[----:B-----5:R-:W-:Y:S02]  /*48c0*/  HFMA2 R87, R87, 1, 1, R151 ;  /* 0x3c003c0057577831 */ /* 0x020fe40000000097 */
[----:B------:R-:W-:Y:S02]  /*48d0*/  HADD2 R86, R86, R150 ;  /* 0x0000009656567230 */ /* 0x000fe40000000000 */
[----:B---3--:R-:W-:Y:S02]  /*48e0*/  @P4 HFMA2 R87, R87, R15, -RZ ;  /* 0x0000000f57574231 */ /* 0x008fe400001000ff */
[----:B------:R-:W-:Y:S01]  /*48f0*/  @P4 HMUL2 R86, R86, R14 ;  /* 0x0000000e56564232 */ /* 0x000fe20000000000 */
[----:B------:R-:W-:Y:S06]  /*4900*/  @P3 BRA `(.L_x_833) ;  /* 0x0000000000383947 */ /* 0x000fec0003800000 */
[----:B------:R-:W3:Y:S01]  /*4910*/  S2R R13, SR_TID.X ;  /* 0x00000000000d7919 */ /* 0x000ee20000002100 */
[----:B------:R-:W-:Y:S01]  /*4920*/  S2UR UR4, SR_CTAID.Y ;  /* 0x00000000000479c3 */ /* 0x000fe20000002600 */
[----:B012---:R-:W-:-:S07]  /*4930*/  SHF.R.S32.HI R220, RZ, 0x1f, R11 ;  /* 0x0000001fffdc7819 */ /* 0x007fce000001140b */
[----:B------:R-:W0:Y:S01]  /*4940*/  S2UR UR5, SR_CTAID.X ;  /* 0x00000000000579c3 */ /* 0x000e220000002500 */
[----:B---3--:R-:W-:Y:S01]  /*4950*/  SHF.L.U32 R13, R13, 0x2, RZ ;  /* 0x000000020d0d7819 */ /* 0x008fe200000006ff */
[----:B0-----:R-:W-:-:S03]  /*4960*/  UIMAD UR4, UR4, UR15, UR5 ;  /* 0x0000000f040472a4 */ /* 0x001fc6000f8e0205 */
[----:B------:R-:W-:-:S03]  /*4970*/  LOP3.LUT R14, R13, 0x4, RZ, 0xc0, !PT ;  /* 0x000000040d0e7812 */ /* 0x000fc600078ec0ff */
[----:B------:R-:W-:-:S04]  /*4980*/  IMAD R13, R7, UR4, RZ ;  /* 0x00000004070d7c24 */ /* 0x000fc8000f8e02ff */
[----:B------:R-:W-:-:S05]  /*4990*/  IMAD R13, R13, 0xc0, R14 ;  /* 0x000000c00d0d7824 */ /* 0x000fca00078e020e */
[----:B------:R-:W-:-:S04]  /*49a0*/  IADD3 R11, P3, PT, R13, R11, RZ ;  /* 0x0000000b0d0b7210 */ /* 0x000fc80007f7e0ff */
[----:B------:R-:W-:Y:S02]  /*49b0*/  LEA.HI.X.SX32 R220, R13, R220, 0x1, P3 ;  /* 0x000000dc0ddc7211 */ /* 0x000fe400018f0eff */
[----:B------:R-:W-:-:S04]  /*49c0*/  LEA R14, P3, R11, UR6, 0x1 ;  /* 0x000000060b0e7c11 */ /* 0x000fc8000f8608ff */
[----:B------:R-:W-:-:S05]  /*49d0*/  LEA.HI.X R15, R11, UR7, R220, 0x1, P3 ;  /* 0x000000070b0f7c11 */ /* 0x000fca00098f0cdc */
[----:B------:R3:W-:Y:S04]  /*49e0*/  STG.E.64 desc[UR36][R14.64], R86 ;  /* 0x000000560e007986 */ /* 0x0007e8000c101b24 */
.L_x_833:
[----:B------:R-:W-:Y:S05]  /*49f0*/  BSYNC.RECONVERGENT B1 ;  /* 0x0000000000017941 */ /* 0x000fea0003800200 */
.L_x_832:
[----:B------:R-:W-:Y:S01]  /*4a00*/  BSSY.RECONVERGENT B1, `(.L_x_836) ;  /* 0x000002a000017945 */ /* 0x000fe20003800200 */
[----:B------:R-:W-:-:S03]  /*4a10*/  IMAD.IADD R222, R222, 0x1, R7 ;  /* 0x00000001dede7824 */ /* 0x000fc600078e0207 */
[----:B------:R-:W-:Y:S05]  /*4a20*/  @P1 BRA `(.L_x_837) ;  /* 0x00000000009c1947 */ /* 0x000fea0003800000 */
[----:B------:R-:W-:Y:S01]  /*4a30*/  SHF.L.U32 R11, R222, 0x3, RZ ;  /* 0x00000003de0b7819 */ /* 0x000fe200000006ff */
[----:B------:R-:W-:Y:S01]  /*4a40*/  BSSY.RECONVERGENT B2, `(.L_x_838) ;  /* 0x000000e000027945 */ /* 0x000fe20003800200 */
[----:B------:R-:W-:Y:S02]  /*4a50*/  CS2R R84, SRZ ;  /* 0x0000000000547805 */ /* 0x000fe4000001ff00 */
[----:B------:R-:W-:-:S13]  /*4a60*/  ISETP.GE.AND P3, PT, R11, R4, PT ;  /* 0x000000040b00720c */ /* 0x000fda0003f66270 */
[----:B------:R-:W-:Y:S05]  /*4a70*/  @P3 BRA `(.L_x_839) ;  /* 0x0000000000283947 */ /* 0x000fea0003800000 */
[----:B------:R-:W4:Y:S02]  /*4a80*/  S2R R13, SR_TID.X ;  /* 0x00000000000d7919 */ /* 0x000f240000002100 */
[----:B----4-:R-:W-:-:S05]  /*4a90*/  IMAD.SHL.U32 R13, R13, 0x4, RZ ;  /* 0x000000040d0d7824 */ /* 0x010fca00078e00ff */
[----:B------:R-:W-:-:S05]  /*4aa0*/  LOP3.LUT R13, R13, 0x4, RZ, 0xc0, !PT ;  /* 0x000000040d0d7812 */ /* 0x000fca00078ec0ff */
[----:B------:R-:W-:Y:S01]  /*4ab0*/  IMAD R84, R6, R7, R13 ;  /* 0x0000000706547224 */ /* 0x000fe200078e020d */
[----:B------:R-:W-:-:S04]  /*4ac0*/  SHF.R.S32.HI R13, RZ, 0x1f, R11 ;  /* 0x0000001fff0d7819 */ /* 0x000fc8000001140b */
[----:B---3--:R-:W-:-:S04]  /*4ad0*/  IADD3 R14, P4, PT, R84, R11, RZ ;  /* 0x0000000b540e7210 */ /* 0x008fc80007f9e0ff */
[----:B------:R-:W-:Y:S02]  /*4ae0*/  LEA.HI.X.SX32 R13, R84, R13, 0x1, P4 ;  /* 0x0000000d540d7211 */ /* 0x000fe400020f0eff */
[----:B------:R-:W-:-:S04]  /*4af0*/  LEA R84, P4, R14, UR6, 0x1 ;  /* 0x000000060e547c11 */ /* 0x000fc8000f8808ff */
[----:B------:R-:W-:-:S06]  /*4b00*/  LEA.HI.X R85, R14, UR7, R13, 0x1, P4 ;  /* 0x000000070e557c11 */ /* 0x000fcc000a0f0c0d */
[----:B------:R-:W5:Y:S03]  /*4b10*/  LDG.E.64 R84, desc[UR36][R84.64] ;  /* 0x0000002454547981 */ /* 0x000f66000c1e1b00 */
.L_x_839:
[----:B------:R-:W-:Y:S05]  /*4b20*/  BSYNC.RECONVERGENT B2 ;  /* 0x0000000000027941 */ /* 0x000fea0003800200 */
.L_x_838:
[----:B------:R-:W-:-:S09]  /*4b30*/  UISETP.NE.AND UP0, UPT, UR14, URZ, UPT ;  /* 0x000000ff0e00728c */ /* 0x000fd2000bf05270 */
[----:B------:R-:W-:Y:S05]  /*4b40*/  BRA.U UP0, `(.L_x_837) ;  /* 0x0000000100547547 */ /* 0x000fea000b800000 */
[----:B------:R-:W-:-:S13]  /*4b50*/  ISETP.NE.AND P4, PT, R217, RZ, PT ;  /* 0x000000ffd900720c */ /* 0x000fda0003f85270 */
[----:B---3--:R-:W3:Y:S01]  /*4b60*/  @P4 LDG.E.64 R14, desc[UR36][R2.64+0x60] ;  /* 0x00006024020e4981 */ /* 0x008ee2000c1e1b00 */
        /* <DEDUP_REMOVED lines=19> */
.L_x_837:
[----:B------:R-:W-:Y:S05]  /*4ca0*/  BSYNC.RECONVERGENT B1 ;  /* 0x0000000000017941 */ /* 0x000fea0003800200 */
.L_x_836:
[----:B------:R-:W-:Y:S01]  /*4cb0*/  BSSY.RECONVERGENT B1, `(.L_x_840) ;  /* 0x0000055000017945 */ /* 0x000fe20003800200 */
[----:B---34-:R-:W-:-:S03]  /*4cc0*/  IMAD.IADD R14, R222, 0x1, R7 ;  /* 0x00000001de0e7824 */ /* 0x018fc600078e0207 */
        /* <DEDUP_REMOVED lines=8> */
[----:B------:R-:W3:Y:S02]  /*4d50*/  S2R R15, SR_TID.X ;  /* 0x00000000000f7919 */ /* 0x000ee40000002100 */
[----:B---3--:R-:W-:-:S04]  /*4d60*/  SHF.L.U32 R15, R15, 0x2, RZ ;  /* 0x000000020f0f7819 */ /* 0x008fc800000006ff */
        /* <DEDUP_REMOVED lines=8> */
.L_x_843:
[----:B------:R-:W-:Y:S05]  /*4df0*/  BSYNC.RECONVERGENT B2 ;  /* 0x0000000000027941 */ /* 0x000fea0003800200 */
.L_x_842:
[----:B------:R-:W-:Y:S01]  /*4e00*/  UISETP.NE.AND UP0, UPT, UR14, URZ, UPT ;  /* 0x000000ff0e00728c */ /* 0x000fe2000bf05270 */
[----:B------:R-:W-:-:S08]  /*4e10*/  IMAD.MOV.U32 R165, RZ, RZ, RZ ;  /* 0x000000ffffa57224 */ /* 0x000fd000078e00ff */
[----:B------:R-:W-:Y:S05]  /*4e20*/  BRA.U UP0, `(.L_x_844) ;  /* 0x00000001005c7547 */ /* 0x000fea000b800000 */
[----:B------:R-:W-:-:S13]  /*4e30*/  ISETP.NE.AND P5, PT, R217, RZ, PT ;  /* 0x000000ffd900720c */ /* 0x000fda0003fa5270 */
[----:B012---:R-:W2:Y:S01]  /*4e40*/  @P5 LDG.E.64 R220, desc[UR36][R2.64+0x70] ;  /* 0x0000702402dc5981 */ /* 0x007ea2000c1e1b00 */
        /* <DEDUP_REMOVED lines=20> */
.L_x_845:
[----:B------:R-:W-:Y:S05]  /*4f90*/  BSYNC.RECONVERGENT B2 ;  /* 0x0000000000027941 */ /* 0x000fea0003800200 */
.L_x_844:
[----:B------:R-:W-:Y:S01]  /*4fa0*/  BSSY.RECONVERGENT B2, `(.L_x_846) ;  /* 0x000000d000027945 */ /* 0x000fe20003800200 */
[----:B------:R-:W-:-:S03]  /*4fb0*/  IMAD.MOV.U32 R164, RZ, RZ, RZ ;  /* 0x000000ffffa47224 */ /* 0x000fc600078e00ff */
[----:B------:R-:W-:Y:S05]  /*4fc0*/  @P4 BRA `(.L_x_847) ;  /* 0x0000000000284947 */ /* 0x000fea0003800000 */
[----:B------:R-:W3:Y:S02]  /*4fd0*/  S2R R13, SR_TID.X ;  /* 0x00000000000d7919 */ /* 0x000ee40000002100 */
[----:B---3--:R-:W-:-:S04]  /*4fe0*/  SHF.L.U32 R13, R13, 0x2, RZ ;  /* 0x000000020d0d7819 */ /* 0x008fc800000006ff */
[----:B------:R-:W-:-:S05]  /*4ff0*/  LOP3.LUT R13, R13, 0x4, RZ, 0xc0, !PT ;  /* 0x000000040d0d7812 */ /* 0x000fca00078ec0ff */
[----:B012---:R-:W-:Y:S01]  /*5000*/  IMAD R220, R6, R7, R13 ;  /* 0x0000000706dc7224 */ /* 0x007fe200078e020d */
[----:B------:R-:W-:-:S04]  /*5010*/  SHF.R.S32.HI R13, RZ, 0x1f, R11 ;  /* 0x0000001fff0d7819 */ /* 0x000fc8000001140b */
[----:B------:R-:W-:-:S04]  /*5020*/  IADD3 R15, P3, PT, R220, R11, RZ ;  /* 0x0000000bdc0f7210 */ /* 0x000fc80007f7e0ff */
[----:B------:R-:W-:Y:S02]  /*5030*/  LEA.HI.X.SX32 R220, R220, R13, 0x1, P3 ;  /* 0x0000000ddcdc7211 */ /* 0x000fe400018f0eff */
[----:B------:R-:W-:-:S04]  /*5040*/  LEA R164, P3, R15, UR6, 0x1 ;  /* 0x000000060fa47c11 */ /* 0x000fc8000f8608ff */
[----:B------:R-:W-:-:S06]  /*5050*/  LEA.HI.X R165, R15, UR7, R220, 0x1, P3 ;  /* 0x000000070fa57c11 */ /* 0x000fcc00098f0cdc */
[----:B------:R-:W5:Y:S03]  /*5060*/  LDG.E.64 R164, desc[UR36][R164.64] ;  /* 0x00000024a4a47981 */ /* 0x000f66000c1e1b00 */
.L_x_847:
[----:B------:R-:W-:Y:S05]  /*5070*/  BSYNC.RECONVERGENT B2 ;  /* 0x0000000000027941 */ /* 0x000fea0003800200 */
.L_x_846:
[----:B------:R-:W-:-:S09]  /*5080*/  UISETP.NE.AND UP0, UPT, UR14, URZ, UPT ;  /* 0x000000ff0e00728c */ /* 0x000fd2000bf05270 */
[----:B------:R-:W-:Y:S05]  /*5090*/  BRA.U UP0, `(.L_x_841) ;  /* 0x0000000100587547 */ /* 0x000fea000b800000 */
[----:B------:R-:W-:-:S13]  /*50a0*/  ISETP.NE.AND P4, PT, R217, RZ, PT ;  /* 0x000000ffd900720c */ /* 0x000fda0003f85270 */
[----:B012---:R-:W2:Y:S01]  /*50b0*/  @P4 LDG.E.64 R220, desc[UR36][R2.64+0x80] ;  /* 0x0000802402dc4981 */ /* 0x007ea2000c1e1b00 */
        /* <DEDUP_REMOVED lines=20> */
.L_x_841:
[----:B------:R-:W-:Y:S05]  /*5200*/  BSYNC.RECONVERGENT B1 ;  /* 0x0000000000017941 */ /* 0x000fea0003800200 */
.L_x_840:
[----:B------:R-:W-:Y:S01]  /*5210*/  BSSY.RECONVERGENT B1, `(.L_x_848) ;  /* 0x000002a000017945 */ /* 0x000fe20003800200 */
[----:B------:R-:W-:-:S03]  /*5220*/  LEA R222, R7, R14, 0x1 ;  /* 0x0000000e07de7211 */ /* 0x000fc600078e08ff */
[----:B------:R-:W-:Y:S05]  /*5230*/  @P1 BRA `(.L_x_849) ;  /* 0x00000000009c1947 */ /* 0x000fea0003800000 */
[----:B------:R-:W-:Y:S01]  /*5240*/  IMAD.SHL.U32 R11, R222, 0x8, RZ ;  /* 0x00000008de0b7824 */ /* 0x000fe200078e00ff */
[----:B------:R-:W-:Y:S01]  /*5250*/  BSSY.RECONVERGENT B2, `(.L_x_850) ;  /* 0x000000e000027945 */ /* 0x000fe20003800200 */
[----:B------:R-:W-:-:S03]  /*5260*/  CS2R R166, SRZ ;  /* 0x0000000000a67805 */ /* 0x000fc6000001ff00 */
[----:B------:R-:W-:-:S13]  /*5270*/  ISETP.GE.AND P3, PT, R11, R4, PT ;  /* 0x000000040b00720c */ /* 0x000fda0003f66270 */
[----:B------:R-:W-:Y:S05]  /*5280*/  @P3 BRA `(.L_x_851) ;  /* 0x0000000000283947 */ /* 0x000fea0003800000 */
[----:B------:R-:W4:Y:S02]  /*5290*/  S2R R13, SR_TID.X ;  /* 0x00000000000d7919 */ /* 0x000f240000002100 */
[----:B----4-:R-:W-:-:S04]  /*52a0*/  SHF.L.U32 R13, R13, 0x2, RZ ;  /* 0x000000020d0d7819 */ /* 0x010fc800000006ff */
        /* <DEDUP_REMOVED lines=8> */
.L_x_851:
[----:B------:R-:W-:Y:S05]  /*5330*/  BSYNC.RECONVERGENT B2 ;  /* 0x0000000000027941 */ /* 0x000fea0003800200 */
.L_x_850:
[----:B------:R-:W-:-:S09]  /*5340*/  UISETP.NE.AND UP0, UPT, UR14, URZ, UPT ;  /* 0x000000ff0e00728c */ /* 0x000fd2000bf05270 */
[----:B------:R-:W-:Y:S05]  /*5350*/  BRA.U UP0, `(.L_x_849) ;  /* 0x0000000100547547 */ /* 0x000fea000b800000 */
[----:B------:R-:W-:-:S13]  /*5360*/  ISETP.NE.AND P4, PT, R217, RZ, PT ;  /* 0x000000ffd900720c */ /* 0x000fda0003f85270 */
[----:B------:R-:W4:Y:S01]  /*5370*/  @P4 LDG.E.64 R14, desc[UR36][R2.64+0x90] ;  /* 0x00009024020e4981 */ /* 0x000f22000c1e1b00 */
[----:B-----5:R-:W-:Y:S02]  /*5380*/  HFMA2 R167, R167, 1, 1, R143 ;  /* 0x3c003c00a7a77831 */ /* 0x020fe4000000008f */
[----:B------:R-:W-:Y:S02]  /*5390*/  HADD2 R166, R166, R142 ;  /* 0x0000008ea6a67230 */ /* 0x000fe40000000000 */
[----:B----4-:R-:W-:Y:S02]  /*53a0*/  @P4 HFMA2 R167, R167, R15, -RZ ;  /* 0x0000000fa7a74231 */ /* 0x010fe400001000ff */
[----:B------:R-:W-:Y:S01]  /*53b0*/  @P4 HMUL2 R166, R166, R14 ;  /* 0x0000000ea6a64232 */ /* 0x000fe20000000000 */
[----:B------:R-:W-:Y:S06]  /*53c0*/  @P3 BRA `(.L_x_849) ;  /* 0x0000000000383947 */ /* 0x000fec0003800000 */
[----:B------:R-:W4:Y:S01]  /*53d0*/  S2R R13, SR_TID.X ;  /* 0x00000000000d7919 */ /* 0x000f220000002100 */
[----:B------:R-:W-:Y:S01]  /*53e0*/  S2UR UR4, SR_CTAID.Y ;  /* 0x00000000000479c3 */ /* 0x000fe20000002600 */
[----:B0123--:R-:W-:-:S07]  /*53f0*/  SHF.R.S32.HI R220, RZ, 0x1f, R11 ;  /* 0x0000001fffdc7819 */ /* 0x00ffce000001140b */
[----:B------:R-:W0:Y:S01]  /*5400*/  S2UR UR5, SR_CTAID.X ;  /* 0x00000000000579c3 */ /* 0x000e220000002500 */
[----:B----4-:R-:W-:Y:S01]  /*5410*/  IMAD.SHL.U32 R13, R13, 0x4, RZ ;  /* 0x000000040d0d7824 */ /* 0x010fe200078e00ff */
[----:B0-----:R-:W-:-:S04]  /*5420*/  UIMAD UR4, UR4, UR15, UR5 ;  /* 0x0000000f040472a4 */ /* 0x001fc8000f8e0205 */
[----:B------:R-:W-:Y:S02]  /*5430*/  LOP3.LUT R14, R13, 0x4, RZ, 0xc0, !PT ;  /* 0x000000040d0e7812 */ /* 0x000fe400078ec0ff */
[----:B------:R-:W-:-:S04]  /*5440*/  IMAD R13, R7, UR4, RZ ;  /* 0x00000004070d7c24 */ /* 0x000fc8000f8e02ff */
[----:B------:R-:W-:-:S05]  /*5450*/  IMAD R13, R13, 0xc0, R14 ;  /* 0x000000c00d0d7824 */ /* 0x000fca00078e020e */
[----:B------:R-:W-:-:S04]  /*5460*/  IADD3 R11, P3, PT, R13, R11, RZ ;  /* 0x0000000b0d0b7210 */ /* 0x000fc80007f7e0ff */
[----:B------:R-:W-:Y:S02]  /*5470*/  LEA.HI.X.SX32 R220, R13, R220, 0x1, P3 ;  /* 0x000000dc0ddc7211 */ /* 0x000fe400018f0eff */
[----:B------:R-:W-:-:S04]  /*5480*/  LEA R14, P3, R11, UR6, 0x1 ;  /* 0x000000060b0e7c11 */ /* 0x000fc8000f8608ff */
[----:B------:R-:W-:-:S05]  /*5490*/  LEA.HI.X R15, R11, UR7, R220, 0x1, P3 ;  /* 0x000000070b0f7c11 */ /* 0x000fca00098f0cdc */
[----:B------:R4:W-:Y:S04]  /*54a0*/  STG.E.64 desc[UR36][R14.64], R166 ;  /* 0x000000a60e007986 */ /* 0x0009e8000c101b24 */
.L_x_849:
[----:B------:R-:W-:Y:S05]  /*54b0*/  BSYNC.RECONVERGENT B1 ;  /* 0x0000000000017941 */ /* 0x000fea0003800200 */
.L_x_848:
[----:B------:R-:W-:Y:S01]  /*54c0*/  BSSY.RECONVERGENT B1, `(.L_x_852) ;  /* 0x000002a000017945 */ /* 0x000fe20003800200 */
[----:B------:R-:W-:-:S03]  /*54d0*/  IADD3 R222, PT, PT, R222, R7, RZ ;  /* 0x00000007dede7210 */ /* 0x000fc60007ffe0ff */
[----:B------:R-:W-:Y:S05]  /*54e0*/  @P1 BRA `(.L_x_853) ;  /* 0x00000000009c1947 */ /* 0x000fea0003800000 */
[----:B------:R-:W-:Y:S01]  /*54f0*/  IMAD.SHL.U32 R11, R222, 0x8, RZ ;  /* 0x00000008de0b7824 */ /* 0x000fe200078e00ff */
[----:B------:R-:W-:Y:S01]  /*5500*/  BSSY.RECONVERGENT B2, `(.L_x_854) ;  /* 0x000000e000027945 */ /* 0x000fe20003800200 */
[----:B------:R-:W-:-:S03]  /*5510*/  CS2R R168, SRZ ;  /* 0x0000000000a87805 */ /* 0x000fc6000001ff00 */
[----:B------:R-:W-:-:S13]  /*5520*/  ISETP.GE.AND P3, PT, R11, R4, PT ;  /* 0x000000040b00720c */ /* 0x000fda0003f66270 */
[----:B------:R-:W-:Y:S05]  /*5530*/  @P3 BRA `(.L_x_855) ;  /* 0x0000000000283947 */ /* 0x000fea0003800000 */
[----:B------:R-:W0:Y:S02]  /*5540*/  S2R R13, SR_TID.X ;  /* 0x00000000000d7919 */ /* 0x000e240000002100 */
[----:B0-----:R-:W-:-:S04]  /*5550*/  SHF.L.U32 R13, R13, 0x2, RZ ;  /* 0x000000020d0d7819 */ /* 0x001fc800000006ff */
[----:B------:R-:W-:-:S05]  /*5560*/  LOP3.LUT R13, R13, 0x4, RZ, 0xc0, !PT ;  /* 0x000000040d0d7812 */ /* 0x000fca00078ec0ff */
[----:B------:R-:W-:Y:S01]  /*5570*/  IMAD R168, R6, R7, R13 ;  /* 0x0000000706a87224 */ /* 0x000fe200078e020d */
[----:B------:R-:W-:-:S04]  /*5580*/  SHF.R.S32.HI R13, RZ, 0x1f, R11 ;  /* 0x0000001fff0d7819 */ /* 0x000fc8000001140b */
[----:B----4-:R-:W-:-:S04]  /*5590*/  IADD3 R14, P4, PT, R168, R11, RZ ;  /* 0x0000000ba80e7210 */ /* 0x010fc80007f9e0ff */
[----:B------:R-:W-:Y:S02]  /*55a0*/  LEA.HI.X.SX32 R13, R168, R13, 0x1, P4 ;  /* 0x0000000da80d7211 */ /* 0x000fe400020f0eff */
[----:B------:R-:W-:-:S04]  /*55b0*/  LEA R168, P4, R14, UR6, 0x1 ;  /* 0x000000060ea87c11 */ /* 0x000fc8000f8808ff */
[----:B------:R-:W-:-:S06]  /*55c0*/  LEA.HI.X R169, R14, UR7, R13, 0x1, P4 ;  /* 0x000000070ea97c11 */ /* 0x000fcc000a0f0c0d */
[----:B------:R-:W5:Y:S03]  /*55d0*/  LDG.E.64 R168, desc[UR36][R168.64] ;  /* 0x00000024a8a87981 */ /* 0x000f66000c1e1b00 */
.L_x_855:
[----:B------:R-:W-:Y:S05]  /*55e0*/  BSYNC.RECONVERGENT B2 ;  /* 0x0000000000027941 */ /* 0x000fea0003800200 */
.L_x_854:
[----:B------:R-:W-:-:S09]  /*55f0*/  UISETP.NE.AND UP0, UPT, UR14, URZ, UPT ;  /* 0x000000ff0e00728c */ /* 0x000fd2000bf05270 */
[----:B------:R-:W-:Y:S05]  /*5600*/  BRA.U UP0, `(.L_x_853) ;  /* 0x0000000100547547 */ /* 0x000fea000b800000 */
[----:B------:R-:W-:-:S13]  /*5610*/  ISETP.NE.AND P4, PT, R217, RZ, PT ;  /* 0x000000ffd900720c */ /* 0x000fda0003f85270 */
[----:B----4-:R-:W4:Y:S01]  /*5620*/  @P4 LDG.E.64 R14, desc[UR36][R2.64+0xa0] ;  /* 0x0000a024020e4981 */ /* 0x010f22000c1e1b00 */
        /* <DEDUP_REMOVED lines=19> */
.L_x_853:
[----:B------:R-:W-:Y:S05]  /*5760*/  BSYNC.RECONVERGENT B1 ;  /* 0x0000000000017941 */ /* 0x000fea0003800200 */
.L_x_852:
        /* <DEDUP_REMOVED lines=18> */
.L_x_859:
[----:B------:R-:W-:Y:S05]  /*5890*/  BSYNC.RECONVERGENT B2 ;  /* 0x0000000000027941 */ /* 0x000fea0003800200 */
.L_x_858:
[----:B------:R-:W-:-:S09]  /*58a0*/  UISETP.NE.AND UP0, UPT, UR14, URZ, UPT ;  /* 0x000000ff0e00728c */ /* 0x000fd2000bf05270 */
[----:B------:R-:W-:Y:S05]  /*58b0*/  BRA.U UP0, `(.L_x_857) ;  /* 0x0000000100547547 */ /* 0x000fea000b800000 */
[----:B------:R-:W-:-:S13]  /*58c0*/  ISETP.NE.AND P4, PT, R217, RZ, PT ;  /* 0x000000ffd900720c */ /* 0x000fda0003f85270 */
[----:B0---4-:R-:W4:Y:S01]  /*58d0*/  @P4 LDG.E.64 R14, desc[UR36][R2.64+0xb0] ;  /* 0x0000b024020e4981 */ /* 0x011f22000c1e1b00 */
[----:B-----5:R-:W-:Y:S02]  /*58e0*/  HFMA2 R171, R171, 1, 1, R139 ;  /* 0x3c003c00abab7831 */ /* 0x020fe4000000008b */
[----:B------:R-:W-:Y:S02]  /*58f0*/  HADD2 R170, R170, R138 ;  /* 0x0000008aaaaa7230 */ /* 0x000fe40000000000 */
[----:B----4-:R-:W-:Y:S02]  /*5900*/  @P4 HFMA2 R171, R171, R15, -RZ ;  /* 0x0000000fabab4231 */ /* 0x010fe400001000ff */
[----:B------:R-:W-:Y:S01]  /*5910*/  @P4 HMUL2 R170, R170, R14 ;  /* 0x0000000eaaaa4232 */ /* 0x000fe20000000000 */
[----:B------:R-:W-:Y:S06]  /*5920*/  @P3 BRA `(.L_x_857) ;  /* 0x0000000000383947 */ /* 0x000fec0003800000 */
[----:B------:R-:W0:Y:S01]  /*5930*/  S2R R13, SR_TID.X ;  /* 0x00000000000d7919 */ /* 0x000e220000002100 */
[----:B------:R-:W-:Y:S01]  /*5940*/  S2UR UR4, SR_CTAID.Y ;  /* 0x00000000000479c3 */ /* 0x000fe20000002600 */
[----:B-123--:R-:W-:-:S07]  /*5950*/  SHF.R.S32.HI R220, RZ, 0x1f, R11 ;  /* 0x0000001fffdc7819 */ /* 0x00efce000001140b */
[----:B------:R-:W1:Y:S01]  /*5960*/  S2UR UR5, SR_CTAID.X ;  /* 0x00000000000579c3 */ /* 0x000e620000002500 */
[----:B0-----:R-:W-:Y:S01]  /*5970*/  IMAD.SHL.U32 R13, R13, 0x4, RZ ;  /* 0x000000040d0d7824 */ /* 0x001fe200078e00ff */
[----:B-1----:R-:W-:-:S04]  /*5980*/  UIMAD UR4, UR4, UR15, UR5 ;  /* 0x0000000f040472a4 */ /* 0x002fc8000f8e0205 */
        /* <DEDUP_REMOVED lines=8> */
.L_x_857:
[----:B------:R-:W-:Y:S05]  /*5a10*/  BSYNC.RECONVERGENT B1 ;  /* 0x0000000000017941 */ /* 0x000fea0003800200 */
.L_x_856:
        /* <DEDUP_REMOVED lines=18> */
.L_x_863:
[----:B------:R-:W-:Y:S05]  /*5b40*/  BSYNC.RECONVERGENT B2 ;  /* 0x0000000000027941 */ /* 0x000fea0003800200 */
.L_x_862:
        /* <DEDUP_REMOVED lines=13> */
[----:B0-----:R-:W-:Y:S01]  /*5c20*/  SHF.L.U32 R13, R13, 0x2, RZ ;  /* 0x000000020d0d7819 */ /* 0x001fe200000006ff */
[----:B-1----:R-:W-:-:S03]  /*5c30*/  UIMAD UR4, UR4, UR15, UR5 ;  /* 0x0000000f040472a4 */ /* 0x002fc6000f8e0205 */
        /* <DEDUP_REMOVED lines=8> */
.L_x_861:
[----:B------:R-:W-:Y:S05]  /*5cc0*/  BSYNC.RECONVERGENT B1 ;  /* 0x0000000000017941 */ /* 0x000fea0003800200 */
.L_x_860:
        /* <DEDUP_REMOVED lines=18> */
.L_x_867:
[----:B------:R-:W-:Y:S05]  /*5df0*/  BSYNC.RECONVERGENT B2 ;  /* 0x0000000000027941 */ /* 0x000fea0003800200 */
.L_x_866:
        /* <DEDUP_REMOVED lines=23> */
.L_x_865:
[----:B------:R-:W-:Y:S05]  /*5f70*/  BSYNC.RECONVERGENT B1 ;  /* 0x0000000000017941 */ /* 0x000fea0003800200 */
.L_x_864:
[----:B------:R-:W-:Y:S01]  /*5f80*/  BSSY.RECONVERGENT B1, `(.L_x_868) ;  /* 0x000002a000017945 */ /* 0x000fe20003800200 */
[----:B------:R-:W-:-:S03]  /*5f90*/  IADD3 R222, PT, PT, R222, R7, RZ ;  /* 0x00000007dede7210 */ /* 0x000fc60007ffe0ff */
[----:B------:R-:W-:Y:S05]  /*5fa0*/  @P1 BRA `(.L_x_869) ;  /* 0x00000000009c1947 */ /* 0x000fea0003800000 */
[----:B------:R-:W-:Y:S01]  /*5fb0*/  SHF.L.U32 R11, R222, 0x3, RZ ;  /* 0x00000003de0b7819 */ /* 0x000fe200000006ff */
[----:B------:R-:W-:Y:S01]  /*5fc0*/  BSSY.RECONVERGENT B2, `(.L_x_870) ;  /* 0x000000e000027945 */ /* 0x000fe20003800200 */
[----:B------:R-:W-:Y:S02]  /*5fd0*/  CS2R R176, SRZ ;  /* 0x0000000000b07805 */ /* 0x000fe4000001ff00 */
[----:B------:R-:W-:-:S13]  /*5fe0*/  ISETP.GE.AND P3, PT, R11, R4, PT ;  /* 0x000000040b00720c */ /* 0x000fda0003f66270 */
[----:B------:R-:W-:Y:S05]  /*5ff0*/  @P3 BRA `(.L_x_871) ;  /* 0x0000000000283947 */ /* 0x000fea0003800000 */
[----:B------:R-:W0:Y:S02]  /*6000*/  S2R R13, SR_TID.X ;  /* 0x00000000000d7919 */ /* 0x000e240000002100 */
[----:B0-----:R-:W-:-:S05]  /*6010*/  IMAD.SHL.U32 R13, R13, 0x4, RZ ;  /* 0x000000040d0d7824 */ /* 0x001fca00078e00ff */
        /* <DEDUP_REMOVED lines=8> */
.L_x_871:
[----:B------:R-:W-:Y:S05]  /*60a0*/  BSYNC.RECONVERGENT B2 ;  /* 0x0000000000027941 */ /* 0x000fea0003800200 */
.L_x_870:
        /* <DEDUP_REMOVED lines=23> */
.L_x_869:
[----:B------:R-:W-:Y:S05]  /*6220*/  BSYNC.RECONVERGENT B1 ;  /* 0x0000000000017941 */ /* 0x000fea0003800200 */
.L_x_868:
[----:B------:R-:W-:Y:S01]  /*6230*/  BSSY.RECONVERGENT B1, `(.L_x_872) ;  /* 0x000002a000017945 */ /* 0x000fe20003800200 */
[----:B0---4-:R-:W-:-:S03]  /*6240*/  IADD3 R14, PT, PT, R222, R7, RZ ;  /* 0x00000007de0e7210 */ /* 0x011fc60007ffe0ff */
        /* <DEDUP_REMOVED lines=9> */
[----:B-123--:R-:W-:Y:S01]  /*62e0*/  IMAD R220, R6, R7, R13 ;  /* 0x0000000706dc7224 */ /* 0x00efe200078e020d */
[----:B------:R-:W-:-:S04]  /*62f0*/  SHF.R.S32.HI R13, RZ, 0x1f, R11 ;  /* 0x0000001fff0d7819 */ /* 0x000fc8000001140b */
[----:B------:R-:W-:-:S04]  /*6300*/  IADD3 R15, P4, PT, R220, R11, RZ ;  /* 0x0000000bdc0f7210 */ /* 0x000fc80007f9e0ff */
[----:B------:R-:W-:Y:S02]  /*6310*/  LEA.HI.X.SX32 R220, R220, R13, 0x1, P4 ;  /* 0x0000000ddcdc7211 */ /* 0x000fe400020f0eff */
[----:B------:R-:W-:-:S04]  /*6320*/  LEA R178, P4, R15, UR6, 0x1 ;  /* 0x000000060fb27c11 */ /* 0x000fc8000f8808ff */
[----:B------:R-:W-:-:S06]  /*6330*/  LEA.HI.X R179, R15, UR7, R220, 0x1, P4 ;  /* 0x000000070fb37c11 */ /* 0x000fcc000a0f0cdc */
[----:B------:R-:W5:Y:S03]  /*6340*/  LDG.E.64 R178, desc[UR36][R178.64] ;  /* 0x00000024b2b27981 */ /* 0x000f66000c1e1b00 */
.L_x_875:
[----:B------:R-:W-:Y:S05]  /*6350*/  BSYNC.RECONVERGENT B2 ;  /* 0x0000000000027941 */ /* 0x000fea0003800200 */
.L_x_874:
[----:B------:R-:W-:-:S09]  /*6360*/  UISETP.NE.AND UP0, UPT, UR14, URZ, UPT ;  /* 0x000000ff0e00728c */ /* 0x000fd2000bf05270 */
[----:B------:R-:W-:Y:S05]  /*6370*/  BRA.U UP0, `(.L_x_873) ;  /* 0x0000000100547547 */ /* 0x000fea000b800000 */
[----:B------:R-:W-:-:S13]  /*6380*/  ISETP.NE.AND P4, PT, R217, RZ, PT ;  /* 0x000000ffd900720c */ /* 0x000fda0003f85270 */
[----:B-123--:R-:W2:Y:S01]  /*6390*/  @P4 LDG.E.64 R220, desc[UR36][R2.64+0xf0] ;  /* 0x0000f02402dc4981 */ /* 0x00eea2000c1e1b00 */
[----:B-----5:R-:W-:Y:S02]  /*63a0*/  HFMA2 R179, R179, 1, 1, R131 ;  /* 0x3c003c00b3b37831 */ /* 0x020fe40000000083 */
[----:B------:R-:W-:Y:S02]  /*63b0*/  HADD2 R178, R178, R130 ;  /* 0x00000082b2b27230 */ /* 0x000fe40000000000 */
[----:B--2---:R-:W-:Y:S02]  /*63c0*/  @P4 HFMA2 R179, R179, R221, -RZ ;  /* 0x000000ddb3b34231 */ /* 0x004fe400001000ff */
[----:B------:R-:W-:Y:S01]  /*63d0*/  @P4 HMUL2 R178, R178, R220 ;  /* 0x000000dcb2b24232 */ /* 0x000fe20000000000 */
[----:B------:R-:W-:Y:S06]  /*63e0*/  @P3 BRA `(.L_x_873) ;  /* 0x0000000000383947 */ /* 0x000fec0003800000 */
[----:B------:R-:W0:Y:S01]  /*63f0*/  S2R R13, SR_TID.X ;  /* 0x00000000000d7919 */ /* 0x000e220000002100 */
[----:B------:R-:W-:Y:S01]  /*6400*/  S2UR UR4, SR_CTAID.Y ;  /* 0x00000000000479c3 */ /* 0x000fe20000002600 */
[----:B------:R-:W-:-:S07]  /*6410*/  SHF.R.S32.HI R222, RZ, 0x1f, R11 ;  /* 0x0000001fffde7819 */ /* 0x000fce000001140b */
        /* <DEDUP_REMOVED lines=11> */
.L_x_873:
[----:B------:R-:W-:Y:S05]  /*64d0*/  BSYNC.RECONVERGENT B1 ;  /* 0x0000000000017941 */ /* 0x000fea0003800200 */
.L_x_872:
[----:B------:R-:W-:Y:S01]  /*64e0*/  BSSY.RECONVERGENT B1, `(.L_x_876) ;  /* 0x0000029000017945 */ /* 0x000fe20003800200 */
[----:B------:R-:W-:-:S03]  /*64f0*/  IMAD R15, R7, 0x80, R12 ;  /* 0x00000080070f7824 */ /* 0x000fc600078e020c */
[----:B------:R-:W-:Y:S05]  /*6500*/  @P1 BRA `(.L_x_877) ;  /* 0x0000000000981947 */ /* 0x000fea0003800000 */
[----:B------:R-:W-:Y:S01]  /*6510*/  ISETP.GE.AND P3, PT, R15, R4, PT ;  /* 0x000000040f00720c */ /* 0x000fe20003f66270 */
[----:B------:R-:W-:Y:S01]  /*6520*/  BSSY.RECONVERGENT B2, `(.L_x_878) ;  /* 0x000000d000027945 */ /* 0x000fe20003800200 */
[----:B------:R-:W-:-:S11]  /*6530*/  CS2R R180, SRZ ;  /* 0x0000000000b47805 */ /* 0x000fd6000001ff00 */
        /* <DEDUP_REMOVED lines=11> */
.L_x_879:
[----:B------:R-:W-:Y:S05]  /*65f0*/  BSYNC.RECONVERGENT B2 ;  /* 0x0000000000027941 */ /* 0x000fea0003800200 */
.L_x_878:
        /* <DEDUP_REMOVED lines=13> */
[----:B----4-:R-:W-:Y:S01]  /*66d0*/  SHF.L.U32 R11, R11, 0x2, RZ ;  /* 0x000000020b0b7819 */ /* 0x010fe200000006ff */
        /* <DEDUP_REMOVED lines=9> */
.L_x_877:
[----:B------:R-:W-:Y:S05]  /*6770*/  BSYNC.RECONVERGENT B1 ;  /* 0x0000000000017941 */ /* 0x000fea0003800200 */
.L_x_876:
[----:B------:R-:W-:Y:S01]  /*6780*/  BSSY.RECONVERGENT B1, `(.L_x_880) ;  /* 0x000002a000017945 */ /* 0x000fe20003800200 */
[----:B0123--:R-:W-:-:S03]  /*6790*/  IMAD R220, R7, 0x2, R14 ;  /* 0x0000000207dc7824 */ /* 0x00ffc600078e020e */
[----:B------:R-:W-:Y:S05]  /*67a0*/  @P1 BRA `(.L_x_881) ;  /* 0x00000000009c1947 */ /* 0x000fea0003800000 */
[----:B------:R-:W-:Y:S01]  /*67b0*/  SHF.L.U32 R11, R220, 0x3, RZ ;  /* 0x00000003dc0b7819 */ /* 0x000fe200000006ff */
[----:B------:R-:W-:Y:S01]  /*67c0*/  BSSY.RECONVERGENT B2, `(.L_x_882) ;  /* 0x000000e000027945 */ /* 0x000fe20003800200 */
[----:B------:R-:W-:Y:S02]  /*67d0*/  CS2R R182, SRZ ;  /* 0x0000000000b67805 */ /* 0x000fe4000001ff00 */
[----:B------:R-:W-:-:S13]  /*67e0*/  ISETP.GE.AND P3, PT, R11, R4, PT ;  /* 0x000000040b00720c */ /* 0x000fda0003f66270 */
[----:B------:R-:W-:Y:S05]  /*67f0*/  @P3 BRA `(.L_x_883) ;  /* 0x0000000000283947 */ /* 0x000fea0003800000 */
[----:B----4-:R-:W0:Y:S02]  /*6800*/  S2R R12, SR_TID.X ;  /* 0x00000000000c7919 */ /* 0x010e240000002100 */
        /* <DEDUP_REMOVED lines=9> */
.L_x_883:
[----:B------:R-:W-:Y:S05]  /*68a0*/  BSYNC.RECONVERGENT B2 ;  /* 0x0000000000027941 */ /* 0x000fea0003800200 */
.L_x_882:
[----:B------:R-:W-:-:S09]  /*68b0*/  UISETP.NE.AND UP0, UPT, UR14, URZ, UPT ;  /* 0x000000ff0e00728c */ /* 0x000fd2000bf05270 */
[----:B------:R-:W-:Y:S05]  /*68c0*/  BRA.U UP0, `(.L_x_881) ;  /* 0x0000000100547547 */ /* 0x000fea000b800000 */
[----:B------:R-:W-:-:S13]  /*68d0*/  ISETP.NE.AND P4, PT, R217, RZ, PT ;  /* 0x000000ffd900720c */ /* 0x000fda0003f85270 */
[----:B----4-:R-:W2:Y:S01]  /*68e0*/  @P4 LDG.E.64 R12, desc[UR36][R2.64+0x110] ;  /* 0x00011024020c4981 */ /* 0x010ea2000c1e1b00 */
        /* <DEDUP_REMOVED lines=19> */
.L_x_881:
[----:B------:R-:W-:Y:S05]  /*6a20*/  BSYNC.RECONVERGENT B1 ;  /* 0x0000000000017941 */ /* 0x000fea0003800200 */
.L_x_880:
        /* <DEDUP_REMOVED lines=8> */
[----:B0---4-:R-:W0:Y:S02]  /*6ab0*/  S2R R12, SR_TID.X ;  /* 0x00000000000c7919 */ /* 0x011e240000002100 */
[----:B0-----:R-:W-:-:S05]  /*6ac0*/  IMAD.SHL.U32 R12, R12, 0x4, RZ ;  /* 0x000000040c0c7824 */ /* 0x001fca00078e00ff */
        /* <DEDUP_REMOVED lines=8> */
.L_x_887:
[----:B------:R-:W-:Y:S05]  /*6b50*/  BSYNC.RECONVERGENT B2 ;  /* 0x0000000000027941 */ /* 0x000fea0003800200 */
.L_x_886:
[----:B------:R-:W-:-:S09]  /*6b60*/  UISETP.NE.AND UP0, UPT, UR14, URZ, UPT ;  /* 0x000000ff0e00728c */ /* 0x000fd2000bf05270 */
[----:B------:R-:W-:Y:S05]  /*6b70*/  BRA.U UP0, `(.L_x_885) ;  /* 0x0000000100547547 */ /* 0x000fea000b800000 */
[----:B------:R-:W-:-:S13]  /*6b80*/  ISETP.NE.AND P4, PT, R217, RZ, PT ;  /* 0x000000ffd900720c */ /* 0x000fda0003f85270 */
[----:B0---4-:R-:W2:Y:S01]  /*6b90*/  @P4 LDG.E.64 R12, desc[UR36][R2.64+0x120] ;  /* 0x00012024020c4981 */ /* 0x011ea2000c1e1b00 */
        /* <DEDUP_REMOVED lines=19> */
.L_x_885:
[----:B------:R-:W-:Y:S05]  /*6cd0*/  BSYNC.RECONVERGENT B1 ;  /* 0x0000000000017941 */ /* 0x000fea0003800200 */
.L_x_884:
        /* <DEDUP_REMOVED lines=8> */
[----:B01--4-:R-:W0:Y:S02]  /*6d60*/  S2R R12, SR_TID.X ;  /* 0x00000000000c7919 */ /* 0x013e240000002100 */
        /* <DEDUP_REMOVED lines=9> */
.L_x_891:
[----:B------:R-:W-:Y:S05]  /*6e00*/  BSYNC.RECONVERGENT B2 ;  /* 0x0000000000027941 */ /* 0x000fea0003800200 */
.L_x_890:
[----:B------:R-:W-:-:S09]  /*6e10*/  UISETP.NE.AND UP0, UPT, UR14, URZ, UPT ;  /* 0x000000ff0e00728c */ /* 0x000fd2000bf05270 */
[----:B------:R-:W-:Y:S05]  /*6e20*/  BRA.U UP0, `(.L_x_889) ;  /* 0x0000000100547547 */ /* 0x000fea000b800000 */
[----:B------:R-:W-:-:S13]  /*6e30*/  ISETP.NE.AND P4, PT, R217, RZ, PT ;  /* 0x000000ffd900720c */ /* 0x000fda0003f85270 */
[----:B01--4-:R-:W2:Y:S01]  /*6e40*/  @P4 LDG.E.64 R12, desc[UR36][R2.64+0x130] ;  /* 0x00013024020c4981 */ /* 0x013ea2000c1e1b00 */
        /* <DEDUP_REMOVED lines=19> */
.L_x_889:
[----:B------:R-:W-:Y:S05]  /*6f80*/  BSYNC.RECONVERGENT B1 ;  /* 0x0000000000017941 */ /* 0x000fea0003800200 */
.L_x_888:
        /* <DEDUP_REMOVED lines=8> */
[----:B012-4-:R-:W0:Y:S02]  /*7010*/  S2R R12, SR_TID.X ;  /* 0x00000000000c7919 */ /* 0x017e240000002100 */
        /* <DEDUP_REMOVED lines=9> */
.L_x_895:
[----:B------:R-:W-:Y:S05]  /*70b0*/  BSYNC.RECONVERGENT B2 ;  /* 0x0000000000027941 */ /* 0x000fea0003800200 */
.L_x_894:
[----:B------:R-:W-:-:S09]  /*70c0*/  UISETP.NE.AND UP0, UPT, UR14, URZ, UPT ;  /* 0x000000ff0e00728c */ /* 0x000fd2000bf05270 */
[----:B------:R-:W-:Y:S05]  /*70d0*/  BRA.U UP0, `(.L_x_893) ;  /* 0x0000000100547547 */ /* 0x000fea000b800000 */
[----:B------:R-:W-:-:S13]  /*70e0*/  ISETP.NE.AND P4, PT, R217, RZ, PT ;  /* 0x000000ffd900720c */ /* 0x000fda0003f85270 */
[----:B012-4-:R-:W2:Y:S01]  /*70f0*/  @P4 LDG.E.64 R12, desc[UR36][R2.64+0x140] ;  /* 0x00014024020c4981 */ /* 0x017ea2000c1e1b00 */
        /* <DEDUP_REMOVED lines=19> */
.L_x_893:
[----:B------:R-:W-:Y:S05]  /*7230*/  BSYNC.RECONVERGENT B1 ;  /* 0x0000000000017941 */ /* 0x000fea0003800200 */
.L_x_892:
        /* <DEDUP_REMOVED lines=8> */
[----:B01234-:R-:W0:Y:S02]  /*72c0*/  S2R R12, SR_TID.X ;  /* 0x00000000000c7919 */ /* 0x01fe240000002100 */
        /* <DEDUP_REMOVED lines=9> */
.L_x_899:
[----:B------:R-:W-:Y:S05]  /*7360*/  BSYNC.RECONVERGENT B2 ;  /* 0x0000000000027941 */ /* 0x000fea0003800200 */
.L_x_898:
[----:B------:R-:W-:-:S09]  /*7370*/  UISETP.NE.AND UP0, UPT, UR14, URZ, UPT ;  /* 0x000000ff0e00728c */ /* 0x000fd2000bf05270 */
[----:B------:R-:W-:Y:S05]  /*7380*/  BRA.U UP0, `(.L_x_897) ;  /* 0x0000000100547547 */ /* 0x000fea000b800000 */
[----:B------:R-:W-:-:S13]  /*7390*/  ISETP.NE.AND P4, PT, R217, RZ, PT ;  /* 0x000000ffd900720c */ /* 0x000fda0003f85270 */
[----:B01234-:R-:W2:Y:S01]  /*73a0*/  @P4 LDG.E.64 R12, desc[UR36][R2.64+0x150] ;  /* 0x00015024020c4981 */ /* 0x01fea2000c1e1b00 */
        /* <DEDUP_REMOVED lines=19> */
.L_x_897:
[----:B------:R-:W-:Y:S05]  /*74e0*/  BSYNC.RECONVERGENT B1 ;  /* 0x0000000000017941 */ /* 0x000fea0003800200 */
.L_x_896:
        /* <DEDUP_REMOVED lines=8> */
[----:B01234-:R-:W0:Y:S02]  /*7570*/  S2R R12, SR_TID.X ;  /* 0x00000000000c7919 */ /* 0x01fe240000002100 */
        /* <DEDUP_REMOVED lines=9> */
.L_x_903:
[----:B------:R-:W-:Y:S05]  /*7610*/  BSYNC.RECONVERGENT B2 ;  /* 0x0000000000027941 */ /* 0x000fea0003800200 */
.L_x_902:
        /* <DEDUP_REMOVED lines=23> */
.L_x_901:
[----:B------:R-:W-:Y:S05]  /*7790*/  BSYNC.RECONVERGENT B1 ;  /* 0x0000000000017941 */ /* 0x000fea0003800200 */
.L_x_900:
        /* <DEDUP_REMOVED lines=18> */
.L_x_907:
[----:B------:R-:W-:Y:S05]  /*78c0*/  BSYNC.RECONVERGENT B2 ;  /* 0x0000000000027941 */ /* 0x000fea0003800200 */
.L_x_906:
        /* <DEDUP_REMOVED lines=23> */
.L_x_905:
[----:B------:R-:W-:Y:S05]  /*7a40*/  BSYNC.RECONVERGENT B1 ;  /* 0x0000000000017941 */ /* 0x000fea0003800200 */
.L_x_904:
        /* <DEDUP_REMOVED lines=18> */
.L_x_911:
[----:B------:R-:W-:Y:S05]  /*7b70*/  BSYNC.RECONVERGENT B2 ;  /* 0x0000000000027941 */ /* 0x000fea0003800200 */
.L_x_910:
        /* <DEDUP_REMOVED lines=23> */
.L_x_909:
[----:B------:R-:W-:Y:S05]  /*7cf0*/  BSYNC.RECONVERGENT B1 ;  /* 0x0000000000017941 */ /* 0x000fea0003800200 */
.L_x_908:
        /* <DEDUP_REMOVED lines=18> */
.L_x_915:
[----:B------:R-:W-:Y:S05]  /*7e20*/  BSYNC.RECONVERGENT B2 ;  /* 0x0000000000027941 */ /* 0x000fea0003800200 */
.L_x_914:
        /* <DEDUP_REMOVED lines=23> */
.L_x_913:
[----:B------:R-:W-:Y:S05]  /*7fa0*/  BSYNC.RECONVERGENT B1 ;  /* 0x0000000000017941 */ /* 0x000fea0003800200 */
.L_x_912:
        /* <DEDUP_REMOVED lines=18> */
.L_x_919:
[----:B------:R-:W-:Y:S05]  /*80d0*/  BSYNC.RECONVERGENT B2 ;  /* 0x0000000000027941 */ /* 0x000fea0003800200 */
.L_x_918:
        /* <DEDUP_REMOVED lines=23> */
.L_x_917:
[----:B------:R-:W-:Y:S05]  /*8250*/  BSYNC.RECONVERGENT B1 ;  /* 0x0000000000017941 */ /* 0x000fea0003800200 */
.L_x_916:
        /* <DEDUP_REMOVED lines=18> */
.L_x_923:
[----:B------:R-:W-:Y:S05]  /*8380*/  BSYNC.RECONVERGENT B2 ;  /* 0x0000000000027941 */ /* 0x000fea0003800200 */
.L_x_922:
        /* <DEDUP_REMOVED lines=23> */
.L_x_921:
[----:B------:R-:W-:Y:S05]  /*8500*/  BSYNC.RECONVERGENT B1 ;  /* 0x0000000000017941 */ /* 0x000fea0003800200 */
.L_x_920:
        /* <DEDUP_REMOVED lines=18> */
.L_x_927:
[----:B------:R-:W-:Y:S05]  /*8630*/  BSYNC.RECONVERGENT B2 ;  /* 0x0000000000027941 */ /* 0x000fea0003800200 */
.L_x_926:
        /* <DEDUP_REMOVED lines=23> */
.L_x_925:
[----:B------:R-:W-:Y:S05]  /*87b0*/  BSYNC.RECONVERGENT B1 ;  /* 0x0000000000017941 */ /* 0x000fea0003800200 */
.L_x_924:
        /* <DEDUP_REMOVED lines=18> */
.L_x_931:
[----:B------:R-:W-:Y:S05]  /*88e0*/  BSYNC.RECONVERGENT B2 ;  /* 0x0000000000027941 */ /* 0x000fea0003800200 */
.L_x_930:
        /* <DEDUP_REMOVED lines=23> */
.L_x_929:
[----:B------:R-:W-:Y:S05]  /*8a60*/  BSYNC.RECONVERGENT B1 ;  /* 0x0000000000017941 */ /* 0x000fea0003800200 */
.L_x_928:
        /* <DEDUP_REMOVED lines=18> */
.L_x_935:
[----:B------:R-:W-:Y:S05]  /*8b90*/  BSYNC.RECONVERGENT B2 ;  /* 0x0000000000027941 */ /* 0x000fea0003800200 */
.L_x_934:
        /* <DEDUP_REMOVED lines=23> */
.L_x_933:
[----:B------:R-:W-:Y:S05]  /*8d10*/  BSYNC.RECONVERGENT B1 ;  /* 0x0000000000017941 */ /* 0x000fea0003800200 */
.L_x_932:
[----:B------:R-:W-:Y:S04]  /*8d20*/  BSSY.RECONVERGENT B1, `(.L_x_936) ;  /* 0x000002b000017945 */ /* 0x000fe80003800200 */
[----:B------:R-:W-:Y:S05]  /*8d30*/  @P1 BRA `(.L_x_937) ;  /* 0x0000000000a41947 */ /* 0x000fea0003800000 */
[----:B------:R-:W-:Y:S01]  /*8d40*/  IADD3 R11, PT, PT, R220, R7, RZ ;  /* 0x00000007dc0b7210 */ /* 0x000fe20007ffe0ff */
[----:B------:R-:W-:Y:S01]  /*8d50*/  BSSY.RECONVERGENT B2, `(.L_x_938) ;  /* 0x000000f000027945 */ /* 0x000fe20003800200 */
[----:B------:R-:W-:-:S03]  /*8d60*/  CS2R R210, SRZ ;  /* 0x0000000000d27805 */ /* 0x000fc6000001ff00 */
[----:B------:R-:W-:-:S05]  /*8d70*/  IMAD.SHL.U32 R219, R11, 0x8, RZ ;  /* 0x000000080bdb7824 */ /* 0x000fca00078e00ff */
[----:B------:R-:W-:-:S13]  /*8d80*/  ISETP.GE.AND P3, PT, R219, R4, PT ;  /* 0x00000004db00720c */ /* 0x000fda0003f66270 */
[----:B------:R-:W-:Y:S05]  /*8d90*/  @P3 BRA `(.L_x_939) ;  /* 0x0000000000283947 */ /* 0x000fea0003800000 */
[----:B------:R-:W0:Y:S02]  /*8da0*/  S2R R4, SR_TID.X ;  /* 0x0000000000047919 */ /* 0x000e240000002100 */
[----:B0-----:R-:W-:-:S04]  /*8db0*/  SHF.L.U32 R4, R4, 0x2, RZ ;  /* 0x0000000204047819 */ /* 0x001fc800000006ff */
[----:B------:R-:W-:-:S05]  /*8dc0*/  LOP3.LUT R4, R4, 0x4, RZ, 0xc0, !PT ;  /* 0x0000000404047812 */ /* 0x000fca00078ec0ff */
[----:B-1234-:R-:W-:Y:S01]  /*8dd0*/  IMAD R12, R6, R7, R4 ;  /* 0x00000007060c7224 */ /* 0x01efe200078e0204 */
[----:B------:R-:W-:-:S04]  /*8de0*/  SHF.R.S32.HI R4, RZ, 0x1f, R219 ;  /* 0x0000001fff047819 */ /* 0x000fc800000114db */
[----:B------:R-:W-:-:S04]  /*8df0*/  IADD3 R11, P4, PT, R12, R219, RZ ;  /* 0x000000db0c0b7210 */ /* 0x000fc80007f9e0ff */
[----:B------:R-:W-:Y:S02]  /*8e00*/  LEA.HI.X.SX32 R4, R12, R4, 0x1, P4 ;  /* 0x000000040c047211 */ /* 0x000fe400020f0eff */
[----:B------:R-:W-:-:S04]  /*8e10*/  LEA R210, P4, R11, UR6, 0x1 ;  /* 0x000000060bd27c11 */ /* 0x000fc8000f8808ff */
[----:B------:R-:W-:-:S06]  /*8e20*/  LEA.HI.X R211, R11, UR7, R4, 0x1, P4 ;  /* 0x000000070bd37c11 */ /* 0x000fcc000a0f0c04 */
[----:B------:R-:W5:Y:S03]  /*8e30*/  LDG.E.64 R210, desc[UR36][R210.64] ;  /* 0x00000024d2d27981 */ /* 0x000f66000c1e1b00 */
.L_x_939:
[----:B------:R-:W-:Y:S05]  /*8e40*/  BSYNC.RECONVERGENT B2 ;  /* 0x0000000000027941 */ /* 0x000fea0003800200 */
.L_x_938:
[----:B------:R-:W-:-:S09]  /*8e50*/  UISETP.NE.AND UP0, UPT, UR14, URZ, UPT ;  /* 0x000000ff0e00728c */ /* 0x000fd2000bf05270 */
[----:B------:R-:W-:Y:S05]  /*8e60*/  BRA.U UP0, `(.L_x_937) ;  /* 0x0000000100587547 */ /* 0x000fea000b800000 */
[----:B------:R-:W-:Y:S01]  /*8e70*/  ISETP.NE.AND P5, PT, R217, RZ, PT ;  /* 0x000000ffd900720c */ /* 0x000fe20003fa5270 */
[----:B------:R-:W0:Y:S01]  /*8e80*/  @!P3 S2R R221, SR_TID.X ;  /* 0x0000000000ddb919 */ /* 0x000e220000002100 */
[----:B------:R-:W0:Y:S01]  /*8e90*/  @!P3 LDC R220, c[0x0][0x3f8] ;  /* 0x0000fe00ffdcbb82 */ /* 0x000e220000000800 */
[----:B------:R-:W0:Y:S01]  /*8ea0*/  @!P3 S2R R4, SR_CTAID.Y ;  /* 0x000000000004b919 */ /* 0x000e220000002600 */
[----:B------:R-:W0:Y:S06]  /*8eb0*/  @!P3 S2R R11, SR_CTAID.X ;  /* 0x00000000000bb919 */ /* 0x000e2c0000002500 */
[----:B------:R-:W0:Y:S03]  /*8ec0*/  @!P3 LDC.64 R14, c[0x0][0x3b8] ;  /* 0x0000ee00ff0ebb82 */ /* 0x000e260000000a00 */
[----:B01234-:R-:W2:Y:S01]  /*8ed0*/  @P5 LDG.E.64 R12, desc[UR36][R2.64+0x1f0] ;  /* 0x0001f024020c5981 */ /* 0x01fea2000c1e1b00 */
[----:B-----5:R-:W-:-:S02]  /*8ee0*/  HADD2 R210, R210, R98 ;  /* 0x00000062d2d27230 */ /* 0x020fc40000000000 */
[----:B------:R-:W-:Y:S01]  /*8ef0*/  HFMA2 R211, R211, 1, 1, R99 ;  /* 0x3c003c00d3d37831 */ /* 0x000fe20000000063 */
[----:B------:R-:W-:-:S04]  /*8f00*/  @!P3 SHF.L.U32 R221, R221, 0x2, RZ ;  /* 0x00000002ddddb819 */ /* 0x000fc800000006ff */
[----:B------:R-:W-:Y:S01]  /*8f10*/  @!P3 LOP3.LUT R221, R221, 0x4, RZ, 0xc0, !PT ;  /* 0x00000004ddddb812 */ /* 0x000fe200078ec0ff */
[----:B------:R-:W-:Y:S01]  /*8f20*/  @!P3 IMAD R4, R4, R220, R11 ;  /* 0x000000dc0404b224 */ /* 0x000fe200078e020b */
[----:B------:R-:W-:-:S03]  /*8f30*/  @!P3 SHF.R.S32.HI R11, RZ, 0x1f, R219 ;  /* 0x0000001fff0bb819 */ /* 0x000fc600000114db */
[----:B------:R-:W-:-:S04]  /*8f40*/  @!P3 IMAD R4, R4, R7, RZ ;  /* 0x000000070404b224 */ /* 0x000fc800078e02ff */
[----:B------:R-:W-:-:S05]  /*8f50*/  @!P3 IMAD R220, R4, 0xc0, R221 ;  /* 0x000000c004dcb824 */ /* 0x000fca00078e02dd */
[----:B------:R-:W-:-:S04]  /*8f60*/  @!P3 IADD3 R4, P4, PT, R220, R219, RZ ;  /* 0x000000dbdc04b210 */ /* 0x000fc80007f9e0ff */
[----:B------:R-:W-:Y:S02]  /*8f70*/  @!P3 LEA.HI.X.SX32 R11, R220, R11, 0x1, P4 ;  /* 0x0000000bdc0bb211 */ /* 0x000fe400020f0eff */
[----:B------:R-:W-:-:S04]  /*8f80*/  @!P3 LEA R14, P4, R4, R14, 0x1 ;  /* 0x0000000e040eb211 */ /* 0x000fc800078808ff */
[----:B------:R-:W-:Y:S01]  /*8f90*/  @!P3 LEA.HI.X R15, R4, R15, R11, 0x1, P4 ;  /* 0x0000000f040fb211 */ /* 0x000fe200020f0c0b */
[----:B--2---:R-:W-:Y:S02]  /*8fa0*/  @P5 HMUL2 R210, R210, R12 ;  /* 0x0000000cd2d25232 */ /* 0x004fe40000000000 */
[----:B------:R-:W-:-:S05]  /*8fb0*/  @P5 HFMA2 R211, R211, R13, -RZ ;  /* 0x0000000dd3d35231 */ /* 0x000fca00001000ff */
[----:B------:R0:W-:Y:S02]  /*8fc0*/  @!P3 STG.E.64 desc[UR36][R14.64], R210 ;  /* 0x000000d20e00b986 */ /* 0x0001e4000c101b24 */
.L_x_937:
[----:B------:R-:W-:Y:S05]  /*8fd0*/  BSYNC.RECONVERGENT B1 ;  /* 0x0000000000017941 */ /* 0x000fea0003800200 */
.L_x_936:
[----:B-----5:R-:W-:Y:S02]  /*8fe0*/  HMUL2 R4, R82, R96 ;  /* 0x0000006052047232 */ /* 0x020fe40000000000 */
[----:B------:R-:W-:Y:S01]  /*8ff0*/  HFMA2 R11, R83, R97, -RZ ;  /* 0x00000061530b7231 */ /* 0x000fe200001000ff */
[----:B------:R-:W-:Y:S01]  /*9000*/  UMOV UR4, 0xffffffff ;  /* 0xffffffff00047882 */ /* 0x000fe20000000000 */
        /* <DEDUP_REMOVED lines=48> */
[----:B0-----:R-:W-:Y:S02]  /*9310*/  HFMA2 R15, R32, R198, R4 ;  /* 0x000000c6200f7231 */ /* 0x001fe40000000004 */
[----:B------:R-:W-:Y:S01]  /*9320*/  HFMA2 R11, R33, R199, R11 ;  /* 0x000000c7210b7231 */ /* 0x000fe2000000000b */
[----:B------:R-:W0:Y:S01]  /*9330*/  S2R R4, SR_TID.X ;  /* 0x0000000000047919 */ /* 0x000e220000002100 */
[----:B------:R-:W-:Y:S02]  /*9340*/  HFMA2 R14, R30, R200, R15 ;  /* 0x000000c81e0e7231 */ /* 0x000fe4000000000f */
[----:B------:R-:W-:-:S02]  /*9350*/  HFMA2 R11, R31, R201, R11 ;  /* 0x000000c91f0b7231 */ /* 0x000fc4000000000b */
[----:B-1234-:R-:W-:Y:S02]  /*9360*/  HFMA2 R13, R28, R202, R14 ;  /* 0x000000ca1c0d7231 */ /* 0x01efe4000000000e */
        /* <DEDUP_REMOVED lines=10> */
[--C-:B------:R-:W-:Y:S01]  /*9410*/  HADD2.F32 R13, -RZ, R11.reuse.H0_H0 ;  /* 0x2000000bff0d7230 */ /* 0x100fe20000004100 */
[----:B0-----:R-:W-:Y:S01]  /*9420*/  LOP3.LUT R219, R4, 0x1, RZ, 0xc0, !PT ;  /* 0x0000000104db7812 */ /* 0x001fe200078ec0ff */
[----:B------:R-:W-:-:S05]  /*9430*/  HADD2.F32 R12, -RZ, R11.H1_H1 ;  /* 0x3000000bff0c7230 */ /* 0x000fca0000004100 */
[----:B------:R-:W-:Y:S01]  /*9440*/  FADD.FTZ R13, R13, R12 ;  /* 0x0000000c0d0d7221 */ /* 0x000fe20000010000 */
[----:B------:R-:W-:Y:S06]  /*9450*/  BRA.DIV UR4, `(.L_x_940) ;  /* 0x0000005204347947 */ /* 0x000fec000b800000 */
[----:B------:R0:W1:Y:S02]  /*9460*/  SHFL.BFLY PT, R14, R13, 0x1, 0x1f ;  /* 0x0c201f000d0e7f89 */ /* 0x00006400000e0000 */
.L_x_1014:
[----:B------:R-:W-:Y:S01]  /*9470*/  ISETP.EQ.U32.OR P1, PT, R219, 0x1, P1 ;  /* 0x00000001db00780c */ /* 0x000fe20000f22470 */
        /* <DEDUP_REMOVED lines=17> */
[----:B--2---:R-:W-:-:S05]  /*9590*/  @P1 IMAD.IADD R219, R219, 0x1, R220 ;  /* 0x00000001dbdb1824 */ /* 0x004fca00078e02dc */
        /* <DEDUP_REMOVED lines=10> */
.L_x_942:
[----:B------:R-:W-:Y:S05]  /*9640*/  BSYNC.RECONVERGENT B1 ;  /* 0x0000000000017941 */ /* 0x000fea0003800200 */
.L_x_941:
[----:B-1----:R-:W-:Y:S01]  /*9650*/  IADD3 R11, PT, PT, R215, 0x3f, RZ ;  /* 0x0000003fd70b7810 */ /* 0x002fe20007ffe0ff */
[----:B------:R-:W-:Y:S01]  /*9660*/  VIADD R216, R216, 0x100 ;  /* 0x00000100d8d87836 */ /* 0x000fe20000000000 */
[----:B------:R-:W-:Y:S02]  /*9670*/  IADD3 R10, P2, PT, R10, 0x40, RZ ;  /* 0x000000400a0a7810 */ /* 0x000fe40007f5e0ff */
[----:B------:R-:W-:Y:S02]  /*9680*/  ISETP.GE.AND P1, PT, R11, R214, PT ;  /* 0x000000d60b00720c */ /* 0x000fe40003f26270 */
[----:B------:R-:W-:Y:S02]  /*9690*/  IADD3 R215, PT, PT, R215, 0x40, RZ ;  /* 0x00000040d7d77810 */ /* 0x000fe40007ffe0ff */
[----:B------:R-:W-:Y:S02]  /*96a0*/  IADD3 R212, PT, PT, R212, 0x40, RZ ;  /* 0x00000040d4d47810 */ /* 0x000fe40007ffe0ff */
[----:B------:R-:W-:-:S07]  /*96b0*/  IADD3.X R213, PT, PT, RZ, R213, RZ, P2, !PT ;  /* 0x000000d5ffd57210 */ /* 0x000fce00017fe4ff */
[----:B------:R-:W-:Y:S05]  /*96c0*/  @!P1 BRA `(.L_x_943) ;  /* 0xffffffa000749947 */ /* 0x000fea000383ffff */
.L_x_811:
[----:B0-----:R-:W-:Y:S05]  /*96d0*/  BSYNC B0 ;  /* 0x0000000000007941 */ /* 0x001fea0003800000 */
.L_x_810:
[----:B------:R-:W-:-:S03]  /*96e0*/  UMOV UR4, 0xffffffff ;  /* 0xffffffff00047882 */ /* 0x000fc60000000000 */
[----:B------:R-:W-:Y:S05]  /*96f0*/  BRA.DIV UR4, `(.L_x_944) ;  /* 0x0000004e04b07947 */ /* 0x000fea000b800000 */
[----:B------:R-:W0:Y:S02]  /*9700*/  SHFL.BFLY PT, R14, R0, 0x10, 0x1f ;  /* 0x0e001f00000e7f89 */ /* 0x000e2400000e0000 */
[----:B0-----:R-:W-:-:S05]  /*9710*/  FMNMX.FTZ R13, R14, R0, !PT ;  /* 0x000000000e0d7209 */ /* 0x001fca0007810000 */
[----:B------:R-:W1:Y:S02]  /*9720*/  SHFL.BFLY PT, R14, R13, 0x8, 0x1f ;  /* 0x0d001f000d0e7f89 */ /* 0x000e6400000e0000 */
[----:B-1--4-:R-:W-:-:S05]  /*9730*/  FMNMX.FTZ R2, R13, R14, !PT ;  /* 0x0000000e0d027209 */ /* 0x012fca0007810000 */
[----:B------:R-:W0:Y:S02]  /*9740*/  SHFL.BFLY PT, R14, R2, 0x4, 0x1f ;  /* 0x0c801f00020e7f89 */ /* 0x000e2400000e0000 */
[----:B0-----:R-:W-:-:S05]  /*9750*/  FMNMX.FTZ R3, R2, R14, !PT ;  /* 0x0000000e02037209 */ /* 0x001fca0007810000 */
[----:B------:R0:W1:Y:S02]  /*9760*/  SHFL.BFLY PT, R14, R3, 0x2, 0x1f ;  /* 0x0c401f00030e7f89 */ /* 0x00006400000e0000 */
.L_x_1020:
[----:B------:R-:W2:Y:S01]  /*9770*/  S2R R20, SR_CgaCtaId ;  /* 0x0000000000147919 */ /* 0x000ea20000008800 */
[----:B---3--:R-:W-:Y:S01]  /*9780*/  LOP3.LUT P0, R0, R4, 0x1f, RZ, 0xc0, !PT ;  /* 0x0000001f04007812 */ /* 0x008fe2000780c0ff */
[----:B------:R-:W-:Y:S05]  /*9790*/  WARPSYNC.ALL ;  /* 0x0000000000007948 */ /* 0x000fea0003800000 */
[----:B------:R-:W-:Y:S02]  /*97a0*/  MOV R13, 0x400 ;  /* 0x00000400000d7802 */ /* 0x000fe40000000f00 */
[----:B01----:R-:W-:Y:S02]  /*97b0*/  FMNMX.FTZ R3, R3, R14, !PT ;  /* 0x0000000e03037209 */ /* 0x003fe40007810000 */
[----:B--2---:R-:W-:-:S04]  /*97c0*/  LEA R5, R20, R13, 0x18 ;  /* 0x0000000d14057211 */ /* 0x004fc800078ec0ff */
[----:B------:R-:W-:-:S05]  /*97d0*/  @!P0 LEA.HI R2, R4, R5, RZ, 0x1d ;  /* 0x0000000504028211 */ /* 0x000fca00078fe8ff */
[----:B------:R0:W-:Y:S01]  /*97e0*/  @!P0 STS [R2], R3 ;  /* 0x0000000302008388 */ /* 0x0001e20000000800 */
[----:B------:R-:W-:Y:S01]  /*97f0*/  BAR.SYNC.DEFER_BLOCKING 0x0 ;  /* 0x0000000000007b1d */ /* 0x000fe20000010000 */
[C---:B------:R-:W-:Y:S01]  /*9800*/  ISETP.GT.U32.AND P0, PT, R0.reuse, 0x3, PT ;  /* 0x000000030000780c */ /* 0x040fe20003f04070 */
[----:B0-----:R-:W-:Y:S01]  /*9810*/  IMAD R2, R0, 0x4, R5 ;  /* 0x0000000400027824 */ /* 0x001fe200078e0205 */
[----:B------:R-:W-:Y:S01]  /*9820*/  MOV R8, 0xff7fffff ;  /* 0xff7fffff00087802 */ /* 0x000fe20000000f00 */
[----:B------:R-:W-:Y:S02]  /*9830*/  IMAD.MOV.U32 R12, RZ, RZ, RZ ;  /* 0x000000ffff0c7224 */ /* 0x000fe400078e00ff */
[----:B------:R-:W-:Y:S08]  /*9840*/  BSSY.RECONVERGENT B0, `(.L_x_945) ;  /* 0x0000150000007945 */ /* 0x000ff00003800200 */
[----:B------:R-:W0:Y:S04]  /*9850*/  @!P0 LDS R8, [R2] ;  /* 0x0000000002088984 */ /* 0x000e280000000800 */
[----:B0-----:R-:W0:Y:S02]  /*9860*/  SHFL.BFLY PT, R3, R8, 0x2, 0x1f ;  /* 0x0c401f0008037f89 */ /* 0x001e2400000e0000 */
[----:B0-----:R-:W-:-:S05]  /*9870*/  FMNMX.FTZ R10, R3, R8, !PT ;  /* 0x00000008030a7209 */ /* 0x001fca0007810000 */
[----:B------:R-:W0:Y:S02]  /*9880*/  SHFL.BFLY PT, R3, R10, 0x1, 0x1f ;  /* 0x0c201f000a037f89 */ /* 0x000e2400000e0000 */
[----:B0-----:R-:W-:Y:S02]  /*9890*/  FMNMX.FTZ R11, R10, R3, !PT ;  /* 0x000000030a0b7209 */ /* 0x001fe40007810000 */
[----:B------:R-:W-:-:S03]  /*98a0*/  IADD3 R3, PT, PT, R4, R9, RZ ;  /* 0x0000000904037210 */ /* 0x000fc60007ffe0ff */
[----:B------:R0:W1:Y:S01]  /*98b0*/  SHFL.IDX PT, R38, R11, RZ, 0x1f ;  /* 0x00001fff0b267589 */ /* 0x00006200000e0000 */
[----:B------:R-:W-:-:S13]  /*98c0*/  ISETP.GE.AND P0, PT, R3, R18, PT ;  /* 0x000000120300720c */ /* 0x000fda0003f06270 */
[----:B0-----:R-:W-:Y:S05]  /*98d0*/  @P0 BRA `(.L_x_946) ;  /* 0x0000001400180947 */ /* 0x001fea0003800000 */
[----:B------:R-:W0:Y:S02]  /*98e0*/  LDC.64 R10, c[0x0][0x420] ;  /* 0x00010800ff0a7b82 */ /* 0x000e240000000a00 */
[----:B0-----:R-:W-:-:S04]  /*98f0*/  ISETP.NE.U32.AND P0, PT, R10, RZ, PT ;  /* 0x000000ff0a00720c */ /* 0x001fc80003f05070 */
[----:B------:R-:W-:-:S13]  /*9900*/  ISETP.NE.AND.EX P0, PT, R11, RZ, PT, P0 ;  /* 0x000000ff0b00720c */ /* 0x000fda0003f05300 */
[----:B------:R-:W-:Y:S05]  /*9910*/  @P0 BRA `(.L_x_947) ;  /* 0x0000000c008c0947 */ /* 0x000fea0003800000 */
[----:B------:R-:W-:Y:S01]  /*9920*/  VIADDMNMX R8, R3, 0x80, R18, !PT ;  /* 0x0000008003087846 */ /* 0x000fe20007800112 */
[----:B------:R-:W-:Y:S01]  /*9930*/  BSSY.RECONVERGENT B1, `(.L_x_948) ;  /* 0x000001c000017945 */ /* 0x000fe20003800200 */
[----:B------:R-:W-:Y:S01]  /*9940*/  LOP3.LUT R7, RZ, R4, RZ, 0x33, !PT ;  /* 0x00000004ff077212 */ /* 0x000fe200078e33ff */
[----:B------:R-:W-:-:S03]  /*9950*/  HFMA2 R12, -RZ, RZ, 0, 0 ;  /* 0x00000000ff0c7431 */ /* 0x000fc600000001ff */
[----:B------:R-:W-:-:S04]  /*9960*/  IADD3 R8, PT, PT, -R9, R8, R7 ;  /* 0x0000000809087210 */ /* 0x000fc80007ffe107 */
        /* <DEDUP_REMOVED lines=9> */
[----:B------:R-:W-:Y:S02]  /*9a00*/  LOP3.LUT R8, R7, 0x3, RZ, 0xc0, !PT ;  /* 0x0000000307087812 */ /* 0x000fe400078ec0ff */
[----:B------:R-:W-:Y:S01]  /*9a10*/  MOV R7, R3 ;  /* 0x0000000300077202 */ /* 0x000fe20000000f00 */
[----:B------:R-:W-:Y:S01]  /*9a20*/  IMAD R10, R4, 0x4, R11 ;  /* 0x00000004040a7824 */ /* 0x000fe200078e020b */
[----:B------:R-:W-:-:S07]  /*9a30*/  IADD3 R8, PT, PT, -R8, RZ, RZ ;  /* 0x000000ff08087210 */ /* 0x000fce0007ffe1ff */
.L_x_950:
        /* <DEDUP_REMOVED lines=11> */
.L_x_949:
[----:B------:R-:W-:Y:S05]  /*9af0*/  BSYNC.RECONVERGENT B1 ;  /* 0x0000000000017941 */ /* 0x000fea0003800200 */
.L_x_948:
[----:B------:R-:W-:Y:S05]  /*9b00*/  @!P1 BRA `(.L_x_946) ;  /* 0x00000010008c9947 */ /* 0x000fea0003800000 */
[----:B------:R-:W-:Y:S01]  /*9b10*/  IADD3 R10, PT, PT, R18, -R7, RZ ;  /* 0x80000007120a7210 */ /* 0x000fe20007ffe0ff */
[----:B------:R-:W-:Y:S01]  /*9b20*/  VIADD R13, R13, 0x420 ;  /* 0x000004200d0d7836 */ /* 0x000fe20000000000 */
[----:B------:R-:W-:Y:S01]  /*9b30*/  SHF.L.U32 R8, R9, 0x2, RZ ;  /* 0x0000000209087819 */ /* 0x000fe200000006ff */
[----:B------:R-:W-:Y:S01]  /*9b40*/  BSSY.RECONVERGENT B1, `(.L_x_951) ;  /* 0x000006d000017945 */ /* 0x000fe20003800200 */
[----:B------:R-:W-:Y:S02]  /*9b50*/  ISETP.GT.AND P1, PT, R10, 0x600, PT ;  /* 0x000006000a00780c */ /* 0x000fe40003f24270 */
[----:B------:R-:W-:Y:S02]  /*9b60*/  LEA R13, R20, R13, 0x18 ;  /* 0x0000000d140d7211 */ /* 0x000fe400078ec0ff */
[----:B------:R-:W-:Y:S02]  /*9b70*/  LEA R8, R7, -R8, 0x2 ;  /* 0x8000000807087211 */ /* 0x000fe400078e10ff */
[----:B------:R-:W-:-:S02]  /*9b80*/  PLOP3.LUT P0, PT, PT, PT, PT, 0x80, 0x8 ;  /* 0x000000000008781c */ /* 0x000fc40003f0f070 */
[----:B------:R-:W-:-:S05]  /*9b90*/  IADD3 R8, PT, PT, R8, 0x400, R13 ;  /* 0x0000040008087810 */ /* 0x000fca0007ffe00d */
[----:B------:R-:W-:Y:S06]  /*9ba0*/  @!P1 BRA `(.L_x_952) ;  /* 0x0000000400989947 */ /* 0x000fec0003800000 */
[----:B------:R-:W-:Y:S01]  /*9bb0*/  PLOP3.LUT P0, PT, PT, PT, PT, 0x8, 0x80 ;  /* 0x000000000080781c */ /* 0x000fe20003f0e170 */
[----:B------:R-:W-:-:S12]  /*9bc0*/  VIADD R36, R18, 0xfffffa00 ;  /* 0xfffffa0012247836 */ /* 0x000fd80000000000 */
.L_x_953:
        /* <DEDUP_REMOVED lines=13> */
[C---:B-1----:R-:W-:Y:S01]  /*9ca0*/  FADD.FTZ R10, -R38.reuse, R10 ;  /* 0x0000000a260a7221 */ /* 0x042fe20000010100 */
[----:B0-----:R-:W-:-:S02]  /*9cb0*/  FADD.FTZ R11, -R38, R11 ;  /* 0x0000000b260b7221 */ /* 0x001fc40000010100 */
[----:B------:R-:W0:Y:S01]  /*9cc0*/  LDS R30, [R8+0x1200] ;  /* 0x00120000081e7984 */ /* 0x000e220000000800 */
[----:B------:R-:W-:Y:S01]  /*9cd0*/  FMUL.FTZ R10, R10, 1.4426950216293334961 ;  /* 0x3fb8aa3b0a0a7820 */ /* 0x000fe20000410000 */
[C---:B--2---:R-:W-:Y:S01]  /*9ce0*/  FADD.FTZ R14, -R38.reuse, R13 ;  /* 0x0000000d260e7221 */ /* 0x044fe20000010100 */
[----:B------:R-:W-:Y:S01]  /*9cf0*/  FMUL.FTZ R13, R11, 1.4426950216293334961 ;  /* 0x3fb8aa3b0b0d7820 */ /* 0x000fe20000410000 */
[----:B------:R-:W1:Y:S01]  /*9d00*/  LDS R32, [R8+0x1400] ;  /* 0x0014000008207984 */ /* 0x000e620000000800 */
[----:B------:R2:W2:Y:S01]  /*9d10*/  MUFU.EX2 R11, R10 ;  /* 0x0000000a000b7308 */ /* 0x0004a20000000800 */
[----:B---3--:R-:W-:Y:S01]  /*9d20*/  FADD.FTZ R15, -R38, R15 ;  /* 0x0000000f260f7221 */ /* 0x008fe20000010100 */
[----:B------:R-:W-:Y:S01]  /*9d30*/  FMUL.FTZ R14, R14, 1.4426950216293334961 ;  /* 0x3fb8aa3b0e0e7820 */ /* 0x000fe20000410000 */
[----:B------:R-:W3:Y:S01]  /*9d40*/  LDS R33, [R8+0x1600] ;  /* 0x0016000008217984 */ /* 0x000ee20000000800 */
[----:B------:R-:W2:Y:S01]  /*9d50*/  MUFU.EX2 R13, R13 ;  /* 0x0000000d000d7308 */ /* 0x000ea20000000800 */
[C---:B----4-:R-:W-:Y:S01]  /*9d60*/  FADD.FTZ R20, -R38.reuse, R19 ;  /* 0x0000001326147221 */ /* 0x050fe20000010100 */
[----:B------:R-:W-:Y:S01]  /*9d70*/  FMUL.FTZ R19, R15, 1.4426950216293334961 ;  /* 0x3fb8aa3b0f137820 */ /* 0x000fe20000410000 */
[----:B------:R-:W4:Y:S01]  /*9d80*/  LDS R34, [R8+0x1800] ;  /* 0x0018000008227984 */ /* 0x000f220000000800 */
[----:B------:R-:W2:Y:S01]  /*9d90*/  MUFU.EX2 R15, R14 ;  /* 0x0000000e000f7308 */ /* 0x000ea20000000800 */
[----:B-----5:R-:W-:Y:S01]  /*9da0*/  FADD.FTZ R21, -R38, R21 ;  /* 0x0000001526157221 */ /* 0x020fe20000010100 */
[----:B------:R-:W-:Y:S01]  /*9db0*/  FMUL.FTZ R20, R20, 1.4426950216293334961 ;  /* 0x3fb8aa3b14147820 */ /* 0x000fe20000410000 */
[----:B------:R-:W5:Y:S01]  /*9dc0*/  LDS R35, [R8+0x1a00] ;  /* 0x001a000008237984 */ /* 0x000f620000000800 */
[----:B------:R-:W0:Y:S01]  /*9dd0*/  MUFU.EX2 R19, R19 ;  /* 0x0000001300137308 */ /* 0x000e220000000800 */
[----:B--2---:R-:W-:Y:S01]  /*9de0*/  FMUL.FTZ R10, R21, 1.4426950216293334961 ;  /* 0x3fb8aa3b150a7820 */ /* 0x004fe20000410000 */
[----:B------:R-:W-:Y:S01]  /*9df0*/  FADD.FTZ R12, R11, R12 ;  /* 0x0000000c0b0c7221 */ /* 0x000fe20000010000 */
[C---:B------:R-:W-:Y:S01]  /*9e00*/  FADD.FTZ R22, -R38.reuse, R22 ;  /* 0x0000001626167221 */ /* 0x040fe20000010100 */
[----:B------:R-:W2:Y:S01]  /*9e10*/  MUFU.EX2 R21, R20 ;  /* 0x0000001400157308 */ /* 0x000ea20000000800 */
[----:B------:R-:W-:Y:S01]  /*9e20*/  FADD.FTZ R24, -R38, R23 ;  /* 0x0000001726187221 */ /* 0x000fe20000010100 */
[----:B------:R-:W-:Y:S01]  /*9e30*/  FADD.FTZ R12, R12, R13 ;  /* 0x0000000d0c0c7221 */ /* 0x000fe20000010000 */
[----:B------:R-:W-:Y:S01]  /*9e40*/  FMUL.FTZ R22, R22, 1.4426950216293334961 ;  /* 0x3fb8aa3b16167820 */ /* 0x000fe20000410000 */
[----:B------:R-:W2:Y:S01]  /*9e50*/  MUFU.EX2 R23, R10 ;  /* 0x0000000a00177308 */ /* 0x000ea20000000800 */
[----:B------:R-:W-:Y:S01]  /*9e60*/  FADD.FTZ R26, -R38, R25 ;  /* 0x00000019261a7221 */ /* 0x000fe20000010100 */
[----:B------:R-:W-:Y:S01]  /*9e70*/  FADD.FTZ R12, R12, R15 ;  /* 0x0000000f0c0c7221 */ /* 0x000fe20000010000 */
[----:B------:R-:W-:Y:S01]  /*9e80*/  FMUL.FTZ R24, R24, 1.4426950216293334961 ;  /* 0x3fb8aa3b18187820 */ /* 0x000fe20000410000 */
[----:B------:R-:W1:Y:S01]  /*9e90*/  MUFU.EX2 R25, R22 ;  /* 0x0000001600197308 */ /* 0x000e620000000800 */
[----:B------:R-:W-:Y:S01]  /*9ea0*/  FADD.FTZ R14, -R38, R27 ;  /* 0x0000001b260e7221 */ /* 0x000fe20000010100 */
[----:B0-----:R-:W-:Y:S01]  /*9eb0*/  FADD.FTZ R12, R12, R19 ;  /* 0x000000130c0c7221 */ /* 0x001fe20000010000 */
[----:B------:R-:W-:Y:S01]  /*9ec0*/  FMUL.FTZ R26, R26, 1.4426950216293334961 ;  /* 0x3fb8aa3b1a1a7820 */ /* 0x000fe20000410000 */
[----:B------:R-:W0:Y:S01]  /*9ed0*/  MUFU.EX2 R27, R24 ;  /* 0x00000018001b7308 */ /* 0x000e220000000800 */
[----:B------:R-:W-:Y:S01]  /*9ee0*/  FADD.FTZ R28, -R38, R28 ;  /* 0x0000001c261c7221 */ /* 0x000fe20000010100 */
[----:B--2---:R-:W-:Y:S01]  /*9ef0*/  FADD.FTZ R12, R12, R21 ;  /* 0x000000150c0c7221 */ /* 0x004fe20000010000 */
[----:B------:R-:W-:Y:S01]  /*9f00*/  FMUL.FTZ R14, R14, 1.4426950216293334961 ;  /* 0x3fb8aa3b0e0e7820 */ /* 0x000fe20000410000 */
[----:B------:R-:W2:Y:S01]  /*9f10*/  MUFU.EX2 R29, R26 ;  /* 0x0000001a001d7308 */ /* 0x000ea20000000800 */
[----:B------:R-:W-:Y:S01]  /*9f20*/  FMUL.FTZ R28, R28, 1.4426950216293334961 ;  /* 0x3fb8aa3b1c1c7820 */ /* 0x000fe20000410000 */
[----:B------:R-:W-:Y:S01]  /*9f30*/  FADD.FTZ R12, R12, R23 ;  /* 0x000000170c0c7221 */ /* 0x000fe20000010000 */
[----:B------:R-:W-:Y:S01]  /*9f40*/  FADD.FTZ R30, -R38, R30 ;  /* 0x0000001e261e7221 */ /* 0x000fe20000010100 */
[----:B------:R-:W4:Y:S01]  /*9f50*/  MUFU.EX2 R31, R14 ;  /* 0x0000000e001f7308 */ /* 0x000f220000000800 */
[----:B------:R2:W-:Y:S01]  /*9f60*/  STS [R8+-0x400], R11 ;  /* 0xfffc000b08007388 */ /* 0x0005e20000000800 */
[----:B-1----:R-:W-:Y:S01]  /*9f70*/  FADD.FTZ R12, R12, R25 ;  /* 0x000000190c0c7221 */ /* 0x002fe20000010000 */
[----:B------:R-:W-:Y:S01]  /*9f80*/  FADD.FTZ R32, -R38, R32 ;  /* 0x0000002026207221 */ /* 0x000fe20000010100 */
[----:B------:R-:W-:Y:S01]  /*9f90*/  FMUL.FTZ R30, R30, 1.4426950216293334961 ;  /* 0x3fb8aa3b1e1e7820 */ /* 0x000fe20000410000 */
[----:B------:R1:W-:Y:S01]  /*9fa0*/  STS [R8+-0x200], R13 ;  /* 0xfffe000d08007388 */ /* 0x0003e20000000800 */
[----:B0-----:R-:W-:Y:S01]  /*9fb0*/  FADD.FTZ R12, R12, R27 ;  /* 0x0000001b0c0c7221 */ /* 0x001fe20000010000 */
[----:B---3--:R-:W-:Y:S01]  /*9fc0*/  FADD.FTZ R33, -R38, R33 ;  /* 0x0000002126217221 */ /* 0x008fe20000010100 */
[----:B------:R-:W-:Y:S01]  /*9fd0*/  FMUL.FTZ R32, R32, 1.4426950216293334961 ;  /* 0x3fb8aa3b20207820 */ /* 0x000fe20000410000 */
[----:B------:R-:W-:Y:S01]  /*9fe0*/  STS [R8], R15 ;  /* 0x0000000f08007388 */ /* 0x000fe20000000800 */
[----:B--2---:R-:W-:Y:S01]  /*9ff0*/  FADD.FTZ R12, R12, R29 ;  /* 0x0000001d0c0c7221 */ /* 0x004fe20000010000 */
[----:B------:R-:W0:Y:S01]  /*a000*/  MUFU.EX2 R11, R28 ;  /* 0x0000001c000b7308 */ /* 0x000e220000000800 */
[----:B------:R-:W-:Y:S01]  /*a010*/  FMUL.FTZ R10, R33, 1.4426950216293334961 ;  /* 0x3fb8aa3b210a7820 */ /* 0x000fe20000410000 */
[----:B----4-:R-:W-:Y:S01]  /*a020*/  FADD.FTZ R34, -R38, R34 ;  /* 0x0000002226227221 */ /* 0x010fe20000010100 */
[----:B------:R-:W-:Y:S01]  /*a030*/  FADD.FTZ R12, R12, R31 ;  /* 0x0000001f0c0c7221 */ /* 0x000fe20000010000 */
[----:B-1----:R-:W1:Y:S01]  /*a040*/  MUFU.EX2 R13, R30 ;  /* 0x0000001e000d7308 */ /* 0x002e620000000800 */
[----:B-----5:R-:W-:Y:S01]  /*a050*/  FADD.FTZ R14, -R38, R35 ;  /* 0x00000023260e7221 */ /* 0x020fe20000010100 */
[----:B------:R-:W-:Y:S01]  /*a060*/  FMUL.FTZ R34, R34, 1.4426950216293334961 ;  /* 0x3fb8aa3b22227820 */ /* 0x000fe20000410000 */
[----:B------:R-:W-:Y:S01]  /*a070*/  STS [R8+0x200], R19 ;  /* 0x0002001308007388 */ /* 0x000fe20000000800 */
[----:B------:R-:W2:Y:S01]  /*a080*/  MUFU.EX2 R33, R32 ;  /* 0x0000002000217308 */ /* 0x000ea20000000800 */
[----:B------:R-:W-:-:S02]  /*a090*/  FMUL.FTZ R14, R14, 1.4426950216293334961 ;  /* 0x3fb8aa3b0e0e7820 */ /* 0x000fc40000410000 */
[----:B------:R-:W-:Y:S01]  /*a0a0*/  STS [R8+0x400], R21 ;  /* 0x0004001508007388 */ /* 0x000fe20000000800 */
[----:B------:R-:W3:Y:S01]  /*a0b0*/  MUFU.EX2 R35, R10 ;  /* 0x0000000a00237308 */ /* 0x000ee20000000800 */
[----:B0-----:R-:W-:Y:S02]  /*a0c0*/  FADD.FTZ R12, R12, R11 ;  /* 0x0000000b0c0c7221 */ /* 0x001fe40000010000 */
[----:B------:R-:W-:Y:S01]  /*a0d0*/  STS [R8+0x600], R23 ;  /* 0x0006001708007388 */ /* 0x000fe20000000800 */
[----:B------:R-:W0:Y:S01]  /*a0e0*/  MUFU.EX2 R37, R34 ;  /* 0x0000002200257308 */ /* 0x000e220000000800 */
[----:B-1----:R-:W-:Y:S02]  /*a0f0*/  FADD.FTZ R12, R12, R13 ;  /* 0x0000000d0c0c7221 */ /* 0x002fe40000010000 */
[----:B------:R-:W-:Y:S01]  /*a100*/  STS [R8+0x800], R25 ;  /* 0x0008001908007388 */ /* 0x000fe20000000800 */
[----:B------:R-:W1:Y:S01]  /*a110*/  MUFU.EX2 R39, R14 ;  /* 0x0000000e00277308 */ /* 0x000e620000000800 */
[----:B--2---:R-:W-:-:S02]  /*a120*/  FADD.FTZ R12, R12, R33 ;  /* 0x000000210c0c7221 */ /* 0x004fc40000010000 */
[----:B------:R-:W-:Y:S02]  /*a130*/  STS [R8+0xa00], R27 ;  /* 0x000a001b08007388 */ /* 0x000fe40000000800 */
[----:B---3--:R-:W-:Y:S02]  /*a140*/  FADD.FTZ R12, R12, R35 ;  /* 0x000000230c0c7221 */ /* 0x008fe40000010000 */
[----:B------:R-:W-:Y:S02]  /*a150*/  STS [R8+0xc00], R29 ;  /* 0x000c001d08007388 */ /* 0x000fe40000000800 */
[----:B0-----:R-:W-:Y:S02]  /*a160*/  FADD.FTZ R12, R12, R37 ;  /* 0x000000250c0c7221 */ /* 0x001fe40000010000 */
[----:B------:R-:W-:Y:S02]  /*a170*/  STS [R8+0xe00], R31 ;  /* 0x000e001f08007388 */ /* 0x000fe40000000800 */
[----:B-1----:R-:W-:-:S02]  /*a180*/  FADD.FTZ R12, R12, R39 ;  /* 0x000000270c0c7221 */ /* 0x002fc40000010000 */
        /* <DEDUP_REMOVED lines=8> */
.L_x_952:
[----:B------:R-:W-:Y:S05]  /*a210*/  BSYNC.RECONVERGENT B1 ;  /* 0x0000000000017941 */ /* 0x000fea0003800200 */
.L_x_951:
[----:B------:R-:W-:Y:S01]  /*a220*/  IMAD.IADD R10, R18, 0x1, -R7 ;  /* 0x00000001120a7824 */ /* 0x000fe200078e0a07 */
[----:B------:R-:W-:Y:S04]  /*a230*/  BSSY.RECONVERGENT B1, `(.L_x_954) ;  /* 0x0000036000017945 */ /* 0x000fe80003800200 */
        /* <DEDUP_REMOVED lines=15> */
[C---:B--2---:R-:W-:Y:S01]  /*a330*/  FADD.FTZ R14, -R38.reuse, R13 ;  /* 0x0000000d260e7221 */ /* 0x044fe20000010100 */
[----:B------:R-:W-:Y:S02]  /*a340*/  FMUL.FTZ R13, R11, 1.4426950216293334961 ;  /* 0x3fb8aa3b0b0d7820 */ /* 0x000fe40000410000 */
[----:B------:R0:W1:Y:S01]  /*a350*/  MUFU.EX2 R11, R10 ;  /* 0x0000000a000b7308 */ /* 0x0000620000000800 */
[----:B---3--:R-:W-:Y:S01]  /*a360*/  FADD.FTZ R15, -R38, R15 ;  /* 0x0000000f260f7221 */ /* 0x008fe20000010100 */
[----:B------:R-:W-:Y:S02]  /*a370*/  FMUL.FTZ R14, R14, 1.4426950216293334961 ;  /* 0x3fb8aa3b0e0e7820 */ /* 0x000fe40000410000 */
[----:B------:R-:W2:Y:S01]  /*a380*/  MUFU.EX2 R13, R13 ;  /* 0x0000000d000d7308 */ /* 0x000ea20000000800 */
[----:B----4-:R-:W-:Y:S01]  /*a390*/  FADD.FTZ R20, -R38, R19 ;  /* 0x0000001326147221 */ /* 0x010fe20000010100 */
[----:B------:R-:W-:-:S02]  /*a3a0*/  FMUL.FTZ R19, R15, 1.4426950216293334961 ;  /* 0x3fb8aa3b0f137820 */ /* 0x000fc40000410000 */
[----:B------:R-:W3:Y:S01]  /*a3b0*/  MUFU.EX2 R15, R14 ;  /* 0x0000000e000f7308 */ /* 0x000ee20000000800 */
[----:B-----5:R-:W-:Y:S01]  /*a3c0*/  FADD.FTZ R21, -R38, R21 ;  /* 0x0000001526157221 */ /* 0x020fe20000010100 */
[----:B------:R-:W-:Y:S02]  /*a3d0*/  FMUL.FTZ R20, R20, 1.4426950216293334961 ;  /* 0x3fb8aa3b14147820 */ /* 0x000fe40000410000 */
[----:B------:R-:W4:Y:S01]  /*a3e0*/  MUFU.EX2 R19, R19 ;  /* 0x0000001300137308 */ /* 0x000f220000000800 */
[----:B0-----:R-:W-:Y:S01]  /*a3f0*/  FMUL.FTZ R10, R21, 1.4426950216293334961 ;  /* 0x3fb8aa3b150a7820 */ /* 0x001fe20000410000 */
[----:B-1----:R-:W-:Y:S01]  /*a400*/  FADD.FTZ R12, R12, R11 ;  /* 0x0000000b0c0c7221 */ /* 0x002fe20000010000 */
[C---:B------:R-:W-:Y:S01]  /*a410*/  FADD.FTZ R22, -R38.reuse, R22 ;  /* 0x0000001626167221 */ /* 0x040fe20000010100 */
[----:B------:R-:W0:Y:S01]  /*a420*/  MUFU.EX2 R21, R20 ;  /* 0x0000001400157308 */ /* 0x000e220000000800 */
[----:B------:R-:W-:Y:S01]  /*a430*/  FADD.FTZ R24, -R38, R23 ;  /* 0x0000001726187221 */ /* 0x000fe20000010100 */
[----:B--2---:R-:W-:Y:S01]  /*a440*/  FADD.FTZ R12, R12, R13 ;  /* 0x0000000d0c0c7221 */ /* 0x004fe20000010000 */
[----:B------:R-:W-:Y:S01]  /*a450*/  FMUL.FTZ R22, R22, 1.4426950216293334961 ;  /* 0x3fb8aa3b16167820 */ /* 0x000fe20000410000 */
[----:B------:R-:W1:Y:S01]  /*a460*/  MUFU.EX2 R23, R10 ;  /* 0x0000000a00177308 */ /* 0x000e620000000800 */
[----:B------:R-:W-:Y:S01]  /*a470*/  FMUL.FTZ R24, R24, 1.4426950216293334961 ;  /* 0x3fb8aa3b18187820 */ /* 0x000fe20000410000 */
[----:B---3--:R-:W-:Y:S01]  /*a480*/  FADD.FTZ R12, R12, R15 ;  /* 0x0000000f0c0c7221 */ /* 0x008fe20000010000 */
[----:B------:R-:W-:Y:S01]  /*a490*/  STS [R8+-0x400], R11 ;  /* 0xfffc000b08007388 */ /* 0x000fe20000000800 */
[----:B------:R-:W2:Y:S02]  /*a4a0*/  MUFU.EX2 R25, R22 ;  /* 0x0000001600197308 */ /* 0x000ea40000000800 */
[----:B----4-:R-:W-:Y:S01]  /*a4b0*/  FADD.FTZ R12, R12, R19 ;  /* 0x000000130c0c7221 */ /* 0x010fe20000010000 */
[----:B------:R-:W-:Y:S01]  /*a4c0*/  STS [R8+-0x200], R13 ;  /* 0xfffe000d08007388 */ /* 0x000fe20000000800 */
[----:B------:R-:W3:Y:S02]  /*a4d0*/  MUFU.EX2 R27, R24 ;  /* 0x00000018001b7308 */ /* 0x000ee40000000800 */
[----:B0-----:R-:W-:Y:S01]  /*a4e0*/  FADD.FTZ R12, R12, R21 ;  /* 0x000000150c0c7221 */ /* 0x001fe20000010000 */
[----:B------:R-:W-:Y:S03]  /*a4f0*/  STS [R8], R15 ;  /* 0x0000000f08007388 */ /* 0x000fe60000000800 */
[----:B-1----:R-:W-:Y:S01]  /*a500*/  FADD.FTZ R12, R12, R23 ;  /* 0x000000170c0c7221 */ /* 0x002fe20000010000 */
[----:B------:R-:W-:Y:S03]  /*a510*/  STS [R8+0x200], R19 ;  /* 0x0002001308007388 */ /* 0x000fe60000000800 */
[----:B--2---:R-:W-:Y:S01]  /*a520*/  FADD.FTZ R12, R12, R25 ;  /* 0x000000190c0c7221 */ /* 0x004fe20000010000 */
[----:B------:R-:W-:Y:S03]  /*a530*/  STS [R8+0x400], R21 ;  /* 0x0004001508007388 */ /* 0x000fe60000000800 */
[----:B---3--:R-:W-:Y:S01]  /*a540*/  FADD.FTZ R12, R12, R27 ;  /* 0x0000001b0c0c7221 */ /* 0x008fe20000010000 */
[----:B------:R-:W-:Y:S04]  /*a550*/  STS [R8+0x600], R23 ;  /* 0x0006001708007388 */ /* 0x000fe80000000800 */
[----:B------:R-:W-:Y:S04]  /*a560*/  STS [R8+0x800], R25 ;  /* 0x0008001908007388 */ /* 0x000fe80000000800 */
[----:B------:R0:W-:Y:S02]  /*a570*/  STS [R8+0xa00], R27 ;  /* 0x000a001b08007388 */ /* 0x0001e40000000800 */
[----:B0-----:R-:W-:-:S07]  /*a580*/  IADD3 R8, PT, PT, R8, 0x1000, RZ ;  /* 0x0000100008087810 */ /* 0x001fce0007ffe0ff */
.L_x_955:
[----:B------:R-:W-:Y:S05]  /*a590*/  BSYNC.RECONVERGENT B1 ;  /* 0x0000000000017941 */ /* 0x000fea0003800200 */
.L_x_954:
[----:B------:R-:W-:-:S13]  /*a5a0*/  ISETP.LT.OR P0, PT, R7, R18, P0 ;  /* 0x000000120700720c */ /* 0x000fda0000701670 */
[----:B------:R-:W-:Y:S05]  /*a5b0*/  @!P0 BRA `(.L_x_946) ;  /* 0x0000000400e08947 */ /* 0x000fea0003800000 */
[----:B------:R-:W1:Y:S04]  /*a5c0*/  LDS R7, [R8+-0x400] ;  /* 0xfffc000008077984 */ /* 0x000e680000000800 */
[----:B------:R-:W0:Y:S04]  /*a5d0*/  LDS R11, [R8] ;  /* 0x00000000080b7984 */ /* 0x000e280000000800 */
[----:B------:R-:W2:Y:S04]  /*a5e0*/  LDS R10, [R8+-0x200] ;  /* 0xfffe0000080a7984 */ /* 0x000ea80000000800 */
[----:B------:R-:W3:Y:S01]  /*a5f0*/  LDS R13, [R8+0x200] ;  /* 0x00020000080d7984 */ /* 0x000ee20000000800 */
[C---:B-1----:R-:W-:Y:S01]  /*a600*/  FADD.FTZ R7, -R38.reuse, R7 ;  /* 0x0000000726077221 */ /* 0x042fe20000010100 */
[----:B0-----:R-:W-:-:S03]  /*a610*/  FADD.FTZ R11, -R38, R11 ;  /* 0x0000000b260b7221 */ /* 0x001fc60000010100 */
[----:B------:R-:W-:Y:S01]  /*a620*/  FMUL.FTZ R7, R7, 1.4426950216293334961 ;  /* 0x3fb8aa3b07077820 */ /* 0x000fe20000410000 */
[----:B--2---:R-:W-:-:S05]  /*a630*/  FADD.FTZ R10, -R38, R10 ;  /* 0x0000000a260a7221 */ /* 0x004fca0000010100 */
[----:B------:R-:W0:Y:S01]  /*a640*/  MUFU.EX2 R7, R7 ;  /* 0x0000000700077308 */ /* 0x000e220000000800 */
[----:B---3--:R-:W-:Y:S01]  /*a650*/  FADD.FTZ R14, -R38, R13 ;  /* 0x0000000d260e7221 */ /* 0x008fe20000010100 */
[----:B------:R-:W-:Y:S01]  /*a660*/  FMUL.FTZ R13, R11, 1.4426950216293334961 ;  /* 0x3fb8aa3b0b0d7820 */ /* 0x000fe20000410000 */
[----:B------:R-:W-:Y:S02]  /*a670*/  FMUL.FTZ R10, R10, 1.4426950216293334961 ;  /* 0x3fb8aa3b0a0a7820 */ /* 0x000fe40000410000 */
[----:B------:R-:W-:Y:S02]  /*a680*/  FMUL.FTZ R14, R14, 1.4426950216293334961 ;  /* 0x3fb8aa3b0e0e7820 */ /* 0x000fe40000410000 */
[----:B------:R-:W1:Y:S04]  /*a690*/  MUFU.EX2 R11, R10 ;  /* 0x0000000a000b7308 */ /* 0x000e680000000800 */
[----:B------:R-:W2:Y:S01]  /*a6a0*/  MUFU.EX2 R13, R13 ;  /* 0x0000000d000d7308 */ /* 0x000ea20000000800 */
[----:B0-----:R0:W-:Y:S03]  /*a6b0*/  STS [R8+-0x400], R7 ;  /* 0xfffc000708007388 */ /* 0x0011e60000000800 */
[----:B------:R-:W3:Y:S01]  /*a6c0*/  MUFU.EX2 R15, R14 ;  /* 0x0000000e000f7308 */ /* 0x000ee20000000800 */
[----:B------:R-:W-:Y:S01]  /*a6d0*/  FADD.FTZ R12, R12, R7 ;  /* 0x000000070c0c7221 */ /* 0x000fe20000010000 */
[----:B-1----:R0:W-:Y:S03]  /*a6e0*/  STS [R8+-0x200], R11 ;  /* 0xfffe000b08007388 */ /* 0x0021e60000000800 */
[----:B------:R-:W-:Y:S01]  /*a6f0*/  FADD.FTZ R12, R12, R11 ;  /* 0x0000000b0c0c7221 */ /* 0x000fe20000010000 */
[----:B--2---:R0:W-:Y:S03]  /*a700*/  STS [R8], R13 ;  /* 0x0000000d08007388 */ /* 0x0041e60000000800 */
[----:B------:R-:W-:Y:S01]  /*a710*/  FADD.FTZ R12, R12, R13 ;  /* 0x0000000d0c0c7221 */ /* 0x000fe20000010000 */
[----:B---3--:R0:W-:Y:S03]  /*a720*/  STS [R8+0x200], R15 ;  /* 0x0002000f08007388 */ /* 0x0081e60000000800 */
[----:B------:R-:W-:Y:S01]  /*a730*/  FADD.FTZ R12, R12, R15 ;  /* 0x0000000f0c0c7221 */ /* 0x000fe20000010000 */
[----:B------:R-:W-:Y:S06]  /*a740*/  BRA `(.L_x_946) ;  /* 0x00000004007c7947 */ /* 0x000fec0003800000 */
.L_x_947:
[----:B------:R-:W0:Y:S01]  /*a750*/  S2UR UR4, SR_CTAID.Y ;  /* 0x00000000000479c3 */ /* 0x000e220000002600 */
[----:B------:R-:W-:Y:S01]  /*a760*/  VIADDMNMX R8, R3, 0x80, R18, !PT ;  /* 0x0000008003087846 */ /* 0x000fe20007800112 */
[----:B------:R-:W-:Y:S01]  /*a770*/  BSSY.RECONVERGENT B1, `(.L_x_956) ;  /* 0x0000025000017945 */ /* 0x000fe20003800200 */
[----:B------:R-:W-:-:S04]  /*a780*/  LOP3.LUT R12, RZ, R4, RZ, 0x33, !PT ;  /* 0x00000004ff0c7212 */ /* 0x000fc800078e33ff */
[----:B------:R-:W-:-:S04]  /*a790*/  IADD3 R8, PT, PT, -R9, R8, R12 ;  /* 0x0000000809087210 */ /* 0x000fc80007ffe10c */
[C---:B------:R-:W-:Y:S02]  /*a7a0*/  LOP3.LUT R12, R8.reuse, 0x180, RZ, 0xc0, !PT ;  /* 0x00000180080c7812 */ /* 0x040fe400078ec0ff */
[----:B------:R-:W-:Y:S02]  /*a7b0*/  ISETP.GE.U32.AND P0, PT, R8, 0x180, PT ;  /* 0x000001800800780c */ /* 0x000fe40003f06070 */
[----:B------:R-:W-:Y:S01]  /*a7c0*/  ISETP.NE.AND P1, PT, R12, 0x180, PT ;  /* 0x000001800c00780c */ /* 0x000fe20003f25270 */
[----:B------:R-:W-:Y:S02]  /*a7d0*/  IMAD.MOV.U32 R12, RZ, RZ, RZ ;  /* 0x000000ffff0c7224 */ /* 0x000fe400078e00ff */
[----:B0-----:R-:W-:Y:S01]  /*a7e0*/  IMAD R22, R7, UR4, RZ ;  /* 0x0000000407167c24 */ /* 0x001fe2000f8e02ff */
[----:B------:R-:W-:-:S04]  /*a7f0*/  MOV R7, R3 ;  /* 0x0000000300077202 */ /* 0x000fc80000000f00 */
[----:B------:R-:W-:-:S05]  /*a800*/  SHF.R.S32.HI R24, RZ, 0x1f, R22 ;  /* 0x0000001fff187819 */ /* 0x000fca0000011416 */
[----:B------:R-:W-:Y:S05]  /*a810*/  @!P1 BRA `(.L_x_957) ;  /* 0x0000000000689947 */ /* 0x000fea0003800000 */
[----:B------:R-:W-:Y:S01]  /*a820*/  LEA.HI R7, R8, 0x1, RZ, 0x19 ;  /* 0x0000000108077811 */ /* 0x000fe200078fc8ff */
[----:B------:R-:W-:Y:S01]  /*a830*/  IMAD.MOV.U32 R12, RZ, RZ, RZ ;  /* 0x000000ffff0c7224 */ /* 0x000fe200078e00ff */
[----:B------:R-:W-:Y:S02]  /*a840*/  IADD3 R13, PT, PT, R13, 0x420, RZ ;  /* 0x000004200d0d7810 */ /* 0x000fe40007ffe0ff */
[----:B------:R-:W-:Y:S02]  /*a850*/  LOP3.LUT R8, R7, 0x3, RZ, 0xc0, !PT ;  /* 0x0000000307087812 */ /* 0x000fe400078ec0ff */
[----:B------:R-:W-:Y:S02]  /*a860*/  IADD3 R10, P1, P2, R22, R10, R3 ;  /* 0x0000000a160a7210 */ /* 0x000fe40007a3e003 */
[----:B------:R-:W-:Y:S01]  /*a870*/  LEA R13, R20, R13, 0x18 ;  /* 0x0000000d140d7211 */ /* 0x000fe200078ec0ff */
[----:B------:R-:W-:Y:S01]  /*a880*/  IMAD.MOV R8, RZ, RZ, -R8 ;  /* 0x000000ffff087224 */ /* 0x000fe200078e0a08 */
[----:B------:R-:W-:-:S02]  /*a890*/  IADD3.X R11, PT, PT, R24, R11, RZ, P1, P2 ;  /* 0x0000000b180b7210 */ /* 0x000fc40000fe44ff */
[----:B------:R-:W-:Y:S02]  /*a8a0*/  MOV R7, R3 ;  /* 0x0000000300077202 */ /* 0x000fe40000000f00 */
[----:B------:R-:W-:-:S07]  /*a8b0*/  LEA R13, R4, R13, 0x2 ;  /* 0x0000000d040d7211 */ /* 0x000fce00078e10ff */
.L_x_958:
[----:B------:R0:W2:Y:S01]  /*a8c0*/  LDG.E.U8 R14, desc[UR36][R10.64] ;  /* 0x000000240a0e7981 */ /* 0x0000a2000c1e1100 */
[----:B------:R-:W-:Y:S01]  /*a8d0*/  IADD3 R8, PT, PT, R8, 0x1, RZ ;  /* 0x0000000108087810 */ /* 0x000fe20007ffe0ff */
[----:B------:R-:W-:Y:S01]  /*a8e0*/  VIADD R7, R7, 0x80 ;  /* 0x0000008007077836 */ /* 0x000fe20000000000 */
[----:B0-----:R-:W-:-:S04]  /*a8f0*/  IADD3 R10, P2, PT, R10, 0x80, RZ ;  /* 0x000000800a0a7810 */ /* 0x001fc80007f5e0ff */
[----:B------:R-:W-:Y:S02]  /*a900*/  IADD3.X R11, PT, PT, RZ, R11, RZ, P2, !PT ;  /* 0x0000000bff0b7210 */ /* 0x000fe400017fe4ff */
        /* <DEDUP_REMOVED lines=11> */
.L_x_957:
[----:B------:R-:W-:Y:S05]  /*a9c0*/  BSYNC.RECONVERGENT B1 ;  /* 0x0000000000017941 */ /* 0x000fea0003800200 */
.L_x_956:
[----:B------:R-:W-:Y:S05]  /*a9d0*/  @!P0 BRA `(.L_x_946) ;  /* 0x0000000000d88947 */ /* 0x000fea0003800000 */
[----:B------:R-:W0:Y:S01]  /*a9e0*/  S2R R14, SR_CgaCtaId ;  /* 0x00000000000e7919 */ /* 0x000e220000008800 */
[----:B------:R-:W2:Y:S01]  /*a9f0*/  LDCU.64 UR4, c[0x0][0x420] ;  /* 0x00008400ff0477ac */ /* 0x000ea20008000a00 */
[----:B------:R-:W-:Y:S01]  /*aa00*/  MOV R11, 0x400 ;  /* 0x00000400000b7802 */ /* 0x000fe20000000f00 */
[----:B------:R-:W-:-:S03]  /*aa10*/  IMAD.SHL.U32 R8, R9, 0x4, RZ ;  /* 0x0000000409087824 */ /* 0x000fc600078e00ff */
[----:B------:R-:W-:Y:S02]  /*aa20*/  IADD3 R11, PT, PT, R11, 0x420, RZ ;  /* 0x000004200b0b7810 */ /* 0x000fe40007ffe0ff */
[----:B------:R-:W-:Y:S02]  /*aa30*/  LEA R8, R7, -R8, 0x2 ;  /* 0x8000000807087211 */ /* 0x000fe400078e10ff */
[----:B--2---:R-:W-:-:S04]  /*aa40*/  IADD3 R10, P0, P1, R22, UR4, R7 ;  /* 0x00000004160a7c10 */ /* 0x004fc8000f91e007 */
[----:B------:R-:W-:Y:S02]  /*aa50*/  IADD3 R10, P2, PT, R10, 0x100, RZ ;  /* 0x000001000a0a7810 */ /* 0x000fe40007f5e0ff */
[----:B0-----:R-:W-:Y:S02]  /*aa60*/  LEA R13, R14, R11, 0x18 ;  /* 0x0000000b0e0d7211 */ /* 0x001fe400078ec0ff */
[----:B------:R-:W-:Y:S02]  /*aa70*/  IADD3.X R11, PT, PT, R24, UR5, RZ, P0, P1 ;  /* 0x00000005180b7c10 */ /* 0x000fe400087e24ff */
[----:B------:R-:W-:-:S03]  /*aa80*/  IADD3 R8, PT, PT, R8, 0x400, R13 ;  /* 0x0000040008087810 */ /* 0x000fc60007ffe00d */
[----:B------:R-:W-:-:S07]  /*aa90*/  IMAD.X R11, RZ, RZ, R11, P2 ;  /* 0x000000ffff0b7224 */ /* 0x000fce00010e060b */
.L_x_959:
[----:B------:R-:W2:Y:S04]  /*aaa0*/  LDG.E.U8 R19, desc[UR36][R10.64+-0x100] ;  /* 0xffff00240a137981 */ /* 0x000ea8000c1e1100 */
[----:B------:R-:W3:Y:S04]  /*aab0*/  LDG.E.U8 R13, desc[UR36][R10.64+-0x80] ;  /* 0xffff80240a0d7981 */ /* 0x000ee8000c1e1100 */
[----:B------:R-:W4:Y:S04]  /*aac0*/  LDG.E.U8 R14, desc[UR36][R10.64] ;  /* 0x000000240a0e7981 */ /* 0x000f28000c1e1100 */
[----:B------:R-:W5:Y:S01]  /*aad0*/  LDG.E.U8 R15, desc[UR36][R10.64+0x80] ;  /* 0x000080240a0f7981 */ /* 0x000f62000c1e1100 */
[----:B------:R-:W-:Y:S01]  /*aae0*/  IMAD.MOV.U32 R21, RZ, RZ, RZ ;  /* 0x000000ffff157224 */ /* 0x000fe200078e00ff */
[----:B------:R-:W-:-:S02]  /*aaf0*/  MOV R23, RZ ;  /* 0x000000ff00177202 */ /* 0x000fc40000000f00 */
[----:B------:R-:W-:Y:S02]  /*ab00*/  IADD3 R7, PT, PT, R7, 0x200, RZ ;  /* 0x0000020007077810 */ /* 0x000fe40007ffe0ff */
[----:B--2---:R-:W-:Y:S02]  /*ab10*/  ISETP.NE.AND P0, PT, R19, RZ, PT ;  /* 0x000000ff1300720c */ /* 0x004fe40003f05270 */
        /* <DEDUP_REMOVED lines=8> */
[----:B------:R-:W-:-:S03]  /*aba0*/  MOV R13, RZ ;  /* 0x000000ff000d7202 */ /* 0x000fc60000000f00 */
[----:B------:R-:W-:Y:S01]  /*abb0*/  @!P0 FMUL.FTZ R14, R14, 1.4426950216293334961 ;  /* 0x3fb8aa3b0e0e8820 */ /* 0x000fe20000410000 */
[C---:B0-----:R-:W-:Y:S01]  /*abc0*/  @!P1 FADD.FTZ R19, -R38.reuse, R15 ;  /* 0x0000000f26139221 */ /* 0x041fe20000010100 */
[----:B------:R-:W-:Y:S02]  /*abd0*/  HFMA2 R15, -RZ, RZ, 0, 0 ;  /* 0x00000000ff0f7431 */ /* 0x000fe400000001ff */
[----:B------:R-:W0:Y:S01]  /*abe0*/  @!P0 MUFU.EX2 R13, R14 ;  /* 0x0000000e000d8308 */ /* 0x000e220000000800 */
[----:B------:R-:W-:Y:S01]  /*abf0*/  @!P1 FMUL.FTZ R19, R19, 1.4426950216293334961 ;  /* 0x3fb8aa3b13139820 */ /* 0x000fe20000410000 */
[C---:B--2---:R-:W-:Y:S01]  /*ac00*/  @!P2 FADD.FTZ R20, -R38.reuse, R20 ;  /* 0x000000142614a221 */ /* 0x044fe20000010100 */
[----:B------:R-:W-:Y:S01]  /*ac10*/  ISETP.GE.AND P0, PT, R7, R18, PT ;  /* 0x000000120700720c */ /* 0x000fe20003f06270 */
[----:B---3--:R-:W-:Y:S01]  /*ac20*/  @!P3 FADD.FTZ R22, -R38, R22 ;  /* 0x000000162616b221 */ /* 0x008fe20000010100 */
[----:B------:R-:W1:Y:S01]  /*ac30*/  @!P1 MUFU.EX2 R15, R19 ;  /* 0x00000013000f9308 */ /* 0x000e620000000800 */
[----:B------:R-:W-:Y:S01]  /*ac40*/  @!P2 FMUL.FTZ R20, R20, 1.4426950216293334961 ;  /* 0x3fb8aa3b1414a820 */ /* 0x000fe20000410000 */
[----:B------:R-:W-:Y:S01]  /*ac50*/  IADD3 R10, P1, PT, R10, 0x200, RZ ;  /* 0x000002000a0a7810 */ /* 0x000fe20007f3e0ff */
[----:B------:R-:W-:-:S02]  /*ac60*/  @!P3 FMUL.FTZ R22, R22, 1.4426950216293334961 ;  /* 0x3fb8aa3b1616b820 */ /* 0x000fc40000410000 */
[----:B------:R-:W2:Y:S02]  /*ac70*/  @!P2 MUFU.EX2 R21, R20 ;  /* 0x000000140015a308 */ /* 0x000ea40000000800 */
[----:B------:R-:W-:Y:S02]  /*ac80*/  IMAD.X R11, RZ, RZ, R11, P1 ;  /* 0x000000ffff0b7224 */ /* 0x000fe400008e060b */
[----:B------:R-:W3:Y:S01]  /*ac90*/  @!P3 MUFU.EX2 R23, R22 ;  /* 0x000000160017b308 */ /* 0x000ee20000000800 */
[----:B0-----:R-:W-:Y:S01]  /*aca0*/  FADD.FTZ R12, R13, R12 ;  /* 0x0000000c0d0c7221 */ /* 0x001fe20000010000 */
[----:B------:R-:W-:Y:S03]  /*acb0*/  STS [R8+-0x400], R13 ;  /* 0xfffc000d08007388 */ /* 0x000fe60000000800 */
[----:B-1----:R-:W-:Y:S01]  /*acc0*/  FADD.FTZ R12, R12, R15 ;  /* 0x0000000f0c0c7221 */ /* 0x002fe20000010000 */
[----:B------:R-:W-:Y:S03]  /*acd0*/  STS [R8+-0x200], R15 ;  /* 0xfffe000f08007388 */ /* 0x000fe60000000800 */
[----:B--2---:R-:W-:Y:S01]  /*ace0*/  FADD.FTZ R12, R12, R21 ;  /* 0x000000150c0c7221 */ /* 0x004fe20000010000 */
[----:B------:R-:W-:Y:S03]  /*acf0*/  STS [R8], R21 ;  /* 0x0000001508007388 */ /* 0x000fe60000000800 */
[----:B---3--:R-:W-:Y:S01]  /*ad00*/  FADD.FTZ R12, R12, R23 ;  /* 0x000000170c0c7221 */ /* 0x008fe20000010000 */
[----:B------:R0:W-:Y:S02]  /*ad10*/  STS [R8+0x200], R23 ;  /* 0x0002001708007388 */ /* 0x0001e40000000800 */
[----:B0-----:R-:W-:Y:S01]  /*ad20*/  IADD3 R8, PT, PT, R8, 0x800, RZ ;  /* 0x0000080008087810 */ /* 0x001fe20007ffe0ff */
[----:B------:R-:W-:Y:S06]  /*ad30*/  @!P0 BRA `(.L_x_959) ;  /* 0xfffffffc00588947 */ /* 0x000fec000383ffff */
.L_x_946:
[----:B------:R-:W-:Y:S05]  /*ad40*/  BSYNC.RECONVERGENT B0 ;  /* 0x0000000000007941 */ /* 0x000fea0003800200 */
.L_x_945:
[----:B0-----:R-:W0:Y:S01]  /*ad50*/  SHFL.BFLY PT, R7, R12, 0x10, 0x1f ;  /* 0x0e001f000c077f89 */ /* 0x001e2200000e0000 */
[C---:B------:R-:W-:Y:S01]  /*ad60*/  ISETP.NE.AND P0, PT, R0.reuse, RZ, PT ;  /* 0x000000ff0000720c */ /* 0x040fe20003f05270 */
[----:B------:R-:W2:Y:S01]  /*ad70*/  LDCU UR4, c[0x0][0x3f4] ;  /* 0x00007e80ff0477ac */ /* 0x000ea20008000800 */
[----:B------:R-:W-:Y:S02]  /*ad80*/  ISETP.GT.U32.AND P1, PT, R0, 0x3, PT ;  /* 0x000000030000780c */ /* 0x000fe40003f24070 */
[----:B------:R-:W-:Y:S01]  /*ad90*/  SHF.R.U32.HI R0, RZ, 0x5, R4 ;  /* 0x00000005ff007819 */ /* 0x000fe20000011604 */
[----:B------:R-:W3:Y:S01]  /*ada0*/  LDCU.U8 UR7, c[0x0][0x48c] ;  /* 0x00009180ff0777ac */ /* 0x000ee20008000000 */
[----:B--2---:R-:W-:Y:S01]  /*adb0*/  UIADD3 UR4, UPT, UPT, UR4, 0x4, URZ ;  /* 0x0000000404047890 */ /* 0x004fe2000fffe0ff */
[----:B0-----:R-:W-:-:S06]  /*adc0*/  FADD.FTZ R7, R7, R12 ;  /* 0x0000000c07077221 */ /* 0x001fcc0000010000 */
[----:B------:R-:W-:Y:S01]  /*add0*/  @!P0 LEA R12, R0, R5, 0x2 ;  /* 0x00000005000c8211 */ /* 0x000fe200078e10ff */
[----:B------:R-:W-:Y:S01]  /*ade0*/  USHF.R.S32.HI UR5, URZ, 0x1f, UR4 ;  /* 0x0000001fff057899 */ /* 0x000fe20008011404 */
[----:B------:R-:W0:Y:S03]  /*adf0*/  SHFL.BFLY PT, R8, R7, 0x8, 0x1f ;  /* 0x0d001f0007087f89 */ /* 0x000e2600000e0000 */
[----:B------:R-:W-:-:S04]  /*ae00*/  ULEA.HI UR5, UR5, UR4, URZ, 0x2 ;  /* 0x0000000405057291 */ /* 0x000fc8000f8f10ff */
[----:B------:R-:W-:-:S04]  /*ae10*/  USHF.L.U32 UR5, UR5, 0x2, URZ ;  /* 0x0000000205057899 */ /* 0x000fc800080006ff */
[----:B------:R-:W-:Y:S01]  /*ae20*/  ULOP3.LUT UR5, UR5, 0xfffffff0, URZ, 0xc0, !UPT ;  /* 0xfffffff005057892 */ /* 0x000fe2000f8ec0ff */
[----:B0-----:R-:W-:-:S05]  /*ae30*/  FADD.FTZ R8, R7, R8 ;  /* 0x0000000807087221 */ /* 0x001fca0000010000 */
[----:B------:R-:W0:Y:S02]  /*ae40*/  SHFL.BFLY PT, R11, R8, 0x4, 0x1f ;  /* 0x0c801f00080b7f89 */ /* 0x000e2400000e0000 */
[----:B0-----:R-:W-:-:S05]  /*ae50*/  FADD.FTZ R11, R8, R11 ;  /* 0x0000000b080b7221 */ /* 0x001fca0000010000 */
[----:B------:R-:W0:Y:S02]  /*ae60*/  SHFL.BFLY PT, R10, R11, 0x2, 0x1f ;  /* 0x0c401f000b0a7f89 */ /* 0x000e2400000e0000 */
[----:B0-----:R-:W-:-:S05]  /*ae70*/  FADD.FTZ R10, R11, R10 ;  /* 0x0000000a0b0a7221 */ /* 0x001fca0000010000 */
[----:B------:R-:W0:Y:S02]  /*ae80*/  SHFL.BFLY PT, R13, R10, 0x1, 0x1f ;  /* 0x0c201f000a0d7f89 */ /* 0x000e2400000e0000 */
[----:B0-----:R-:W-:Y:S01]  /*ae90*/  FADD.FTZ R13, R10, R13 ;  /* 0x0000000d0a0d7221 */ /* 0x001fe20000010000 */
[----:B------:R-:W-:-:S04]  /*aea0*/  CS2R R10, SRZ ;  /* 0x00000000000a7805 */ /* 0x000fc8000001ff00 */
[----:B------:R-:W-:Y:S01]  /*aeb0*/  @!P0 STS [R12+0x10], R13 ;  /* 0x0000100d0c008388 */ /* 0x000fe20000000800 */
[----:B------:R-:W-:Y:S01]  /*aec0*/  BAR.SYNC.DEFER_BLOCKING 0x0 ;  /* 0x0000000000007b1d */ /* 0x000fe20000010000 */
[----:B---3--:R-:W-:-:S05]  /*aed0*/  ISETP.NE.AND P0, PT, RZ, UR7, PT ;  /* 0x00000007ff007c0c */ /* 0x008fca000bf05270 */
[----:B------:R-:W0:Y:S01]  /*aee0*/  @!P1 LDS R13, [R2+0x10] ;  /* 0x00001000020d9984 */ /* 0x000e220000000800 */
[----:B------:R-:W-:-:S03]  /*aef0*/  ISETP.GE.AND P1, PT, R3, R18, PT ;  /* 0x000000120300720c */ /* 0x000fc60003f26270 */
[----:B0-----:R-:W0:Y:S02]  /*af00*/  SHFL.BFLY PT, R8, R13, 0x2, 0x1f ;  /* 0x0c401f000d087f89 */ /* 0x001e2400000e0000 */
[----:B0-----:R-:W-:-:S05]  /*af10*/  FADD.FTZ R5, R8, R13 ;  /* 0x0000000d08057221 */ /* 0x001fca0000010000 */
[----:B------:R-:W0:Y:S02]  /*af20*/  SHFL.BFLY PT, R8, R5, 0x1, 0x1f ;  /* 0x0c201f0005087f89 */ /* 0x000e2400000e0000 */
[----:B0-----:R-:W-:Y:S02]  /*af30*/  FADD.FTZ R7, R5, R8 ;  /* 0x0000000805077221 */ /* 0x001fe40000010000 */
[----:B------:R-:W0:Y:S04]  /*af40*/  S2R R8, SR_CTAID.X ;  /* 0x0000000000087919 */ /* 0x000e280000002500 */
[----:B------:R-:W2:Y:S02]  /*af50*/  SHFL.IDX PT, R7, R7, RZ, 0x1f ;  /* 0x00001fff07077589 */ /* 0x000ea400000e0000 */
[----:B--2---:R-:W-:-:S04]  /*af60*/  FADD.FTZ R2, R7, 9.9999999747524270788e-07 ;  /* 0x358637bd07027421 */ /* 0x004fc80000010000 */
[----:B------:R2:W3:Y:S01]  /*af70*/  MUFU.RCP R22, R2 ;  /* 0x0000000200167308 */ /* 0x0004e20000001000 */
[----:B0-----:R-:W-:Y:S05]  /*af80*/  @!P0 BRA `(.L_x_960) ;  /* 0x0000000000248947 */ /* 0x001fea0003800000 */
[----:B------:R-:W0:Y:S01]  /*af90*/  S2R R5, SR_CTAID.Y ;  /* 0x0000000000057919 */ /* 0x000e220000002600 */
[----:B------:R-:W0:Y:S08]  /*afa0*/  LDC R7, c[0x0][0x3f8] ;  /* 0x0000fe00ff077b82 */ /* 0x000e300000000800 */
[----:B--2---:R-:W2:Y:S08]  /*afb0*/  LDC R2, c[0x0][0x488] ;  /* 0x00012200ff027b82 */ /* 0x004eb00000000800 */
[----:B------:R-:W2:Y:S08]  /*afc0*/  LDC R10, c[0x0][0x40c] ;  /* 0x00010300ff0a7b82 */ /* 0x000eb00000000800 */
[----:B------:R-:W4:Y:S01]  /*afd0*/  LDC R11, c[0x0][0x3f4] ;  /* 0x0000fd00ff0b7b82 */ /* 0x000f220000000800 */
[----:B0-----:R-:W-:-:S04]  /*afe0*/  IMAD R5, R5, R7, R8 ;  /* 0x0000000705057224 */ /* 0x001fc800078e0208 */
[----:B--2---:R-:W-:-:S04]  /*aff0*/  IMAD R2, R5, R2, R10 ;  /* 0x0000000205027224 */ /* 0x004fc800078e020a */
[----:B----4-:R-:W-:-:S05]  /*b000*/  IMAD R10, R2, R11, RZ ;  /* 0x0000000b020a7224 */ /* 0x010fca00078e02ff */
[----:B------:R-:W-:-:S07]  /*b010*/  SHF.R.S32.HI R11, RZ, 0x1f, R10 ;  /* 0x0000001fff0b7819 */ /* 0x000fce000001140a */
.L_x_960:
[----:B------:R-:W-:Y:S04]  /*b020*/  BSSY.RECONVERGENT B0, `(.L_x_961) ;  /* 0x0000062000007945 */ /* 0x000fe80003800200 */
[----:B------:R-:W-:Y:S05]  /*b030*/  @P1 BRA `(.L_x_962) ;  /* 0x0000000400801947 */ /* 0x000fea0003800000 */
[----:B--2---:R-:W-:Y:S01]  /*b040*/  VIADDMNMX R2, R3, 0x80, R18, !PT ;  /* 0x0000008003027846 */ /* 0x004fe20007800112 */
        /* <DEDUP_REMOVED lines=8> */
[----:B------:R-:W2:Y:S01]  /*b0d0*/  LDCU.64 UR8, c[0x0][0x480] ;  /* 0x00009000ff0877ac */ /* 0x000ea20008000a00 */
[----:B------:R-:W-:Y:S02]  /*b0e0*/  LEA.HI R2, R2, 0x1, RZ, 0x19 ;  /* 0x0000000102027811 */ /* 0x000fe400078fc8ff */
[----:B------:R-:W-:Y:S01]  /*b0f0*/  IADD3 R15, P2, PT, R3, R10, RZ ;  /* 0x0000000a030f7210 */ /* 0x000fe20007f5e0ff */
[----:B------:R-:W-:Y:S02]  /*b100*/  UMOV UR4, 0x400 ;  /* 0x0000040000047882 */ /* 0x000fe40000000000 */
[----:B------:R-:W-:Y:S01]  /*b110*/  UIADD3 UR4, UPT, UPT, UR4, 0x420, URZ ;  /* 0x0000042004047890 */ /* 0x000fe2000fffe0ff */
[C---:B------:R-:W-:Y:S01]  /*b120*/  IMAD.SHL.U32 R5, R2.reuse, 0x80, RZ ;  /* 0x0000008002057824 */ /* 0x040fe200078e00ff */
[----:B------:R-:W-:Y:S02]  /*b130*/  LOP3.LUT R2, R2, 0x3, RZ, 0xc0, !PT ;  /* 0x0000000302027812 */ /* 0x000fe400078ec0ff */
[----:B------:R-:W-:-:S02]  /*b140*/  IADD3.X R20, PT, PT, RZ, R11, RZ, P2, !PT ;  /* 0x0000000bff147210 */ /* 0x000fc400017fe4ff */
[----:B------:R-:W-:Y:S01]  /*b150*/  LOP3.LUT R12, R5, 0x180, RZ, 0xc0, !PT ;  /* 0x00000180050c7812 */ /* 0x000fe200078ec0ff */
[----:B------:R-:W-:Y:S01]  /*b160*/  IMAD.MOV R7, RZ, RZ, -R2 ;  /* 0x000000ffff077224 */ /* 0x000fe200078e0a02 */
[----:B------:R-:W-:Y:S02]  /*b170*/  LEA R5, R4, UR5, 0x1 ;  /* 0x0000000504057c11 */ /* 0x000fe4000f8e08ff */
[----:B------:R-:W-:Y:S02]  /*b180*/  IADD3 R3, PT, PT, R3, R12, RZ ;  /* 0x0000000c03037210 */ /* 0x000fe40007ffe0ff */
[----:B--2---:R-:W-:-:S04]  /*b190*/  LEA R14, P2, R15, UR8, 0x2 ;  /* 0x000000080f0e7c11 */ /* 0x004fc8000f8410ff */
[----:B------:R-:W-:Y:S01]  /*b1a0*/  LEA.HI.X R15, R15, UR9, R20, 0x2, P2 ;  /* 0x000000090f0f7c11 */ /* 0x000fe200090f1414 */
[----:B0-----:R-:W-:-:S06]  /*b1b0*/  ULEA UR4, UR6, UR4, 0x18 ;  /* 0x0000000406047291 */ /* 0x001fcc000f8ec0ff */
[----:B------:R-:W-:Y:S02]  /*b1c0*/  IADD3 R5, PT, PT, R5, UR4, RZ ;  /* 0x0000000405057c10 */ /* 0x000fe4000fffe0ff */
[----:B------:R-:W-:-:S07]  /*b1d0*/  LEA R2, R4, UR4, 0x2 ;  /* 0x0000000404027c11 */ /* 0x000fce000f8e10ff */
.L_x_965:
[----:B--2---:R0:W3:Y:S01]  /*b1e0*/  LDS R12, [R2] ;  /* 0x00000000020c7984 */ /* 0x0040e20000000800 */
[----:B------:R-:W-:Y:S01]  /*b1f0*/  @P0 IMAD.MOV.U32 R13, RZ, RZ, R15 ;  /* 0x000000ffff0d0224 */ /* 0x000fe200078e000f */
[----:B------:R-:W-:-:S04]  /*b200*/  IADD3 R7, PT, PT, R7, 0x1, RZ ;  /* 0x0000000107077810 */ /* 0x000fc80007ffe0ff */
[----:B------:R-:W-:Y:S02]  /*b210*/  ISETP.NE.AND P3, PT, R7, RZ, PT ;  /* 0x000000ff0700720c */ /* 0x000fe40003f65270 */
[----:B0-----:R-:W-:Y:S01]  /*b220*/  IADD3 R2, PT, PT, R2, 0x200, RZ ;  /* 0x0000020002027810 */ /* 0x001fe20007ffe0ff */
[----:B---3--:R-:W-:-:S05]  /*b230*/  FMUL.FTZ R19, R12, R22 ;  /* 0x000000160c137220 */ /* 0x008fca0000410000 */
[----:B------:R-:W-:-:S04]  /*b240*/  F2FP.F16.F32.PACK_AB R12, RZ, R19 ;  /* 0x00000013ff0c723e */ /* 0x000fc800000000ff */
[----:B------:R-:W-:Y:S02]  /*b250*/  PRMT R20, R12, 0x7610, R20 ;  /* 0x000076100c147816 */ /* 0x000fe40000000014 */
[----:B------:R-:W-:Y:S02]  /*b260*/  @P0 MOV R12, R14 ;  /* 0x0000000e000c0202 */ /* 0x000fe40000000f00 */
[----:B------:R-:W-:Y:S01]  /*b270*/  IADD3 R14, P2, PT, R14, 0x200, RZ ;  /* 0x000002000e0e7810 */ /* 0x000fe20007f5e0ff */
[----:B------:R0:W-:Y:S04]  /*b280*/  STS.U16 [R5], R20 ;  /* 0x0000001405007388 */ /* 0x0001e80000000400 */
[----:B------:R2:W-:Y:S01]  /*b290*/  @P0 STG.E desc[UR36][R12.64], R19 ;  /* 0x000000130c000986 */ /* 0x0005e2000c101924 */
[----:B------:R-:W-:Y:S01]  /*b2a0*/  IMAD.X R15, RZ, RZ, R15, P2 ;  /* 0x000000ffff0f7224 */ /* 0x000fe200010e060f */
[----:B0-----:R-:W-:Y:S01]  /*b2b0*/  IADD3 R5, PT, PT, R5, 0x100, RZ ;  /* 0x0000010005057810 */ /* 0x001fe20007ffe0ff */
[----:B------:R-:W-:Y:S06]  /*b2c0*/  @P3 BRA `(.L_x_965) ;  /* 0xfffffffc00c43947 */ /* 0x000fec000383ffff */
.L_x_964:
[----:B------:R-:W-:Y:S05]  /*b2d0*/  BSYNC.RECONVERGENT B1 ;  /* 0x0000000000017941 */ /* 0x000fea0003800200 */
.L_x_963:
[----:B------:R-:W-:Y:S05]  /*b2e0*/  @!P1 BRA `(.L_x_962) ;  /* 0x0000000000d49947 */ /* 0x000fea0003800000 */
[----:B------:R-:W0:Y:S01]  /*b2f0*/  S2R R5, SR_CgaCtaId ;  /* 0x0000000000057919 */ /* 0x000e220000008800 */
[----:B------:R-:W2:Y:S01]  /*b300*/  LDCU.64 UR8, c[0x0][0x480] ;  /* 0x00009000ff0877ac */ /* 0x000ea20008000a00 */
[----:B------:R-:W-:Y:S02]  /*b310*/  MOV R2, 0x400 ;  /* 0x0000040000027802 */ /* 0x000fe40000000f00 */
[C---:B------:R-:W-:Y:S01]  /*b320*/  IADD3 R7, P0, PT, R3.reuse, R10, RZ ;  /* 0x0000000a03077210 */ /* 0x040fe20007f1e0ff */
[----:B------:R-:W-:Y:S01]  /*b330*/  UISETP.NE.AND UP0, UPT, UR7, URZ, UPT ;  /* 0x000000ff0700728c */ /* 0x000fe2000bf05270 */
[----:B------:R-:W-:Y:S02]  /*b340*/  IADD3 R2, PT, PT, R2, 0x420, RZ ;  /* 0x0000042002027810 */ /* 0x000fe40007ffe0ff */
[----:B------:R-:W-:Y:S01]  /*b350*/  LEA R10, R3, UR5, 0x1 ;  /* 0x00000005030a7c11 */ /* 0x000fe2000f8e08ff */
[----:B------:R-:W-:Y:S01]  /*b360*/  IMAD.X R14, RZ, RZ, R11, P0 ;  /* 0x000000ffff0e7224 */ /* 0x000fe200000e060b */
[----:B------:R-:W-:-:S02]  /*b370*/  ISETP.NE.AND P1, PT, RZ, UR7, PT ;  /* 0x00000007ff007c0c */ /* 0x000fc4000bf25270 */
[----:B------:R-:W-:Y:S01]  /*b380*/  PLOP3.LUT P0, PT, PT, PT, UP0, 0x80, 0x8 ;  /* 0x000000000008781c */ /* 0x000fe20003f0f008 */
[----:B------:R-:W-:Y:S01]  /*b390*/  IMAD R10, R9, -0x2, R10 ;  /* 0xfffffffe090a7824 */ /* 0x000fe200078e020a */
[----:B--2---:R-:W-:-:S04]  /*b3a0*/  LEA R12, P3, R7, UR8, 0x2 ;  /* 0x00000008070c7c11 */ /* 0x004fc8000f8610ff */
[----:B------:R-:W-:Y:S02]  /*b3b0*/  IADD3 R12, P2, PT, R12, 0x400, RZ ;  /* 0x000004000c0c7810 */ /* 0x000fe40007f5e0ff */
[----:B------:R-:W-:-:S05]  /*b3c0*/  LEA.HI.X R14, R7, UR9, R14, 0x2, P3 ;  /* 0x00000009070e7c11 */ /* 0x000fca00098f140e */
[----:B------:R-:W-:Y:S01]  /*b3d0*/  IMAD.X R13, RZ, RZ, R14, P2 ;  /* 0x000000ffff0d7224 */ /* 0x000fe200010e060e */
[----:B0-----:R-:W-:Y:S02]  /*b3e0*/  LEA R5, R5, R2, 0x18 ;  /* 0x0000000205057211 */ /* 0x001fe400078ec0ff */
[----:B------:R-:W-:-:S04]  /*b3f0*/  SHF.L.U32 R2, R9, 0x2, RZ ;  /* 0x0000000209027819 */ /* 0x000fc800000006ff */
[----:B------:R-:W-:-:S04]  /*b400*/  LEA R2, R3, -R2, 0x2 ;  /* 0x8000000203027211 */ /* 0x000fc800078e10ff */
[--C-:B------:R-:W-:Y:S02]  /*b410*/  IADD3 R2, PT, PT, R2, 0x400, R5.reuse ;  /* 0x0000040002027810 */ /* 0x100fe40007ffe005 */
[----:B------:R-:W-:-:S07]  /*b420*/  IADD3 R5, PT, PT, R10, 0x200, R5 ;  /* 0x000002000a057810 */ /* 0x000fce0007ffe005 */
.L_x_966:
[----:B------:R-:W3:Y:S01]  /*b430*/  LDS R7, [R2+-0x400] ;  /* 0xfffc000002077984 */ /* 0x000ee20000000800 */
[----:B------:R-:W-:-:S05]  /*b440*/  VIADD R3, R3, 0x200 ;  /* 0x0000020003037836 */ /* 0x000fca0000000000 */
[----:B------:R-:W-:Y:S01]  /*b450*/  ISETP.GE.AND P2, PT, R3, R18, PT ;  /* 0x000000120300720c */ /* 0x000fe20003f46270 */
[----:B---3--:R-:W-:-:S05]  /*b460*/  FMUL.FTZ R15, R7, R22 ;  /* 0x00000016070f7220 */ /* 0x008fca0000410000 */
        /* <DEDUP_REMOVED lines=11> */
[----:B0-----:R-:W-:-:S04]  /*b520*/  MOV R11, R13 ;  /* 0x0000000d000b7202 */ /* 0x001fc80000000f00 */
[----:B------:R-:W-:Y:S01]  /*b530*/  IADD3.X R13, PT, PT, RZ, R11, RZ, P3, !PT ;  /* 0x0000000bff0d7210 */ /* 0x000fe20001ffe4ff */
        /* <DEDUP_REMOVED lines=16> */
.L_x_962:
[----:B------:R-:W-:Y:S05]  /*b640*/  BSYNC.RECONVERGENT B0 ;  /* 0x0000000000007941 */ /* 0x000fea0003800200 */
.L_x_961:
[----:B------:R-:W-:Y:S01]  /*b650*/  IADD3 R25, PT, PT, R18, -0x1, RZ ;  /* 0xffffffff12197810 */ /* 0x000fe20007ffe0ff */
[----:B------:R-:W0:Y:S01]  /*b660*/  S2R R31, SR_CgaCtaId ;  /* 0x00000000001f7919 */ /* 0x000e220000008800 */
[----:B------:R-:W4:Y:S01]  /*b670*/  LDCU UR9, c[0x0][0x40c] ;  /* 0x00008180ff0977ac */ /* 0x000f220008000800 */
[----:B------:R-:W5:Y:S01]  /*b680*/  S2UR UR4, SR_CTAID.Y ;  /* 0x00000000000479c3 */ /* 0x000f620000002600 */
[----:B--2---:R-:W-:Y:S01]  /*b690*/  SHF.R.S32.HI R2, RZ, 0x1f, R25 ;  /* 0x0000001fff027819 */ /* 0x004fe20000011419 */
[----:B------:R-:W-:Y:S01]  /*b6a0*/  BSSY.RECONVERGENT B0, `(.L_x_967) ;  /* 0x0000022000007945 */ /* 0x000fe20003800200 */
[----:B------:R-:W-:Y:S01]  /*b6b0*/  SHF.L.U32 R5, R4, 0x3, RZ ;  /* 0x0000000304057819 */ /* 0x000fe200000006ff */
[----:B------:R-:W2:Y:S01]  /*b6c0*/  LDCU UR8, c[0x0][0x3f4] ;  /* 0x00007e80ff0877ac */ /* 0x000ea20008000800 */
[----:B------:R-:W-:Y:S02]  /*b6d0*/  LEA.HI R2, R2, R25, RZ, 0x2 ;  /* 0x0000001902027211 */ /* 0x000fe400078f10ff */
[----:B------:R-:W-:-:S02]  /*b6e0*/  CS2R R14, SRZ ;  /* 0x00000000000e7805 */ /* 0x000fc4000001ff00 */
[----:B------:R-:W-:Y:S01]  /*b6f0*/  LOP3.LUT R5, R5, 0xf8, RZ, 0xc0, !PT ;  /* 0x000000f805057812 */ /* 0x000fe200078ec0ff */
[----:B------:R-:W5:Y:S01]  /*b700*/  LDC R33, c[0x0][0x3f8] ;  /* 0x0000fe00ff217b82 */ /* 0x000f620000000800 */
[----:B------:R-:W-:Y:S02]  /*b710*/  LOP3.LUT R2, R2, 0xfffffffc, RZ, 0xc0, !PT ;  /* 0xfffffffc02027812 */ /* 0x000fe400078ec0ff */
[----:B------:R-:W-:Y:S02]  /*b720*/  CS2R R12, SRZ ;  /* 0x00000000000c7805 */ /* 0x000fe4000001ff00 */
[----:B------:R-:W-:Y:S02]  /*b730*/  MOV R29, 0x400 ;  /* 0x00000400001d7802 */ /* 0x000fe40000000f00 */
[----:B------:R-:W-:Y:S01]  /*b740*/  SHF.L.U32 R3, R4, 0x4, RZ ;  /* 0x0000000404037819 */ /* 0x000fe200000006ff */
[----:B------:R-:W-:Y:S01]  /*b750*/  IMAD.IADD R27, R25, 0x1, -R2 ;  /* 0x00000001191b7824 */ /* 0x000fe200078e0a02 */
[----:B------:R-:W-:-:S02]  /*b760*/  IADD3 R2, PT, PT, R29, 0x220, RZ ;  /* 0x000002201d027810 */ /* 0x000fc40007ffe0ff */
[----:B------:R-:W-:Y:S02]  /*b770*/  LOP3.LUT R3, R3, 0x1f0, RZ, 0xc0, !PT ;  /* 0x000001f003037812 */ /* 0x000fe400078ec0ff */
[----:B------:R-:W-:Y:S01]  /*b780*/  ISETP.NE.AND P0, PT, R0, R27, PT ;  /* 0x0000001b0000720c */ /* 0x000fe20003f05270 */
[----:B--2---:R-:W-:-:S03]  /*b790*/  IMAD R37, R6, UR8, R5 ;  /* 0x0000000806257c24 */ /* 0x004fc6000f8e0205 */
[----:B----4-:R-:W-:-:S04]  /*b7a0*/  ISETP.NE.OR P0, PT, RZ, UR9, P0 ;  /* 0x00000009ff007c0c */ /* 0x010fc80008705670 */
[----:B------:R-:W-:Y:S02]  /*b7b0*/  ISETP.GT.U32.OR P0, PT, R5, 0xbf, P0 ;  /* 0x000000bf0500780c */ /* 0x000fe40000704470 */
[----:B0-----:R-:W-:Y:S01]  /*b7c0*/  LEA R2, R31, R2, 0x18 ;  /* 0x000000021f027211 */ /* 0x001fe200078ec0ff */
[----:B-----5:R-:W-:-:S04]  /*b7d0*/  IMAD R10, R33, UR4, R8 ;  /* 0x00000004210a7c24 */ /* 0x020fc8000f8e0208 */
[----:B------:R-:W-:Y:S02]  /*b7e0*/  IMAD.IADD R28, R2, 0x1, R3 ;  /* 0x00000001021c7824 */ /* 0x000fe400078e0203 */
[----:B------:R-:W-:-:S04]  /*b7f0*/  IMAD R10, R10, 0xc0, RZ ;  /* 0x000000c00a0a7824 */ /* 0x000fc800078e02ff */
[----:B------:R-:W-:Y:S01]  /*b800*/  IMAD R35, R10, UR8, R5 ;  /* 0x000000080a237c24 */ /* 0x000fe2000f8e0205 */
[----:B------:R-:W-:Y:S06]  /*b810*/  @P0 BRA `(.L_x_968) ;  /* 0x0000000000280947 */ /* 0x000fec0003800000 */
[----:B------:R-:W0:Y:S01]  /*b820*/  LDCU.64 UR6, c[0x0][0x3b0] ;  /* 0x00007600ff0677ac */ /* 0x000e220008000a00 */
[----:B------:R-:W-:Y:S01]  /*b830*/  HFMA2 R15, -RZ, RZ, 0, 0 ;  /* 0x00000000ff0f7431 */ /* 0x000fe200000001ff */
[----:B0-----:R-:W-:-:S04]  /*b840*/  UISETP.NE.U32.AND UP0, UPT, UR6, URZ, UPT ;  /* 0x000000ff0600728c */ /* 0x001fc8000bf05070 */
[----:B------:R-:W-:-:S09]  /*b850*/  UISETP.NE.AND.EX UP0, UPT, UR7, URZ, UPT, UP0 ;  /* 0x000000ff0700728c */ /* 0x000fd2000bf05300 */
[----:B------:R-:W-:Y:S05]  /*b860*/  BRA.U !UP0, `(.L_x_969) ;  /* 0x0000000108107547 */ /* 0x000fea000b800000 */
[----:B------:R-:W0:Y:S01]  /*b870*/  LDC.64 R12, c[0x0][0x3b0] ;  /* 0x0000ec00ff0c7b82 */ /* 0x000e220000000a00 */
[----:B------:R-:W-:-:S04]  /*b880*/  IMAD R3, R8, 0xc0, R5 ;  /* 0x000000c008037824 */ /* 0x000fc800078e0205 */
[----:B0-----:R-:W-:-:S06]  /*b890*/  IMAD.WIDE.U32 R12, R3, 0x2, R12 ;  /* 0x00000002030c7825 */ /* 0x001fcc00078e000c */
[----:B------:R-:W5:Y:S02]  /*b8a0*/  LDG.E.128 R12, desc[UR36][R12.64] ;  /* 0x000000240c0c7981 */ /* 0x000f64000c1e1d00 */
.L_x_969:
[----:B-----5:R0:W-:Y:S02]  /*b8b0*/  STS.128 [R28], R12 ;  /* 0x0000000c1c007388 */ /* 0x0201e40000000c00 */
.L_x_968:
[----:B------:R-:W-:Y:S05]  /*b8c0*/  BSYNC.RECONVERGENT B0 ;  /* 0x0000000000007941 */ /* 0x000fea0003800200 */
.L_x_967:
[----:B------:R-:W-:Y:S01]  /*b8d0*/  ISETP.GT.U32.AND P0, PT, R5, 0xbf, PT ;  /* 0x000000bf0500780c */ /* 0x000fe20003f04070 */
[----:B------:R-:W-:Y:S01]  /*b8e0*/  BAR.SYNC.DEFER_BLOCKING 0x0 ;  /* 0x0000000000007b1d */ /* 0x000fe20000010000 */
[----:B------:R-:W-:Y:S01]  /*b8f0*/  HFMA2 R24, -RZ, RZ, 0, 0 ;  /* 0x00000000ff187431 */ /* 0x000fe200000001ff */
[----:B------:R-:W-:Y:S02]  /*b900*/  MOV R11, RZ ;  /* 0x000000ff000b7202 */ /* 0x000fe40000000f00 */
[----:B------:R-:W-:Y:S01]  /*b910*/  CS2R R20, SRZ ;  /* 0x0000000000147805 */ /* 0x000fe2000001ff00 */
[----:B------:R-:W-:Y:S01]  /*b920*/  IMAD.MOV.U32 R19, RZ, RZ, RZ ;  /* 0x000000ffff137224 */ /* 0x000fe200078e00ff */
[----:B---3--:R-:W-:Y:S01]  /*b930*/  CS2R R22, SRZ ;  /* 0x0000000000167805 */ /* 0x008fe2000001ff00 */
[----:B------:R-:W2:Y:S01]  /*b940*/  LDCU UR10, c[0x0][0x40c] ;  /* 0x00008180ff0a77ac */ /* 0x000ea20008000800 */
[----:B------:R-:W-:Y:S01]  /*b950*/  BSSY.RECONVERGENT B0, `(.L_x_970) ;  /* 0x000020b000007945 */ /* 0x000fe20003800200 */
[----:B------:R-:W-:-:S03]  /*b960*/  MOV R26, RZ ;  /* 0x000000ff001a7202 */ /* 0x000fc60000000f00 */
[----:B------:R-:W-:Y:S05]  /*b970*/  @P0 BRA `(.L_x_971) ;  /* 0x0000002000200947 */ /* 0x000fea0003800000 */
[----:B------:R-:W3:Y:S01]  /*b980*/  LDC.64 R6, c[0x0][0x3c0] ;  /* 0x0000f000ff067b82 */ /* 0x000ee20000000a00 */
[----:B------:R-:W-:Y:S01]  /*b990*/  IMAD.IADD R46, R0, 0x1, R9 ;  /* 0x00000001002e7824 */ /* 0x000fe200078e0209 */
[----:B------:R-:W-:Y:S01]  /*b9a0*/  VIMNMX R45, PT, PT, R25, UR8, PT ;  /* 0x00000008192d7c48 */ /* 0x000fe2000bfe0100 */
[----:B------:R-:W-:Y:S01]  /*b9b0*/  BSSY.RECONVERGENT B1, `(.L_x_972) ;  /* 0x00000f1000017945 */ /* 0x000fe20003800200 */
[----:B------:R-:W-:Y:S02]  /*b9c0*/  IADD3 R44, PT, PT, R29, 0x420, RZ ;  /* 0x000004201d2c7810 */ /* 0x000fe40007ffe0ff */
[----:B------:R-:W-:Y:S02]  /*b9d0*/  ISETP.GE.AND P0, PT, R46, R45, PT ;  /* 0x0000002d2e00720c */ /* 0x000fe40003f06270 */
[----:B------:R-:W-:Y:S02]  /*b9e0*/  LEA R44, R31, R44, 0x18 ;  /* 0x0000002c1f2c7211 */ /* 0x000fe400078ec0ff */
[----:B------:R-:W-:-:S03]  /*b9f0*/  MOV R11, RZ ;  /* 0x000000ff000b7202 */ /* 0x000fc60000000f00 */
[----:B------:R-:W-:Y:S02]  /*ba00*/  VIADD R29, R44, UR5 ;  /* 0x000000052c1d7c36 */ /* 0x000fe40008000000 */
[----:B---3--:R-:W-:-:S04]  /*ba10*/  IMAD.WIDE R2, R35, 0x2, R6 ;  /* 0x0000000223027825 */ /* 0x008fc800078e0206 */
[----:B------:R-:W-:Y:S01]  /*ba20*/  IMAD.WIDE R6, R37, 0x2, R6 ;  /* 0x0000000225067825 */ /* 0x000fe200078e0206 */
[----:B------:R-:W-:Y:S06]  /*ba30*/  @P0 BRA `(.L_x_973) ;  /* 0x0000000c00a00947 */ /* 0x000fec0003800000 */
[----:B------:R-:W-:Y:S01]  /*ba40*/  VIADDMNMX R11, R46, 0x4, R45, !PT ;  /* 0x000000042e0b7846 */ /* 0x000fe2000780012d */
[----:B------:R-:W3:Y:S01]  /*ba50*/  LDC.64 R30, c[0x0][0x458] ;  /* 0x00011600ff1e7b82 */ /* 0x000ee20000000a00 */
[----:B------:R-:W-:Y:S01]  /*ba60*/  LOP3.LUT R36, RZ, R9, RZ, 0x33, !PT ;  /* 0x00000009ff247212 */ /* 0x000fe200078e33ff */
[----:B------:R-:W-:Y:S01]  /*ba70*/  IMAD R20, R17, R33, R8 ;  /* 0x0000002111147224 */ /* 0x000fe200078e0208 */
[----:B------:R-:W-:Y:S01]  /*ba80*/  BSSY.RECONVERGENT B2, `(.L_x_974) ;  /* 0x000004c000027945 */ /* 0x000fe20003800200 */
[----:B------:R-:W-:Y:S01]  /*ba90*/  HFMA2 R26, -RZ, RZ, 0, 0 ;  /* 0x00000000ff1a7431 */ /* 0x000fe200000001ff */
[----:B------:R-:W-:Y:S01]  /*baa0*/  IADD3 R36, PT, PT, -R0, R11, R36 ;  /* 0x0000000b00247210 */ /* 0x000fe20007ffe124 */
[----:B------:R-:W-:Y:S01]  /*bab0*/  IMAD R11, R20, 0xc0, R5 ;  /* 0x000000c0140b7824 */ /* 0x000fe200078e0205 */
[----:B------:R-:W-:Y:S02]  /*bac0*/  MOV R52, R46 ;  /* 0x0000002e00347202 */ /* 0x000fe40000000f00 */
[----:B------:R-:W-:-:S02]  /*bad0*/  CS2R R22, SRZ ;  /* 0x0000000000167805 */ /* 0x000fc4000001ff00 */
[----:B------:R-:W-:Y:S01]  /*bae0*/  LOP3.LUT R19, R36, 0xc, RZ, 0xc0, !PT ;  /* 0x0000000c24137812 */ /* 0x000fe200078ec0ff */
[----:B------:R-:W-:Y:S01]  /*baf0*/  IMAD.MOV.U32 R24, RZ, RZ, RZ ;  /* 0x000000ffff187224 */ /* 0x000fe200078e00ff */
[----:B------:R-:W-:Y:S02]  /*bb00*/  CS2R R20, SRZ ;  /* 0x0000000000147805 */ /* 0x000fe4000001ff00 */
[----:B------:R-:W-:Y:S01]  /*bb10*/  ISETP.NE.AND P0, PT, R19, 0xc, PT ;  /* 0x0000000c1300780c */ /* 0x000fe20003f05270 */
[----:B------:R-:W-:Y:S02]  /*bb20*/  HFMA2 R19, -RZ, RZ, 0, 0 ;  /* 0x00000000ff137431 */ /* 0x000fe400000001ff */
[----:B---3--:R-:W-:Y:S01]  /*bb30*/  IMAD.WIDE R30, R11, 0x2, R30 ;  /* 0x000000020b1e7825 */ /* 0x008fe200078e021e */
[----:B------:R-:W-:-:S09]  /*bb40*/  MOV R11, RZ ;  /* 0x000000ff000b7202 */ /* 0x000fd20000000f00 */
[----:B------:R-:W-:Y:S05]  /*bb50*/  @!P0 BRA `(.L_x_975) ;  /* 0x0000000000f88947 */ /* 0x000fea0003800000 */
[----:B------:R-:W3:Y:S01]  /*bb60*/  LDCU.64 UR6, c[0x0][0x3c0] ;  /* 0x00007800ff0677ac */ /* 0x000ee20008000a00 */
[----:B------:R-:W-:Y:S01]  /*bb70*/  IMAD R32, R46, 0xc0, RZ ;  /* 0x000000c02e207824 */ /* 0x000fe200078e02ff */
[----:B------:R-:W-:Y:S02]  /*bb80*/  LEA.HI R26, R36, 0x1, RZ, 0x1e ;  /* 0x00000001241a7811 */ /* 0x000fe400078ff0ff */
[----:B------:R-:W-:Y:S01]  /*bb90*/  MOV R52, R46 ;  /* 0x0000002e00347202 */ /* 0x000fe20000000f00 */
[----:B------:R-:W-:-:S04]  /*bba0*/  IMAD.WIDE.U32 R32, R32, 0x2, RZ ;  /* 0x0000000220207825 */ /* 0x000fc800078e00ff */
[----:B------:R-:W-:-:S04]  /*bbb0*/  IMAD.WIDE R34, R35, 0x2, R32 ;  /* 0x0000000223227825 */ /* 0x000fc800078e0220 */
[----:B------:R-:W-:Y:S01]  /*bbc0*/  IMAD.WIDE R32, R37, 0x2, R32 ;  /* 0x0000000225207825 */ /* 0x000fe200078e0220 */
[----:B---3--:R-:W-:Y:S02]  /*bbd0*/  IADD3 R53, P0, PT, R34, UR6, RZ ;  /* 0x0000000622357c10 */ /* 0x008fe4000ff1e0ff */
[----:B------:R-:W-:Y:S02]  /*bbe0*/  IADD3 R47, P1, PT, R32, UR6, RZ ;  /* 0x00000006202f7c10 */ /* 0x000fe4000ff3e0ff */
[----:B------:R-:W-:Y:S01]  /*bbf0*/  LOP3.LUT R32, R26, 0x3, RZ, 0xc0, !PT ;  /* 0x000000031a207812 */ /* 0x000fe200078ec0ff */
[----:B------:R-:W-:Y:S01]  /*bc00*/  IMAD.MOV.U32 R26, RZ, RZ, RZ ;  /* 0x000000ffff1a7224 */ /* 0x000fe200078e00ff */
[----:B------:R-:W-:Y:S02]  /*bc10*/  IADD3.X R54, PT, PT, R33, UR7, RZ, P1, !PT ;  /* 0x0000000721367c10 */ /* 0x000fe40008ffe4ff */
[----:B------:R-:W-:Y:S02]  /*bc20*/  LEA R33, R0, UR5, 0x1 ;  /* 0x0000000500217c11 */ /* 0x000fe4000f8e08ff */
[----:B------:R-:W-:Y:S01]  /*bc30*/  IADD3.X R60, PT, PT, R35, UR7, RZ, P0, !PT ;  /* 0x00000007233c7c10 */ /* 0x000fe200087fe4ff */
[----:B------:R-:W-:Y:S01]  /*bc40*/  IMAD.MOV R35, RZ, RZ, -R32 ;  /* 0x000000ffff237224 */ /* 0x000fe200078e0a20 */
[----:B------:R-:W-:-:S07]  /*bc50*/  IADD3 R34, PT, PT, R44, R33, RZ ;  /* 0x000000212c227210 */ /* 0x000fce0007ffe0ff */
.L_x_977:
[----:B------:R-:W-:Y:S01]  /*bc60*/  MOV R32, R47 ;  /* 0x0000002f00207202 */ /* 0x000fe20000000f00 */
[----:B------:R-:W3:Y:S01]  /*bc70*/  LDS.U16 R37, [R34] ;  /* 0x0000000022257984 */ /* 0x000ee20000000400 */
[----:B------:R-:W-:-:S05]  /*bc80*/  MOV R33, R54 ;  /* 0x0000003600217202 */ /* 0x000fca0000000f00 */
[----:B------:R4:W5:Y:S01]  /*bc90*/  LDG.E.128 R40, desc[UR36][R32.64] ;  /* 0x0000002420287981 */ /* 0x000962000c1e1d00 */
[----:B------:R-:W-:Y:S01]  /*bca0*/  UISETP.NE.AND UP0, UPT, UR9, URZ, UPT ;  /* 0x000000ff0900728c */ /* 0x000fe2000bf05270 */
[----:B---3--:R-:W-:-:S08]  /*bcb0*/  HADD2.F32 R37, -RZ, R37.H0_H0 ;  /* 0x20000025ff257230 */ /* 0x008fd00000004100 */
[----:B----4-:R-:W-:Y:S05]  /*bcc0*/  BRA.U UP0, `(.L_x_976) ;  /* 0x0000000100387547 */ /* 0x010fea000b800000 */
[----:B------:R-:W-:Y:S01]  /*bcd0*/  ISETP.NE.AND P0, PT, R217, RZ, PT ;  /* 0x000000ffd900720c */ /* 0x000fe20003f05270 */
[----:B------:R-:W3:-:S12]  /*bce0*/  LDS.128 R48, [R28] ;  /* 0x000000001c307984 */ /* 0x000ed80000000c00 */
[----:B------:R-:W4:Y:S01]  /*bcf0*/  @P0 LDG.E.128 R56, desc[UR36][R30.64] ;  /* 0x000000241e380981 */ /* 0x000f22000c1e1d00 */
[----:B------:R-:W-:Y:S01]  /*bd00*/  IMAD.MOV.U32 R32, RZ, RZ, R53 ;  /* 0x000000ffff207224 */ /* 0x000fe200078e0035 */
[----:B------:R-:W-:Y:S01]  /*bd10*/  MOV R33, R60 ;  /* 0x0000003c00217202 */ /* 0x000fe20000000f00 */
[----:B---3-5:R-:W-:Y:S02]  /*bd20*/  HFMA2 R40, R40, 1, 1, R48 ;  /* 0x3c003c0028287831 */ /* 0x028fe40000000030 */
[----:B------:R-:W-:Y:S02]  /*bd30*/  HADD2 R41, R41, R49 ;  /* 0x0000003129297230 */ /* 0x000fe40000000000 */
[----:B------:R-:W-:Y:S02]  /*bd40*/  HFMA2 R42, R42, 1, 1, R50 ;  /* 0x3c003c002a2a7831 */ /* 0x000fe40000000032 */
[----:B------:R-:W-:Y:S02]  /*bd50*/  HADD2 R43, R43, R51 ;  /* 0x000000332b2b7230 */ /* 0x000fe40000000000 */
[----:B----4-:R-:W-:-:S02]  /*bd60*/  @P0 HMUL2 R40, R40, R56 ;  /* 0x0000003828280232 */ /* 0x010fc40000000000 */
[----:B------:R-:W-:Y:S02]  /*bd70*/  @P0 HFMA2 R41, R41, R57, -RZ ;  /* 0x0000003929290231 */ /* 0x000fe400001000ff */
[----:B------:R-:W-:Y:S02]  /*bd80*/  @P0 HMUL2 R42, R42, R58 ;  /* 0x0000003a2a2a0232 */ /* 0x000fe40000000000 */
[----:B------:R-:W-:-:S05]  /*bd90*/  @P0 HFMA2 R43, R43, R59, -RZ ;  /* 0x0000003b2b2b0231 */ /* 0x000fca00001000ff */
[----:B------:R3:W-:Y:S02]  /*bda0*/  STG.E.128 desc[UR36][R32.64], R40 ;  /* 0x0000002820007986 */ /* 0x0007e4000c101d24 */
.L_x_976:
[----:B------:R-:W-:Y:S01]  /*bdb0*/  IADD3 R35, PT, PT, R35, 0x1, RZ ;  /* 0x0000000123237810 */ /* 0x000fe20007ffe0ff */
[----:B---3-5:R-:W-:Y:S01]  /*bdc0*/  HADD2.F32 R32, -RZ, R40.H0_H0 ;  /* 0x20000028ff207230 */ /* 0x028fe20000004100 */
[----:B------:R-:W-:Y:S01]  /*bdd0*/  IADD3 R53, P1, PT, R53, 0x600, RZ ;  /* 0x0000060035357810 */ /* 0x000fe20007f3e0ff */
[--C-:B------:R-:W-:Y:S01]  /*bde0*/  HADD2.F32 R33, -RZ, R41.reuse.H0_H0 ;  /* 0x20000029ff217230 */ /* 0x100fe20000004100 */
[----:B------:R-:W-:Y:S01]  /*bdf0*/  ISETP.NE.AND P0, PT, R35, RZ, PT ;  /* 0x000000ff2300720c */ /* 0x000fe20003f05270 */
[----:B-1----:R-:W-:Y:S01]  /*be00*/  HADD2.F32 R38, -RZ, R41.H1_H1 ;  /* 0x30000029ff267230 */ /* 0x002fe20000004100 */
[----:B------:R-:W-:Y:S01]  /*be10*/  IADD3 R47, P2, PT, R47, 0x600, RZ ;  /* 0x000006002f2f7810 */ /* 0x000fe20007f5e0ff */
[----:B------:R-:W-:Y:S02]  /*be20*/  HADD2.F32 R39, -RZ, R42.H0_H0 ;  /* 0x2000002aff277230 */ /* 0x000fe40000004100 */
[----:B------:R-:W-:Y:S01]  /*be30*/  FFMA.FTZ R26, R37, R32, R26 ;  /* 0x00000020251a7223 */ /* 0x000fe2000001001a */
[----:B------:R-:W-:-:S02]  /*be40*/  HADD2.F32 R40, -RZ, R40.H1_H1 ;  /* 0x30000028ff287230 */ /* 0x000fc40000004100 */
[C---:B------:R-:W-:Y:S01]  /*be50*/  FFMA.FTZ R24, R37.reuse, R33, R24 ;  /* 0x0000002125187223 */ /* 0x040fe20000010018 */
[----:B------:R-:W-:Y:S02]  /*be60*/  HADD2.F32 R42, -RZ, R42.H1_H1 ;  /* 0x3000002aff2a7230 */ /* 0x000fe40000004100 */
[C---:B------:R-:W-:Y:S01]  /*be70*/  FFMA.FTZ R21, R37.reuse, R38, R21 ;  /* 0x0000002625157223 */ /* 0x040fe20000010015 */
[--C-:B------:R-:W-:Y:S02]  /*be80*/  HADD2.F32 R41, -RZ, R43.reuse.H0_H0 ;  /* 0x2000002bff297230 */ /* 0x100fe40000004100 */
[C---:B------:R-:W-:Y:S01]  /*be90*/  FFMA.FTZ R23, R37.reuse, R40, R23 ;  /* 0x0000002825177223 */ /* 0x040fe20000010017 */
[----:B------:R-:W-:Y:S02]  /*bea0*/  HADD2.F32 R48, -RZ, R43.H1_H1 ;  /* 0x3000002bff307230 */ /* 0x000fe40000004100 */
[C---:B------:R-:W-:Y:S01]  /*beb0*/  FFMA.FTZ R22, R37.reuse, R39, R22 ;  /* 0x0000002725167223 */ /* 0x040fe20000010016 */
[C---:B------:R-:W-:Y:S01]  /*bec0*/  FFMA.FTZ R19, R37.reuse, R42, R19 ;  /* 0x0000002a25137223 */ /* 0x040fe20000010013 */
[----:B------:R-:W-:Y:S01]  /*bed0*/  FFMA.FTZ R20, R37, R41, R20 ;  /* 0x0000002925147223 */ /* 0x000fe20000010014 */
[----:B------:R-:W-:-:S02]  /*bee0*/  VIADD R52, R52, 0x4 ;  /* 0x0000000434347836 */ /* 0x000fc40000000000 */
[----:B------:R-:W-:Y:S01]  /*bef0*/  FFMA.FTZ R11, R37, R48, R11 ;  /* 0x00000030250b7223 */ /* 0x000fe2000001000b */
[----:B------:R-:W-:Y:S01]  /*bf00*/  IADD3 R34, PT, PT, R34, 0x8, RZ ;  /* 0x0000000822227810 */ /* 0x000fe20007ffe0ff */
[----:B------:R-:W-:Y:S01]  /*bf10*/  IMAD.X R60, RZ, RZ, R60, P1 ;  /* 0x000000ffff3c7224 */ /* 0x000fe200008e063c */
[----:B------:R-:W-:Y:S01]  /*bf20*/  IADD3.X R54, PT, PT, RZ, R54, RZ, P2, !PT ;  /* 0x00000036ff367210 */ /* 0x000fe200017fe4ff */
[----:B------:R-:W-:Y:S06]  /*bf30*/  @P0 BRA `(.L_x_977) ;  /* 0xfffffffc00480947 */ /* 0x000fec000383ffff */
.L_x_975:
[----:B--2---:R-:W-:Y:S05]  /*bf40*/  BSYNC.RECONVERGENT B2 ;  /* 0x0000000000027941 */ /* 0x004fea0003800200 */
.L_x_974:
[----:B------:R-:W-:-:S13]  /*bf50*/  ISETP.GE.U32.AND P0, PT, R36, 0xc, PT ;  /* 0x0000000c2400780c */ /* 0x000fda0003f06070 */
[----:B------:R-:W-:Y:S05]  /*bf60*/  @!P0 BRA `(.L_x_973) ;  /* 0x0000000800548947 */ /* 0x000fea0003800000 */
[----:B------:R-:W2:Y:S02]  /*bf70*/  LDCU UR4, c[0x0][0x40c] ;  /* 0x00008180ff0477ac */ /* 0x000ea40008000800 */
[----:B--2---:R-:W-:-:S06]  /*bf80*/  UISETP.NE.AND UP0, UPT, UR4, URZ, UPT ;  /* 0x000000ff0400728c */ /* 0x004fcc000bf05270 */
[----:B------:R-:W-:-:S13]  /*bf90*/  PLOP3.LUT P1, PT, PT, PT, UP0, 0x80, 0x8 ;  /* 0x000000000008781c */ /* 0x000fda0003f2f008 */
.L_x_983:
[----:B------:R-:W-:Y:S01]  /*bfa0*/  IMAD R41, R52, 0xc0, RZ ;  /* 0x000000c034297824 */ /* 0x000fe200078e02ff */
[----:B------:R-:W-:-:S03]  /*bfb0*/  ISETP.NE.AND P0, PT, R217, RZ, PT ;  /* 0x000000ffd900720c */ /* 0x000fc60003f05270 */
[----:B------:R-:W-:-:S06]  /*bfc0*/  IMAD.WIDE.U32 R48, R41, 0x2, R6 ;  /* 0x0000000229307825 */ /* 0x000fcc00078e0006 */
[----:B------:R-:W5:Y:S01]  /*bfd0*/  LDG.E.128 R48, desc[UR36][R48.64] ;  /* 0x0000002430307981 */ /* 0x000f62000c1e1d00 */
[----:B------:R-:W-:Y:S04]  /*bfe0*/  BSSY.RECONVERGENT B2, `(.L_x_978) ;  /* 0x000000e000027945 */ /* 0x000fe80003800200 */
[----:B------:R-:W-:Y:S05]  /*bff0*/  @P1 BRA `(.L_x_979) ;  /* 0x0000000000301947 */ /* 0x000fea0003800000 */
[----:B-1----:R-:W2:Y:S04]  /*c000*/  @P0 LDG.E.128 R36, desc[UR36][R30.64] ;  /* 0x000000241e240981 */ /* 0x002ea8000c1e1d00 */
        /* <DEDUP_REMOVED lines=11> */
.L_x_979:
[----:B------:R-:W-:Y:S05]  /*c0c0*/  BSYNC.RECONVERGENT B2 ;  /* 0x0000000000027941 */ /* 0x000fea0003800200 */
.L_x_978:
[C---:B--2---:R-:W-:Y:S01]  /*c0d0*/  IADD3 R33, PT, PT, R41.reuse, 0x300, RZ ;  /* 0x0000030029217810 */ /* 0x044fe20007ffe0ff */
[C---:B------:R-:W-:Y:S01]  /*c0e0*/  VIADD R61, R41.reuse, 0x900 ;  /* 0x00000900293d7836 */ /* 0x040fe20000000000 */
[----:B------:R-:W-:Y:S01]  /*c0f0*/  IADD3 R37, PT, PT, R41, 0x600, RZ ;  /* 0x0000060029257810 */ /* 0x000fe20007ffe0ff */
[----:B------:R-:W-:Y:S02]  /*c100*/  UISETP.NE.AND UP0, UPT, UR10, URZ, UPT ;  /* 0x000000ff0a00728c */ /* 0x000fe4000bf05270 */
[----:B------:R-:W-:-:S04]  /*c110*/  IMAD.WIDE.U32 R40, R33, 0x2, R6 ;  /* 0x0000000221287825 */ /* 0x000fc800078e0006 */
[----:B------:R-:W-:Y:S01]  /*c120*/  PLOP3.LUT P1, PT, PT, PT, UP0, 0x80, 0x8 ;  /* 0x000000000008781c */ /* 0x000fe20003f2f008 */
[--C-:B------:R-:W-:Y:S01]  /*c130*/  IMAD.WIDE.U32 R34, R37, 0x2, R6.reuse ;  /* 0x0000000225227825 */ /* 0x100fe200078e0006 */
[----:B------:R-:W5:Y:S03]  /*c140*/  LDG.E.128 R40, desc[UR36][R40.64] ;  /* 0x0000002428287981 */ /* 0x000f66000c1e1d00 */
[----:B-1----:R-:W-:-:S08]  /*c150*/  IMAD.WIDE.U32 R38, R61, 0x2, R6 ;  /* 0x000000023d267825 */ /* 0x002fd000078e0006 */
[----:B------:R-:W-:Y:S05]  /*c160*/  @P1 BRA `(.L_x_980) ;  /* 0x0000000000301947 */ /* 0x000fea0003800000 */
[----:B------:R-:W2:Y:S01]  /*c170*/  @P0 LDG.E.128 R56, desc[UR36][R30.64] ;  /* 0x000000241e380981 */ /* 0x000ea2000c1e1d00 */
[----:B------:R-:W-:-:S03]  /*c180*/  IMAD.WIDE.U32 R32, R33, 0x2, R2 ;  /* 0x0000000221207825 */ /* 0x000fc600078e0002 */
[----:B------:R-:W1:Y:S02]  /*c190*/  LDS.128 R64, [R28] ;  /* 0x000000001c407984 */ /* 0x000e640000000c00 */
[----:B-1---5:R-:W-:Y:S02]  /*c1a0*/  HFMA2 R40, R40, 1, 1, R64 ;  /* 0x3c003c0028287831 */ /* 0x022fe40000000040 */
[----:B------:R-:W-:Y:S02]  /*c1b0*/  HADD2 R41, R41, R65 ;  /* 0x0000004129297230 */ /* 0x000fe40000000000 */
[----:B------:R-:W-:Y:S02]  /*c1c0*/  HFMA2 R42, R42, 1, 1, R66 ;  /* 0x3c003c002a2a7831 */ /* 0x000fe40000000042 */
[----:B------:R-:W-:Y:S02]  /*c1d0*/  HADD2 R43, R43, R67 ;  /* 0x000000432b2b7230 */ /* 0x000fe40000000000 */
[----:B--2---:R-:W-:-:S02]  /*c1e0*/  @P0 HMUL2 R40, R40, R56 ;  /* 0x0000003828280232 */ /* 0x004fc40000000000 */
[----:B------:R-:W-:Y:S02]  /*c1f0*/  @P0 HFMA2 R41, R41, R57, -RZ ;  /* 0x0000003929290231 */ /* 0x000fe400001000ff */
[----:B------:R-:W-:Y:S02]  /*c200*/  @P0 HMUL2 R42, R42, R58 ;  /* 0x0000003a2a2a0232 */ /* 0x000fe40000000000 */
[----:B------:R-:W-:-:S05]  /*c210*/  @P0 HFMA2 R43, R43, R59, -RZ ;  /* 0x0000003b2b2b0231 */ /* 0x000fca00001000ff */
[----:B------:R1:W-:Y:S02]  /*c220*/  STG.E.128 desc[UR36][R32.64], R40 ;  /* 0x0000002820007986 */ /* 0x0003e4000c101d24 */
.L_x_980:
[----:B-1----:R-:W5:Y:S01]  /*c230*/  LDG.E.128 R32, desc[UR36][R34.64] ;  /* 0x0000002422207981 */ /* 0x002f62000c1e1d00 */
[----:B------:R-:W-:Y:S05]  /*c240*/  @P1 BRA `(.L_x_981) ;  /* 0x0000000000301947 */ /* 0x000fea0003800000 */
[----:B------:R-:W2:Y:S01]  /*c250*/  @P0 LDG.E.128 R56, desc[UR36][R30.64] ;  /* 0x000000241e380981 */ /* 0x000ea2000c1e1d00 */
[----:B------:R-:W-:-:S03]  /*c260*/  IMAD.WIDE.U32 R36, R37, 0x2, R2 ;  /* 0x0000000225247825 */ /* 0x000fc600078e0002 */
[----:B------:R-:W1:Y:S02]  /*c270*/  LDS.128 R64, [R28] ;  /* 0x000000001c407984 */ /* 0x000e640000000c00 */
[----:B-1---5:R-:W-:Y:S02]  /*c280*/  HADD2 R32, R32, R64 ;  /* 0x0000004020207230 */ /* 0x022fe40000000000 */
[----:B------:R-:W-:Y:S02]  /*c290*/  HFMA2 R33, R33, 1, 1, R65 ;  /* 0x3c003c0021217831 */ /* 0x000fe40000000041 */
[----:B------:R-:W-:Y:S02]  /*c2a0*/  HADD2 R34, R34, R66 ;  /* 0x0000004222227230 */ /* 0x000fe40000000000 */
[----:B------:R-:W-:Y:S02]  /*c2b0*/  HFMA2 R35, R35, 1, 1, R67 ;  /* 0x3c003c0023237831 */ /* 0x000fe40000000043 */
[----:B--2---:R-:W-:-:S02]  /*c2c0*/  @P0 HMUL2 R32, R32, R56 ;  /* 0x0000003820200232 */ /* 0x004fc40000000000 */
[----:B------:R-:W-:Y:S02]  /*c2d0*/  @P0 HFMA2 R33, R33, R57, -RZ ;  /* 0x0000003921210231 */ /* 0x000fe400001000ff */
[----:B------:R-:W-:Y:S02]  /*c2e0*/  @P0 HMUL2 R34, R34, R58 ;  /* 0x0000003a22220232 */ /* 0x000fe40000000000 */
[----:B------:R-:W-:-:S05]  /*c2f0*/  @P0 HFMA2 R35, R35, R59, -RZ ;  /* 0x0000003b23230231 */ /* 0x000fca00001000ff */
[----:B------:R1:W-:Y:S02]  /*c300*/  STG.E.128 desc[UR36][R36.64], R32 ;  /* 0x0000002024007986 */ /* 0x0003e4000c101d24 */
.L_x_981:
[----:B-1----:R-:W5:Y:S01]  /*c310*/  LDG.E.128 R36, desc[UR36][R38.64] ;  /* 0x0000002426247981 */ /* 0x002f62000c1e1d00 */
[----:B------:R-:W-:Y:S01]  /*c320*/  IADD3 R54, PT, PT, R52, -R9, RZ ;  /* 0x8000000934367210 */ /* 0x000fe20007ffe0ff */
[--C-:B-----5:R-:W-:Y:S02]  /*c330*/  HADD2.F32 R55, -RZ, R49.reuse.H0_H0 ;  /* 0x20000031ff377230 */ /* 0x120fe40000004100 */
[----:B------:R-:W-:Y:S01]  /*c340*/  HADD2.F32 R53, -RZ, R48.H0_H0 ;  /* 0x20000030ff357230 */ /* 0x000fe20000004100 */
[----:B------:R-:W-:Y:S01]  /*c350*/  LEA R60, R54, R29, 0x1 ;  /* 0x0000001d363c7211 */ /* 0x000fe200078e08ff */
[----:B------:R-:W-:Y:S02]  /*c360*/  HADD2.F32 R54, -RZ, R49.H1_H1 ;  /* 0x30000031ff367230 */ /* 0x000fe40000004100 */
[----:B------:R-:W-:Y:S02]  /*c370*/  HADD2.F32 R49, -RZ, R50.H0_H0 ;  /* 0x20000032ff317230 */ /* 0x000fe40000004100 */
[----:B------:R-:W1:Y:S01]  /*c380*/  LDS.U16 R47, [R60] ;  /* 0x000000003c2f7984 */ /* 0x000e620000000400 */
[----:B------:R-:W-:-:S02]  /*c390*/  HADD2.F32 R48, -RZ, R48.H1_H1 ;  /* 0x30000030ff307230 */ /* 0x000fc40000004100 */
[--C-:B------:R-:W-:Y:S01]  /*c3a0*/  HADD2.F32 R57, -RZ, R51.reuse.H0_H0 ;  /* 0x20000033ff397230 */ /* 0x100fe20000004100 */
[----:B------:R-:W2:Y:S01]  /*c3b0*/  LDS.U16 R58, [R60+0x8] ;  /* 0x000008003c3a7984 */ /* 0x000ea20000000400 */
[----:B------:R-:W-:Y:S02]  /*c3c0*/  HADD2.F32 R50, -RZ, R50.H1_H1 ;  /* 0x30000032ff327230 */ /* 0x000fe40000004100 */
[----:B------:R-:W-:Y:S01]  /*c3d0*/  HADD2.F32 R56, -RZ, R51.H1_H1 ;  /* 0x30000033ff387230 */ /* 0x000fe20000004100 */
[----:B------:R-:W3:Y:S01]  /*c3e0*/  LDS.U16 R59, [R60+0x10] ;  /* 0x000010003c3b7984 */ /* 0x000ee20000000400 */
[----:B-1----:R-:W-:Y:S02]  /*c3f0*/  HADD2.F32 R47, -RZ, R47.H0_H0 ;  /* 0x2000002fff2f7230 */ /* 0x002fe40000004100 */
[----:B--2---:R-:W-:-:S03]  /*c400*/  HADD2.F32 R58, -RZ, R58.H0_H0 ;  /* 0x2000003aff3a7230 */ /* 0x004fc60000004100 */
[C---:B------:R-:W-:Y:S01]  /*c410*/  FFMA.FTZ R22, R47.reuse, R49, R22 ;  /* 0x000000312f167223 */ /* 0x040fe20000010016 */
[C---:B------:R-:W-:Y:S01]  /*c420*/  FFMA.FTZ R48, R47.reuse, R48, R23 ;  /* 0x000000302f307223 */ /* 0x040fe20000010017 */
[C---:B------:R-:W-:Y:S01]  /*c430*/  FFMA.FTZ R54, R47.reuse, R54, R21 ;  /* 0x000000362f367223 */ /* 0x040fe20000010015 */
[----:B------:R-:W-:Y:S02]  /*c440*/  HADD2.F32 R49, -RZ, R43.H0_H0 ;  /* 0x2000002bff317230 */ /* 0x000fe40000004100 */
[C---:B------:R-:W-:Y:S01]  /*c450*/  FFMA.FTZ R20, R47.reuse, R57, R20 ;  /* 0x000000392f147223 */ /* 0x040fe20000010014 */
[----:B------:R-:W-:Y:S02]  /*c460*/  HADD2.F32 R21, -RZ, R41.H0_H0 ;  /* 0x20000029ff157230 */ /* 0x000fe40000004100 */
[C---:B------:R-:W-:Y:S01]  /*c470*/  FFMA.FTZ R53, R47.reuse, R53, R26 ;  /* 0x000000352f357223 */ /* 0x040fe2000001001a */
[----:B------:R-:W-:Y:S02]  /*c480*/  HADD2.F32 R23, -RZ, R42.H0_H0 ;  /* 0x2000002aff177230 */ /* 0x000fe40000004100 */
[C---:B------:R-:W-:Y:S01]  /*c490*/  FFMA.FTZ R24, R47.reuse, R55, R24 ;  /* 0x000000372f187223 */ /* 0x040fe20000010018 */
[C---:B------:R-:W-:Y:S01]  /*c4a0*/  FFMA.FTZ R50, R47.reuse, R50, R19 ;  /* 0x000000322f327223 */ /* 0x040fe20000010013 */
        /* <DEDUP_REMOVED lines=9> */
[----:B------:R-:W-:-:S02]  /*c540*/  HADD2.F32 R43, -RZ, R43.H1_H1 ;  /* 0x3000002bff2b7230 */ /* 0x000fc40000004100 */
[C---:B------:R-:W-:Y:S01]  /*c550*/  FFMA.FTZ R19, R58.reuse, R19, R48 ;  /* 0x000000133a137223 */ /* 0x040fe20000010030 */
[----:B------:R-:W-:Y:S02]  /*c560*/  HADD2.F32 R20, -RZ, R32.H0_H0 ;  /* 0x20000020ff147230 */ /* 0x000fe40000004100 */
[C---:B------:R-:W-:Y:S01]  /*c570*/  FFMA.FTZ R41, R58.reuse, R41, R54 ;  /* 0x000000293a297223 */ /* 0x040fe20000010036 */
[----:B------:R-:W-:Y:S02]  /*c580*/  HADD2.F32 R26, -RZ, R34.H0_H0 ;  /* 0x20000022ff1a7230 */ /* 0x000fe40000004100 */
[C---:B------:R-:W-:Y:S01]  /*c590*/  FFMA.FTZ R47, R58.reuse, R47, R50 ;  /* 0x0000002f3a2f7223 */ /* 0x040fe20000010032 */
[----:B---3--:R-:W-:Y:S02]  /*c5a0*/  HADD2.F32 R59, -RZ, R59.H0_H0 ;  /* 0x2000003bff3b7230 */ /* 0x008fe40000004100 */
[----:B------:R-:W-:Y:S01]  /*c5b0*/  FFMA.FTZ R43, R58, R43, R56 ;  /* 0x0000002b3a2b7223 */ /* 0x000fe20000010038 */
[----:B------:R-:W-:-:S02]  /*c5c0*/  HADD2.F32 R32, -RZ, R32.H1_H1 ;  /* 0x30000020ff207230 */ /* 0x000fc40000004100 */
[--C-:B------:R-:W-:Y:S02]  /*c5d0*/  HADD2.F32 R22, -RZ, R33.reuse.H0_H0 ;  /* 0x20000021ff167230 */ /* 0x100fe40000004100 */
[C---:B------:R-:W-:Y:S01]  /*c5e0*/  FFMA.FTZ R62, R59.reuse, R20, R62 ;  /* 0x000000143b3e7223 */ /* 0x040fe2000001003e */
[----:B------:R-:W-:Y:S02]  /*c5f0*/  HADD2.F32 R24, -RZ, R33.H1_H1 ;  /* 0x30000021ff187230 */ /* 0x000fe40000004100 */
[C---:B------:R-:W-:Y:S01]  /*c600*/  FFMA.FTZ R19, R59.reuse, R32, R19 ;  /* 0x000000203b137223 */ /* 0x040fe20000010013 */
[----:B------:R-:W-:Y:S02]  /*c610*/  HADD2.F32 R34, -RZ, R34.H1_H1 ;  /* 0x30000022ff227230 */ /* 0x000fe40000004100 */
[C---:B------:R-:W-:Y:S01]  /*c620*/  FFMA.FTZ R33, R59.reuse, R22, R21 ;  /* 0x000000163b217223 */ /* 0x040fe20000010015 */
[--C-:B------:R-:W-:Y:S02]  /*c630*/  HADD2.F32 R40, -RZ, R35.reuse.H0_H0 ;  /* 0x20000023ff287230 */ /* 0x100fe40000004100 */
[----:B------:R-:W-:Y:S01]  /*c640*/  FFMA.FTZ R41, R59, R24, R41 ;  /* 0x000000183b297223 */ /* 0x000fe20000010029 */
[----:B------:R-:W-:-:S02]  /*c650*/  HADD2.F32 R42, -RZ, R35.H1_H1 ;  /* 0x30000023ff2a7230 */ /* 0x000fc40000004100 */
[C---:B------:R-:W-:Y:S01]  /*c660*/  FFMA.FTZ R35, R59.reuse, R26, R23 ;  /* 0x0000001a3b237223 */ /* 0x040fe20000010017 */
[C---:B------:R-:W-:Y:S01]  /*c670*/  FFMA.FTZ R47, R59.reuse, R34, R47 ;  /* 0x000000223b2f7223 */ /* 0x040fe2000001002f */
[C---:B------:R-:W-:Y:S01]  /*c680*/  FFMA.FTZ R49, R59.reuse, R40, R49 ;  /* 0x000000283b317223 */ /* 0x040fe20000010031 */
[----:B------:R-:W-:Y:S01]  /*c690*/  FFMA.FTZ R43, R59, R42, R43 ;  /* 0x0000002a3b2b7223 */ /* 0x000fe2000001002b */
[----:B------:R-:W-:Y:S06]  /*c6a0*/  @P1 BRA `(.L_x_982) ;  /* 0x0000000000301947 */ /* 0x000fec0003800000 */
[----:B------:R-:W2:Y:S04]  /*c6b0*/  @P0 LDG.E.128 R20, desc[UR36][R30.64] ;  /* 0x000000241e140981 */ /* 0x000ea8000c1e1d00 */
[----:B------:R-:W1:Y:S02]  /*c6c0*/  LDS.128 R56, [R28] ;  /* 0x000000001c387984 */ /* 0x000e640000000c00 */
[----:B-1----:R-:W-:Y:S02]  /*c6d0*/  HFMA2 R36, R36, 1, 1, R56 ;  /* 0x3c003c0024247831 */ /* 0x002fe40000000038 */
[----:B------:R-:W-:Y:S02]  /*c6e0*/  HADD2 R37, R37, R57 ;  /* 0x0000003925257230 */ /* 0x000fe40000000000 */
[----:B------:R-:W-:-:S02]  /*c6f0*/  HFMA2 R38, R38, 1, 1, R58 ;  /* 0x3c003c0026267831 */ /* 0x000fc4000000003a */
[----:B------:R-:W-:Y:S02]  /*c700*/  HADD2 R39, R39, R59 ;  /* 0x0000003b27277230 */ /* 0x000fe40000000000 */
[----:B--2---:R-:W-:Y:S02]  /*c710*/  @P0 HMUL2 R36, R36, R20 ;  /* 0x0000001424240232 */ /* 0x004fe40000000000 */
[----:B------:R-:W-:Y:S02]  /*c720*/  @P0 HFMA2 R37, R37, R21, -RZ ;  /* 0x0000001525250231 */ /* 0x000fe400001000ff */
[----:B------:R-:W-:Y:S02]  /*c730*/  @P0 HMUL2 R38, R38, R22 ;  /* 0x0000001626260232 */ /* 0x000fe40000000000 */
[----:B------:R-:W-:Y:S02]  /*c740*/  @P0 HFMA2 R39, R39, R23, -RZ ;  /* 0x0000001727270231 */ /* 0x000fe400001000ff */
[----:B------:R-:W-:-:S05]  /*c750*/  IMAD.WIDE.U32 R20, R61, 0x2, R2 ;  /* 0x000000023d147825 */ /* 0x000fca00078e0002 */
[----:B------:R1:W-:Y:S02]  /*c760*/  STG.E.128 desc[UR36][R20.64], R36 ;  /* 0x0000002414007986 */ /* 0x0003e4000c101d24 */
.L_x_982:
[----:B------:R-:W2:Y:S01]  /*c770*/  LDS.U16 R11, [R60+0x18] ;  /* 0x000018003c0b7984 */ /* 0x000ea20000000400 */
[----:B------:R-:W-:Y:S02]  /*c780*/  VIADD R52, R52, 0x10 ;  /* 0x0000001034347836 */ /* 0x000fe40000000000 */
[--C-:B------:R-:W-:Y:S02]  /*c790*/  HADD2.F32 R26, -RZ, R36.reuse.H0_H0 ;  /* 0x20000024ff1a7230 */ /* 0x100fe40000004100 */
[----:B-1----:R-:W-:Y:S01]  /*c7a0*/  HADD2.F32 R36, -RZ, R36.H1_H1 ;  /* 0x30000024ff247230 */ /* 0x002fe20000004100 */
[----:B------:R-:W-:Y:S01]  /*c7b0*/  ISETP.GE.AND P0, PT, R52, R45, PT ;  /* 0x0000002d3400720c */ /* 0x000fe20003f06270 */
[--C-:B------:R-:W-:Y:S02]  /*c7c0*/  HADD2.F32 R20, -RZ, R37.reuse.H1_H1 ;  /* 0x30000025ff147230 */ /* 0x100fe40000004100 */
[----:B------:R-:W-:Y:S02]  /*c7d0*/  HADD2.F32 R22, -RZ, R38.H0_H0 ;  /* 0x20000026ff167230 */ /* 0x000fe40000004100 */
[----:B------:R-:W-:-:S02]  /*c7e0*/  HADD2.F32 R24, -RZ, R37.H0_H0 ;  /* 0x20000025ff187230 */ /* 0x000fc40000004100 */
        /* <DEDUP_REMOVED lines=13> */
.L_x_973:
[----:B--2---:R-:W-:Y:S05]  /*c8c0*/  BSYNC.RECONVERGENT B1 ;  /* 0x0000000000017941 */ /* 0x004fea0003800200 */
.L_x_972:
[----:B------:R-:W-:Y:S01]  /*c8d0*/  ISETP.GE.AND P0, PT, R46, R25, PT ;  /* 0x000000192e00720c */ /* 0x000fe20003f06270 */
[----:B------:R-:W-:-:S12]  /*c8e0*/  BSSY.RECONVERGENT B1, `(.L_x_984) ;  /* 0x00000e0000017945 */ /* 0x000fd80003800200 */
[----:B------:R-:W-:Y:S05]  /*c8f0*/  @P0 BRA `(.L_x_985) ;  /* 0x0000000c00780947 */ /* 0x000fea0003800000 */
[----:B------:R-:W-:Y:S01]  /*c900*/  IADD3 R34, PT, PT, R46, 0x4, RZ ;  /* 0x000000042e227810 */ /* 0x000fe20007ffe0ff */
[----:B------:R-:W2:Y:S01]  /*c910*/  LDCU UR4, c[0x0][0x3f8] ;  /* 0x00007f00ff0477ac */ /* 0x000ea20008000800 */
[----:B------:R-:W3:Y:S01]  /*c920*/  LDC.64 R30, c[0x0][0x458] ;  /* 0x00011600ff1e7b82 */ /* 0x000ee20000000a00 */
[----:B------:R-:W-:Y:S01]  /*c930*/  LOP3.LUT R35, RZ, R9, RZ, 0x33, !PT ;  /* 0x00000009ff237212 */ /* 0x000fe200078e33ff */
[----:B------:R-:W-:Y:S01]  /*c940*/  BSSY.RECONVERGENT B2, `(.L_x_986) ;  /* 0x000004b000027945 */ /* 0x000fe20003800200 */
[----:B------:R-:W-:-:S04]  /*c950*/  VIMNMX R33, PT, PT, R25, R34, !PT ;  /* 0x0000002219217248 */ /* 0x000fc80007fe0100 */
[----:B------:R-:W-:-:S04]  /*c960*/  IADD3 R35, PT, PT, -R0, R33, R35 ;  /* 0x0000002100237210 */ /* 0x000fc80007ffe123 */
[----:B------:R-:W-:Y:S01]  /*c970*/  LOP3.LUT P0, RZ, R35, 0x4, RZ, 0xc0, !PT ;  /* 0x0000000423ff7812 */ /* 0x000fe2000780c0ff */
[----:B--2---:R-:W-:-:S04]  /*c980*/  IMAD R32, R17, UR4, R8 ;  /* 0x0000000411207c24 */ /* 0x004fc8000f8e0208 */
[----:B------:R-:W-:Y:S01]  /*c990*/  IMAD R33, R32, 0xc0, R5 ;  /* 0x000000c020217824 */ /* 0x000fe200078e0205 */
[----:B------:R-:W-:-:S03]  /*c9a0*/  MOV R32, R46 ;  /* 0x0000002e00207202 */ /* 0x000fc60000000f00 */
[----:B---3--:R-:W-:-:S04]  /*c9b0*/  IMAD.WIDE R30, R33, 0x2, R30 ;  /* 0x00000002211e7825 */ /* 0x008fc800078e021e */
[----:B------:R-:W-:Y:S05]  /*c9c0*/  @P0 BRA `(.L_x_987) ;  /* 0x0000000400080947 */ /* 0x000fea0003800000 */
[----:B------:R-:W2:Y:S01]  /*c9d0*/  LDC R37, c[0x0][0x3f4] ;  /* 0x0000fd00ff257b82 */ /* 0x000ea20000000800 */
[----:B------:R-:W-:Y:S01]  /*c9e0*/  IMAD.MOV.U32 R32, RZ, RZ, R34 ;  /* 0x000000ffff207224 */ /* 0x000fe200078e0022 */
[----:B--2---:R-:W-:-:S13]  /*c9f0*/  ISETP.GE.AND P0, PT, R46, R37, PT ;  /* 0x000000252e00720c */ /* 0x004fda0003f06270 */
[----:B------:R-:W-:Y:S05]  /*ca00*/  @!P0 BRA `(.L_x_987) ;  /* 0x0000000000f88947 */ /* 0x000fea0003800000 */
[----:B------:R-:W-:Y:S01]  /*ca10*/  IABS R39, R37 ;  /* 0x0000002500277213 */ /* 0x000fe20000000000 */
[----:B------:R-:W2:Y:S01]  /*ca20*/  LDCU UR4, c[0x0][0x40c] ;  /* 0x00008180ff0477ac */ /* 0x000ea20008000800 */
[----:B------:R-:W-:Y:S02]  /*ca30*/  IABS R40, R46 ;  /* 0x0000002e00287213 */ /* 0x000fe40000000000 */
[----:B------:R-:W3:Y:S01]  /*ca40*/  I2F.RP R36, R39 ;  /* 0x0000002700247306 */ /* 0x000ee20000209400 */
[----:B------:R-:W-:Y:S02]  /*ca50*/  ISETP.GE.AND P1, PT, R46, RZ, PT ;  /* 0x000000ff2e00720c */ /* 0x000fe40003f26270 */
[----:B------:R-:W-:-:S05]  /*ca60*/  ISETP.NE.AND P2, PT, R37, RZ, PT ;  /* 0x000000ff2500720c */ /* 0x000fca0003f45270 */
[----:B---3--:R-:W1:Y:S02]  /*ca70*/  MUFU.RCP R36, R36 ;  /* 0x0000002400247308 */ /* 0x008e640000001000 */
[----:B-1----:R-:W-:-:S06]  /*ca80*/  IADD3 R38, PT, PT, R36, 0xffffffe, RZ ;  /* 0x0ffffffe24267810 */ /* 0x002fcc0007ffe0ff */
[----:B------:R-:W1:Y:S02]  /*ca90*/  F2I.FTZ.U32.TRUNC.NTZ R33, R38 ;  /* 0x0000002600217305 */ /* 0x000e64000021f000 */
[----:B-1----:R-:W-:-:S05]  /*caa0*/  IADD3 R32, PT, PT, RZ, -R33, RZ ;  /* 0x80000021ff207210 */ /* 0x002fca0007ffe0ff */
        /* <DEDUP_REMOVED lines=12> */
[----:B------:R-:W-:-:S05]  /*cb70*/  @!P2 LOP3.LUT R32, RZ, R37, RZ, 0x33, !PT ;  /* 0x00000025ff20a212 */ /* 0x000fca00078e33ff */
[----:B------:R-:W-:-:S04]  /*cb80*/  IMAD R33, R32, 0xc0, RZ ;  /* 0x000000c020217824 */ /* 0x000fc800078e02ff */
[----:B------:R-:W-:-:S05]  /*cb90*/  IMAD.WIDE.U32 R32, R33, 0x2, R6 ;  /* 0x0000000221207825 */ /* 0x000fca00078e0006 */
[----:B------:R1:W5:Y:S01]  /*cba0*/  LDG.E.128 R36, desc[UR36][R32.64] ;  /* 0x0000002420247981 */ /* 0x000362000c1e1d00 */
[----:B------:R-:W-:Y:S01]  /*cbb0*/  IMAD R40, R0, 0x2, R29 ;  /* 0x0000000200287824 */ /* 0x000fe200078e021d */
[----:B--2---:R-:W-:-:S05]  /*cbc0*/  UISETP.NE.AND UP0, UPT, UR4, URZ, UPT ;  /* 0x000000ff0400728c */ /* 0x004fca000bf05270 */
[----:B------:R-:W2:Y:S02]  /*cbd0*/  LDS.U16 R40, [R40] ;  /* 0x0000000028287984 */ /* 0x000ea40000000400 */
[----:B--2---:R-:W-:Y:S02]  /*cbe0*/  HADD2.F32 R45, -RZ, R40.H0_H0 ;  /* 0x20000028ff2d7230 */ /* 0x004fe40000004100 */
[----:B-1----:R-:W-:Y:S05]  /*cbf0*/  BRA.U UP0, `(.L_x_988) ;  /* 0x0000000100387547 */ /* 0x002fea000b800000 */
        /* <DEDUP_REMOVED lines=14> */
.L_x_988:
[--C-:B-1---5:R-:W-:Y:S02]  /*cce0*/  HADD2.F32 R33, -RZ, R37.reuse.H0_H0 ;  /* 0x20000025ff217230 */ /* 0x122fe40000004100 */
[----:B------:R-:W-:Y:S02]  /*ccf0*/  HADD2.F32 R40, -RZ, R37.H1_H1 ;  /* 0x30000025ff287230 */ /* 0x000fe40000004100 */
[----:B------:R-:W-:Y:S02]  /*cd00*/  HADD2.F32 R32, -RZ, R36.H0_H0 ;  /* 0x20000024ff207230 */ /* 0x000fe40000004100 */
[C---:B------:R-:W-:Y:S01]  /*cd10*/  FFMA.FTZ R24, R45.reuse, R33, R24 ;  /* 0x000000212d187223 */ /* 0x040fe20000010018 */
        /* <DEDUP_REMOVED lines=10> */
[----:B------:R-:W-:Y:S01]  /*cdc0*/  MOV R32, R34 ;  /* 0x0000002200207202 */ /* 0x000fe20000000f00 */
[C---:B------:R-:W-:Y:S01]  /*cdd0*/  FFMA.FTZ R20, R45.reuse, R41, R20 ;  /* 0x000000292d147223 */ /* 0x040fe20000010014 */
[----:B------:R-:W-:-:S07]  /*cde0*/  FFMA.FTZ R11, R45, R42, R11 ;  /* 0x0000002a2d0b7223 */ /* 0x000fce000001000b */
.L_x_987:
[----:B------:R-:W-:Y:S05]  /*cdf0*/  BSYNC.RECONVERGENT B2 ;  /* 0x0000000000027941 */ /* 0x000fea0003800200 */
.L_x_986:
[----:B------:R-:W-:-:S13]  /*ce00*/  ISETP.GE.U32.AND P0, PT, R35, 0x4, PT ;  /* 0x000000042300780c */ /* 0x000fda0003f06070 */
[----:B------:R-:W-:Y:S05]  /*ce10*/  @!P0 BRA `(.L_x_985) ;  /* 0x0000000800308947 */ /* 0x000fea0003800000 */
[C---:B------:R-:W-:Y:S01]  /*ce20*/  LEA R34, R32.reuse, UR5, 0x1 ;  /* 0x0000000520227c11 */ /* 0x040fe2000f8e08ff */
[----:B------:R-:W-:-:S04]  /*ce30*/  IMAD R35, R32, 0xc0, RZ ;  /* 0x000000c020237824 */ /* 0x000fc800078e02ff */
[----:B------:R-:W-:Y:S01]  /*ce40*/  IMAD R33, R9, -0x2, R34 ;  /* 0xfffffffe09217824 */ /* 0x000fe200078e0222 */
[----:B------:R-:W-:-:S04]  /*ce50*/  IADD3 R34, PT, PT, R32, 0x4, RZ ;  /* 0x0000000420227810 */ /* 0x000fc80007ffe0ff */
[----:B------:R-:W-:-:S07]  /*ce60*/  IADD3 R44, PT, PT, R33, 0x8, R44 ;  /* 0x00000008212c7810 */ /* 0x000fce0007ffe02c */
.L_x_995:
[----:B------:R-:W2:Y:S01]  /*ce70*/  LDC R47, c[0x0][0x3f4] ;  /* 0x0000fd00ff2f7b82 */ /* 0x000ea20000000800 */
[----:B------:R-:W-:Y:S01]  /*ce80*/  VIADD R36, R34, 0xfffffffc ;  /* 0xfffffffc22247836 */ /* 0x000fe20000000000 */
[----:B------:R-:W-:Y:S04]  /*ce90*/  BSSY.RECONVERGENT B2, `(.L_x_989) ;  /* 0x000003e000027945 */ /* 0x000fe80003800200 */
[----:B--2---:R-:W-:-:S13]  /*cea0*/  ISETP.GE.AND P0, PT, R36, R47, PT ;  /* 0x0000002f2400720c */ /* 0x004fda0003f06270 */
[----:B------:R-:W-:Y:S05]  /*ceb0*/  @!P0 BRA `(.L_x_990) ;  /* 0x0000000000ec8947 */ /* 0x000fea0003800000 */
[----:B------:R-:W-:Y:S01]  /*cec0*/  IABS R37, R47 ;  /* 0x0000002f00257213 */ /* 0x000fe20000000000 */
[----:B------:R-:W2:Y:S01]  /*ced0*/  LDCU UR4, c[0x0][0x40c] ;  /* 0x00008180ff0477ac */ /* 0x000ea20008000800 */
[----:B------:R-:W-:Y:S02]  /*cee0*/  IABS R40, R36 ;  /* 0x0000002400287213 */ /* 0x000fe40000000000 */
[----:B-1----:R-:W1:Y:S01]  /*cef0*/  I2F.RP R38, R37 ;  /* 0x0000002500267306 */ /* 0x002e620000209400 */
[----:B------:R-:W-:Y:S02]  /*cf00*/  ISETP.GE.AND P1, PT, R36, RZ, PT ;  /* 0x000000ff2400720c */ /* 0x000fe40003f26270 */
[----:B------:R-:W-:-:S05]  /*cf10*/  ISETP.NE.AND P2, PT, R47, RZ, PT ;  /* 0x000000ff2f00720c */ /* 0x000fca0003f45270 */
[----:B-1----:R-:W1:Y:S02]  /*cf20*/  MUFU.RCP R38, R38 ;  /* 0x0000002600267308 */ /* 0x002e640000001000 */
[----:B-1----:R-:W-:-:S06]  /*cf30*/  IADD3 R39, PT, PT, R38, 0xffffffe, RZ ;  /* 0x0ffffffe26277810 */ /* 0x002fcc0007ffe0ff */
[----:B------:R-:W1:Y:S02]  /*cf40*/  F2I.FTZ.U32.TRUNC.NTZ R33, R39 ;  /* 0x0000002700217305 */ /* 0x000e64000021f000 */
[----:B-1----:R-:W-:-:S05]  /*cf50*/  IADD3 R32, PT, PT, RZ, -R33, RZ ;  /* 0x80000021ff207210 */ /* 0x002fca0007ffe0ff */
[----:B------:R-:W-:Y:S02]  /*cf60*/  IMAD R41, R32, R37, RZ ;  /* 0x0000002520297224 */ /* 0x000fe400078e02ff */
[----:B------:R-:W-:-:S04]  /*cf70*/  IMAD.MOV.U32 R32, RZ, RZ, RZ ;  /* 0x000000ffff207224 */ /* 0x000fc800078e00ff */
[----:B------:R-:W-:Y:S01]  /*cf80*/  IMAD.HI.U32 R32, R33, R41, R32 ;  /* 0x0000002921207227 */ /* 0x000fe200078e0020 */
[----:B------:R-:W-:Y:S02]  /*cf90*/  MOV R33, R40 ;  /* 0x0000002800217202 */ /* 0x000fe40000000f00 */
[----:B------:R-:W1:Y:S03]  /*cfa0*/  LDS.U16 R40, [R44+-0x8] ;  /* 0xfffff8002c287984 */ /* 0x000e660000000400 */
        /* <DEDUP_REMOVED lines=12> */
[----:B--2---:R-:W-:Y:S01]  /*d070*/  UISETP.NE.AND UP0, UPT, UR4, URZ, UPT ;  /* 0x000000ff0400728c */ /* 0x004fe2000bf05270 */
[----:B-1----:R-:W-:-:S08]  /*d080*/  HADD2.F32 R45, -RZ, R40.H0_H0 ;  /* 0x20000028ff2d7230 */ /* 0x002fd00000004100 */
[----:B---3--:R-:W-:Y:S05]  /*d090*/  BRA.U UP0, `(.L_x_991) ;  /* 0x0000000100347547 */ /* 0x008fea000b800000 */
        /* <DEDUP_REMOVED lines=13> */
.L_x_991:
        /* <DEDUP_REMOVED lines=14> */
[----:B------:R-:W-:-:S02]  /*d250*/  FFMA.FTZ R20, R45, R41, R20 ;  /* 0x000000292d147223 */ /* 0x000fc40000010014 */
[----:B------:R-:W-:-:S07]  /*d260*/  FFMA.FTZ R11, R45, R42, R11 ;  /* 0x0000002a2d0b7223 */ /* 0x000fce000001000b */
.L_x_990:
[----:B------:R-:W-:Y:S05]  /*d270*/  BSYNC.RECONVERGENT B2 ;  /* 0x0000000000027941 */ /* 0x000fea0003800200 */
.L_x_989:
[----:B------:R-:W-:Y:S01]  /*d280*/  ISETP.GE.AND P0, PT, R34, R47, PT ;  /* 0x0000002f2200720c */ /* 0x000fe20003f06270 */
[----:B------:R-:W-:-:S12]  /*d290*/  BSSY.RECONVERGENT B2, `(.L_x_992) ;  /* 0x000003e000027945 */ /* 0x000fd80003800200 */
        /* <DEDUP_REMOVED lines=8> */
[----:B-1----:R-:W-:-:S06]  /*d320*/  VIADD R38, R36, 0xffffffe ;  /* 0x0ffffffe24267836 */ /* 0x002fcc0000000000 */
[----:B------:R-:W1:Y:S02]  /*d330*/  F2I.FTZ.U32.TRUNC.NTZ R33, R38 ;  /* 0x0000002600217305 */ /* 0x000e64000021f000 */
[----:B-1----:R-:W-:-:S05]  /*d340*/  IADD3 R32, PT, PT, RZ, -R33, RZ ;  /* 0x80000021ff207210 */ /* 0x002fca0007ffe0ff */
[----:B------:R-:W-:Y:S01]  /*d350*/  IMAD R39, R32, R37, RZ ;  /* 0x0000002520277224 */ /* 0x000fe200078e02ff */
[----:B------:R-:W-:-:S05]  /*d360*/  MOV R32, RZ ;  /* 0x000000ff00207202 */ /* 0x000fca0000000f00 */
[----:B------:R-:W-:-:S04]  /*d370*/  IMAD.HI.U32 R32, R33, R39, R32 ;  /* 0x0000002721207227 */ /* 0x000fc800078e0020 */
[----:B------:R-:W-:Y:S02]  /*d380*/  IMAD.MOV.U32 R33, RZ, RZ, R40 ;  /* 0x000000ffff217224 */ /* 0x000fe400078e0028 */
[----:B------:R-:W1:Y:S02]  /*d390*/  LDS.U16 R40, [R44] ;  /* 0x000000002c287984 */ /* 0x000e640000000400 */
[----:B------:R-:W-:-:S05]  /*d3a0*/  IMAD.HI.U32 R32, R32, R33, RZ ;  /* 0x0000002120207227 */ /* 0x000fca00078e00ff */
[----:B------:R-:W-:-:S05]  /*d3b0*/  IADD3 R32, PT, PT, -R32, RZ, RZ ;  /* 0x000000ff20207210 */ /* 0x000fca0007ffe1ff */
        /* <DEDUP_REMOVED lines=27> */
.L_x_994:
        /* <DEDUP_REMOVED lines=16> */
.L_x_993:
[----:B------:R-:W-:Y:S05]  /*d670*/  BSYNC.RECONVERGENT B2 ;  /* 0x0000000000027941 */ /* 0x000fea0003800200 */
.L_x_992:
[C---:B------:R-:W-:Y:S01]  /*d680*/  VIADD R32, R34.reuse, 0x4 ;  /* 0x0000000422207836 */ /* 0x040fe20000000000 */
[----:B------:R-:W-:Y:S01]  /*d690*/  IADD3 R34, PT, PT, R34, 0x8, RZ ;  /* 0x0000000822227810 */ /* 0x000fe20007ffe0ff */
[----:B------:R-:W-:Y:S01]  /*d6a0*/  VIADD R44, R44, 0x10 ;  /* 0x000000102c2c7836 */ /* 0x000fe20000000000 */
[----:B------:R-:W-:Y:S02]  /*d6b0*/  IADD3 R35, PT, PT, R35, 0x600, RZ ;  /* 0x0000060023237810 */ /* 0x000fe40007ffe0ff */
[----:B------:R-:W-:-:S13]  /*d6c0*/  ISETP.GE.AND P0, PT, R32, R25, PT ;  /* 0x000000192000720c */ /* 0x000fda0003f06270 */
[----:B------:R-:W-:Y:S05]  /*d6d0*/  @!P0 BRA `(.L_x_995) ;  /* 0xfffffff400e48947 */ /* 0x000fea000383ffff */
.L_x_985:
[----:B------:R-:W-:Y:S05]  /*d6e0*/  BSYNC.RECONVERGENT B1 ;  /* 0x0000000000017941 */ /* 0x000fea0003800200 */
.L_x_984:
[----:B------:R-:W-:-:S13]  /*d6f0*/  ISETP.NE.AND P0, PT, R0, R27, PT ;  /* 0x0000001b0000720c */ /* 0x000fda0003f05270 */
[----:B------:R-:W-:Y:S05]  /*d700*/  @P0 BRA `(.L_x_971) ;  /* 0x0000000000bc0947 */ /* 0x000fea0003800000 */
[----:B------:R-:W-:Y:S01]  /*d710*/  MOV R7, 0xc0 ;  /* 0x000000c000077802 */ /* 0x000fe20000000f00 */
[----:B------:R-:W2:Y:S04]  /*d720*/  LDCU UR4, c[0x0][0x40c] ;  /* 0x00008180ff0477ac */ /* 0x000ea80008000800 */
[----:B------:R-:W-:-:S04]  /*d730*/  IMAD R7, R18, R7, -0xc0 ;  /* 0xffffff4012077424 */ /* 0x000fc800078e0207 */
[----:B------:R-:W-:-:S05]  /*d740*/  IMAD.WIDE R6, R7, 0x2, R2 ;  /* 0x0000000207067825 */ /* 0x000fca00078e0202 */
[----:B------:R3:W5:Y:S01]  /*d750*/  LDG.E.128 R32, desc[UR36][R6.64] ;  /* 0x0000002406207981 */ /* 0x000762000c1e1d00 */
[----:B------:R-:W-:Y:S01]  /*d760*/  IADD3 R18, PT, PT, R18, -R9, RZ ;  /* 0x8000000912127210 */ /* 0x000fe20007ffe0ff */
[----:B--2---:R-:W-:-:S04]  /*d770*/  UISETP.NE.AND UP0, UPT, UR4, URZ, UPT ;  /* 0x000000ff0400728c */ /* 0x004fc8000bf05270 */
[----:B------:R-:W-:-:S06]  /*d780*/  IMAD R29, R18, 0x2, R29 ;  /* 0x00000002121d7824 */ /* 0x000fcc00078e021d */
[----:B------:R-:W2:Y:S02]  /*d790*/  LDS.U16 R29, [R29+-0x2] ;  /* 0xfffffe001d1d7984 */ /* 0x000ea40000000400 */
[----:B--2---:R-:W-:Y:S01]  /*d7a0*/  HADD2.F32 R25, -RZ, R29.H0_H0 ;  /* 0x2000001dff197230 */ /* 0x004fe20000004100 */
[----:B---3--:R-:W-:Y:S06]  /*d7b0*/  BRA.U UP0, `(.L_x_996) ;  /* 0x0000000100507547 */ /* 0x008fec000b800000 */
[----:B------:R-:W2:Y:S02]  /*d7c0*/  LDCU.64 UR6, c[0x0][0x460] ;  /* 0x00008c00ff0677ac */ /* 0x000ea40008000a00 */
[----:B--2---:R-:W-:-:S04]  /*d7d0*/  ISETP.NE.U32.AND P0, PT, RZ, UR6, PT ;  /* 0x00000006ff007c0c */ /* 0x004fc8000bf05070 */
[----:B------:R-:W-:-:S13]  /*d7e0*/  ISETP.NE.AND.EX P0, PT, RZ, UR7, PT, P0 ;  /* 0x00000007ff007c0c */ /* 0x000fda000bf05300 */
[----:B------:R-:W2:Y:S08]  /*d7f0*/  @P0 LDC R9, c[0x0][0x3f8] ;  /* 0x0000fe00ff090b82 */ /* 0x000eb00000000800 */
[----:B------:R-:W3:Y:S01]  /*d800*/  @P0 LDC.64 R6, c[0x0][0x458] ;  /* 0x00011600ff060b82 */ /* 0x000ee20000000a00 */
[----:B--2---:R-:W-:-:S04]  /*d810*/  @P0 IMAD R8, R17, R9, R8 ;  /* 0x0000000911080224 */ /* 0x004fc800078e0208 */
[----:B------:R-:W-:-:S04]  /*d820*/  @P0 IMAD R9, R8, 0xc0, R5 ;  /* 0x000000c008090824 */ /* 0x000fc800078e0205 */
[----:B---3--:R-:W-:-:S05]  /*d830*/  @P0 IMAD.WIDE R6, R9, 0x2, R6 ;  /* 0x0000000209060825 */ /* 0x008fca00078e0206 */
        /* <DEDUP_REMOVED lines=12> */
.L_x_996:
[----:B--2--5:R-:W-:Y:S02]  /*d900*/  HADD2.F32 R2, -RZ, R32.H0_H0 ;  /* 0x20000020ff027230 */ /* 0x024fe40000004100 */
[----:B------:R-:W-:Y:S02]  /*d910*/  HADD2.F32 R7, -RZ, R34.H0_H0 ;  /* 0x20000022ff077230 */ /* 0x000fe40000004100 */
[----:B------:R-:W-:Y:S02]  /*d920*/  HADD2.F32 R32, -RZ, R32.H1_H1 ;  /* 0x30000020ff207230 */ /* 0x000fe40000004100 */
[C---:B------:R-:W-:Y:S01]  /*d930*/  FFMA.FTZ R26, R25.reuse, R2, R26 ;  /* 0x00000002191a7223 */ /* 0x040fe2000001001a */
[--C-:B------:R-:W-:Y:S02]  /*d940*/  HADD2.F32 R3, -RZ, R33.reuse.H0_H0 ;  /* 0x20000021ff037230 */ /* 0x100fe40000004100 */
        /* <DEDUP_REMOVED lines=11> */
.L_x_971:
[----:B--2---:R-:W-:Y:S05]  /*da00*/  BSYNC.RECONVERGENT B0 ;  /* 0x0000000000007941 */ /* 0x004fea0003800200 */
.L_x_970:
[----:B------:R-:W-:Y:S01]  /*da10*/  BAR.SYNC.DEFER_BLOCKING 0x0 ;  /* 0x0000000000007b1d */ /* 0x000fe20000010000 */
[----:B------:R-:W-:-:S13]  /*da20*/  ISETP.GT.U32.AND P0, PT, R5, 0xbf, PT ;  /* 0x000000bf0500780c */ /* 0x000fda0003f04070 */
[----:B------:R-:W-:Y:S05]  /*da30*/  @P0 EXIT ;  /* 0x000000000000094d */ /* 0x000fea0003800000 */
[----:B------:R-:W2:Y:S01]  /*da40*/  S2UR UR5, SR_CgaCtaId ;  /* 0x00000000000579c3 */ /* 0x000ea20000008800 */
[----:B------:R-:W-:Y:S01]  /*da50*/  LOP3.LUT R2, R4, 0x3c0, RZ, 0xc0, !PT ;  /* 0x000003c004027812 */ /* 0x000fe200078ec0ff */
[----:B------:R-:W-:Y:S01]  /*da60*/  UMOV UR4, 0x400 ;  /* 0x0000040000047882 */ /* 0x000fe20000000000 */
[----:B------:R-:W-:Y:S01]  /*da70*/  IMAD R0, R0, 0xc0, R5 ;  /* 0x000000c000007824 */ /* 0x000fe200078e0205 */
[----:B------:R-:W-:Y:S01]  /*da80*/  UIADD3 UR4, UPT, UPT, UR4, 0x420, URZ ;  /* 0x0000042004047890 */ /* 0x000fe2000fffe0ff */
[----:B------:R-:W-:Y:S01]  /*da90*/  ISETP.NE.AND P0, PT, R2, 0x40, PT ;  /* 0x000000400200780c */ /* 0x000fe20003f05270 */
[----:B------:R-:W-:Y:S01]  /*daa0*/  BSSY.RECONVERGENT B0, `(.L_x_997) ;  /* 0x000000d000007945 */ /* 0x000fe20003800200 */
[C---:B------:R-:W-:Y:S02]  /*dab0*/  LOP3.LUT R3, R4.reuse, 0x3e0, RZ, 0xc0, !PT ;  /* 0x000003e004037812 */ /* 0x040fe400078ec0ff */
[C---:B------:R-:W-:Y:S02]  /*dac0*/  ISETP.GT.U32.AND P1, PT, R4.reuse, 0x3f, PT ;  /* 0x0000003f0400780c */ /* 0x040fe40003f24070 */
[----:B------:R-:W-:-:S02]  /*dad0*/  ISETP.GT.U32.AND P3, PT, R4, 0x1f, PT ;  /* 0x0000001f0400780c */ /* 0x000fc40003f64070 */
[----:B------:R-:W-:Y:S01]  /*dae0*/  ISETP.NE.AND P2, PT, R3, 0x20, PT ;  /* 0x000000200300780c */ /* 0x000fe20003f45270 */
[----:B--2---:R-:W-:-:S06]  /*daf0*/  ULEA UR4, UR5, UR4, 0x18 ;  /* 0x0000000405047291 */ /* 0x004fcc000f8ec0ff */
[----:B------:R-:W-:Y:S01]  /*db00*/  LEA R0, R0, UR4, 0x1 ;  /* 0x0000000400007c11 */ /* 0x000fe2000f8e08ff */
[----:B------:R-:W-:Y:S06]  /*db10*/  @P0 BRA `(.L_x_998) ;  /* 0x0000000000140947 */ /* 0x000fec0003800000 */
[----:B0-----:R-:W-:Y:S02]  /*db20*/  F2FP.F16.F32.PACK_AB R12, R23, R26 ;  /* 0x0000001a170c723e */ /* 0x001fe400000000ff */
[----:B------:R-:W-:Y:S02]  /*db30*/  F2FP.F16.F32.PACK_AB R13, R21, R24 ;  /* 0x00000018150d723e */ /* 0x000fe400000000ff */
[----:B------:R-:W-:Y:S02]  /*db40*/  F2FP.F16.F32.PACK_AB R14, R19, R22 ;  /* 0x00000016130e723e */ /* 0x000fe400000000ff */
[----:B------:R-:W-:-:S05]  /*db50*/  F2FP.F16.F32.PACK_AB R15, R11, R20 ;  /* 0x000000140b0f723e */ /* 0x000fca00000000ff */
[----:B------:R2:W-:Y:S02]  /*db60*/  STS.128 [R0+-0x300], R12 ;  /* 0xfffd000c00007388 */ /* 0x0005e40000000c00 */
.L_x_998:
[----:B------:R-:W-:Y:S05]  /*db70*/  BSYNC.RECONVERGENT B0 ;  /* 0x0000000000007941 */ /* 0x000fea0003800200 */
.L_x_997:
[----:B------:R-:W-:Y:S06]  /*db80*/  BAR.SYNC.DEFER_BLOCKING 0x0 ;  /* 0x0000000000007b1d */ /* 0x000fec0000010000 */
[----:B------:R-:W-:Y:S04]  /*db90*/  BSSY.RECONVERGENT B0, `(.L_x_999) ;  /* 0x0000013000007945 */ /* 0x000fe80003800200 */
[----:B------:R-:W-:Y:S05]  /*dba0*/  @P1 BRA `(.L_x_1000) ;  /* 0x0000000000441947 */ /* 0x000fea0003800000 */
[----:B0-2---:R-:W0:Y:S02]  /*dbb0*/  LDS.128 R12, [R0] ;  /* 0x00000000000c7984 */ /* 0x005e240000000c00 */
[----:B0-----:R-:W-:Y:S02]  /*dbc0*/  HADD2.F32 R3, -RZ, R12.H0_H0 ;  /* 0x2000000cff037230 */ /* 0x001fe40000004100 */
[--C-:B------:R-:W-:Y:S02]  /*dbd0*/  HADD2.F32 R7, -RZ, R13.reuse.H0_H0 ;  /* 0x2000000dff077230 */ /* 0x100fe40000004100 */
[----:B------:R-:W-:Y:S02]  /*dbe0*/  HADD2.F32 R2, -RZ, R13.H1_H1 ;  /* 0x3000000dff027230 */ /* 0x000fe40000004100 */
[----:B------:R-:W-:Y:S01]  /*dbf0*/  FADD.FTZ R26, R26, R3 ;  /* 0x000000031a1a7221 */ /* 0x000fe20000010000 */
[----:B------:R-:W-:Y:S02]  /*dc00*/  HADD2.F32 R9, -RZ, R14.H0_H0 ;  /* 0x2000000eff097230 */ /* 0x000fe40000004100 */
[----:B------:R-:W-:Y:S01]  /*dc10*/  FADD.FTZ R24, R24, R7 ;  /* 0x0000000718187221 */ /* 0x000fe20000010000 */
[----:B------:R-:W-:-:S02]  /*dc20*/  HADD2.F32 R12, -RZ, R12.H1_H1 ;  /* 0x3000000cff0c7230 */ /* 0x000fc40000004100 */
[----:B------:R-:W-:Y:S01]  /*dc30*/  FADD.FTZ R21, R21, R2 ;  /* 0x0000000215157221 */ /* 0x000fe20000010000 */
[----:B------:R-:W-:Y:S02]  /*dc40*/  HADD2.F32 R14, -RZ, R14.H1_H1 ;  /* 0x3000000eff0e7230 */ /* 0x000fe40000004100 */
[----:B------:R-:W-:Y:S01]  /*dc50*/  FADD.FTZ R22, R22, R9 ;  /* 0x0000000916167221 */ /* 0x000fe20000010000 */
[--C-:B------:R-:W-:Y:S02]  /*dc60*/  HADD2.F32 R13, -RZ, R15.reuse.H0_H0 ;  /* 0x2000000fff0d7230 */ /* 0x100fe40000004100 */
[----:B------:R-:W-:Y:S01]  /*dc70*/  FADD.FTZ R23, R23, R12 ;  /* 0x0000000c17177221 */ /* 0x000fe20000010000 */
[----:B------:R-:W-:Y:S02]  /*dc80*/  HADD2.F32 R4, -RZ, R15.H1_H1 ;  /* 0x3000000fff047230 */ /* 0x000fe40000004100 */
[----:B------:R-:W-:Y:S01]  /*dc90*/  FADD.FTZ R19, R19, R14 ;  /* 0x0000000e13137221 */ /* 0x000fe20000010000 */
[----:B------:R-:W-:-:S02]  /*dca0*/  FADD.FTZ R20, R20, R13 ;  /* 0x0000000d14147221 */ /* 0x000fc40000010000 */
[----:B------:R-:W-:-:S07]  /*dcb0*/  FADD.FTZ R11, R11, R4 ;  /* 0x000000040b0b7221 */ /* 0x000fce0000010000 */
.L_x_1000:
[----:B------:R-:W-:Y:S05]  /*dcc0*/  BSYNC.RECONVERGENT B0 ;  /* 0x0000000000007941 */ /* 0x000fea0003800200 */
.L_x_999:
        /* <DEDUP_REMOVED lines=8> */
.L_x_1002:
[----:B------:R-:W-:Y:S05]  /*dd50*/  BSYNC.RECONVERGENT B0 ;  /* 0x0000000000007941 */ /* 0x000fea0003800200 */
.L_x_1001:
[----:B------:R-:W-:Y:S06]  /*dd60*/  BAR.SYNC.DEFER_BLOCKING 0x0 ;  /* 0x0000000000007b1d */ /* 0x000fec0000010000 */
[----:B------:R-:W-:Y:S04]  /*dd70*/  BSSY.RECONVERGENT B0, `(.L_x_1003) ;  /* 0x0000013000007945 */ /* 0x000fe80003800200 */
[----:B------:R-:W-:Y:S05]  /*dd80*/  @P3 BRA `(.L_x_1004) ;  /* 0x0000000000443947 */ /* 0x000fea0003800000 */
[----:B0-23--:R-:W0:Y:S02]  /*dd90*/  LDS.128 R12, [R0] ;  /* 0x00000000000c7984 */ /* 0x00de240000000c00 */
        /* <DEDUP_REMOVED lines=16> */
.L_x_1004:
[----:B------:R-:W-:Y:S05]  /*dea0*/  BSYNC.RECONVERGENT B0 ;  /* 0x0000000000007941 */ /* 0x000fea0003800200 */
.L_x_1003:
        /* <DEDUP_REMOVED lines=8> */
[----:B------:R-:W-:-:S04]  /*df30*/  IADD3 R10, PT, PT, R10, R5, RZ ;  /* 0x000000050a0a7210 */ /* 0x000fc80007ffe0ff */
[----:B-----5:R-:W-:Y:S01]  /*df40*/  IADD3 R8, P0, PT, R10, UR4, RZ ;  /* 0x000000040a087c10 */ /* 0x020fe2000ff1e0ff */
[C---:B----4-:R-:W-:Y:S01]  /*df50*/  FMUL.FTZ R20, R2.reuse, R20 ;  /* 0x0000001402147220 */ /* 0x050fe20000410000 */
[C---:B------:R-:W-:Y:S01]  /*df60*/  FMUL.FTZ R19, R2.reuse, R19 ;  /* 0x0000001302137220 */ /* 0x040fe20000410000 */
[C---:B------:R-:W-:Y:S01]  /*df70*/  FMUL.FTZ R11, R2.reuse, R11 ;  /* 0x0000000b020b7220 */ /* 0x040fe20000410000 */
[C---:B------:R-:W-:Y:S01]  /*df80*/  FMUL.FTZ R21, R2.reuse, R21 ;  /* 0x0000001502157220 */ /* 0x040fe20000410000 */
[C---:B------:R-:W-:Y:S01]  /*df90*/  FMUL.FTZ R23, R2.reuse, R23 ;  /* 0x0000001702177220 */ /* 0x040fe20000410000 */
[C---:B------:R-:W-:Y:S01]  /*dfa0*/  FMUL.FTZ R24, R2.reuse, R24 ;  /* 0x0000001802187220 */ /* 0x040fe20000410000 */
[----:B------:R-:W2:Y:S01]  /*dfb0*/  F2I.S8.NTZ R20, R20 ;  /* 0x0000001400147305 */ /* 0x000ea20000202100 */
[C---:B------:R-:W-:Y:S01]  /*dfc0*/  FMUL.FTZ R22, R2.reuse, R22 ;  /* 0x0000001602167220 */ /* 0x040fe20000410000 */
[----:B------:R-:W-:-:S06]  /*dfd0*/  FMUL.FTZ R2, R2, R26 ;  /* 0x0000001a02027220 */ /* 0x000fcc0000410000 */
[----:B------:R-:W4:Y:S01]  /*dfe0*/  F2I.S8.NTZ R19, R19 ;  /* 0x0000001300137305 */ /* 0x000f220000202100 */
[----:B--23--:R-:W-:-:S07]  /*dff0*/  PRMT R0, R20, 0x8880, RZ ;  /* 0x0000888014007816 */ /* 0x00cfce00000000ff */
[----:B------:R-:W2:Y:S01]  /*e000*/  F2I.S8.NTZ R11, R11 ;  /* 0x0000000b000b7305 */ /* 0x000ea20000202100 */
[----:B------:R-:W-:-:S04]  /*e010*/  PRMT R0, R0, 0x7710, RZ ;  /* 0x0000771000007816 */ /* 0x000fc800000000ff */
[----:B------:R-:W-:-:S03]  /*e020*/  SHF.L.U32 R0, R0, 0x10, RZ ;  /* 0x0000001000007819 */ /* 0x000fc600000006ff */
[----:B------:R-:W3:Y:S01]  /*e030*/  F2I.S8.NTZ R21, R21 ;  /* 0x0000001500157305 */ /* 0x000ee20000202100 */
[----:B----4-:R-:W-:Y:S02]  /*e040*/  PRMT R19, R19, 0x8880, RZ ;  /* 0x0000888013137816 */ /* 0x010fe400000000ff */
[----:B------:R-:W-:Y:S02]  /*e050*/  LOP3.LUT R4, R0, 0xff0000, RZ, 0xc0, !PT ;  /* 0x00ff000000047812 */ /* 0x000fe400078ec0ff */
[----:B------:R-:W-:Y:S02]  /*e060*/  PRMT R0, R19, 0x7710, RZ ;  /* 0x0000771013007816 */ /* 0x000fe400000000ff */
[----:B--2---:R-:W-:Y:S01]  /*e070*/  PRMT R3, R11, 0x8880, RZ ;  /* 0x000088800b037816 */ /* 0x004fe200000000ff */
[----:B------:R-:W2:Y:S02]  /*e080*/  F2I.S8.NTZ R23, R23 ;  /* 0x0000001700177305 */ /* 0x000ea40000202100 */
[----:B------:R-:W-:Y:S01]  /*e090*/  IMAD.SHL.U32 R0, R0, 0x100, RZ ;  /* 0x0000010000007824 */ /* 0x000fe200078e00ff */
[----:B------:R-:W-:-:S04]  /*e0a0*/  PRMT R3, R3, 0x7710, RZ ;  /* 0x0000771003037816 */ /* 0x000fc800000000ff */
[----:B------:R-:W-:Y:S01]  /*e0b0*/  PRMT R3, R4, 0x4210, R3 ;  /* 0x0000421004037816 */ /* 0x000fe20000000003 */
[----:B------:R-:W4:Y:S01]  /*e0c0*/  F2I.S8.NTZ R24, R24 ;  /* 0x0000001800187305 */ /* 0x000f220000202100 */
[----:B---3--:R-:W-:Y:S02]  /*e0d0*/  PRMT R4, R21, 0x8880, RZ ;  /* 0x0000888015047816 */ /* 0x008fe400000000ff */
[----:B------:R-:W-:Y:S02]  /*e0e0*/  LOP3.LUT R9, R3, 0xff00, R0, 0xf8, !PT ;  /* 0x0000ff0003097812 */ /* 0x000fe400078ef800 */
[----:B------:R-:W-:Y:S02]  /*e0f0*/  PRMT R4, R4, 0x7710, RZ ;  /* 0x0000771004047816 */ /* 0x000fe400000000ff */
[----:B--2---:R-:W-:Y:S01]  /*e100*/  PRMT R23, R23, 0x8880, RZ ;  /* 0x0000888017177816 */ /* 0x004fe200000000ff */
[----:B------:R-:W2:Y:S01]  /*e110*/  F2I.S8.NTZ R22, R22 ;  /* 0x0000001600167305 */ /* 0x000ea20000202100 */
[----:B------:R-:W-:-:S02]  /*e120*/  LOP3.LUT R4, R4, 0xff, RZ, 0xc0, !PT ;  /* 0x000000ff04047812 */ /* 0x000fc400078ec0ff */
[----:B------:R-:W-:Y:S02]  /*e130*/  PRMT R0, R23, 0x7710, RZ ;  /* 0x0000771017007816 */ /* 0x000fe400000000ff */
[----:B----4-:R-:W-:-:S03]  /*e140*/  PRMT R24, R24, 0x8880, RZ ;  /* 0x0000888018187816 */ /* 0x010fc600000000ff */
[----:B------:R-:W3:Y:S01]  /*e150*/  F2I.S8.NTZ R2, R2 ;  /* 0x0000000200027305 */ /* 0x000ee20000202100 */
[----:B------:R-:W-:Y:S02]  /*e160*/  LOP3.LUT R6, R0, 0xff, RZ, 0xc0, !PT ;  /* 0x000000ff00067812 */ /* 0x000fe400078ec0ff */
[----:B------:R-:W-:-:S03]  /*e170*/  PRMT R3, R24, 0x7710, RZ ;  /* 0x0000771018037816 */ /* 0x000fc600000000ff */
[----:B------:R-:W-:Y:S01]  /*e180*/  IMAD.WIDE.U32 R6, R6, 0x100, RZ ;  /* 0x0000010006067825 */ /* 0x000fe200078e00ff */
[----:B--2---:R-:W-:Y:S02]  /*e190*/  PRMT R22, R22, 0x8880, RZ ;  /* 0x0000888016167816 */ /* 0x004fe400000000ff */
[----:B------:R-:W-:Y:S02]  /*e1a0*/  LOP3.LUT R5, R3, 0xff, RZ, 0xc0, !PT ;  /* 0x000000ff03057812 */ /* 0x000fe400078ec0ff */
[----:B------:R-:W-:Y:S02]  /*e1b0*/  PRMT R0, R22, 0x7710, RZ ;  /* 0x0000771016007816 */ /* 0x000fe400000000ff */
[----:B---3--:R-:W-:Y:S01]  /*e1c0*/  PRMT R11, R2, 0x8880, RZ ;  /* 0x00008880020b7816 */ /* 0x008fe200000000ff */
        /* <DEDUP_REMOVED lines=11> */
.L_x_1005:
[----:B------:R-:W4:Y:S01]  /*e280*/  LDC.64 R2, c[0x0][0x380] ;  /* 0x0000e000ff027b82 */ /* 0x000f220000000a00 */
[----:B------:R-:W-:Y:S02]  /*e290*/  IADD3 R5, PT, PT, R10, R5, RZ ;  /* 0x000000050a057210 */ /* 0x000fe40007ffe0ff */
        /* <DEDUP_REMOVED lines=10> */
.L_x_808:
[----:B------:R-:W-:Y:S01]  /*e340*/  MOV R12, 0x10 ;  /* 0x00000010000c7802 */ /* 0x000fe20000000f00 */
[----:B------:R-:W-:Y:S01]  /*e350*/  IMAD.MOV.U32 R11, RZ, RZ, 0x1f ;  /* 0x0000001fff0b7424 */ /* 0x000fe200078e00ff */
[----:B------:R-:W-:-:S07]  /*e360*/  MOV R15, 0xffffffff ;  /* 0xffffffff000f7802 */ /* 0x000fce0000000f00 */
[----:B-1----:R-:W-:Y:S05]  /*e370*/  WARPSYNC.COLLECTIVE R15, `(.L_x_1006) ;  /* 0x000000000f087348 */ /* 0x002fea0003c00000 */
[----:B------:R0:W2:Y:S02]  /*e380*/  SHFL.BFLY P6, R14, R13, R12, R11 ;  /* 0x0c00000c0d0e7389 */ /* 0x0000a400000c000b */
[----:B012---:R-:W-:Y:S05]  /*e390*/  ENDCOLLECTIVE ;  /* 0x000000000000791b */ /* 0x007fea0003800000 */
.L_x_1006:
[----:B------:R-:W-:Y:S02]  /*e3a0*/  IMAD.MOV.U32 R12, RZ, RZ, 0x8 ;  /* 0x00000008ff0c7424 */ /* 0x000fe400078e00ff */
[----:B------:R-:W-:-:S05]  /*e3b0*/  FADD.FTZ R2, R13, R14 ;  /* 0x0000000e0d027221 */ /* 0x000fca0000010000 */
[----:B------:R-:W-:-:S07]  /*e3c0*/  MOV R13, R2 ;  /* 0x00000002000d7202 */ /* 0x000fce0000000f00 */
[----:B------:R-:W-:Y:S05]  /*e3d0*/  WARPSYNC.COLLECTIVE R15, `(.L_x_1007) ;  /* 0x000000000f087348 */ /* 0x000fea0003c00000 */
[----:B------:R0:W1:Y:S02]  /*e3e0*/  SHFL.BFLY P6, R14, R13, R12, R11 ;  /* 0x0c00000c0d0e7389 */ /* 0x00006400000c000b */
[----:B01----:R-:W-:Y:S05]  /*e3f0*/  ENDCOLLECTIVE ;  /* 0x000000000000791b */ /* 0x003fea0003800000 */
.L_x_1007:
[----:B------:R-:W-:Y:S01]  /*e400*/  MOV R12, 0x4 ;  /* 0x00000004000c7802 */ /* 0x000fe20000000f00 */
[----:B------:R-:W-:-:S05]  /*e410*/  FADD.FTZ R3, R2, R14 ;  /* 0x0000000e02037221 */ /* 0x000fca0000010000 */
[----:B------:R-:W-:-:S07]  /*e420*/  MOV R13, R3 ;  /* 0x00000003000d7202 */ /* 0x000fce0000000f00 */
[----:B------:R-:W-:Y:S05]  /*e430*/  WARPSYNC.COLLECTIVE R15, `(.L_x_1008) ;  /* 0x000000000f087348 */ /* 0x000fea0003c00000 */
[----:B------:R0:W1:Y:S02]  /*e440*/  SHFL.BFLY P6, R14, R13, R12, R11 ;  /* 0x0c00000c0d0e7389 */ /* 0x00006400000c000b */
[----:B01----:R-:W-:Y:S05]  /*e450*/  ENDCOLLECTIVE ;  /* 0x000000000000791b */ /* 0x003fea0003800000 */
.L_x_1008:
[----:B------:R-:W-:Y:S01]  /*e460*/  MOV R12, 0x2 ;  /* 0x00000002000c7802 */ /* 0x000fe20000000f00 */
[----:B------:R-:W-:-:S04]  /*e470*/  FADD.FTZ R4, R3, R14 ;  /* 0x0000000e03047221 */ /* 0x000fc80000010000 */
[----:B------:R-:W-:-:S07]  /*e480*/  IMAD.MOV.U32 R13, RZ, RZ, R4 ;  /* 0x000000ffff0d7224 */ /* 0x000fce00078e0004 */
[----:B------:R-:W-:Y:S05]  /*e490*/  WARPSYNC.COLLECTIVE R15, `(.L_x_1009) ;  /* 0x000000000f087348 */ /* 0x000fea0003c00000 */
[----:B------:R0:W1:Y:S02]  /*e4a0*/  SHFL.BFLY P6, R14, R13, R12, R11 ;  /* 0x0c00000c0d0e7389 */ /* 0x00006400000c000b */
[----:B01----:R-:W-:Y:S05]  /*e4b0*/  ENDCOLLECTIVE ;  /* 0x000000000000791b */ /* 0x003fea0003800000 */
.L_x_1009:
[----:B------:R-:W-:Y:S02]  /*e4c0*/  IMAD.MOV.U32 R12, RZ, RZ, 0x1 ;  /* 0x00000001ff0c7424 */ /* 0x000fe400078e00ff */
[----:B------:R-:W-:-:S05]  /*e4d0*/  FADD.FTZ R5, R4, R14 ;  /* 0x0000000e04057221 */ /* 0x000fca0000010000 */
[----:B------:R-:W-:-:S07]  /*e4e0*/  MOV R13, R5 ;  /* 0x00000005000d7202 */ /* 0x000fce0000000f00 */
[----:B------:R-:W-:Y:S05]  /*e4f0*/  WARPSYNC.COLLECTIVE R15, `(.L_x_1010) ;  /* 0x000000000f087348 */ /* 0x000fea0003c00000 */
[----:B------:R0:W1:Y:S02]  /*e500*/  SHFL.BFLY P6, R14, R13, R12, R11 ;  /* 0x0c00000c0d0e7389 */ /* 0x00006400000c000b */
[----:B01----:R-:W-:Y:S05]  /*e510*/  ENDCOLLECTIVE ;  /* 0x000000000000791b */ /* 0x003fea0003800000 */
.L_x_1010:
[----:B------:R-:W-:Y:S05]  /*e520*/  BRA `(.L_x_1011) ;  /* 0xffffff4800787947 */ /* 0x000fea000383ffff */
.L_x_940:
[----:B------:R-:W-:Y:S01]  /*e530*/  BSSY B1, `(.L_x_1012) ;  /* 0x0000007000017945 */ /* 0x000fe20003800000 */
[----:B------:R-:W-:Y:S01]  /*e540*/  MOV R12, 0x1 ;  /* 0x00000001000c7802 */ /* 0x000fe20000000f00 */
[----:B------:R-:W-:Y:S01]  /*e550*/  IMAD.MOV.U32 R15, RZ, RZ, -0x1 ;  /* 0xffffffffff0f7424 */ /* 0x000fe200078e00ff */
[----:B------:R-:W-:-:S07]  /*e560*/  MOV R11, 0x1f ;  /* 0x0000001f000b7802 */ /* 0x000fce0000000f00 */
[----:B------:R-:W-:Y:S05]  /*e570*/  WARPSYNC.COLLECTIVE R15, `(.L_x_1013) ;  /* 0x000000000f087348 */ /* 0x000fea0003c00000 */
[----:B------:R0:W1:Y:S02]  /*e580*/  SHFL.BFLY P6, R14, R13, R12, R11 ;  /* 0x0c00000c0d0e7389 */ /* 0x00006400000c000b */
[----:B01----:R-:W-:Y:S05]  /*e590*/  ENDCOLLECTIVE ;  /* 0x000000000000791b */ /* 0x003fea0003800000 */
.L_x_1013:
[----:B------:R-:W-:Y:S05]  /*e5a0*/  BSYNC B1 ;  /* 0x0000000000017941 */ /* 0x000fea0003800000 */
.L_x_1012:
[----:B------:R-:W-:Y:S05]  /*e5b0*/  BRA `(.L_x_1014) ;  /* 0xffffffac00ac7947 */ /* 0x000fea000383ffff */
.L_x_944:
[----:B------:R-:W-:Y:S01]  /*e5c0*/  HFMA2 R12, -RZ, RZ, 0, 9.5367431640625e-07 ;  /* 0x00000010ff0c7431 */ /* 0x000fe200000001ff */
[----:B------:R-:W-:Y:S01]  /*e5d0*/  BSSY B0, `(.L_x_1015) ;  /* 0x0000007000007945 */ /* 0x000fe20003800000 */
[----:B------:R-:W-:Y:S01]  /*e5e0*/  MOV R13, R0 ;  /* 0x00000000000d7202 */ /* 0x000fe20000000f00 */
[----:B---3--:R-:W-:Y:S01]  /*e5f0*/  IMAD.MOV.U32 R11, RZ, RZ, 0x1f ;  /* 0x0000001fff0b7424 */ /* 0x008fe200078e00ff */
[----:B------:R-:W-:-:S07]  /*e600*/  MOV R15, 0xffffffff ;  /* 0xffffffff000f7802 */ /* 0x000fce0000000f00 */
[----:B-1--4-:R-:W-:Y:S05]  /*e610*/  WARPSYNC.COLLECTIVE R15, `(.L_x_1016) ;  /* 0x000000000f087348 */ /* 0x012fea0003c00000 */
[----:B------:R0:W2:Y:S02]  /*e620*/  SHFL.BFLY P6, R14, R13, R12, R11 ;  /* 0x0c00000c0d0e7389 */ /* 0x0000a400000c000b */
[----:B012-4-:R-:W-:Y:S05]  /*e630*/  ENDCOLLECTIVE ;  /* 0x000000000000791b */ /* 0x017fea0003800000 */
.L_x_1016:
[----:B------:R-:W-:Y:S05]  /*e640*/  BSYNC B0 ;  /* 0x0000000000007941 */ /* 0x000fea0003800000 */
.L_x_1015:
[----:B------:R-:W-:Y:S01]  /*e650*/  FMNMX.FTZ R13, R14, R0, !PT ;  /* 0x000000000e0d7209 */ /* 0x000fe20007810000 */
[----:B------:R-:W-:Y:S02]  /*e660*/  HFMA2 R12, -RZ, RZ, 0, 4.76837158203125e-07 ;  /* 0x00000008ff0c7431 */ /* 0x000fe400000001ff */
[----:B------:R-:W-:Y:S01]  /*e670*/  IMAD.MOV.U32 R11, RZ, RZ, 0x1f ;  /* 0x0000001fff0b7424 */ /* 0x000fe200078e00ff */
[----:B------:R-:W-:-:S07]  /*e680*/  MOV R15, 0xffffffff ;  /* 0xffffffff000f7802 */ /* 0x000fce0000000f00 */
[----:B------:R-:W-:Y:S05]  /*e690*/  WARPSYNC.COLLECTIVE R15, `(.L_x_1017) ;  /* 0x000000000f087348 */ /* 0x000fea0003c00000 */
[----:B------:R0:W1:Y:S02]  /*e6a0*/  SHFL.BFLY P6, R14, R13, R12, R11 ;  /* 0x0c00000c0d0e7389 */ /* 0x00006400000c000b */
[----:B01----:R-:W-:Y:S05]  /*e6b0*/  ENDCOLLECTIVE ;  /* 0x000000000000791b */ /* 0x003fea0003800000 */
.L_x_1017:
[----:B------:R-:W-:Y:S01]  /*e6c0*/  IMAD.MOV.U32 R12, RZ, RZ, 0x4 ;  /* 0x00000004ff0c7424 */ /* 0x000fe200078e00ff */
[----:B------:R-:W-:-:S04]  /*e6d0*/  FMNMX.FTZ R2, R13, R14, !PT ;  /* 0x0000000e0d027209 */ /* 0x000fc80007810000 */
[----:B------:R-:W-:-:S07]  /*e6e0*/  MOV R13, R2 ;  /* 0x00000002000d7202 */ /* 0x000fce0000000f00 */
[----:B------:R-:W-:Y:S05]  /*e6f0*/  WARPSYNC.COLLECTIVE R15, `(.L_x_1018) ;  /* 0x000000000f087348 */ /* 0x000fea0003c00000 */
[----:B------:R0:W1:Y:S02]  /*e700*/  SHFL.BFLY P6, R14, R13, R12, R11 ;  /* 0x0c00000c0d0e7389 */ /* 0x00006400000c000b */
[----:B01----:R-:W-:Y:S05]  /*e710*/  ENDCOLLECTIVE ;  /* 0x000000000000791b */ /* 0x003fea0003800000 */
.L_x_1018:
[----:B------:R-:W-:Y:S01]  /*e720*/  HFMA2 R12, -RZ, RZ, 0, 1.1920928955078125e-07 ;  /* 0x00000002ff0c7431 */ /* 0x000fe200000001ff */
[----:B------:R-:W-:-:S04]  /*e730*/  FMNMX.FTZ R3, R2, R14, !PT ;  /* 0x0000000e02037209 */ /* 0x000fc80007810000 */
[----:B------:R-:W-:-:S07]  /*e740*/  MOV R13, R3 ;  /* 0x00000003000d7202 */ /* 0x000fce0000000f00 */
[----:B------:R-:W-:Y:S05]  /*e750*/  WARPSYNC.COLLECTIVE R15, `(.L_x_1019) ;  /* 0x000000000f087348 */ /* 0x000fea0003c00000 */
[----:B------:R0:W1:Y:S02]  /*e760*/  SHFL.BFLY P6, R14, R13, R12, R11 ;  /* 0x0c00000c0d0e7389 */ /* 0x00006400000c000b */
[----:B01----:R-:W-:Y:S05]  /*e770*/  ENDCOLLECTIVE ;  /* 0x000000000000791b */ /* 0x003fea0003800000 */
.L_x_1019:
[----:B------:R-:W-:Y:S05]  /*e780*/  BRA `(.L_x_1020) ;  /* 0xffffffac00f87947 */ /* 0x000fea000383ffff */
.L_x_1021:
        /* <DEDUP_REMOVED lines=15> */
.L_x_5593:


//--------------------- .text._ZN4mmha33masked_multihead_attention_kernelItLi192ELi256ELi4ELi32ELi64ELb1ELb0EEEv26Multihead_attention_paramsIT_XT5_EE --------------------------
	.section	.text._ZN4mmha33masked_multihead_attention_kernelItLi192ELi256ELi4ELi32ELi64ELb1ELb0EEEv26Multihead_attention_paramsIT_XT5_EE,"ax",@progbits
	.align	128
        .global         _ZN4mmha33masked_multihead_attention_kernelItLi192ELi256ELi4ELi32ELi64ELb1ELb0EEEv26Multihead_attention_paramsIT_XT5_EE
        .type           _ZN4mmha33masked_multihead_attention_kernelItLi192ELi256ELi4ELi32ELi64ELb1ELb0EEEv26Multihead_attention_paramsIT_XT5_EE,@function
        .size           _ZN4mmha33masked_multihead_attention_kernelItLi192ELi256ELi4ELi32ELi64ELb1ELb0EEEv26Multihead_attention_paramsIT_XT5_EE,(.L_x_5594 - _ZN4mmha33masked_multihead_attention_kernelItLi192ELi256ELi4ELi32ELi64ELb1ELb0EEEv26Multihead_attention_paramsIT_XT5_EE)
        .other          _ZN4mmha33masked_multihead_attention_kernelItLi192ELi256ELi4ELi32ELi64ELb1ELb0EEEv26Multihead_attention_paramsIT_XT5_EE,@"STO_CUDA_ENTRY STV_DEFAULT"
_ZN4mmha33masked_multihead_attention_kernelItLi192ELi256ELi4ELi32ELi64ELb1ELb0EEEv26Multihead_attention_paramsIT_XT5_EE:
.text._ZN4mmha33masked_multihead_attention_kernelItLi192ELi256ELi4ELi32ELi64ELb1ELb0EEEv26Multihead_attention_paramsIT_XT5_EE:
        /* <DEDUP_REMOVED lines=14> */
.L_x_1022:
        /* <DEDUP_REMOVED lines=8> */
[----:B------:R-:W-:Y:S01]  /*0160*/  IMAD.U32 R2, RZ, RZ, UR4 ;  /* 0x00000004ff027e24 */ /* 0x000fe2000f8e00ff */
[----:B------:R-:W-:-:S05]  /*0170*/  MOV R3, UR5 ;  /* 0x0000000500037c02 */ /* 0x000fca0008000f00 */
        /* <DEDUP_REMOVED lines=49> */
[----:B--2---:R-:W-:Y:S02]  /*0490*/  HFMA2 R4, -RZ, RZ, 0, 0 ;  /* 0x00000000ff047431 */ /* 0x004fe400000001ff */
[----:B-1----:R-:W-:-:S04]  /*04a0*/  IMAD.MOV R7, RZ, RZ, -R5 ;  /* 0x000000ffff077224 */ /* 0x002fc800078e0a05 */
[----:B------:R-:W-:-:S04]  /*04b0*/  IMAD R7, R7, R6, RZ ;  /* 0x0000000607077224 */ /* 0x000fc800078e02ff */
[----:B------:R-:W-:Y:S01]  /*04c0*/  IMAD.HI.U32 R5, R5, R7, R4 ;  /* 0x0000000705057227 */ /* 0x000fe200078e0004 */
[----:B-----5:R-:W-:-:S13]  /*04d0*/  R2UR UR44, R10 ;  /* 0x000000000a2c72ca */ /* 0x020fda00000e0000 */
[----:B------:R-:W-:-:S06]  /*04e0*/  UIADD3 UR45, UPT, UPT, UR44, -0x1, URZ ;  /* 0xffffffff2c2d7890 */ /* 0x000fcc000fffe0ff */
[----:B------:R-:W-:-:S05]  /*04f0*/  IMAD.U32 R25, RZ, RZ, UR45 ;  /* 0x0000002dff197e24 */ /* 0x000fca000f8e00ff */
[----:B------:R-:W-:-:S05]  /*0500*/  IABS R0, R25 ;  /* 0x0000001900007213 */ /* 0x000fca0000000000 */
[----:B------:R-:W-:-:S04]  /*0510*/  IMAD.HI.U32 R5, R5, R0, RZ ;  /* 0x0000000005057227 */ /* 0x000fc800078e00ff */
[----:B------:R-:W-:-:S04]  /*0520*/  IMAD.MOV R5, RZ, RZ, -R5 ;  /* 0x000000ffff057224 */ /* 0x000fc800078e0a05 */
[----:B------:R-:W-:-:S05]  /*0530*/  IMAD R5, R6, R5, R0 ;  /* 0x0000000506057224 */ /* 0x000fca00078e0200 */
[----:B------:R-:W-:-:S13]  /*0540*/  R2UR UR40, R5 ;  /* 0x00000000052872ca */ /* 0x000fda00000e0000 */
[----:B------:R-:W-:Y:S01]  /*0550*/  ISETP.GT.U32.AND P0, PT, R6, UR40, PT ;  /* 0x0000002806007c0c */ /* 0x000fe2000bf04070 */
[----:B---3--:R-:W1:-:S12]  /*0560*/  S2R R2, SR_TID.X ;  /* 0x0000000000027919 */ /* 0x008e580000002100 */
[----:B------:R-:W-:-:S04]  /*0570*/  @!P0 IADD3 R0, PT, PT, -R6, UR40, RZ ;  /* 0x0000002806008c10 */ /* 0x000fc8000fffe1ff */
[----:B------:R-:W-:Y:S01]  /*0580*/  @!P0 R2UR UR40, R0 ;  /* 0x00000000002882ca */ /* 0x000fe200000e0000 */
[----:B------:R-:W2:-:S12]  /*0590*/  S2R R5, SR_CTAID.X ;  /* 0x0000000000057919 */ /* 0x000e980000002500 */
[----:B------:R-:W-:Y:S01]  /*05a0*/  ISETP.GT.U32.AND P0, PT, R6, UR40, PT ;  /* 0x0000002806007c0c */ /* 0x000fe2000bf04070 */
[----:B0-----:R-:W-:Y:S02]  /*05b0*/  UISETP.NE.AND UP1, UPT, UR4, URZ, UPT ;  /* 0x000000ff0400728c */ /* 0x001fe4000bf25270 */
[----:B------:R-:W-:Y:S01]  /*05c0*/  UP2UR UR43, UPR, URZ, 0x4 ;  /* 0x00000004ff2b7883 */ /* 0x000fe20008000000 */
[----:B-1----:R-:W-:Y:S01]  /*05d0*/  ISETP.GT.U32.AND P3, PT, R2, 0x17, PT ;  /* 0x000000170200780c */ /* 0x002fe20003f64070 */
[----:B------:R-:W-:-:S08]  /*05e0*/  UISETP.NE.AND UP0, UPT, UR8, URZ, UPT ;  /* 0x000000ff0800728c */ /* 0x000fd0000bf05270 */
[----:B------:R-:W-:-:S04]  /*05f0*/  @!P0 IADD3 R6, PT, PT, -R6, UR40, RZ ;  /* 0x0000002806068c10 */ /* 0x000fc8000fffe1ff */
[----:B------:R-:W-:Y:S02]  /*0600*/  @!P0 R2UR UR40, R6 ;  /* 0x00000000062882ca */ /* 0x000fe400000e0000 */
[----:B------:R-:W-:Y:S01]  /*0610*/  PLOP3.LUT P0, PT, PT, PT, UP2, 0x80, 0x8 ;  /* 0x000000000008781c */ /* 0x000fe20003f0f028 */
[----:B------:R-:W-:Y:S02]  /*0620*/  UISETP.GE.AND UP2, UPT, UR45, URZ, UPT ;  /* 0x000000ff2d00728c */ /* 0x000fe4000bf46270 */
[----:B------:R-:W-:Y:S02]  /*0630*/  UIMAD UR41, UR7, UR6, UR46 ;  /* 0x00000006072972a4 */ /* 0x000fe4000f8e022e */
[----:B------:R-:W-:Y:S01]  /*0640*/  @UP1 UIMAD UR4, UR7, UR4, URZ ;  /* 0x00000004070412a4 */ /* 0x000fe2000f8e02ff */
[----:B------:R-:W-:Y:S01]  /*0650*/  IMAD.SHL.U32 R0, R2, 0x8, RZ ;  /* 0x0000000802007824 */ /* 0x000fe200078e00ff */
[----:B------:R-:W-:Y:S01]  /*0660*/  UMOV UR38, URZ ;  /* 0x000000ff00267c82 */ /* 0x000fe20008000000 */
[----:B------:R-:W-:Y:S01]  /*0670*/  @!UP1 UIMAD UR5, UR41, 0xc0, URZ ;  /* 0x000000c0290598a4 */ /* 0x000fe2000f8e02ff */
[----:B------:R-:W-:Y:S01]  /*0680*/  BSSY.RECONVERGENT B0, `(.L_x_1023) ;  /* 0x0000048000007945 */ /* 0x000fe20003800200 */
[----:B------:R-:W-:-:S02]  /*0690*/  @UP1 UIMAD UR5, UR46, 0xc0, UR4 ;  /* 0x000000c02e0518a4 */ /* 0x000fc4000f8e0204 */
[----:B------:R-:W-:Y:S02]  /*06a0*/  @!UP2 UIADD3 UR40, UPT, UPT, -UR40, URZ, URZ ;  /* 0x000000ff2828a290 */ /* 0x000fe4000fffe1ff */
[----:B------:R-:W-:Y:S02]  /*06b0*/  @!UP0 ULOP3.LUT UR40, URZ, UR8, URZ, 0x33, !UPT ;  /* 0x00000008ff288292 */ /* 0x000fe4000f8e33ff */
[----:B------:R-:W-:Y:S01]  /*06c0*/  UIMAD UR42, UR42, UR6, URZ ;  /* 0x000000062a2a72a4 */ /* 0x000fe2000f8e02ff */
[----:B------:R-:W-:Y:S02]  /*06d0*/  P2R R16, PR, RZ, 0x10 ;  /* 0x00000010ff107803 */ /* 0x000fe40000000000 */
[----:B------:R-:W-:Y:S02]  /*06e0*/  CS2R R34, SRZ ;  /* 0x0000000000227805 */ /* 0x000fe4000001ff00 */
[----:B------:R-:W-:Y:S02]  /*06f0*/  CS2R R32, SRZ ;  /* 0x0000000000207805 */ /* 0x000fe4000001ff00 */
[----:B----4-:R-:W-:Y:S01]  /*0700*/  @P0 R2UR UR38, R3 ;  /* 0x00000000032602ca */ /* 0x010fe200000e0000 */
[----:B--2---:R-:W-:Y:S01]  /*0710*/  IMAD R3, R5, 0xc0, R0 ;  /* 0x000000c005037824 */ /* 0x004fe200078e0200 */
[----:B------:R-:W-:-:S13]  /*0720*/  @P3 BRA `(.L_x_1024) ;  /* 0x0000000000f43947 */ /* 0x000fda0003800000 */
        /* <DEDUP_REMOVED lines=9> */
[----:B0-----:R0:W3:Y:S01]  /*07c0*/  LDG.E R4, desc[UR36][R4.64] ;  /* 0x0000002404047981 */ /* 0x0010e2000c1e1900 */
[----:B--2---:R-:W-:Y:S01]  /*07d0*/  LOP3.LUT R12, R21, 0xff, RZ, 0xc0, !PT ;  /* 0x000000ff150c7812 */ /* 0x004fe200078ec0ff */
[----:B------:R-:W3:Y:S01]  /*07e0*/  I2F.S8 R9, R20 ;  /* 0x0000001400097306 */ /* 0x000ee20000001400 */
[----:B------:R-:W-:Y:S02]  /*07f0*/  SHF.R.S64 R14, R20, 0x10, R21 ;  /* 0x00000010140e7819 */ /* 0x000fe40000001015 */
[----:B------:R-:W-:Y:S02]  /*0800*/  SHF.R.U64 R10, R12, 0x7, RZ ;  /* 0x000000070c0a7819 */ /* 0x000fe400000012ff */
[----:B------:R-:W-:-:S02]  /*0810*/  PRMT R8, R20, 0x9910, RZ ;  /* 0x0000991014087816 */ /* 0x000fc400000000ff */
[----:B------:R-:W-:Y:S02]  /*0820*/  PRMT R6, R21, 0x9910, RZ ;  /* 0x0000991015067816 */ /* 0x000fe400000000ff */
[----:B------:R-:W-:Y:S02]  /*0830*/  LOP3.LUT R14, R14, 0xff, RZ, 0xc0, !PT ;  /* 0x000000ff0e0e7812 */ /* 0x000fe400078ec0ff */
[--C-:B------:R-:W-:Y:S02]  /*0840*/  SHF.R.U64 R7, R20, 0x10, R21.reuse ;  /* 0x0000001014077819 */ /* 0x100fe40000001215 */
[----:B------:R-:W-:Y:S02]  /*0850*/  ISETP.NE.U32.AND P1, PT, R10, RZ, PT ;  /* 0x000000ff0a00720c */ /* 0x000fe40003f25070 */
[----:B0-----:R-:W-:Y:S01]  /*0860*/  SHF.R.S32.HI R5, RZ, 0x8, R8 ;  /* 0x00000008ff057819 */ /* 0x001fe20000011408 */
[----:B------:R-:W-:Y:S01]  /*0870*/  IMAD.MOV.U32 R8, RZ, RZ, R6 ;  /* 0x000000ffff087224 */ /* 0x000fe200078e0006 */
[----:B------:R-:W-:-:S02]  /*0880*/  SHF.R.S32.HI R10, RZ, 0x10, R21 ;  /* 0x00000010ff0a7819 */ /* 0x000fc40000011415 */
[----:B------:R-:W-:Y:S02]  /*0890*/  SHF.R.U64 R6, R14, 0x7, RZ ;  /* 0x000000070e067819 */ /* 0x000fe400000012ff */
[----:B------:R-:W-:Y:S01]  /*08a0*/  PRMT R7, R7, 0x9910, RZ ;  /* 0x0000991007077816 */ /* 0x000fe200000000ff */
[----:B------:R-:W0:Y:S01]  /*08b0*/  I2F.S16 R5, R5 ;  /* 0x0000000500057306 */ /* 0x000e220000101400 */
[----:B------:R-:W-:Y:S01]  /*08c0*/  LOP3.LUT R10, R10, 0xff, RZ, 0xc0, !PT ;  /* 0x000000ff0a0a7812 */ /* 0x000fe200078ec0ff */
[----:B---3--:R-:W-:Y:S01]  /*08d0*/  FMUL.FTZ R9, R4, R9 ;  /* 0x0000000904097220 */ /* 0x008fe20000410000 */
[----:B------:R-:W-:Y:S01]  /*08e0*/  ISETP.NE.U32.AND P0, PT, R6, RZ, PT ;  /* 0x000000ff0600720c */ /* 0x000fe20003f05070 */
[----:B------:R-:W-:Y:S01]  /*08f0*/  IMAD.MOV.U32 R6, RZ, RZ, R7 ;  /* 0x000000ffff067224 */ /* 0x000fe200078e0007 */
[----:B------:R-:W-:Y:S02]  /*0900*/  SHF.R.U64 R7, R10, 0x7, RZ ;  /* 0x000000070a077819 */ /* 0x000fe400000012ff */
[----:B------:R-:W-:-:S02]  /*0910*/  ISETP.NE.U32.AND.EX P1, PT, RZ, RZ, PT, P1 ;  /* 0x000000ffff00720c */ /* 0x000fc40003f25110 */
[----:B------:R-:W-:Y:S02]  /*0920*/  ISETP.NE.U32.AND P2, PT, R7, RZ, PT ;  /* 0x000000ff0700720c */ /* 0x000fe40003f45070 */
[----:B------:R-:W-:Y:S02]  /*0930*/  ISETP.NE.U32.AND.EX P0, PT, RZ, RZ, PT, P0 ;  /* 0x000000ffff00720c */ /* 0x000fe40003f05100 */
[----:B------:R-:W-:Y:S02]  /*0940*/  ISETP.NE.U32.AND.EX P2, PT, RZ, RZ, PT, P2 ;  /* 0x000000ffff00720c */ /* 0x000fe40003f45120 */
[----:B------:R-:W-:Y:S01]  /*0950*/  SHF.R.S32.HI R19, RZ, 0x18, R21 ;  /* 0x00000018ff137819 */ /* 0x000fe20000011415 */
[----:B0-----:R-:W-:Y:S01]  /*0960*/  FMUL.FTZ R32, R4, R5 ;  /* 0x0000000504207220 */ /* 0x001fe20000410000 */
[----:B------:R-:W-:Y:S02]  /*0970*/  SHF.R.S32.HI R8, RZ, 0x8, R8 ;  /* 0x00000008ff087819 */ /* 0x000fe40000011408 */
[----:B------:R-:W-:-:S02]  /*0980*/  SHF.R.S32.HI R6, RZ, 0x8, R6 ;  /* 0x00000008ff067819 */ /* 0x000fc40000011406 */
[----:B------:R-:W-:Y:S01]  /*0990*/  @P1 LOP3.LUT R12, R12, 0xffffff00, RZ, 0xfc, !PT ;  /* 0xffffff000c0c1812 */ /* 0x000fe200078efcff */
[----:B------:R-:W0:Y:S01]  /*09a0*/  I2F.S16 R19, R19 ;  /* 0x0000001300137306 */ /* 0x000e220000101400 */
[----:B------:R-:W-:Y:S02]  /*09b0*/  F2FP.F16.F32.PACK_AB R32, R32, R9 ;  /* 0x000000092020723e */ /* 0x000fe400000000ff */
[----:B------:R-:W-:Y:S02]  /*09c0*/  @P0 LOP3.LUT R14, R14, 0xffffff00, RZ, 0xfc, !PT ;  /* 0xffffff000e0e0812 */ /* 0x000fe400078efcff */
[----:B------:R-:W-:-:S03]  /*09d0*/  @P2 LOP3.LUT R10, R10, 0xffffff00, RZ, 0xfc, !PT ;  /* 0xffffff000a0a2812 */ /* 0x000fc600078efcff */
[----:B------:R0:W1:Y:S08]  /*09e0*/  I2F.S16 R15, R8 ;  /* 0x00000008000f7306 */ /* 0x0000700000101400 */
[----:B------:R-:W2:Y:S01]  /*09f0*/  I2F.S16 R11, R6 ;  /* 0x00000006000b7306 */ /* 0x000ea20000101400 */
[C---:B0-----:R-:W-:Y:S01]  /*0a00*/  FMUL.FTZ R8, R4.reuse, R19 ;  /* 0x0000001304087220 */ /* 0x041fe20000410000 */
[----:B-1----:R-:W-:-:S06]  /*0a10*/  FMUL.FTZ R34, R4, R15 ;  /* 0x0000000f04227220 */ /* 0x002fcc0000410000 */
[----:B------:R-:W0:Y:S01]  /*0a20*/  I2F.S8 R13, R12 ;  /* 0x0000000c000d7306 */ /* 0x000e220000001400 */
[----:B--2---:R-:W-:-:S07]  /*0a30*/  FMUL.FTZ R6, R4, R11 ;  /* 0x0000000b04067220 */ /* 0x004fce0000410000 */
[----:B------:R-:W1:Y:S01]  /*0a40*/  I2F.S8 R7, R14 ;  /* 0x0000000e00077306 */ /* 0x000e620000001400 */
[----:B0-----:R-:W-:-:S07]  /*0a50*/  FMUL.FTZ R13, R4, R13 ;  /* 0x0000000d040d7220 */ /* 0x001fce0000410000 */
[----:B------:R-:W0:Y:S01]  /*0a60*/  I2F.S8 R17, R10 ;  /* 0x0000000a00117306 */ /* 0x000e220000001400 */
[----:B------:R-:W-:Y:S01]  /*0a70*/  F2FP.F16.F32.PACK_AB R34, R34, R13 ;  /* 0x0000000d2222723e */ /* 0x000fe200000000ff */
[----:B-1----:R-:W-:-:S05]  /*0a80*/  FMUL.FTZ R7, R4, R7 ;  /* 0x0000000704077220 */ /* 0x002fca0000410000 */
[----:B------:R-:W-:Y:S01]  /*0a90*/  F2FP.F16.F32.PACK_AB R33, R6, R7 ;  /* 0x000000070621723e */ /* 0x000fe200000000ff */
[----:B0-----:R-:W-:-:S05]  /*0aa0*/  FMUL.FTZ R17, R4, R17 ;  /* 0x0000001104117220 */ /* 0x001fca0000410000 */
[----:B------:R-:W-:Y:S01]  /*0ab0*/  F2FP.F16.F32.PACK_AB R35, R8, R17 ;  /* 0x000000110823723e */ /* 0x000fe200000000ff */
[----:B------:R-:W-:Y:S06]  /*0ac0*/  BRA `(.L_x_1024) ;  /* 0x00000000000c7947 */ /* 0x000fec0003800000 */
.L_x_1025:
[----:B------:R-:W0:Y:S02]  /*0ad0*/  LDC.64 R32, c[0x0][0x388] ;  /* 0x0000e200ff207b82 */ /* 0x000e240000000a00 */
[----:B0-----:R-:W-:-:S06]  /*0ae0*/  IMAD.WIDE R32, R5, 0x2, R32 ;  /* 0x0000000205207825 */ /* 0x001fcc00078e0220 */
[----:B------:R-:W5:Y:S02]  /*0af0*/  LDG.E.128 R32, desc[UR36][R32.64] ;  /* 0x0000002420207981 */ /* 0x000f64000c1e1d00 */
.L_x_1024:
[----:B------:R-:W-:Y:S05]  /*0b00*/  BSYNC.RECONVERGENT B0 ;  /* 0x0000000000007941 */ /* 0x000fea0003800200 */
.L_x_1023:
[----:B------:R-:W0:Y:S01]  /*0b10*/  LDCU.64 UR10, c[0x0][0x3a0] ;  /* 0x00007400ff0a77ac */ /* 0x000e220008000a00 */
[----:B------:R-:W1:Y:S01]  /*0b20*/  LDC.64 R6, c[0x0][0x418] ;  /* 0x00010600ff067b82 */ /* 0x000e620000000a00 */
[----:B------:R-:W-:Y:S01]  /*0b30*/  @!P3 IMAD R8, R2, UR8, R25 ;  /* 0x000000080208bc24 */ /* 0x000fe2000f8e0219 */
[----:B------:R-:W-:Y:S01]  /*0b40*/  CS2R R26, SRZ ;  /* 0x00000000001a7805 */ /* 0x000fe2000001ff00 */
[----:B------:R-:W2:Y:S01]  /*0b50*/  LDCU.64 UR4, c[0x0][0x390] ;  /* 0x00007200ff0477ac */ /* 0x000ea20008000a00 */
[----:B------:R-:W-:Y:S02]  /*0b60*/  CS2R R24, SRZ ;  /* 0x0000000000187805 */ /* 0x000fe4000001ff00 */
[----:B------:R-:W-:Y:S02]  /*0b70*/  CS2R R30, SRZ ;  /* 0x00000000001e7805 */ /* 0x000fe4000001ff00 */
[----:B------:R-:W-:Y:S01]  /*0b80*/  @!P3 SHF.L.U32 R8, R8, 0x3, RZ ;  /* 0x000000030808b819 */ /* 0x000fe200000006ff */
[----:B------:R-:W-:Y:S01]  /*0b90*/  VOTEU.ANY UP0, P4 ;  /* 0x0000000000ff7886 */ /* 0x000fe20002000100 */
[----:B------:R-:W3:Y:S01]  /*0ba0*/  @!P3 LDC.64 R4, c[0x0][0x3b8] ;  /* 0x0000ee00ff04bb82 */ /* 0x000ee20000000a00 */
[----:B------:R-:W-:Y:S01]  /*0bb0*/  UIMAD UR41, UR41, 0xc0, URZ ;  /* 0x000000c0292978a4 */ /* 0x000fe2000f8e02ff */
[----:B------:R-:W-:-:S02]  /*0bc0*/  CS2R R28, SRZ ;  /* 0x00000000001c7805 */ /* 0x000fc4000001ff00 */
[----:B------:R-:W-:Y:S01]  /*0bd0*/  PLOP3.LUT P0, PT, PT, PT, UP0, 0x40, 0x4 ;  /* 0x000000000004781c */ /* 0x000fe20003f0e808 */
[----:B------:R-:W-:Y:S02]  /*0be0*/  UISETP.NE.AND UP1, UPT, UR9, URZ, UPT ;  /* 0x000000ff0900728c */ /* 0x000fe4000bf25270 */
[----:B------:R-:W-:Y:S01]  /*0bf0*/  @!P3 IMAD R13, R23, UR41, R8 ;  /* 0x00000029170dbc24 */ /* 0x000fe2000f8e0208 */
[----:B------:R-:W-:Y:S02]  /*0c00*/  ISETP.GT.U32.OR P0, PT, R2, 0x1f, P0 ;  /* 0x0000001f0200780c */ /* 0x000fe40000704470 */
[----:B0-----:R-:W-:Y:S02]  /*0c10*/  ISETP.NE.U32.AND P1, PT, RZ, UR10, PT ;  /* 0x0000000aff007c0c */ /* 0x001fe4000bf25070 */
[----:B--2---:R-:W-:Y:S02]  /*0c20*/  ISETP.NE.U32.AND P2, PT, RZ, UR4, PT ;  /* 0x00000004ff007c0c */ /* 0x004fe4000bf45070 */
[----:B------:R-:W-:-:S02]  /*0c30*/  ISETP.NE.AND.EX P1, PT, RZ, UR11, PT, P1 ;  /* 0x0000000bff007c0c */ /* 0x000fc4000bf25310 */
[----:B-1----:R-:W-:Y:S02]  /*0c40*/  R2UR UR4, R7 ;  /* 0x00000000070472ca */ /* 0x002fe400000e0000 */
[----:B------:R-:W-:Y:S02]  /*0c50*/  ISETP.GT.U32.OR P1, PT, R2, 0x17, !P1 ;  /* 0x000000170200780c */ /* 0x000fe40004f24470 */
[----:B------:R-:W-:Y:S01]  /*0c60*/  ISETP.NE.U32.AND P4, PT, R6, RZ, PT ;  /* 0x000000ff0600720c */ /* 0x000fe20003f85070 */
[----:B------:R-:W0:Y:S01]  /*0c70*/  @!P0 LDC.64 R10, c[0x0][0x450] ;  /* 0x00011400ff0a8b82 */ /* 0x000e220000000a00 */
[----:B------:R-:W-:Y:S01]  /*0c80*/  ISETP.NE.OR P1, PT, RZ, UR9, P1 ;  /* 0x00000009ff007c0c */ /* 0x000fe20008f25670 */
[----:B---3--:R-:W-:Y:S01]  /*0c90*/  @!P3 IMAD.WIDE R4, R13, 0x2, R4 ;  /* 0x000000020d04b825 */ /* 0x008fe200078e0204 */
[----:B------:R-:W-:-:S04]  /*0ca0*/  ISETP.NE.AND.EX P2, PT, RZ, UR5, PT, P2 ;  /* 0x00000005ff007c0c */ /* 0x000fc8000bf45320 */
[----:B------:R1:W5:Y:S01]  /*0cb0*/  @!P3 LDG.E.128 R24, desc[UR36][R4.64] ;  /* 0x000000240418b981 */ /* 0x000362000c1e1d00 */
[----:B------:R-:W-:-:S04]  /*0cc0*/  ISETP.GT.U32.OR P2, PT, R2, 0x17, !P2 ;  /* 0x000000170200780c */ /* 0x000fc80005744470 */
[----:B------:R-:W-:Y:S01]  /*0cd0*/  VOTEU.ANY UP0, P4 ;  /* 0x0000000000ff7886 */ /* 0x000fe20002000100 */
[----:B------:R-:W-:Y:S01]  /*0ce0*/  UISETP.NE.AND.EX UP0, UPT, UR4, URZ, UPT, UP0 ;  /* 0x000000ff0400728c */ /* 0x000fe2000bf05300 */
[----:B------:R-:W2:Y:S08]  /*0cf0*/  @!P1 LDC.64 R6, c[0x0][0x3a0] ;  /* 0x0000e800ff069b82 */ /* 0x000eb00000000a00 */
[----:B------:R-:W3:Y:S02]  /*0d00*/  @!P2 LDC.64 R8, c[0x0][0x390] ;  /* 0x0000e400ff08ab82 */ /* 0x000ee40000000a00 */
[----:B------:R-:W4:Y:S01]  /*0d10*/  @UP0 LDCU.64 UR4, c[0x0][0x418] ;  /* 0x00008300ff0407ac */ /* 0x000f220008000a00 */
[----:B--2---:R-:W-:-:S05]  /*0d20*/  @!P1 IMAD.WIDE.U32 R6, R3, 0x2, R6 ;  /* 0x0000000203069825 */ /* 0x004fca00078e0006 */
[----:B------:R1:W5:Y:S01]  /*0d30*/  @!P1 LDG.E.128 R28, desc[UR36][R6.64] ;  /* 0x00000024061c9981 */ /* 0x000362000c1e1d00 */
[----:B0---4-:R-:W-:Y:S05]  /*0d40*/  BRA.U UP1, `(.L_x_1026) ;  /* 0x0000000101107547 */ /* 0x011fea000b800000 */
[----:B-----5:R-:W-:Y:S02]  /*0d50*/  HFMA2 R25, R25, 1, 1, R29 ;  /* 0x3c003c0019197831 */ /* 0x020fe4000000001d */
[----:B------:R-:W-:Y:S02]  /*0d60*/  HADD2 R24, R24, R28 ;  /* 0x0000001c18187230 */ /* 0x000fe40000000000 */
[----:B------:R-:W-:Y:S02]  /*0d70*/  HFMA2 R27, R27, 1, 1, R31 ;  /* 0x3c003c001b1b7831 */ /* 0x000fe4000000001f */
[----:B------:R-:W-:-:S07]  /*0d80*/  HADD2 R26, R26, R30 ;  /* 0x0000001e1a1a7230 */ /* 0x000fce0000000000 */
.L_x_1026:
[----:B------:R-:W-:Y:S01]  /*0d90*/  VOTEU.ALL UP2, P0 ;  /* 0x0000000000ff7886 */ /* 0x000fe20000040000 */
[----:B------:R-:W-:Y:S01]  /*0da0*/  PLOP3.LUT P3, PT, PT, PT, UP0, 0x80, 0x8 ;  /* 0x000000000008781c */ /* 0x000fe20003f6f008 */
[----:B------:R-:W-:Y:S01]  /*0db0*/  @UP0 UIMAD.WIDE.U32 UR4, UR7, 0x4, UR4 ;  /* 0x00000004070408a5 */ /* 0x000fe2000f8e0004 */
[----:B------:R-:W-:Y:S02]  /*0dc0*/  CS2R R22, SRZ ;  /* 0x0000000000167805 */ /* 0x000fe4000001ff00 */
[----:B------:R-:W-:Y:S01]  /*0dd0*/  CS2R R20, SRZ ;  /* 0x0000000000147805 */ /* 0x000fe2000001ff00 */
[----:B------:R-:W-:Y:S01]  /*0de0*/  @!UP2 UIMAD UR6, UR38, UR6, URZ ;  /* 0x000000062606a2a4 */ /* 0x000fe2000f8e02ff */
[----:B-1-3--:R-:W-:Y:S01]  /*0df0*/  @!P2 IMAD.WIDE.U32 R4, R3, 0x2, R8 ;  /* 0x000000020304a825 */ /* 0x00afe200078e0008 */
[----:B------:R-:W0:Y:S01]  /*0e00*/  LDC R15, c[0x0][0x400] ;  /* 0x00010000ff0f7b82 */ /* 0x000e220000000800 */
[----:B------:R-:W-:Y:S02]  /*0e10*/  MOV R13, UR5 ;  /* 0x00000005000d7c02 */ /* 0x000fe40008000f00 */
[----:B------:R-:W-:Y:S01]  /*0e20*/  IMAD.U32 R12, RZ, RZ, UR4 ;  /* 0x00000004ff0c7e24 */ /* 0x000fe2000f8e00ff */
[----:B------:R-:W2:Y:S01]  /*0e30*/  @!P2 LDG.E.128 R20, desc[UR36][R4.64] ;  /* 0x000000240414a981 */ /* 0x000ea2000c1e1d00 */
[----:B------:R-:W-:Y:S01]  /*0e40*/  IMAD.U32 R6, RZ, RZ, UR6 ;  /* 0x00000006ff067e24 */ /* 0x000fe2000f8e00ff */
[----:B------:R-:W1:Y:S03]  /*0e50*/  LDCU.U8 UR4, c[0x0][0x404] ;  /* 0x00008080ff0477ac */ /* 0x000e660008000000 */
[----:B------:R-:W-:Y:S01]  /*0e60*/  @!P0 IMAD R7, R6, 0xc0, R3 ;  /* 0x000000c006078824 */ /* 0x000fe200078e0203 */
[----:B------:R-:W3:Y:S03]  /*0e70*/  @P3 LDG.E R12, desc[UR36][R12.64] ;  /* 0x000000240c0c3981 */ /* 0x000ee6000c1e1900 */
[----:B------:R-:W-:-:S05]  /*0e80*/  @!P0 IMAD.WIDE R6, R7, 0x2, R10 ;  /* 0x0000000207068825 */ /* 0x000fca00078e020a */
[----:B------:R-:W4:Y:S01]  /*0e90*/  @!P0 LDG.E.128 R8, desc[UR36][R6.64] ;  /* 0x0000002406088981 */ /* 0x000f22000c1e1d00 */
[----:B-1----:R-:W-:-:S04]  /*0ea0*/  ISETP.NE.AND P1, PT, RZ, UR4, PT ;  /* 0x00000004ff007c0c */ /* 0x002fc8000bf25270 */
[----:B0-----:R-:W-:Y:S01]  /*0eb0*/  ISETP.LT.OR P1, PT, R15, 0x1, P1 ;  /* 0x000000010f00780c */ /* 0x001fe20000f21670 */
        /* <DEDUP_REMOVED lines=28> */
[----:B------:R-:W-:Y:S02]  /*1080*/  HADD2.F32 R21, -RZ, R26.H1_H1 ;  /* 0x3000001aff157230 */ /* 0x000fe40000004100 */
[----:B------:R-:W-:Y:S02]  /*1090*/  HADD2.F32 R15, -RZ, R34.H0_H0 ;  /* 0x20000022ff0f7230 */ /* 0x000fe40000004100 */
[----:B------:R-:W-:Y:S02]  /*10a0*/  HADD2.F32 R19, -RZ, R26.H0_H0 ;  /* 0x2000001aff137230 */ /* 0x000fe40000004100 */
[----:B------:R-:W-:Y:S02]  /*10b0*/  HADD2.F32 R23, -RZ, R35.H1_H1 ;  /* 0x30000023ff177230 */ /* 0x000fe40000004100 */
        /* <DEDUP_REMOVED lines=9> */
[----:B------:R-:W-:Y:S01]  /*1150*/  FMUL.FTZ R9, R4, 13.28771209716796875 ;  /* 0x41549a7804097820 */ /* 0x000fe20000410000 */
[----:B------:R-:W-:Y:S01]  /*1160*/  HADD2.F32 R27, -RZ, R27.H0_H0 ;  /* 0x2000001bff1b7230 */ /* 0x000fe20000004100 */
[----:B------:R-:W0:Y:S01]  /*1170*/  MUFU.EX2 R3, -R3 ;  /* 0x8000000300037308 */ /* 0x000e220000000800 */
[----:B------:R-:W-:-:S03]  /*1180*/  HADD2.F32 R35, -RZ, R35.H0_H0 ;  /* 0x20000023ff237230 */ /* 0x000fc60000004100 */
        /* <DEDUP_REMOVED lines=36> */
[----:B------:R-:W0:Y:S01]  /*13d0*/  MUFU.COS R18, R22 ;  /* 0x0000001600127308 */ /* 0x000e220000000000 */
        /* <DEDUP_REMOVED lines=13> */
[C---:B------:R-:W-:Y:S01]  /*14b0*/  FFMA.FTZ R34, R14.reuse, R15, R17 ;  /* 0x0000000f0e227223 */ /* 0x040fe20000010011 */
[----:B------:R-:W-:Y:S01]  /*14c0*/  FFMA.FTZ R21, R14, R19, R21 ;  /* 0x000000130e157223 */ /* 0x000fe20000010015 */
[----:B------:R-:W-:Y:S01]  /*14d0*/  F2FP.F16.F32.PACK_AB R24, R24, R7 ;  /* 0x000000071818723e */ /* 0x000fe200000000ff */
[C---:B0-----:R-:W-:Y:S01]  /*14e0*/  FMUL.FTZ R23, R18.reuse, R23 ;  /* 0x0000001712177220 */ /* 0x041fe20000410000 */
        /* <DEDUP_REMOVED lines=12> */
.L_x_1029:
[----:B------:R-:W-:-:S13]  /*15b0*/  ISETP.GE.AND P0, PT, R0, R15, PT ;  /* 0x0000000f0000720c */ /* 0x000fda0003f06270 */
[----:B------:R-:W-:Y:S05]  /*15c0*/  @P0 BRA `(.L_x_1030) ;  /* 0x00000018002c0947 */ /* 0x000fea0003800000 */
[----:B------:R-:W-:Y:S01]  /*15d0*/  I2FP.F32.U32 R15, R15 ;  /* 0x0000000f000f7245 */ /* 0x000fe20000201000 */
[C---:B------:R-:W-:Y:S01]  /*15e0*/  VIADD R5, R0.reuse, 0x2 ;  /* 0x0000000200057836 */ /* 0x040fe20000000000 */
[----:B------:R-:W-:Y:S01]  /*15f0*/  I2FP.F32.U32 R3, R0 ;  /* 0x0000000000037245 */ /* 0x000fe20000201000 */
[C---:B------:R-:W-:Y:S01]  /*1600*/  VIADD R6, R0.reuse, 0x4 ;  /* 0x0000000400067836 */ /* 0x040fe20000000000 */
[----:B------:R-:W0:Y:S01]  /*1610*/  MUFU.RCP R4, R15 ;  /* 0x0000000f00047308 */ /* 0x000e220000001000 */
[----:B------:R-:W-:Y:S01]  /*1620*/  IADD3 R0, PT, PT, R0, 0x6, RZ ;  /* 0x0000000600007810 */ /* 0x000fe20007ffe0ff */
[----:B------:R-:W-:Y:S01]  /*1630*/  UIADD3 UR4, UPT, UPT, -UR39, UR9, URZ ;  /* 0x0000000927047290 */ /* 0x000fe2000fffe1ff */
[----:B------:R-:W-:Y:S01]  /*1640*/  I2FP.F32.U32 R5, R5 ;  /* 0x0000000500057245 */ /* 0x000fe20000201000 */
[----:B------:R-:W-:Y:S01]  /*1650*/  HADD2.F32 R18, -RZ, R35.H1_H1 ;  /* 0x30000023ff127230 */ /* 0x000fe20000004100 */
[----:B------:R-:W-:Y:S02]  /*1660*/  I2FP.F32.U32 R7, R6 ;  /* 0x0000000600077245 */ /* 0x000fe40000201000 */
[----:B------:R-:W-:-:S02]  /*1670*/  I2FP.F32.U32 R9, R0 ;  /* 0x0000000000097245 */ /* 0x000fc40000201000 */
[----:B------:R-:W-:Y:S01]  /*1680*/  I2FP.F32.S32 R0, UR4 ;  /* 0x0000000400007c45 */ /* 0x000fe20008201400 */
[-C--:B0-----:R-:W-:Y:S01]  /*1690*/  FMUL.FTZ R3, R3, R4.reuse ;  /* 0x0000000403037220 */ /* 0x081fe20000410000 */
[-C--:B------:R-:W-:Y:S01]  /*16a0*/  FMUL.FTZ R5, R5, R4.reuse ;  /* 0x0000000405057220 */ /* 0x080fe20000410000 */
[-C--:B------:R-:W-:Y:S01]  /*16b0*/  FMUL.FTZ R7, R7, R4.reuse ;  /* 0x0000000407077220 */ /* 0x080fe20000410000 */
[----:B------:R-:W-:Y:S01]  /*16c0*/  FMUL.FTZ R4, R9, R4 ;  /* 0x0000000409047220 */ /* 0x000fe20000410000 */
[----:B------:R-:W-:Y:S01]  /*16d0*/  FMUL.FTZ R3, R3, 13.28771209716796875 ;  /* 0x41549a7803037820 */ /* 0x000fe20000410000 */
[----:B------:R-:W-:Y:S01]  /*16e0*/  FMUL.FTZ R6, R5, 13.28771209716796875 ;  /* 0x41549a7805067820 */ /* 0x000fe20000410000 */
[----:B------:R-:W-:Y:S01]  /*16f0*/  FMUL.FTZ R9, R7, 13.28771209716796875 ;  /* 0x41549a7807097820 */ /* 0x000fe20000410000 */
[----:B------:R-:W-:Y:S02]  /*1700*/  FMUL.FTZ R11, R4, 13.28771209716796875 ;  /* 0x41549a78040b7820 */ /* 0x000fe40000410000 */
        /* <DEDUP_REMOVED lines=16> */
[----:B------:R-:W0:Y:S01]  /*1810*/  MUFU.SIN R5, R4 ;  /* 0x0000000400057308 */ /* 0x000e220000000400 */
[----:B------:R-:W-:-:S02]  /*1820*/  HADD2.F32 R33, -RZ, R33.H0_H0 ;  /* 0x20000021ff217230 */ /* 0x000fc40000004100 */
[--C-:B------:R-:W-:Y:S02]  /*1830*/  HADD2.F32 R13, -RZ, R34.reuse.H1_H1 ;  /* 0x30000022ff0d7230 */ /* 0x100fe40000004100 */
[----:B------:R-:W-:-:S03]  /*1840*/  HADD2.F32 R34, -RZ, R34.H0_H0 ;  /* 0x20000022ff227230 */ /* 0x000fc60000004100 */
[----:B------:R0:W1:Y:S08]  /*1850*/  MUFU.COS R3, R4 ;  /* 0x0000000400037308 */ /* 0x0000700000000000 */
[----:B------:R2:W3:Y:S01]  /*1860*/  MUFU.COS R8, R7 ;  /* 0x0000000700087308 */ /* 0x0004e20000000000 */
[----:B0-----:R-:W-:-:S07]  /*1870*/  FMUL.FTZ R4, R5, R0 ;  /* 0x0000000005047220 */ /* 0x001fce0000410000 */
[----:B------:R-:W0:Y:S01]  /*1880*/  MUFU.SIN R12, R10 ;  /* 0x0000000a000c7308 */ /* 0x000e220000000400 */
[----:B--2---:R-:W-:Y:S01]  /*1890*/  FMUL.FTZ R7, R6, R9 ;  /* 0x0000000906077220 */ /* 0x004fe20000410000 */
[C---:B-1----:R-:W-:Y:S01]  /*18a0*/  FMUL.FTZ R0, R3.reuse, R0 ;  /* 0x0000000003007220 */ /* 0x042fe20000410000 */
[----:B------:R-:W-:-:S03]  /*18b0*/  FFMA.FTZ R4, R3, R32, -R4 ;  /* 0x0000002003047223 */ /* 0x000fc60000010804 */
[----:B------:R-:W-:Y:S02]  /*18c0*/  FFMA.FTZ R5, R5, R32, R0 ;  /* 0x0000002005057223 */ /* 0x000fe40000010000 */
[----:B------:R-:W1:Y:S01]  /*18d0*/  MUFU.SIN R17, R14 ;  /* 0x0000000e00117308 */ /* 0x000e620000000400 */
[C---:B---3--:R-:W-:Y:S01]  /*18e0*/  FMUL.FTZ R9, R8.reuse, R9 ;  /* 0x0000000908097220 */ /* 0x048fe20000410000 */
[-C--:B------:R-:W-:Y:S01]  /*18f0*/  FFMA.FTZ R7, R8, R33.reuse, -R7 ;  /* 0x0000002108077223 */ /* 0x080fe20000010807 */
[----:B------:R-:W-:Y:S02]  /*1900*/  F2FP.F16.F32.PACK_AB R32, R5, R4 ;  /* 0x000000040520723e */ /* 0x000fe400000000ff */
[----:B------:R-:W-:-:S03]  /*1910*/  FFMA.FTZ R6, R6, R33, R9 ;  /* 0x0000002106067223 */ /* 0x000fc60000010009 */
[----:B------:R2:W3:Y:S01]  /*1920*/  MUFU.COS R11, R10 ;  /* 0x0000000a000b7308 */ /* 0x0004e20000000000 */
[----:B0-----:R-:W-:Y:S01]  /*1930*/  FMUL.FTZ R0, R12, R13 ;  /* 0x0000000d0c007220 */ /* 0x001fe20000410000 */
[----:B------:R-:W-:-:S06]  /*1940*/  F2FP.F16.F32.PACK_AB R33, R6, R7 ;  /* 0x000000070621723e */ /* 0x000fcc00000000ff */
[----:B------:R-:W0:Y:S01]  /*1950*/  MUFU.COS R15, R14 ;  /* 0x0000000e000f7308 */ /* 0x000e220000000000 */
[----:B--2---:R-:W-:Y:S02]  /*1960*/  HADD2.F32 R10, -RZ, R35.H0_H0 ;  /* 0x20000023ff0a7230 */ /* 0x004fe40000004100 */
[----:B-1----:R-:W-:Y:S01]  /*1970*/  FMUL.FTZ R8, R17, R18 ;  /* 0x0000001211087220 */ /* 0x002fe20000410000 */
[C---:B---3--:R-:W-:Y:S01]  /*1980*/  FMUL.FTZ R13, R11.reuse, R13 ;  /* 0x0000000d0b0d7220 */ /* 0x048fe20000410000 */
[----:B------:R-:W-:-:S03]  /*1990*/  FFMA.FTZ R0, R11, R34, -R0 ;  /* 0x000000220b007223 */ /* 0x000fc60000010800 */
[----:B------:R-:W-:Y:S01]  /*19a0*/  FFMA.FTZ R13, R12, R34, R13 ;  /* 0x000000220c0d7223 */ /* 0x000fe2000001000d */
[C---:B0-----:R-:W-:Y:S01]  /*19b0*/  FMUL.FTZ R18, R15.reuse, R18 ;  /* 0x000000120f127220 */ /* 0x041fe20000410000 */
[----:B------:R-:W-:-:S03]  /*19c0*/  FFMA.FTZ R8, R15, R10, -R8 ;  /* 0x0000000a0f087223 */ /* 0x000fc60000010808 */
[----:B------:R-:W-:Y:S01]  /*19d0*/  F2FP.F16.F32.PACK_AB R34, R13, R0 ;  /* 0x000000000d22723e */ /* 0x000fe200000000ff */
[----:B------:R-:W-:-:S05]  /*19e0*/  FFMA.FTZ R35, R17, R10, R18 ;  /* 0x0000000a11237223 */ /* 0x000fca0000010012 */
[----:B------:R-:W-:Y:S01]  /*19f0*/  F2FP.F16.F32.PACK_AB R35, R35, R8 ;  /* 0x000000082323723e */ /* 0x000fe200000000ff */
[----:B------:R-:W-:Y:S06]  /*1a00*/  BRA `(.L_x_1030) ;  /* 0x00000014001c7947 */ /* 0x000fec0003800000 */
.L_x_1028:
        /* <DEDUP_REMOVED lines=13> */
[----:B0-----:R-:W-:Y:S01]  /*1ae0*/  MOV R4, RZ ;  /* 0x000000ff00047202 */ /* 0x001fe20000000f00 */
[----:B-1----:R-:W-:-:S04]  /*1af0*/  IMAD.MOV R7, RZ, RZ, -R5 ;  /* 0x000000ffff077224 */ /* 0x002fc800078e0a05 */
[----:B------:R-:W-:-:S04]  /*1b00*/  IMAD R7, R7, R6, RZ ;  /* 0x0000000607077224 */ /* 0x000fc800078e02ff */
        /* <DEDUP_REMOVED lines=12> */
[----:B------:R-:W-:Y:S01]  /*1bd0*/  @!P2 IMAD.MOV R18, RZ, RZ, -R18 ;  /* 0x000000ffff12a224 */ /* 0x000fe200078e0a12 */
[----:B------:R-:W-:Y:S02]  /*1be0*/  @!P1 LOP3.LUT R18, RZ, R17, RZ, 0x33, !PT ;  /* 0x00000011ff129212 */ /* 0x000fe400078e33ff */
[----:B------:R-:W-:Y:S02]  /*1bf0*/  ISETP.LT.U32.AND P1, PT, R2, 0x20, !P0 ;  /* 0x000000200200780c */ /* 0x000fe40004721070 */
[----:B------:R-:W-:Y:S02]  /*1c00*/  LOP3.LUT P0, RZ, R17, 0x7, RZ, 0xc0, !PT ;  /* 0x0000000711ff7812 */ /* 0x000fe4000780c0ff */
[----:B------:R-:W-:Y:S02]  /*1c10*/  IADD3 R19, PT, PT, -R18, RZ, RZ ;  /* 0x000000ff12137210 */ /* 0x000fe40007ffe1ff */
[----:B------:R-:W-:-:S03]  /*1c20*/  P2R R22, PR, RZ, 0x2 ;  /* 0x00000002ff167803 */ /* 0x000fc60000000000 */
[----:B------:R-:W-:-:S06]  /*1c30*/  IMAD R19, R17, R19, R0 ;  /* 0x0000001311137224 */ /* 0x000fcc00078e0200 */
[----:B------:R-:W-:Y:S05]  /*1c40*/  @!P0 BRA `(.L_x_1031) ;  /* 0x0000000000408947 */ /* 0x000fea0003800000 */
[----:B------:R-:W-:Y:S01]  /*1c50*/  MOV R0, 0x0 ;  /* 0x0000000000007802 */ /* 0x000fe20000000f00 */
[----:B------:R-:W0:Y:S01]  /*1c60*/  LDCU.64 UR4, c[0x4][0xc8] ;  /* 0x01001900ff0477ac */ /* 0x000e220008000a00 */
[----:B------:R-:W-:Y:S02]  /*1c70*/  HFMA2 R13, -RZ, RZ, 0, 0 ;  /* 0x00000000ff0d7431 */ /* 0x000fe400000001ff */
[----:B------:R-:W-:Y:S01]  /*1c80*/  IMAD.MOV.U32 R8, RZ, RZ, 0x53f ;  /* 0x0000053fff087424 */ /* 0x000fe200078e00ff */
[----:B------:R1:W2:Y:S01]  /*1c90*/  LDC.64 R14, c[0x4][R0] ;  /* 0x01000000000e7b82 */ /* 0x0002a20000000a00 */
[----:B------:R-:W3:Y:S01]  /*1ca0*/  LDCU.64 UR6, c[0x4][0xd0] ;  /* 0x01001a00ff0677ac */ /* 0x000ee20008000a00 */
[----:B------:R-:W-:Y:S01]  /*1cb0*/  IMAD.MOV.U32 R12, RZ, RZ, 0x1 ;  /* 0x00000001ff0c7424 */ /* 0x000fe200078e00ff */
[----:B------:R-:W4:Y:S01]  /*1cc0*/  LDCU.64 UR8, c[0x4][0x98] ;  /* 0x01001300ff0877ac */ /* 0x000f220008000a00 */
[----:B0-----:R-:W-:Y:S02]  /*1cd0*/  IMAD.U32 R4, RZ, RZ, UR4 ;  /* 0x00000004ff047e24 */ /* 0x001fe4000f8e00ff */
[----:B------:R-:W-:Y:S01]  /*1ce0*/  IMAD.U32 R5, RZ, RZ, UR5 ;  /* 0x00000005ff057e24 */ /* 0x000fe2000f8e00ff */
[----:B---3--:R-:W-:Y:S01]  /*1cf0*/  MOV R6, UR6 ;  /* 0x0000000600067c02 */ /* 0x008fe20008000f00 */
[----:B------:R-:W-:-:S02]  /*1d00*/  IMAD.U32 R7, RZ, RZ, UR7 ;  /* 0x00000007ff077e24 */ /* 0x000fc4000f8e00ff */
[----:B----4-:R-:W-:Y:S01]  /*1d10*/  IMAD.U32 R10, RZ, RZ, UR8 ;  /* 0x00000008ff0a7e24 */ /* 0x010fe2000f8e00ff */
[----:B-1----:R-:W-:-:S07]  /*1d20*/  MOV R11, UR9 ;  /* 0x00000009000b7c02 */ /* 0x002fce0008000f00 */
[----:B------:R-:W-:-:S07]  /*1d30*/  LEPC R20, `(.L_x_1031) ;  /* 0x000000001014794e */ /* 0x000fce0000000000 */
[----:B--2---:R-:W-:Y:S05]  /*1d40*/  CALL.ABS.NOINC R14 ;  /* 0x000000000e007343 */ /* 0x004fea0003c00000 */
.L_x_1031:
[----:B------:R-:W0:Y:S01]  /*1d50*/  S2R R3, SR_CgaCtaId ;  /* 0x0000000000037919 */ /* 0x000e220000008800 */
[----:B------:R-:W1:Y:S01]  /*1d60*/  LDC R11, c[0x0][0x400] ;  /* 0x00010000ff0b7b82 */ /* 0x000e620000000800 */
[----:B------:R-:W-:Y:S02]  /*1d70*/  ISETP.NE.AND P6, PT, R22, RZ, PT ;  /* 0x000000ff1600720c */ /* 0x000fe40003fc5270 */
[----:B------:R-:W-:-:S05]  /*1d80*/  MOV R0, 0x400 ;  /* 0x0000040000007802 */ /* 0x000fca0000000f00 */
[----:B------:R-:W-:-:S05]  /*1d90*/  VIADD R0, R0, 0x410 ;  /* 0x0000041000007836 */ /* 0x000fca0000000000 */
[----:B0-----:R-:W-:-:S05]  /*1da0*/  LEA R0, R3, R0, 0x18 ;  /* 0x0000000003007211 */ /* 0x001fca00078ec0ff */
[----:B-1----:R-:W-:Y:S01]  /*1db0*/  IMAD R3, R11, 0x2, R0 ;  /* 0x000000020b037824 */ /* 0x002fe200078e0200 */
[----:B------:R-:W-:Y:S06]  /*1dc0*/  @!P6 BRA `(.L_x_1032) ;  /* 0x00000000001ce947 */ /* 0x000fec0003800000 */
[----:B------:R-:W0:Y:S01]  /*1dd0*/  LDCU UR4, c[0x0][0x40c] ;  /* 0x00008180ff0477ac */ /* 0x000e220008000800 */
[----:B------:R-:W-:-:S05]  /*1de0*/  IMAD R5, R17, R18, R19 ;  /* 0x0000001211057224 */ /* 0x000fca00078e0213 */
[----:B------:R-:W-:-:S05]  /*1df0*/  LEA R4, R5, R0, 0x1 ;  /* 0x0000000005047211 */ /* 0x000fca00078e08ff */
[----:B------:R1:W-:Y:S01]  /*1e00*/  STS.128 [R4], R32 ;  /* 0x0000002004007388 */ /* 0x0003e20000000c00 */
[----:B0-----:R-:W-:-:S13]  /*1e10*/  ISETP.NE.AND P0, PT, RZ, UR4, PT ;  /* 0x00000004ff007c0c */ /* 0x001fda000bf05270 */
[----:B------:R-:W-:-:S05]  /*1e20*/  @!P0 IMAD R5, R5, 0x2, R3 ;  /* 0x0000000205058824 */ /* 0x000fca00078e0203 */
[----:B------:R1:W-:Y:S02]  /*1e30*/  @!P0 STS.128 [R5], R24 ;  /* 0x0000001805008388 */ /* 0x0003e40000000c00 */
.L_x_1032:
        /* <DEDUP_REMOVED lines=28> */
[----:B------:R-:W-:Y:S02]  /*2000*/  BSSY.RECONVERGENT B2, `(.L_x_1037) ;  /* 0x0000070000027945 */ /* 0x000fe40003800200 */
[----:B------:R-:W-:Y:S01]  /*2010*/  IMAD R7, R17, 0x2, R6 ;  /* 0x0000000211077824 */ /* 0x000fe200078e0206 */
[----:B------:R-:W0:Y:S01]  /*2020*/  LDS.64 R14, [R6] ;  /* 0x00000000060e7984 */ /* 0x000e220000000a00 */
[----:B------:R-:W-:-:S03]  /*2030*/  LEA.HI R8, R8, R9, RZ, 0x2 ;  /* 0x0000000908087211 */ /* 0x000fc600078f10ff */
[----:B------:R-:W1:Y:S01]  /*2040*/  LDS.64 R20, [R7] ;  /* 0x0000000007147984 */ /* 0x000e620000000a00 */
[----:B------:R-:W-:-:S04]  /*2050*/  SHF.L.U32 R8, R8, 0x1, RZ ;  /* 0x0000000108087819 */ /* 0x000fc800000006ff */
        /* <DEDUP_REMOVED lines=14> */
[C---:B------:R-:W-:Y:S01]  /*2140*/  VIADD R11, R12.reuse, 0x4 ;  /* 0x000000040c0b7836 */ /* 0x040fe20000000000 */
[----:B------:R-:W-:Y:S01]  /*2150*/  IADD3 R12, PT, PT, R12, 0x6, RZ ;  /* 0x000000060c0c7810 */ /* 0x000fe20007ffe0ff */
[----:B------:R-:W-:Y:S01]  /*2160*/  VIADD R13, R13, -UR39 ;  /* 0x800000270d0d7c36 */ /* 0x000fe20008000000 */
[----:B------:R-:W0:Y:S01]  /*2170*/  MUFU.RCP R9, R9 ;  /* 0x0000000900097308 */ /* 0x000e220000001000 */
        /* <DEDUP_REMOVED lines=8> */
[--C-:B------:R-:W-:Y:S02]  /*2200*/  HADD2.F32 R39, -RZ, R33.reuse.H1_H1 ;  /* 0x30000021ff277230 */ /* 0x100fe40000004100 */
        /* <DEDUP_REMOVED lines=63> */
[-C--:B----4-:R-:W-:Y:S01]  /*2600*/  FMUL.FTZ R22, R44, R32.reuse ;  /* 0x000000202c167220 */ /* 0x090fe20000410000 */
        /* <DEDUP_REMOVED lines=15> */
.L_x_1038:
[----:B------:R-:W-:Y:S05]  /*2700*/  BSYNC.RECONVERGENT B2 ;  /* 0x0000000000027941 */ /* 0x000fea0003800200 */
.L_x_1037:
        /* <DEDUP_REMOVED lines=15> */
[----:B------:R0:W-:Y:S01]  /*2800*/  STS.64 [R7], R10 ;  /* 0x0000000a07007388 */ /* 0x0001e20000000a00 */
[----:B------:R-:W-:Y:S05]  /*2810*/  BRA `(.L_x_1039) ;  /* 0x0000000400207947 */ /* 0x000fea0003800000 */
.L_x_1036:
[----:B------:R-:W-:-:S04]  /*2820*/  SHF.R.S32.HI R6, RZ, 0x1f, R9 ;  /* 0x0000001fff067819 */ /* 0x000fc80000011409 */
[----:B------:R-:W-:-:S04]  /*2830*/  LEA.HI R6, R6, R9, RZ, 0x2 ;  /* 0x0000000906067211 */ /* 0x000fc800078f10ff */
[----:B------:R-:W-:-:S04]  /*2840*/  SHF.L.U32 R6, R6, 0x1, RZ ;  /* 0x0000000106067819 */ /* 0x000fc800000006ff */
[----:B------:R-:W-:-:S04]  /*2850*/  LOP3.LUT R10, R6, 0xfffffff8, RZ, 0xc0, !PT ;  /* 0xfffffff8060a7812 */ /* 0x000fc800078ec0ff */
[----:B------:R-:W-:-:S13]  /*2860*/  ISETP.GE.AND P0, PT, R10, R11, PT ;  /* 0x0000000b0a00720c */ /* 0x000fda0003f06270 */
[----:B------:R-:W-:Y:S05]  /*2870*/  @P0 BRA `(.L_x_1039) ;  /* 0x0000000400080947 */ /* 0x000fea0003800000 */
[----:B------:R-:W-:Y:S01]  /*2880*/  I2FP.F32.S32 R11, R11 ;  /* 0x0000000b000b7245 */ /* 0x000fe20000201400 */
[C---:B------:R-:W-:Y:S01]  /*2890*/  VIADD R7, R10.reuse, 0x2 ;  /* 0x000000020a077836 */ /* 0x040fe20000000000 */
[----:B------:R-:W-:Y:S01]  /*28a0*/  I2FP.F32.S32 R6, R10 ;  /* 0x0000000a00067245 */ /* 0x000fe20000201400 */
[C---:B------:R-:W-:Y:S01]  /*28b0*/  VIADD R9, R10.reuse, 0x4 ;  /* 0x000000040a097836 */ /* 0x040fe20000000000 */
[----:B------:R-:W-:Y:S01]  /*28c0*/  IADD3 R10, PT, PT, R10, 0x6, RZ ;  /* 0x000000060a0a7810 */ /* 0x000fe20007ffe0ff */
[----:B------:R-:W-:Y:S01]  /*28d0*/  HADD2.F32 R37, -RZ, R32.H0_H0 ;  /* 0x20000020ff257230 */ /* 0x000fe20000004100 */
[----:B------:R-:W0:Y:S01]  /*28e0*/  MUFU.RCP R11, R11 ;  /* 0x0000000b000b7308 */ /* 0x000e220000001000 */
        /* <DEDUP_REMOVED lines=59> */
.L_x_1039:
[----:B------:R-:W-:Y:S05]  /*2ca0*/  BSYNC.RECONVERGENT B1 ;  /* 0x0000000000017941 */ /* 0x000fea0003800200 */
.L_x_1035:
        /* <DEDUP_REMOVED lines=16> */
.L_x_1034:
[----:B------:R-:W-:Y:S05]  /*2db0*/  BSYNC.RECONVERGENT B0 ;  /* 0x0000000000007941 */ /* 0x000fea0003800200 */
.L_x_1033:
[----:B------:R-:W-:Y:S06]  /*2dc0*/  BAR.SYNC.DEFER_BLOCKING 0x0 ;  /* 0x0000000000007b1d */ /* 0x000fec0000010000 */
[----:B------:R-:W-:Y:S04]  /*2dd0*/  BSSY.RECONVERGENT B0, `(.L_x_1040) ;  /* 0x0000009000007945 */ /* 0x000fe80003800200 */
[----:B------:R-:W-:Y:S05]  /*2de0*/  @!P6 BRA `(.L_x_1041) ;  /* 0x00000000001ce947 */ /* 0x000fea0003800000 */
[----:B------:R-:W2:Y:S01]  /*2df0*/  LDCU UR4, c[0x0][0x40c] ;  /* 0x00008180ff0477ac */ /* 0x000ea20008000800 */
[----:B------:R-:W-:-:S04]  /*2e00*/  IMAD R17, R17, R18, R19 ;  /* 0x0000001211117224 */ /* 0x000fc800078e0213 */
[----:B------:R-:W-:-:S05]  /*2e10*/  IMAD R0, R17, 0x2, R0 ;  /* 0x0000000211007824 */ /* 0x000fca00078e0200 */
[----:B-1----:R3:W4:Y:S01]  /*2e20*/  LDS.128 R32, [R0] ;  /* 0x0000000000207984 */ /* 0x0027220000000c00 */
[----:B--2---:R-:W-:-:S13]  /*2e30*/  ISETP.NE.AND P0, PT, RZ, UR4, PT ;  /* 0x00000004ff007c0c */ /* 0x004fda000bf05270 */
[----:B------:R-:W-:-:S05]  /*2e40*/  @!P0 LEA R3, R17, R3, 0x1 ;  /* 0x0000000311038211 */ /* 0x000fca00078e08ff */
[----:B------:R3:W2:Y:S02]  /*2e50*/  @!P0 LDS.128 R24, [R3] ;  /* 0x0000000003188984 */ /* 0x0006a40000000c00 */
.L_x_1041:
[----:B------:R-:W-:Y:S05]  /*2e60*/  BSYNC.RECONVERGENT B0 ;  /* 0x0000000000007941 */ /* 0x000fea0003800200 */
.L_x_1040:
[----:B------:R-:W-:Y:S06]  /*2e70*/  BAR.SYNC.DEFER_BLOCKING 0x0 ;  /* 0x0000000000007b1d */ /* 0x000fec0000010000 */
.L_x_1030:
[----:B------:R-:W-:Y:S05]  /*2e80*/  BSYNC.RECONVERGENT B6 ;  /* 0x0000000000067941 */ /* 0x000fea0003800200 */
.L_x_1027:
[----:B------:R-:W3:Y:S01]  /*2e90*/  LDCU UR4, c[0x0][0x3f4] ;  /* 0x00007e80ff0477ac */ /* 0x000ee20008000800 */
[----:B------:R-:W-:Y:S02]  /*2ea0*/  ISETP.GT.U32.AND P0, PT, R2, 0x1f, PT ;  /* 0x0000001f0200780c */ /* 0x000fe40003f04070 */
[----:B------:R-:W-:Y:S01]  /*2eb0*/  MOV R118, 0xff7fffff ;  /* 0xff7fffff00767802 */ /* 0x000fe20000000f00 */
[----:B---3--:R-:W-:-:S04]  /*2ec0*/  IMAD.U32 R3, RZ, RZ, UR4 ;  /* 0x00000004ff037e24 */ /* 0x008fc8000f8e00ff */
[----:B------:R-:W-:-:S05]  /*2ed0*/  IMAD.MOV R0, RZ, RZ, -R3 ;  /* 0x000000ffff007224 */ /* 0x000fca00078e0a03 */
[----:B------:R-:W-:-:S04]  /*2ee0*/  VIADDMNMX R0, R0, UR44, RZ, !PT ;  /* 0x0000002c00007c46 */ /* 0x000fc8000f8001ff */
[----:B------:R-:W-:Y:S01]  /*2ef0*/  R2UR UR11, R0 ;  /* 0x00000000000b72ca */ /* 0x000fe200000e0000 */
[----:B------:R-:W-:-:S14]  /*2f00*/  @P0 BRA `(.L_x_1042) ;  /* 0x0000000400000947 */ /* 0x000fdc0003800000 */
[----:B------:R-:W3:Y:S01]  /*2f10*/  LDCU UR4, c[0x0][0x40c] ;  /* 0x00008180ff0477ac */ /* 0x000ee20008000800 */
[----:B0-----:R-:W0:Y:S01]  /*2f20*/  S2R R9, SR_CgaCtaId ;  /* 0x0000000000097919 */ /* 0x001e220000008800 */
        /* <DEDUP_REMOVED lines=8> */
[----:B------:R-:W-:-:S09]  /*2fb0*/  ISETP.GT.U32.OR P0, PT, R2, 0x17, P1 ;  /* 0x000000170200780c */ /* 0x000fd20000f04470 */
[----:B------:R-:W-:-:S04]  /*2fc0*/  @!P1 VIADD R6, R10, 0x210 ;  /* 0x000002100a069836 */ /* 0x000fc80000000000 */
[----:B-1----:R-:W1:Y:S01]  /*2fd0*/  @!P0 LDC.64 R4, c[0x0][0x3b8] ;  /* 0x0000ee00ff048b82 */ /* 0x002e620000000a00 */
[----:B------:R-:W-:-:S05]  /*2fe0*/  @!P0 IMAD R7, R2, R3, UR40 ;  /* 0x0000002802078e24 */ /* 0x000fca000f8e0203 */
[----:B------:R-:W-:Y:S02]  /*2ff0*/  @!P0 SHF.L.U32 R8, R7, 0x3, RZ ;  /* 0x0000000307088819 */ /* 0x000fe400000006ff */
[C---:B0-----:R-:W-:Y:S01]  /*3000*/  LEA R7, R9.reuse, R0, 0x18 ;  /* 0x0000000009077211 */ /* 0x041fe200078ec0ff */
[--C-:B------:R-:W-:Y:S01]  /*3010*/  HADD2.F32 R0, -RZ, R13.reuse.H0_H0 ;  /* 0x2000000dff007230 */ /* 0x100fe20000004100 */
[----:B------:R-:W-:Y:S01]  /*3020*/  @!P1 LEA R9, R9, R6, 0x18 ;  /* 0x0000000609099211 */ /* 0x000fe200078ec0ff */
[----:B------:R-:W-:Y:S02]  /*3030*/  @!P0 IMAD R11, R3, UR41, R8 ;  /* 0x00000029030b8c24 */ /* 0x000fe4000f8e0208 */
[C---:B------:R-:W-:Y:S02]  /*3040*/  IMAD R7, R2.reuse, 0x10, R7 ;  /* 0x0000001002077824 */ /* 0x040fe400078e0207 */
[----:B------:R-:W-:Y:S02]  /*3050*/  @!P1 IMAD R9, R2, 0x10, R9 ;  /* 0x0000001002099824 */ /* 0x000fe400078e0209 */
[----:B------:R-:W-:Y:S01]  /*3060*/  HADD2.F32 R13, -RZ, R13.H1_H1 ;  /* 0x3000000dff0d7230 */ /* 0x000fe20000004100 */
[----:B------:R0:W-:Y:S04]  /*3070*/  STS.128 [R7], R32 ;  /* 0x0000002007007388 */ /* 0x0001e80000000c00 */
[----:B------:R0:W-:Y:S01]  /*3080*/  @!P1 STS.128 [R9], R28 ;  /* 0x0000001c09009388 */ /* 0x0001e20000000c00 */
[----:B------:R-:W-:Y:S01]  /*3090*/  FADD.FTZ R13, R0, R13 ;  /* 0x0000000d000d7221 */ /* 0x000fe20000010000 */
[----:B-1----:R-:W-:-:S05]  /*30a0*/  @!P0 IMAD.WIDE R4, R11, 0x2, R4 ;  /* 0x000000020b048825 */ /* 0x002fca00078e0204 */
        /* <DEDUP_REMOVED lines=11> */
.L_x_1239:
        /* <DEDUP_REMOVED lines=16> */
[----:B------:R-:W2:Y:S03]  /*3260*/  LDCU UR7, c[0x0][0x410] ;  /* 0x00008200ff0777ac */ /* 0x000ea60008000800 */
[----:B------:R-:W3:Y:S01]  /*3270*/  @P0 LDG.E.U16 R4, desc[UR36][R4.64] ;  /* 0x0000002404040981 */ /* 0x000ee2000c1e1500 */
[----:B------:R-:W-:Y:S01]  /*3280*/  R2UR UR5, R10 ;  /* 0x000000000a0572ca */ /* 0x000fe200000e0000 */
[----:B------:R-:W-:-:S12]  /*3290*/  UIADD3 UR4, UPT, UPT, UR44, -UR11, URZ ;  /* 0x8000000b2c047290 */ /* 0x000fd8000fffe0ff */
[----:B------:R-:W-:Y:S01]  /*32a0*/  UIADD3 UR5, UPT, UPT, UR5, 0x410, URZ ;  /* 0x0000041005057890 */ /* 0x000fe2000fffe0ff */
[----:B--2---:R-:W-:-:S03]  /*32b0*/  FMUL.FTZ R118, R14, UR7 ;  /* 0x000000070e767c20 */ /* 0x004fc60008410000 */
[----:B-1----:R-:W-:-:S04]  /*32c0*/  ULEA UR5, UR6, UR5, 0x18 ;  /* 0x0000000506057291 */ /* 0x002fc8000f8ec0ff */
[----:B------:R-:W-:Y:S01]  /*32d0*/  ULEA UR4, UR4, UR5, 0x2 ;  /* 0x0000000504047291 */ /* 0x000fe2000f8e10ff */
[----:B---3--:R-:W-:-:S05]  /*32e0*/  @P0 HADD2.F32 R7, -RZ, R4.H0_H0 ;  /* 0x20000004ff070230 */ /* 0x008fca0000004100 */
[----:B------:R-:W-:-:S05]  /*32f0*/  @P0 FADD.FTZ R118, R118, R7 ;  /* 0x0000000776760221 */ /* 0x000fca0000010000 */
[----:B------:R3:W-:Y:S02]  /*3300*/  STS [UR4+-0x4], R118 ;  /* 0xfffffc76ff007988 */ /* 0x0007e40008000804 */
.L_x_1042:
[----:B------:R-:W-:Y:S05]  /*3310*/  WARPSYNC.ALL ;  /* 0x0000000000007948 */ /* 0x000fea0003800000 */
[----:B------:R-:W5:Y:S08]  /*3320*/  S2UR UR16, SR_CgaCtaId ;  /* 0x00000000001079c3 */ /* 0x000f700000008800 */
[----:B------:R-:W-:Y:S01]  /*3330*/  BAR.SYNC.DEFER_BLOCKING 0x0 ;  /* 0x0000000000007b1d */ /* 0x000fe20000010000 */
[----:B------:R-:W-:Y:S01]  /*3340*/  IMAD.SHL.U32 R0, R2, 0x4, RZ ;  /* 0x0000000402007824 */ /* 0x000fe200078e00ff */
[----:B-1--4-:R-:W-:-:S04]  /*3350*/  SHF.R.U32.HI R34, RZ, 0x2, R2 ;  /* 0x00000002ff227819 */ /* 0x012fc80000011602 */
[----:B------:R-:W-:Y:S01]  /*3360*/  UMOV UR10, 0x400 ;  /* 0x00000400000a7882 */ /* 0x000fe20000000000 */
[----:B------:R-:W1:Y:S01]  /*3370*/  LDCU UR7, c[0x0][0x40c] ;  /* 0x00008180ff0777ac */ /* 0x000e620008000800 */
[----:B------:R-:W-:Y:S01]  /*3380*/  LOP3.LUT R0, R0, 0xc, RZ, 0xc0, !PT ;  /* 0x0000000c00007812 */ /* 0x000fe200078ec0ff */
[----:B------:R-:W-:Y:S01]  /*3390*/  UIADD3 UR4, UPT, UPT, UR10, 0x10, URZ ;  /* 0x000000100a047890 */ /* 0x000fe2000fffe0ff */
[----:B------:R-:W4:Y:S01]  /*33a0*/  LDCU UR6, c[0x0][0x3f0] ;  /* 0x00007e00ff0677ac */ /* 0x000f220008000800 */
[----:B------:R-:W0:Y:S01]  /*33b0*/  LDCU UR18, c[0x0][0x40c] ;  /* 0x00008180ff1277ac */ /* 0x000e220008000800 */
[----:B------:R-:W0:Y:S01]  /*33c0*/  LDCU UR22, c[0x0][0x3f4] ;  /* 0x00007e80ff1677ac */ /* 0x000e220008000800 */
[----:B-----5:R-:W-:Y:S02]  /*33d0*/  ULEA UR4, UR16, UR4, 0x18 ;  /* 0x0000000410047291 */ /* 0x020fe4000f8ec0ff */
[----:B-1----:R-:W-:Y:S01]  /*33e0*/  UISETP.NE.AND UP0, UPT, UR7, URZ, UPT ;  /* 0x000000ff0700728c */ /* 0x002fe2000bf05270 */
[----:B------:R-:W1:Y:S01]  /*33f0*/  LDCU UR19, c[0x0][0x410] ;  /* 0x00008200ff1377ac */ /* 0x000e620008000800 */
[----:B----4-:R-:W-:-:S05]  /*3400*/  UIMAD UR6, UR42, UR6, UR46 ;  /* 0x000000062a0672a4 */ /* 0x010fca000f8e022e */
[----:B------:R-:W4:Y:S01]  /*3410*/  LDS R116, [R0+UR4] ;  /* 0x0000000400747984 */ /* 0x000f220008000800 */
[----:B------:R-:W0:Y:S03]  /*3420*/  LDCU.64 UR8, c[0x0][0x3b8] ;  /* 0x00007700ff0877ac */ /* 0x000e260008000a00 */
[----:B------:R-:W0:Y:S01]  /*3430*/  LDS R117, [R0+UR4+0x10] ;  /* 0x0000100400757984 */ /* 0x000e220008000800 */
[----:B------:R-:W0:Y:S03]  /*3440*/  LDCU.64 UR20, c[0x0][0x438] ;  /* 0x00008700ff1477ac */ /* 0x000e260008000a00 */
[----:B------:R-:W0:Y:S01]  /*3450*/  LDS R115, [R0+UR4+0x20] ;  /* 0x0000200400737984 */ /* 0x000e220008000800 */
[----:B------:R-:W0:Y:S03]  /*3460*/  LDCU.64 UR14, c[0x0][0x448] ;  /* 0x00008900ff0e77ac */ /* 0x000e260008000a00 */
[----:B------:R-:W0:Y:S01]  /*3470*/  LDS R114, [R0+UR4+0x30] ;  /* 0x0000300400727984 */ /* 0x000e220008000800 */
[----:B------:R-:W-:-:S03]  /*3480*/  UIMAD UR6, UR6, 0xc0, URZ ;  /* 0x000000c0060678a4 */ /* 0x000fc6000f8e02ff */
[----:B------:R-:W0:Y:S04]  /*3490*/  LDS R113, [R0+UR4+0x40] ;  /* 0x0000400400717984 */ /* 0x000e280008000800 */
        /* <DEDUP_REMOVED lines=26> */
[----:B------:R5:W0:Y:S01]  /*3640*/  LDS R87, [R0+UR4+0x1f0] ;  /* 0x0001f00400577984 */ /* 0x000a220008000800 */
[----:B------:R-:W-:-:S04]  /*3650*/  UIADD3 UR4, UPT, UPT, UR45, 0x7, -UR11 ;  /* 0x000000072d047890 */ /* 0x000fc8000fffe80b */
[----:B------:R-:W-:Y:S01]  /*3660*/  USHF.R.S32.HI UR5, URZ, 0x1f, UR4 ;  /* 0x0000001fff057899 */ /* 0x000fe20008011404 */
[----:B-----5:R-:W-:-:S03]  /*3670*/  SHF.L.U32 R0, R2, 0x1, RZ ;  /* 0x0000000102007819 */ /* 0x020fc600000006ff */
[----:B------:R-:W-:Y:S01]  /*3680*/  ULEA.HI UR5, UR5, UR4, URZ, 0x3 ;  /* 0x0000000405057291 */ /* 0x000fe2000f8f18ff */
[----:B------:R-:W-:-:S03]  /*3690*/  LOP3.LUT R14, R0, 0x6, RZ, 0xc0, !PT ;  /* 0x00000006000e7812 */ /* 0x000fc600078ec0ff */
[----:B------:R-:W-:-:S06]  /*36a0*/  ULOP3.LUT UR5, UR5, 0xfffffff8, URZ, 0xc0, !UPT ;  /* 0xfffffff805057892 */ /* 0x000fcc000f8ec0ff */
[----:B------:R-:W-:Y:S01]  /*36b0*/  ISETP.GE.AND P0, PT, R34, UR5, PT ;  /* 0x0000000522007c0c */ /* 0x000fe2000bf06270 */
[----:B-1--4-:R-:W-:-:S12]  /*36c0*/  BRA.U UP0, `(.L_x_1044) ;  /* 0x00000001008c7547 */ /* 0x012fd8000b800000 */
[----:B------:R-:W-:-:S04]  /*36d0*/  UIADD3 UR4, UPT, UPT, UR10, 0x210, URZ ;  /* 0x000002100a047890 */ /* 0x000fc8000fffe0ff */
[----:B------:R-:W-:-:S06]  /*36e0*/  ULEA UR4, UR16, UR4, 0x18 ;  /* 0x0000000410047291 */ /* 0x000fcc000f8ec0ff */
[----:B------:R-:W-:-:S05]  /*36f0*/  LEA R11, R14, UR4, 0x1 ;  /* 0x000000040e0b7c11 */ /* 0x000fca000f8e08ff */
[----:B------:R1:W4:Y:S04]  /*3700*/  LDS R84, [R11] ;  /* 0x000000000b547984 */ /* 0x0003280000000800 */
        /* <DEDUP_REMOVED lines=10> */
[----:B------:R1:W1:Y:S04]  /*37b0*/  LDS R75, [R11+0xb0] ;  /* 0x0000b0000b4b7984 */ /* 0x0002680000000800 */
        /* <DEDUP_REMOVED lines=8> */
[----:B0-----:R0:W0:Y:S04]  /*3840*/  LDS R4, [R11+0x140] ;  /* 0x000140000b047984 */ /* 0x0010280000000800 */
        /* <DEDUP_REMOVED lines=10> */
[----:B-1--4-:R0:W0:Y:S02]  /*38f0*/  LDS R21, [R11+0x1f0] ;  /* 0x0001f0000b157984 */ /* 0x0120240000000800 */
.L_x_1044:
[----:B------:R-:W-:Y:S04]  /*3900*/  BSSY B0, `(.L_x_1045) ;  /* 0x0000444000007945 */ /* 0x000fe80003800000 */
[----:B------:R-:W-:Y:S05]  /*3910*/  @P0 BRA `(.L_x_1046) ;  /* 0x0000004400080947 */ /* 0x000fea0003800000 */
[----:B------:R-:W-:Y:S01]  /*3920*/  IABS R22, R3 ;  /* 0x0000000300167213 */ /* 0x000fe20000000000 */
[----:B------:R-:W1:Y:S01]  /*3930*/  LDCU UR4, c[0x0][0x3f8] ;  /* 0x00007f00ff0477ac */ /* 0x000e620008000800 */
[----:B------:R-:W4:Y:S01]  /*3940*/  S2UR UR7, SR_CTAID.Y ;  /* 0x00000000000779c3 */ /* 0x000f220000002600 */
[----:B------:R-:W-:Y:S01]  /*3950*/  VIADD R30, R34, UR11 ;  /* 0x0000000b221e7c36 */ /* 0x000fe20008000000 */
[----:B0-----:R-:W0:Y:S01]  /*3960*/  I2F.RP R11, R22 ;  /* 0x00000016000b7306 */ /* 0x001e220000209400 */
[----:B------:R-:W5:Y:S01]  /*3970*/  LDCU UR17, c[0x0][0x440] ;  /* 0x00008800ff1177ac */ /* 0x000f620008000800 */
[C-C-:B--2---:R-:W-:Y:S02]  /*3980*/  IMAD R26, R3.reuse, UR41, R14.reuse ;  /* 0x00000029031a7c24 */ /* 0x144fe4000f8e020e */
[C---:B------:R-:W-:Y:S01]  /*3990*/  IMAD R27, R3.reuse, UR6, R14 ;  /* 0x00000006031b7c24 */ /* 0x040fe2000f8e020e */
[----:B------:R-:W2:Y:S01]  /*39a0*/  LDCU.64 UR12, c[0x0][0x420] ;  /* 0x00008400ff0c77ac */ /* 0x000ea20008000a00 */
[----:B------:R-:W3:Y:S01]  /*39b0*/  LDC.64 R122, c[0x0][0x450] ;  /* 0x00011400ff7a7b82 */ /* 0x000ee20000000a00 */
[----:B------:R-:W-:Y:S01]  /*39c0*/  IMAD.U32 R31, RZ, RZ, UR5 ;  /* 0x00000005ff1f7e24 */ /* 0x000fe2000f8e00ff */
[----:B------:R-:W-:Y:S01]  /*39d0*/  SHF.R.S32.HI R32, RZ, 0x1f, R26 ;  /* 0x0000001fff207819 */ /* 0x000fe2000001141a */
[----:B------:R-:W-:Y:S01]  /*39e0*/  IMAD R28, R3, 0xc0, RZ ;  /* 0x000000c0031c7824 */ /* 0x000fe200078e02ff */
[----:B------:R-:W-:-:S02]  /*39f0*/  SHF.R.S32.HI R33, RZ, 0x1f, R27 ;  /* 0x0000001fff217819 */ /* 0x000fc4000001141b */
[----:B------:R-:W-:Y:S01]  /*3a00*/  IADD3 R31, PT, PT, R31, UR11, RZ ;  /* 0x0000000b1f1f7c10 */ /* 0x000fe2000fffe0ff */
[----:B0-----:R-:W0:Y:S01]  /*3a10*/  MUFU.RCP R11, R11 ;  /* 0x0000000b000b7308 */ /* 0x001e220000001000 */
[----:B-1----:R-:W-:Y:S01]  /*3a20*/  UIMAD UR4, UR38, UR4, UR46 ;  /* 0x00000004260472a4 */ /* 0x002fe2000f8e022e */
[----:B-----5:R-:W-:Y:S01]  /*3a30*/  MOV R29, UR17 ;  /* 0x00000011001d7c02 */ /* 0x020fe20008000f00 */
[----:B----4-:R-:W-:Y:S01]  /*3a40*/  IMAD R15, R3, UR7, RZ ;  /* 0x00000007030f7c24 */ /* 0x010fe2000f8e02ff */
[----:B------:R-:W-:Y:S01]  /*3a50*/  UIMAD UR7, UR46, UR17, UR45 ;  /* 0x000000112e0772a4 */ /* 0x000fe2000f8e022d */
[----:B--2---:R-:W-:-:S03]  /*3a60*/  ISETP.NE.U32.AND P0, PT, RZ, UR12, PT ;  /* 0x0000000cff007c0c */ /* 0x004fc6000bf05070 */
[----:B------:R-:W-:Y:S02]  /*3a70*/  SHF.R.S32.HI R25, RZ, 0x1f, R15 ;  /* 0x0000001fff197819 */ /* 0x000fe4000001140f */
[--C-:B------:R-:W-:Y:S01]  /*3a80*/  IADD3 R24, P1, P2, R15, UR12, R30.reuse ;  /* 0x0000000c0f187c10 */ /* 0x100fe2000fa3e01e */
[----:B------:R-:W-:Y:S01]  /*3a90*/  IMAD R29, R29, UR7, R30 ;  /* 0x000000071d1d7c24 */ /* 0x000fe2000f8e021e */
[----:B------:R-:W-:Y:S01]  /*3aa0*/  ISETP.NE.AND.EX P0, PT, RZ, UR13, PT, P0 ;  /* 0x0000000dff007c0c */ /* 0x000fe2000bf05300 */
[----:B------:R-:W-:Y:S01]  /*3ab0*/  VIADD R30, R30, 0x1 ;  /* 0x000000011e1e7836 */ /* 0x000fe20000000000 */
[----:B------:R-:W-:Y:S01]  /*3ac0*/  IADD3.X R25, PT, PT, R25, UR13, RZ, P1, P2 ;  /* 0x0000000d19197c10 */ /* 0x000fe20008fe44ff */
[----:B0-----:R-:W-:Y:S01]  /*3ad0*/  VIADD R12, R11, 0xffffffe ;  /* 0x0ffffffe0b0c7836 */ /* 0x001fe20000000000 */
[----:B------:R-:W-:Y:S01]  /*3ae0*/  MOV R11, UR4 ;  /* 0x00000004000b7c02 */ /* 0x000fe20008000f00 */
[----:B------:R-:W-:Y:S02]  /*3af0*/  UIADD3 UR4, UPT, UPT, UR10, 0x410, URZ ;  /* 0x000004100a047890 */ /* 0x000fe4000fffe0ff */
[----:B------:R0:W1:Y:S02]  /*3b00*/  F2I.FTZ.U32.TRUNC.NTZ R13, R12 ;  /* 0x0000000c000d7305 */ /* 0x000064000021f000 */
[----:B------:R-:W-:Y:S01]  /*3b10*/  ULEA UR4, UR16, UR4, 0x18 ;  /* 0x0000000410047291 */ /* 0x000fe2000f8ec0ff */
[----:B------:R-:W-:-:S04]  /*3b20*/  IMAD R11, R11, 0xc0, R14 ;  /* 0x000000c00b0b7824 */ /* 0x000fc800078e020e */
[----:B---3--:R-:W-:Y:S01]  /*3b30*/  IMAD.WIDE R122, R11, 0x2, R122 ;  /* 0x000000020b7a7825 */ /* 0x008fe200078e027a */
[----:B------:R-:W-:-:S03]  /*3b40*/  LEA R34, R34, UR4, 0x2 ;  /* 0x0000000422227c11 */ /* 0x000fc6000f8e10ff */
[----:B0-----:R-:W-:Y:S02]  /*3b50*/  IMAD.MOV.U32 R12, RZ, RZ, RZ ;  /* 0x000000ffff0c7224 */ /* 0x001fe400078e00ff */
[----:B-1----:R-:W-:-:S04]  /*3b60*/  IMAD.MOV R23, RZ, RZ, -R13 ;  /* 0x000000ffff177224 */ /* 0x002fc800078e0a0d */
[----:B------:R-:W-:-:S04]  /*3b70*/  IMAD R23, R23, R22, RZ ;  /* 0x0000001617177224 */ /* 0x000fc800078e02ff */
[----:B------:R-:W-:-:S07]  /*3b80*/  IMAD.HI.U32 R23, R13, R23, R12 ;  /* 0x000000170d177227 */ /* 0x000fce00078e000c */
.L_x_1175:
[----:B------:R-:W2:Y:S01]  /*3b90*/  @P0 LDG.E.U8 R12, desc[UR36][R24.64] ;  /* 0x00000024180c0981 */ /* 0x000ea2000c1e1100 */
[----:B------:R-:W-:Y:S01]  /*3ba0*/  VIADD R35, R30, 0xffffffff ;  /* 0xffffffff1e237836 */ /* 0x000fe20000000000 */
[----:B------:R-:W-:Y:S01]  /*3bb0*/  MOV R36, UR44 ;  /* 0x0000002c00247c02 */ /* 0x000fe20008000f00 */
[----:B------:R-:W-:Y:S01]  /*3bc0*/  IMAD.U32 R3, RZ, RZ, UR22 ;  /* 0x00000016ff037e24 */ /* 0x000fe2000f8e00ff */
[----:B------:R-:W-:Y:S02]  /*3bd0*/  BSSY.RECONVERGENT B1, `(.L_x_1047) ;  /* 0x000002c000017945 */ /* 0x000fe40003800200 */
[----:B------:R-:W-:Y:S01]  /*3be0*/  IABS R124, R35 ;  /* 0x00000023007c7213 */ /* 0x000fe20000000000 */
[----:B------:R-:W-:Y:S01]  /*3bf0*/  VIADD R36, R36, 0xffffffff ;  /* 0xffffffff24247836 */ /* 0x000fe20000000000 */
[----:B0-----:R-:W-:Y:S02]  /*3c00*/  IABS R13, R3 ;  /* 0x00000003000d7213 */ /* 0x001fe40000000000 */
[----:B------:R-:W-:Y:S01]  /*3c10*/  ISETP.GE.AND P3, PT, R35, RZ, PT ;  /* 0x000000ff2300720c */ /* 0x000fe20003f66270 */
[----:B------:R-:W-:Y:S01]  /*3c20*/  IMAD.HI.U32 R11, R23, R124, RZ ;  /* 0x0000007c170b7227 */ /* 0x000fe200078e00ff */
[----:B------:R-:W-:-:S04]  /*3c30*/  ISETP.NE.AND P4, PT, R3, RZ, PT ;  /* 0x000000ff0300720c */ /* 0x000fc80003f85270 */
[----:B------:R-:W-:-:S05]  /*3c40*/  IADD3 R11, PT, PT, -R11, RZ, RZ ;  /* 0x000000ff0b0b7210 */ /* 0x000fca0007ffe1ff */
[----:B------:R-:W-:-:S05]  /*3c50*/  IMAD R124, R13, R11, R124 ;  /* 0x0000000b0d7c7224 */ /* 0x000fca00078e027c */
[----:B------:R-:W-:-:S13]  /*3c60*/  ISETP.GT.U32.AND P1, PT, R22, R124, PT ;  /* 0x0000007c1600720c */ /* 0x000fda0003f24070 */
[----:B------:R-:W-:-:S05]  /*3c70*/  @!P1 IMAD.IADD R124, R124, 0x1, -R13 ;  /* 0x000000017c7c9824 */ /* 0x000fca00078e0a0d */
[----:B------:R-:W-:-:S13]  /*3c80*/  ISETP.GT.U32.AND P1, PT, R22, R124, PT ;  /* 0x0000007c1600720c */ /* 0x000fda0003f24070 */
[----:B------:R-:W-:Y:S01]  /*3c90*/  @!P1 IMAD.IADD R124, R124, 0x1, -R13 ;  /* 0x000000017c7c9824 */ /* 0x000fe200078e0a0d */
[----:B------:R-:W-:-:S03]  /*3ca0*/  ISETP.GE.AND P1, PT, R35, R36, PT ;  /* 0x000000242300720c */ /* 0x000fc60003f26270 */
[----:B------:R-:W-:Y:S01]  /*3cb0*/  @!P3 IMAD.MOV R124, RZ, RZ, -R124 ;  /* 0x000000ffff7cb224 */ /* 0x000fe200078e0a7c */
[----:B------:R-:W-:Y:S02]  /*3cc0*/  @!P4 LOP3.LUT R124, RZ, R3, RZ, 0x33, !PT ;  /* 0x00000003ff7cc212 */ /* 0x000fe400078e33ff */
[----:B--2---:R-:W-:Y:S02]  /*3cd0*/  ISETP.NE.AND P2, PT, R12, RZ, P0 ;  /* 0x000000ff0c00720c */ /* 0x004fe40000745270 */
[----:B------:R-:W-:-:S05]  /*3ce0*/  SHF.L.U32 R12, R124, 0x3, RZ ;  /* 0x000000037c0c7819 */ /* 0x000fca00000006ff */
[----:B------:R-:W-:Y:S06]  /*3cf0*/  @P1 BRA `(.L_x_1048) ;  /* 0x0000000000641947 */ /* 0x000fec0003800000 */
[----:B------:R-:W-:Y:S01]  /*3d00*/  ISETP.GE.AND P1, PT, R12, R28, PT ;  /* 0x0000001c0c00720c */ /* 0x000fe20003f26270 */
[----:B------:R-:W-:Y:S01]  /*3d10*/  BSSY.RECONVERGENT B2, `(.L_x_1049) ;  /* 0x0000008000027945 */ /* 0x000fe20003800200 */
[----:B------:R-:W-:-:S11]  /*3d20*/  IMAD.MOV.U32 R37, RZ, RZ, RZ ;  /* 0x000000ffff257224 */ /* 0x000fd600078e00ff */
[----:B------:R-:W-:Y:S05]  /*3d30*/  @P1 BRA `(.L_x_1050) ;  /* 0x0000000000141947 */ /* 0x000fea0003800000 */
[----:B------:R-:W-:-:S05]  /*3d40*/  IADD3 R11, P3, PT, R27, R12, RZ ;  /* 0x0000000c1b0b7210 */ /* 0x000fca0007f7e0ff */
[----:B------:R-:W-:Y:S01]  /*3d50*/  IMAD.X R13, RZ, RZ, R33, P3 ;  /* 0x000000ffff0d7224 */ /* 0x000fe200018e0621 */
[----:B------:R-:W-:-:S04]  /*3d60*/  LEA R14, P3, R11, UR8, 0x1 ;  /* 0x000000080b0e7c11 */ /* 0x000fc8000f8608ff */
[----:B------:R-:W-:-:S05]  /*3d70*/  LEA.HI.X R15, R11, UR9, R13, 0x1, P3 ;  /* 0x000000090b0f7c11 */ /* 0x000fca00098f0c0d */
[----:B------:R0:W5:Y:S04]  /*3d80*/  LDG.E R37, desc[UR36][R14.64] ;  /* 0x000000240e257981 */ /* 0x000168000c1e1900 */
.L_x_1050:
[----:B------:R-:W-:Y:S05]  /*3d90*/  BSYNC.RECONVERGENT B2 ;  /* 0x0000000000027941 */ /* 0x000fea0003800200 */
.L_x_1049:
[----:B------:R-:W-:-:S09]  /*3da0*/  UISETP.NE.AND UP0, UPT, UR18, URZ, UPT ;  /* 0x000000ff1200728c */ /* 0x000fd2000bf05270 */
[----:B------:R-:W-:Y:S05]  /*3db0*/  BRA.U UP0, `(.L_x_1048) ;  /* 0x0000000100347547 */ /* 0x000fea000b800000 */
[----:B0-----:R-:W0:Y:S01]  /*3dc0*/  @!P1 LDC.64 R14, c[0x0][0x3b8] ;  /* 0x0000ee00ff0e9b82 */ /* 0x001e220000000a00 */
[----:B------:R-:W-:-:S13]  /*3dd0*/  ISETP.NE.AND P3, PT, R16, RZ, PT ;  /* 0x000000ff1000720c */ /* 0x000fda0003f65270 */
[----:B------:R-:W-:Y:S01]  /*3de0*/  VOTEU.ANY UP0, P3 ;  /* 0x0000000000ff7886 */ /* 0x000fe20001800100 */
[----:B------:R-:W-:Y:S02]  /*3df0*/  PLOP3.LUT P5, PT, PT, PT, UP0, 0x80, 0x8 ;  /* 0x000000000008781c */ /* 0x000fe40003faf008 */
[----:B------:R-:W-:-:S04]  /*3e00*/  @!P1 IADD3 R11, P3, PT, R26, R12, RZ ;  /* 0x0000000c1a0b9210 */ /* 0x000fc80007f7e0ff */
[----:B------:R-:W-:Y:S02]  /*3e10*/  @!P1 IADD3.X R13, PT, PT, RZ, R32, RZ, P3, !PT ;  /* 0x00000020ff0d9210 */ /* 0x000fe40001ffe4ff */
[----:B0-----:R-:W-:-:S04]  /*3e20*/  @!P1 LEA R14, P4, R11, R14, 0x1 ;  /* 0x0000000e0b0e9211 */ /* 0x001fc800078808ff */
[----:B------:R-:W-:Y:S02]  /*3e30*/  @!P1 LEA.HI.X R15, R11, R15, R13, 0x1, P4 ;  /* 0x0000000f0b0f9211 */ /* 0x000fe400020f0c0d */
[----:B------:R-:W2:Y:S01]  /*3e40*/  @P5 LDG.E R11, desc[UR36][R122.64] ;  /* 0x000000247a0b5981 */ /* 0x000ea2000c1e1900 */
[----:B------:R-:W-:Y:S01]  /*3e50*/  PLOP3.LUT P3, PT, PT, PT, UP0, 0x80, 0x8 ;  /* 0x000000000008781c */ /* 0x000fe20003f6f008 */
[----:B-----5:R-:W-:-:S12]  /*3e60*/  HFMA2 R37, R37, 1, 1, R84 ;  /* 0x3c003c0025257831 */ /* 0x020fd80000000054 */
[----:B--2---:R-:W-:-:S05]  /*3e70*/  @P3 HMUL2 R37, R37, R11 ;  /* 0x0000000b25253232 */ /* 0x004fca0000000000 */
[----:B------:R1:W-:Y:S02]  /*3e80*/  @!P1 STG.E desc[UR36][R14.64], R37 ;  /* 0x000000250e009986 */ /* 0x0003e4000c101924 */
.L_x_1048:
[----:B------:R-:W-:Y:S05]  /*3e90*/  BSYNC.RECONVERGENT B1 ;  /* 0x0000000000017941 */ /* 0x000fea0003800200 */
.L_x_1047:
[----:B------:R-:W-:Y:S01]  /*3ea0*/  ISETP.GE.AND P1, PT, R35, R36, PT ;  /* 0x000000242300720c */ /* 0x000fe20003f26270 */
[----:B------:R-:W-:Y:S01]  /*3eb0*/  BSSY.RECONVERGENT B1, `(.L_x_1051) ;  /* 0x0000038000017945 */ /* 0x000fe20003800200 */
[----:B------:R-:W-:-:S11]  /*3ec0*/  IMAD.IADD R124, R124, 0x1, R3 ;  /* 0x000000017c7c7824 */ /* 0x000fd600078e0203 */
[----:B------:R-:W-:Y:S05]  /*3ed0*/  @P1 BRA `(.L_x_1052) ;  /* 0x0000000000d41947 */ /* 0x000fea0003800000 */
[----:B------:R-:W-:Y:S01]  /*3ee0*/  IMAD.SHL.U32 R121, R124, 0x8, RZ ;  /* 0x000000087c797824 */ /* 0x000fe200078e00ff */
[----:B------:R-:W-:Y:S01]  /*3ef0*/  BSSY.RECONVERGENT B2, `(.L_x_1053) ;  /* 0x0000009000027945 */ /* 0x000fe20003800200 */
[----:B------:R-:W-:-:S03]  /*3f00*/  MOV R38, RZ ;  /* 0x000000ff00267202 */ /* 0x000fc60000000f00 */
[----:B------:R-:W-:-:S13]  /*3f10*/  ISETP.GE.AND P3, PT, R121, R28, PT ;  /* 0x0000001c7900720c */ /* 0x000fda0003f66270 */
[----:B------:R-:W-:Y:S05]  /*3f20*/  @P3 BRA `(.L_x_1054) ;  /* 0x0000000000143947 */ /* 0x000fea0003800000 */
[----:B------:R-:W-:-:S04]  /*3f30*/  IADD3 R11, P4, PT, R27, R121, RZ ;  /* 0x000000791b0b7210 */ /* 0x000fc80007f9e0ff */
[----:B------:R-:W-:Y:S02]  /*3f40*/  LEA.HI.X.SX32 R38, R121, R33, 0x1, P4 ;  /* 0x0000002179267211 */ /* 0x000fe400020f0eff */
[----:B01----:R-:W-:-:S04]  /*3f50*/  LEA R14, P4, R11, UR8, 0x1 ;  /* 0x000000080b0e7c11 */ /* 0x003fc8000f8808ff */
[----:B------:R-:W-:-:S05]  /*3f60*/  LEA.HI.X R15, R11, UR9, R38, 0x1, P4 ;  /* 0x000000090b0f7c11 */ /* 0x000fca000a0f0c26 */
[----:B------:R2:W5:Y:S04]  /*3f70*/  LDG.E R38, desc[UR36][R14.64] ;  /* 0x000000240e267981 */ /* 0x000568000c1e1900 */
.L_x_1054:
[----:B------:R-:W-:Y:S05]  /*3f80*/  BSYNC.RECONVERGENT B2 ;  /* 0x0000000000027941 */ /* 0x000fea0003800200 */
.L_x_1053:
[----:B------:R-:W-:-:S09]  /*3f90*/  UISETP.NE.AND UP0, UPT, UR18, URZ, UPT ;  /* 0x000000ff1200728c */ /* 0x000fd2000bf05270 */
[----:B------:R-:W-:Y:S05]  /*3fa0*/  BRA.U UP0, `(.L_x_1055) ;  /* 0x0000000100347547 */ /* 0x000fea000b800000 */
[----:B------:R-:W-:Y:S01]  /*3fb0*/  ISETP.NE.AND P4, PT, R16, RZ, PT ;  /* 0x000000ff1000720c */ /* 0x000fe20003f85270 */
[----:B012---:R-:W0:-:S12]  /*3fc0*/  @!P3 LDC.64 R14, c[0x0][0x3b8] ;  /* 0x0000ee00ff0ebb82 */ /* 0x007e180000000a00 */
[----:B------:R-:W-:Y:S01]  /*3fd0*/  VOTEU.ANY UP0, P4 ;  /* 0x0000000000ff7886 */ /* 0x000fe20002000100 */
[----:B------:R-:W-:-:S13]  /*3fe0*/  PLOP3.LUT P4, PT, PT, PT, UP0, 0x80, 0x8 ;  /* 0x000000000008781c */ /* 0x000fda0003f8f008 */
[----:B------:R-:W2:Y:S01]  /*3ff0*/  @P4 LDG.E R11, desc[UR36][R122.64+0x10] ;  /* 0x000010247a0b4981 */ /* 0x000ea2000c1e1900 */
[----:B------:R-:W-:Y:S01]  /*4000*/  @!P3 IADD3 R13, P4, PT, R26, R121, RZ ;  /* 0x000000791a0db210 */ /* 0x000fe20007f9e0ff */
[----:B-----5:R-:W-:-:S03]  /*4010*/  HADD2 R38, R38, R85 ;  /* 0x0000005526267230 */ /* 0x020fc60000000000 */
[----:B------:R-:W-:Y:S02]  /*4020*/  @!P3 LEA.HI.X.SX32 R120, R121, R32, 0x1, P4 ;  /* 0x000000207978b211 */ /* 0x000fe400020f0eff */
[----:B0-----:R-:W-:-:S04]  /*4030*/  @!P3 LEA R14, P4, R13, R14, 0x1 ;  /* 0x0000000e0d0eb211 */ /* 0x001fc800078808ff */
[----:B------:R-:W-:Y:S02]  /*4040*/  @!P3 LEA.HI.X R15, R13, R15, R120, 0x1, P4 ;  /* 0x0000000f0d0fb211 */ /* 0x000fe400020f0c78 */
[----:B------:R-:W-:-:S13]  /*4050*/  PLOP3.LUT P4, PT, PT, PT, UP0, 0x80, 0x8 ;  /* 0x000000000008781c */ /* 0x000fda0003f8f008 */
[----:B--2---:R-:W-:-:S05]  /*4060*/  @P4 HFMA2 R38, R38, R11, -RZ ;  /* 0x0000000b26264231 */ /* 0x004fca00001000ff */
[----:B------:R3:W-:Y:S02]  /*4070*/  @!P3 STG.E desc[UR36][R14.64], R38 ;  /* 0x000000260e00b986 */ /* 0x0007e4000c101924 */
.L_x_1055:
[----:B------:R-:W-:Y:S01]  /*4080*/  IMAD R13, R3, 0x10, R12 ;  /* 0x00000010030d7824 */ /* 0x000fe200078e020c */
[----:B------:R-:W-:Y:S01]  /*4090*/  BSSY.RECONVERGENT B2, `(.L_x_1056) ;  /* 0x0000009000027945 */ /* 0x000fe20003800200 */
[----:B------:R-:W-:-:S03]  /*40a0*/  IMAD.MOV.U32 R120, RZ, RZ, RZ ;  /* 0x000000ffff787224 */ /* 0x000fc600078e00ff */
[----:B------:R-:W-:-:S13]  /*40b0*/  ISETP.GE.AND P3, PT, R13, R28, PT ;  /* 0x0000001c0d00720c */ /* 0x000fda0003f66270 */
[----:B------:R-:W-:Y:S05]  /*40c0*/  @P3 BRA `(.L_x_1057) ;  /* 0x0000000000143947 */ /* 0x000fea0003800000 */
[----:B------:R-:W-:-:S04]  /*40d0*/  IADD3 R11, P3, PT, R27, R13, RZ ;  /* 0x0000000d1b0b7210 */ /* 0x000fc80007f7e0ff */
[----:B0123--:R-:W-:Y:S02]  /*40e0*/  LEA.HI.X.SX32 R14, R13, R33, 0x1, P3 ;  /* 0x000000210d0e7211 */ /* 0x00ffe400018f0eff */
[----:B------:R-:W-:-:S04]  /*40f0*/  LEA R120, P3, R11, UR8, 0x1 ;  /* 0x000000080b787c11 */ /* 0x000fc8000f8608ff */
[----:B------:R-:W-:-:S05]  /*4100*/  LEA.HI.X R121, R11, UR9, R14, 0x1, P3 ;  /* 0x000000090b797c11 */ /* 0x000fca00098f0c0e */
[----:B------:R4:W5:Y:S04]  /*4110*/  LDG.E R120, desc[UR36][R120.64] ;  /* 0x0000002478787981 */ /* 0x000968000c1e1900 */
.L_x_1057:
[----:B------:R-:W-:Y:S05]  /*4120*/  BSYNC.RECONVERGENT B2 ;  /* 0x0000000000027941 */ /* 0x000fea0003800200 */
.L_x_1056:
[----:B------:R-:W-:-:S09]  /*4130*/  UISETP.NE.AND UP0, UPT, UR18, URZ, UPT ;  /* 0x000000ff1200728c */ /* 0x000fd2000bf05270 */
[----:B------:R-:W-:Y:S05]  /*4140*/  BRA.U UP0, `(.L_x_1052) ;  /* 0x0000000100387547 */ /* 0x000fea000b800000 */
[----:B------:R-:W-:-:S13]  /*4150*/  ISETP.NE.AND P3, PT, R16, RZ, PT ;  /* 0x000000ff1000720c */ /* 0x000fda0003f65270 */
[----:B------:R-:W-:Y:S01]  /*4160*/  VOTEU.ANY UP0, P3 ;  /* 0x0000000000ff7886 */ /* 0x000fe20001800100 */
[----:B------:R-:W-:Y:S02]  /*4170*/  ISETP.GE.AND P3, PT, R13, R28, PT ;  /* 0x0000001c0d00720c */ /* 0x000fe40003f66270 */
[----:B------:R-:W-:-:S11]  /*4180*/  PLOP3.LUT P4, PT, PT, PT, UP0, 0x80, 0x8 ;  /* 0x000000000008781c */ /* 0x000fd60003f8f008 */
[----:B0123--:R-:W0:Y:S01]  /*4190*/  @!P3 LDC.64 R14, c[0x0][0x3b8] ;  /* 0x0000ee00ff0ebb82 */ /* 0x00fe220000000a00 */
[----:B------:R-:W-:-:S04]  /*41a0*/  @!P3 IADD3 R11, P5, PT, R26, R13, RZ ;  /* 0x0000000d1a0bb210 */ /* 0x000fc80007fbe0ff */
[----:B------:R-:W-:Y:S02]  /*41b0*/  @!P3 LEA.HI.X.SX32 R13, R13, R32, 0x1, P5 ;  /* 0x000000200d0db211 */ /* 0x000fe400028f0eff */
[----:B0-----:R-:W-:-:S04]  /*41c0*/  @!P3 LEA R14, P5, R11, R14, 0x1 ;  /* 0x0000000e0b0eb211 */ /* 0x001fc800078a08ff */
[----:B------:R-:W-:Y:S02]  /*41d0*/  @!P3 LEA.HI.X R15, R11, R15, R13, 0x1, P5 ;  /* 0x0000000f0b0fb211 */ /* 0x000fe400028f0c0d */
[----:B------:R-:W2:Y:S01]  /*41e0*/  @P4 LDG.E R11, desc[UR36][R122.64+0x20] ;  /* 0x000020247a0b4981 */ /* 0x000ea2000c1e1900 */
[----:B------:R-:W-:Y:S01]  /*41f0*/  PLOP3.LUT P4, PT, PT, PT, UP0, 0x80, 0x8 ;  /* 0x000000000008781c */ /* 0x000fe20003f8f008 */
[----:B-----5:R-:W-:-:S12]  /*4200*/  HADD2 R120, R120, R83 ;  /* 0x0000005378787230 */ /* 0x020fd80000000000 */
[----:B--2---:R-:W-:-:S05]  /*4210*/  @P4 HMUL2 R120, R120, R11 ;  /* 0x0000000b78784232 */ /* 0x004fca0000000000 */
[----:B------:R0:W-:Y:S02]  /*4220*/  @!P3 STG.E desc[UR36][R14.64], R120 ;  /* 0x000000780e00b986 */ /* 0x0001e4000c101924 */
.L_x_1052:
[----:B------:R-:W-:Y:S05]  /*4230*/  BSYNC.RECONVERGENT B1 ;  /* 0x0000000000017941 */ /* 0x000fea0003800200 */
.L_x_1051:
[----:B------:R-:W-:Y:S04]  /*4240*/  BSSY.RECONVERGENT B1, `(.L_x_1058) ;  /* 0x000003a000017945 */ /* 0x000fe80003800200 */
[----:B------:R-:W-:Y:S05]  /*4250*/  @P1 BRA `(.L_x_1059) ;  /* 0x0000000000e01947 */ /* 0x000fea0003800000 */
[----:B------:R-:W-:Y:S01]  /*4260*/  LEA R13, R3, R124, 0x1 ;  /* 0x0000007c030d7211 */ /* 0x000fe200078e08ff */
[----:B------:R-:W-:Y:S01]  /*4270*/  BSSY.RECONVERGENT B2, `(.L_x_1060) ;  /* 0x000000a000027945 */ /* 0x000fe20003800200 */
[----:B------:R-:W-:-:S03]  /*4280*/  IMAD.MOV.U32 R39, RZ, RZ, RZ ;  /* 0x000000ffff277224 */ /* 0x000fc600078e00ff */
[----:B------:R-:W-:-:S05]  /*4290*/  IMAD.SHL.U32 R13, R13, 0x8, RZ ;  /* 0x000000080d0d7824 */ /* 0x000fca00078e00ff */
[----:B------:R-:W-:-:S13]  /*42a0*/  ISETP.GE.AND P3, PT, R13, R28, PT ;  /* 0x0000001c0d00720c */ /* 0x000fda0003f66270 */
[----:B------:R-:W-:Y:S05]  /*42b0*/  @P3 BRA `(.L_x_1061) ;  /* 0x0000000000143947 */ /* 0x000fea0003800000 */
[----:B------:R-:W-:-:S04]  /*42c0*/  IADD3 R11, P3, PT, R27, R13, RZ ;  /* 0x0000000d1b0b7210 */ /* 0x000fc80007f7e0ff */
[----:B0123--:R-:W-:Y:S02]  /*42d0*/  LEA.HI.X.SX32 R15, R13, R33, 0x1, P3 ;  /* 0x000000210d0f7211 */ /* 0x00ffe400018f0eff */
[----:B------:R-:W-:-:S04]  /*42e0*/  LEA R14, P3, R11, UR8, 0x1 ;  /* 0x000000080b0e7c11 */ /* 0x000fc8000f8608ff */
[----:B------:R-:W-:-:S05]  /*42f0*/  LEA.HI.X R15, R11, UR9, R15, 0x1, P3 ;  /* 0x000000090b0f7c11 */ /* 0x000fca00098f0c0f */
[----:B------:R0:W5:Y:S04]  /*4300*/  LDG.E R39, desc[UR36][R14.64] ;  /* 0x000000240e277981 */ /* 0x000168000c1e1900 */
.L_x_1061:
[----:B------:R-:W-:Y:S05]  /*4310*/  BSYNC.RECONVERGENT B2 ;  /* 0x0000000000027941 */ /* 0x000fea0003800200 */
.L_x_1060:
        /* <DEDUP_REMOVED lines=13> */
[----:B-----5:R-:W-:-:S12]  /*43f0*/  HFMA2 R39, R39, 1, 1, R82 ;  /* 0x3c003c0027277831 */ /* 0x020fd80000000052 */
[----:B--2---:R-:W-:-:S05]  /*4400*/  @P4 HMUL2 R39, R39, R11 ;  /* 0x0000000b27274232 */ /* 0x004fca0000000000 */
[----:B------:R0:W-:Y:S02]  /*4410*/  @!P3 STG.E desc[UR36][R14.64], R39 ;  /* 0x000000270e00b986 */ /* 0x0001e4000c101924 */
.L_x_1062:
[----:B------:R-:W-:Y:S05]  /*4420*/  @P1 BRA `(.L_x_1059) ;  /* 0x00000000006c1947 */ /* 0x000fea0003800000 */
[----:B------:R-:W-:Y:S01]  /*4430*/  LEA R13, R3, R12, 0x5 ;  /* 0x0000000c030d7211 */ /* 0x000fe200078e28ff */
[----:B------:R-:W-:Y:S01]  /*4440*/  BSSY.RECONVERGENT B2, `(.L_x_1063) ;  /* 0x0000009000027945 */ /* 0x000fe20003800200 */
[----:B------:R-:W-:Y:S02]  /*4450*/  IMAD.MOV.U32 R40, RZ, RZ, RZ ;  /* 0x000000ffff287224 */ /* 0x000fe400078e00ff */
[----:B------:R-:W-:-:S13]  /*4460*/  ISETP.GE.AND P3, PT, R13, R28, PT ;  /* 0x0000001c0d00720c */ /* 0x000fda0003f66270 */
[----:B------:R-:W-:Y:S05]  /*4470*/  @P3 BRA `(.L_x_1064) ;  /* 0x0000000000143947 */ /* 0x000fea0003800000 */
[----:B------:R-:W-:-:S04]  /*4480*/  IADD3 R11, P3, PT, R27, R13, RZ ;  /* 0x0000000d1b0b7210 */ /* 0x000fc80007f7e0ff */
[----:B------:R-:W-:Y:S02]  /*4490*/  LEA.HI.X.SX32 R40, R13, R33, 0x1, P3 ;  /* 0x000000210d287211 */ /* 0x000fe400018f0eff */
[----:B0123--:R-:W-:-:S04]  /*44a0*/  LEA R14, P3, R11, UR8, 0x1 ;  /* 0x000000080b0e7c11 */ /* 0x00ffc8000f8608ff */
[----:B------:R-:W-:-:S05]  /*44b0*/  LEA.HI.X R15, R11, UR9, R40, 0x1, P3 ;  /* 0x000000090b0f7c11 */ /* 0x000fca00098f0c28 */
[----:B------:R0:W5:Y:S04]  /*44c0*/  LDG.E R40, desc[UR36][R14.64] ;  /* 0x000000240e287981 */ /* 0x000168000c1e1900 */
.L_x_1064:
[----:B------:R-:W-:Y:S05]  /*44d0*/  BSYNC.RECONVERGENT B2 ;  /* 0x0000000000027941 */ /* 0x000fea0003800200 */
.L_x_1063:
        /* <DEDUP_REMOVED lines=14> */
[----:B--2---:R-:W-:-:S05]  /*45c0*/  @P4 HFMA2 R40, R40, R11, -RZ ;  /* 0x0000000b28284231 */ /* 0x004fca00001000ff */
[----:B------:R0:W-:Y:S02]  /*45d0*/  @!P3 STG.E desc[UR36][R14.64], R40 ;  /* 0x000000280e00b986 */ /* 0x0001e4000c101924 */
.L_x_1059:
[----:B------:R-:W-:Y:S05]  /*45e0*/  BSYNC.RECONVERGENT B1 ;  /* 0x0000000000017941 */ /* 0x000fea0003800200 */
.L_x_1058:
        /* <DEDUP_REMOVED lines=8> */
[----:B------:R-:W-:-:S04]  /*4670*/  IADD3 R11, P4, PT, R27, R13, RZ ;  /* 0x0000000d1b0b7210 */ /* 0x000fc80007f9e0ff */
[----:B0123--:R-:W-:Y:S02]  /*4680*/  LEA.HI.X.SX32 R15, R13, R33, 0x1, P4 ;  /* 0x000000210d0f7211 */ /* 0x00ffe400020f0eff */
[----:B------:R-:W-:-:S04]  /*4690*/  LEA R14, P4, R11, UR8, 0x1 ;  /* 0x000000080b0e7c11 */ /* 0x000fc8000f8808ff */
[----:B------:R-:W-:-:S05]  /*46a0*/  LEA.HI.X R15, R11, UR9, R15, 0x1, P4 ;  /* 0x000000090b0f7c11 */ /* 0x000fca000a0f0c0f */
[----:B------:R0:W5:Y:S04]  /*46b0*/  LDG.E R41, desc[UR36][R14.64] ;  /* 0x000000240e297981 */ /* 0x000168000c1e1900 */
.L_x_1068:
[----:B------:R-:W-:Y:S05]  /*46c0*/  BSYNC.RECONVERGENT B2 ;  /* 0x0000000000027941 */ /* 0x000fea0003800200 */
.L_x_1067:
[----:B------:R-:W-:-:S09]  /*46d0*/  UISETP.NE.AND UP0, UPT, UR18, URZ, UPT ;  /* 0x000000ff1200728c */ /* 0x000fd2000bf05270 */
[----:B------:R-:W-:Y:S05]  /*46e0*/  BRA.U UP0, `(.L_x_1066) ;  /* 0x0000000100347547 */ /* 0x000fea000b800000 */
[----:B0123--:R-:W0:Y:S01]  /*46f0*/  @!P3 LDC.64 R14, c[0x0][0x3b8] ;  /* 0x0000ee00ff0ebb82 */ /* 0x00fe220000000a00 */
[----:B------:R-:W-:Y:S02]  /*4700*/  ISETP.NE.AND P4, PT, R16, RZ, PT ;  /* 0x000000ff1000720c */ /* 0x000fe40003f85270 */
[----:B------:R-:W-:-:S04]  /*4710*/  @!P3 IADD3 R11, P5, PT, R26, R13, RZ ;  /* 0x0000000d1a0bb210 */ /* 0x000fc80007fbe0ff */
[----:B------:R-:W-:-:S07]  /*4720*/  @!P3 LEA.HI.X.SX32 R13, R13, R32, 0x1, P5 ;  /* 0x000000200d0db211 */ /* 0x000fce00028f0eff */
[----:B------:R-:W-:Y:S01]  /*4730*/  VOTEU.ANY UP0, P4 ;  /* 0x0000000000ff7886 */ /* 0x000fe20002000100 */
[----:B------:R-:W-:Y:S02]  /*4740*/  PLOP3.LUT P4, PT, PT, PT, UP0, 0x80, 0x8 ;  /* 0x000000000008781c */ /* 0x000fe40003f8f008 */
[----:B0-----:R-:W-:-:S04]  /*4750*/  @!P3 LEA R14, P5, R11, R14, 0x1 ;  /* 0x0000000e0b0eb211 */ /* 0x001fc800078a08ff */
[----:B------:R-:W-:-:S07]  /*4760*/  @!P3 LEA.HI.X R15, R11, R15, R13, 0x1, P5 ;  /* 0x0000000f0b0fb211 */ /* 0x000fce00028f0c0d */
[----:B------:R-:W2:Y:S01]  /*4770*/  @P4 LDG.E R11, desc[UR36][R122.64+0x50] ;  /* 0x000050247a0b4981 */ /* 0x000ea2000c1e1900 */
[----:B------:R-:W-:Y:S01]  /*4780*/  PLOP3.LUT P4, PT, PT, PT, UP0, 0x80, 0x8 ;  /* 0x000000000008781c */ /* 0x000fe20003f8f008 */
[----:B-----5:R-:W-:-:S12]  /*4790*/  HADD2 R41, R41, R80 ;  /* 0x0000005029297230 */ /* 0x020fd80000000000 */
[----:B--2---:R-:W-:-:S05]  /*47a0*/  @P4 HMUL2 R41, R41, R11 ;  /* 0x0000000b29294232 */ /* 0x004fca0000000000 */
[----:B------:R0:W-:Y:S02]  /*47b0*/  @!P3 STG.E desc[UR36][R14.64], R41 ;  /* 0x000000290e00b986 */ /* 0x0001e4000c101924 */
.L_x_1066:
[----:B------:R-:W-:Y:S05]  /*47c0*/  BSYNC.RECONVERGENT B1 ;  /* 0x0000000000017941 */ /* 0x000fea0003800200 */
.L_x_1065:
        /* <DEDUP_REMOVED lines=13> */
.L_x_1072:
[----:B------:R-:W-:Y:S05]  /*48a0*/  BSYNC.RECONVERGENT B2 ;  /* 0x0000000000027941 */ /* 0x000fea0003800200 */
.L_x_1071:
        /* <DEDUP_REMOVED lines=12> */
[----:B-----5:R-:W-:-:S12]  /*4970*/  HFMA2 R42, R42, 1, 1, R79 ;  /* 0x3c003c002a2a7831 */ /* 0x020fd8000000004f */
[----:B--2---:R-:W-:-:S05]  /*4980*/  @P4 HMUL2 R42, R42, R11 ;  /* 0x0000000b2a2a4232 */ /* 0x004fca0000000000 */
[----:B------:R0:W-:Y:S02]  /*4990*/  @!P3 STG.E desc[UR36][R14.64], R42 ;  /* 0x0000002a0e00b986 */ /* 0x0001e4000c101924 */
.L_x_1070:
[----:B------:R-:W-:Y:S05]  /*49a0*/  BSYNC.RECONVERGENT B1 ;  /* 0x0000000000017941 */ /* 0x000fea0003800200 */
.L_x_1069:
        /* <DEDUP_REMOVED lines=13> */
.L_x_1076:
[----:B------:R-:W-:Y:S05]  /*4a80*/  BSYNC.RECONVERGENT B2 ;  /* 0x0000000000027941 */ /* 0x000fea0003800200 */
.L_x_1075:
[----:B------:R-:W-:-:S09]  /*4a90*/  UISETP.NE.AND UP0, UPT, UR18, URZ, UPT ;  /* 0x000000ff1200728c */ /* 0x000fd2000bf05270 */
[----:B------:R-:W-:Y:S05]  /*4aa0*/  BRA.U UP0, `(.L_x_1077) ;  /* 0x0000000100347547 */ /* 0x000fea000b800000 */
[----:B------:R-:W-:Y:S01]  /*4ab0*/  ISETP.NE.AND P4, PT, R16, RZ, PT ;  /* 0x000000ff1000720c */ /* 0x000fe20003f85270 */
[----:B0123--:R-:W0:-:S12]  /*4ac0*/  @!P3 LDC.64 R14, c[0x0][0x3b8] ;  /* 0x0000ee00ff0ebb82 */ /* 0x00fe180000000a00 */
        /* <DEDUP_REMOVED lines=11> */
.L_x_1077:
[----:B------:R-:W-:Y:S01]  /*4b80*/  IMAD R13, R3, 0x40, R12 ;  /* 0x00000040030d7824 */ /* 0x000fe200078e020c */
[----:B------:R-:W-:Y:S01]  /*4b90*/  BSSY.RECONVERGENT B2, `(.L_x_1078) ;  /* 0x0000009000027945 */ /* 0x000fe20003800200 */
[----:B------:R-:W-:-:S03]  /*4ba0*/  MOV R119, RZ ;  /* 0x000000ff00777202 */ /* 0x000fc60000000f00 */
[----:B------:R-:W-:-:S13]  /*4bb0*/  ISETP.GE.AND P3, PT, R13, R28, PT ;  /* 0x0000001c0d00720c */ /* 0x000fda0003f66270 */
[----:B------:R-:W-:Y:S05]  /*4bc0*/  @P3 BRA `(.L_x_1079) ;  /* 0x0000000000143947 */ /* 0x000fea0003800000 */
[----:B------:R-:W-:-:S04]  /*4bd0*/  IADD3 R11, P3, PT, R27, R13, RZ ;  /* 0x0000000d1b0b7210 */ /* 0x000fc80007f7e0ff */
[----:B0123--:R-:W-:Y:S02]  /*4be0*/  LEA.HI.X.SX32 R15, R13, R33, 0x1, P3 ;  /* 0x000000210d0f7211 */ /* 0x00ffe400018f0eff */
[----:B------:R-:W-:-:S04]  /*4bf0*/  LEA R14, P3, R11, UR8, 0x1 ;  /* 0x000000080b0e7c11 */ /* 0x000fc8000f8608ff */
[----:B------:R-:W-:-:S05]  /*4c00*/  LEA.HI.X R15, R11, UR9, R15, 0x1, P3 ;  /* 0x000000090b0f7c11 */ /* 0x000fca00098f0c0f */
[----:B------:R0:W5:Y:S04]  /*4c10*/  LDG.E R119, desc[UR36][R14.64] ;  /* 0x000000240e777981 */ /* 0x000168000c1e1900 */
.L_x_1079:
[----:B------:R-:W-:Y:S05]  /*4c20*/  BSYNC.RECONVERGENT B2 ;  /* 0x0000000000027941 */ /* 0x000fea0003800200 */
.L_x_1078:
        /* <DEDUP_REMOVED lines=16> */
.L_x_1074:
[----:B------:R-:W-:Y:S05]  /*4d30*/  BSYNC.RECONVERGENT B1 ;  /* 0x0000000000017941 */ /* 0x000fea0003800200 */
.L_x_1073:
[----:B------:R-:W-:Y:S01]  /*4d40*/  BSSY.RECONVERGENT B1, `(.L_x_1080) ;  /* 0x000001d000017945 */ /* 0x000fe20003800200 */
[----:B------:R-:W-:-:S03]  /*4d50*/  IMAD R124, R3, 0x2, R124 ;  /* 0x00000002037c7824 */ /* 0x000fc600078e027c */
        /* <DEDUP_REMOVED lines=8> */
[----:B0123--:R-:W-:-:S04]  /*4de0*/  LEA R14, P4, R11, UR8, 0x1 ;  /* 0x000000080b0e7c11 */ /* 0x00ffc8000f8808ff */
[----:B------:R-:W-:-:S05]  /*4df0*/  LEA.HI.X R15, R11, UR9, R44, 0x1, P4 ;  /* 0x000000090b0f7c11 */ /* 0x000fca000a0f0c2c */
[----:B------:R0:W5:Y:S04]  /*4e00*/  LDG.E R44, desc[UR36][R14.64] ;  /* 0x000000240e2c7981 */ /* 0x000168000c1e1900 */
.L_x_1083:
[----:B------:R-:W-:Y:S05]  /*4e10*/  BSYNC.RECONVERGENT B2 ;  /* 0x0000000000027941 */ /* 0x000fea0003800200 */
.L_x_1082:
        /* <DEDUP_REMOVED lines=15> */
.L_x_1081:
[----:B------:R-:W-:Y:S05]  /*4f10*/  BSYNC.RECONVERGENT B1 ;  /* 0x0000000000017941 */ /* 0x000fea0003800200 */
.L_x_1080:
[----:B------:R-:W-:Y:S01]  /*4f20*/  BSSY.RECONVERGENT B1, `(.L_x_1084) ;  /* 0x000001d000017945 */ /* 0x000fe20003800200 */
[----:B------:R-:W-:-:S03]  /*4f30*/  IMAD.IADD R124, R124, 0x1, R3 ;  /* 0x000000017c7c7824 */ /* 0x000fc600078e0203 */
[----:B------:R-:W-:Y:S05]  /*4f40*/  @P1 BRA `(.L_x_1085) ;  /* 0x0000000000681947 */ /* 0x000fea0003800000 */
[----:B------:R-:W-:Y:S01]  /*4f50*/  IMAD.SHL.U32 R13, R124, 0x8, RZ ;  /* 0x000000087c0d7824 */ /* 0x000fe200078e00ff */
        /* <DEDUP_REMOVED lines=9> */
.L_x_1087:
[----:B------:R-:W-:Y:S05]  /*4ff0*/  BSYNC.RECONVERGENT B2 ;  /* 0x0000000000027941 */ /* 0x000fea0003800200 */
.L_x_1086:
        /* <DEDUP_REMOVED lines=13> */
[----:B--2---:R-:W-:-:S05]  /*50d0*/  @P4 HFMA2 R45, R45, R11, -RZ ;  /* 0x0000000b2d2d4231 */ /* 0x004fca00001000ff */
[----:B------:R0:W-:Y:S02]  /*50e0*/  @!P3 STG.E desc[UR36][R14.64], R45 ;  /* 0x0000002d0e00b986 */ /* 0x0001e4000c101924 */
.L_x_1085:
[----:B------:R-:W-:Y:S05]  /*50f0*/  BSYNC.RECONVERGENT B1 ;  /* 0x0000000000017941 */ /* 0x000fea0003800200 */
.L_x_1084:
        /* <DEDUP_REMOVED lines=13> */
.L_x_1091:
[----:B------:R-:W-:Y:S05]  /*51d0*/  BSYNC.RECONVERGENT B2 ;  /* 0x0000000000027941 */ /* 0x000fea0003800200 */
.L_x_1090:
        /* <DEDUP_REMOVED lines=15> */
.L_x_1089:
[----:B------:R-:W-:Y:S05]  /*52d0*/  BSYNC.RECONVERGENT B1 ;  /* 0x0000000000017941 */ /* 0x000fea0003800200 */
.L_x_1088:
[----:B------:R-:W-:Y:S01]  /*52e0*/  BSSY.RECONVERGENT B1, `(.L_x_1092) ;  /* 0x000001d000017945 */ /* 0x000fe20003800200 */
[----:B------:R-:W-:-:S03]  /*52f0*/  IMAD.IADD R124, R124, 0x1, R3 ;  /* 0x000000017c7c7824 */ /* 0x000fc600078e0203 */
[----:B------:R-:W-:Y:S05]  /*5300*/  @P1 BRA `(.L_x_1093) ;  /* 0x0000000000681947 */ /* 0x000fea0003800000 */
[----:B------:R-:W-:Y:S01]  /*5310*/  IMAD.SHL.U32 R13, R124, 0x8, RZ ;  /* 0x000000087c0d7824 */ /* 0x000fe200078e00ff */
[----:B------:R-:W-:Y:S01]  /*5320*/  BSSY.RECONVERGENT B2, `(.L_x_1094) ;  /* 0x0000009000027945 */ /* 0x000fe20003800200 */
[----:B------:R-:W-:-:S03]  /*5330*/  HFMA2 R47, -RZ, RZ, 0, 0 ;  /* 0x00000000ff2f7431 */ /* 0x000fc600000001ff */
[----:B------:R-:W-:-:S13]  /*5340*/  ISETP.GE.AND P3, PT, R13, R28, PT ;  /* 0x0000001c0d00720c */ /* 0x000fda0003f66270 */
[----:B------:R-:W-:Y:S05]  /*5350*/  @P3 BRA `(.L_x_1095) ;  /* 0x0000000000143947 */ /* 0x000fea0003800000 */
[----:B------:R-:W-:-:S04]  /*5360*/  IADD3 R11, P4, PT, R27, R13, RZ ;  /* 0x0000000d1b0b7210 */ /* 0x000fc80007f9e0ff */
[----:B0123--:R-:W-:Y:S02]  /*5370*/  LEA.HI.X.SX32 R15, R13, R33, 0x1, P4 ;  /* 0x000000210d0f7211 */ /* 0x00ffe400020f0eff */
[----:B------:R-:W-:-:S04]  /*5380*/  LEA R14, P4, R11, UR8, 0x1 ;  /* 0x000000080b0e7c11 */ /* 0x000fc8000f8808ff */
[----:B------:R-:W-:-:S05]  /*5390*/  LEA.HI.X R15, R11, UR9, R15, 0x1, P4 ;  /* 0x000000090b0f7c11 */ /* 0x000fca000a0f0c0f */
[----:B------:R0:W5:Y:S04]  /*53a0*/  LDG.E R47, desc[UR36][R14.64] ;  /* 0x000000240e2f7981 */ /* 0x000168000c1e1900 */
.L_x_1095:
[----:B------:R-:W-:Y:S05]  /*53b0*/  BSYNC.RECONVERGENT B2 ;  /* 0x0000000000027941 */ /* 0x000fea0003800200 */
.L_x_1094:
        /* <DEDUP_REMOVED lines=15> */
.L_x_1093:
[----:B------:R-:W-:Y:S05]  /*54b0*/  BSYNC.RECONVERGENT B1 ;  /* 0x0000000000017941 */ /* 0x000fea0003800200 */
.L_x_1092:
        /* <DEDUP_REMOVED lines=13> */
.L_x_1099:
[----:B------:R-:W-:Y:S05]  /*5590*/  BSYNC.RECONVERGENT B2 ;  /* 0x0000000000027941 */ /* 0x000fea0003800200 */
.L_x_1098:
        /* <DEDUP_REMOVED lines=15> */
.L_x_1097:
[----:B------:R-:W-:Y:S05]  /*5690*/  BSYNC.RECONVERGENT B1 ;  /* 0x0000000000017941 */ /* 0x000fea0003800200 */
.L_x_1096:
        /* <DEDUP_REMOVED lines=13> */
.L_x_1103:
[----:B------:R-:W-:Y:S05]  /*5770*/  BSYNC.RECONVERGENT B2 ;  /* 0x0000000000027941 */ /* 0x000fea0003800200 */
.L_x_1102:
        /* <DEDUP_REMOVED lines=15> */
.L_x_1101:
[----:B------:R-:W-:Y:S05]  /*5870*/  BSYNC.RECONVERGENT B1 ;  /* 0x0000000000017941 */ /* 0x000fea0003800200 */
.L_x_1100:
        /* <DEDUP_REMOVED lines=13> */
.L_x_1107:
[----:B------:R-:W-:Y:S05]  /*5950*/  BSYNC.RECONVERGENT B2 ;  /* 0x0000000000027941 */ /* 0x000fea0003800200 */
.L_x_1106:
        /* <DEDUP_REMOVED lines=15> */
.L_x_1105:
[----:B------:R-:W-:Y:S05]  /*5a50*/  BSYNC.RECONVERGENT B1 ;  /* 0x0000000000017941 */ /* 0x000fea0003800200 */
.L_x_1104:
[----:B------:R-:W-:Y:S01]  /*5a60*/  BSSY.RECONVERGENT B1, `(.L_x_1108) ;  /* 0x000001c000017945 */ /* 0x000fe20003800200 */
[----:B----4-:R-:W-:-:S03]  /*5a70*/  IMAD R121, R3, 0x80, R12 ;  /* 0x0000008003797824 */ /* 0x010fc600078e020c */
[----:B------:R-:W-:Y:S05]  /*5a80*/  @P1 BRA `(.L_x_1109) ;  /* 0x0000000000641947 */ /* 0x000fea0003800000 */
[----:B------:R-:W-:Y:S01]  /*5a90*/  ISETP.GE.AND P3, PT, R121, R28, PT ;  /* 0x0000001c7900720c */ /* 0x000fe20003f66270 */
[----:B------:R-:W-:Y:S01]  /*5aa0*/  BSSY.RECONVERGENT B2, `(.L_x_1110) ;  /* 0x0000008000027945 */ /* 0x000fe20003800200 */
[----:B------:R-:W-:-:S11]  /*5ab0*/  IMAD.MOV.U32 R51, RZ, RZ, RZ ;  /* 0x000000ffff337224 */ /* 0x000fd600078e00ff */
[----:B------:R-:W-:Y:S05]  /*5ac0*/  @P3 BRA `(.L_x_1111) ;  /* 0x0000000000143947 */ /* 0x000fea0003800000 */
[----:B------:R-:W-:-:S04]  /*5ad0*/  IADD3 R11, P4, PT, R27, R121, RZ ;  /* 0x000000791b0b7210 */ /* 0x000fc80007f9e0ff */
[----:B0123--:R-:W-:Y:S02]  /*5ae0*/  LEA.HI.X.SX32 R14, R121, R33, 0x1, P4 ;  /* 0x00000021790e7211 */ /* 0x00ffe400020f0eff */
[----:B------:R-:W-:-:S04]  /*5af0*/  LEA R12, P4, R11, UR8, 0x1 ;  /* 0x000000080b0c7c11 */ /* 0x000fc8000f8808ff */
[----:B------:R-:W-:-:S05]  /*5b00*/  LEA.HI.X R13, R11, UR9, R14, 0x1, P4 ;  /* 0x000000090b0d7c11 */ /* 0x000fca000a0f0c0e */
[----:B------:R4:W5:Y:S04]  /*5b10*/  LDG.E R51, desc[UR36][R12.64] ;  /* 0x000000240c337981 */ /* 0x000968000c1e1900 */
.L_x_1111:
[----:B------:R-:W-:Y:S05]  /*5b20*/  BSYNC.RECONVERGENT B2 ;  /* 0x0000000000027941 */ /* 0x000fea0003800200 */
.L_x_1110:
[----:B------:R-:W-:-:S09]  /*5b30*/  UISETP.NE.AND UP0, UPT, UR18, URZ, UPT ;  /* 0x000000ff1200728c */ /* 0x000fd2000bf05270 */
[----:B------:R-:W-:Y:S05]  /*5b40*/  BRA.U UP0, `(.L_x_1109) ;  /* 0x0000000100347547 */ /* 0x000fea000b800000 */
[----:B------:R-:W-:Y:S01]  /*5b50*/  ISETP.NE.AND P4, PT, R16, RZ, PT ;  /* 0x000000ff1000720c */ /* 0x000fe20003f85270 */
[----:B0123--:R-:W0:-:S12]  /*5b60*/  @!P3 LDC.64 R14, c[0x0][0x3b8] ;  /* 0x0000ee00ff0ebb82 */ /* 0x00fe180000000a00 */
[----:B------:R-:W-:Y:S01]  /*5b70*/  VOTEU.ANY UP0, P4 ;  /* 0x0000000000ff7886 */ /* 0x000fe20002000100 */
[----:B------:R-:W-:-:S13]  /*5b80*/  PLOP3.LUT P4, PT, PT, PT, UP0, 0x80, 0x8 ;  /* 0x000000000008781c */ /* 0x000fda0003f8f008 */
[----:B----4-:R-:W2:Y:S01]  /*5b90*/  @P4 LDG.E R12, desc[UR36][R122.64+0x100] ;  /* 0x000100247a0c4981 */ /* 0x010ea2000c1e1900 */
[----:B------:R-:W-:Y:S01]  /*5ba0*/  @!P3 IADD3 R11, P4, PT, R26, R121, RZ ;  /* 0x000000791a0bb210 */ /* 0x000fe20007f9e0ff */
[----:B-----5:R-:W-:-:S03]  /*5bb0*/  HFMA2 R51, R51, 1, 1, R68 ;  /* 0x3c003c0033337831 */ /* 0x020fc60000000044 */
[----:B------:R-:W-:Y:S02]  /*5bc0*/  @!P3 LEA.HI.X.SX32 R121, R121, R32, 0x1, P4 ;  /* 0x000000207979b211 */ /* 0x000fe400020f0eff */
[----:B0-----:R-:W-:-:S04]  /*5bd0*/  @!P3 LEA R14, P4, R11, R14, 0x1 ;  /* 0x0000000e0b0eb211 */ /* 0x001fc800078808ff */
[----:B------:R-:W-:Y:S02]  /*5be0*/  @!P3 LEA.HI.X R15, R11, R15, R121, 0x1, P4 ;  /* 0x0000000f0b0fb211 */ /* 0x000fe400020f0c79 */
[----:B------:R-:W-:-:S13]  /*5bf0*/  PLOP3.LUT P4, PT, PT, PT, UP0, 0x80, 0x8 ;  /* 0x000000000008781c */ /* 0x000fda0003f8f008 */
[----:B--2---:R-:W-:-:S05]  /*5c00*/  @P4 HMUL2 R51, R51, R12 ;  /* 0x0000000c33334232 */ /* 0x004fca0000000000 */
[----:B------:R0:W-:Y:S02]  /*5c10*/  @!P3 STG.E desc[UR36][R14.64], R51 ;  /* 0x000000330e00b986 */ /* 0x0001e4000c101924 */
.L_x_1109:
[----:B------:R-:W-:Y:S05]  /*5c20*/  BSYNC.RECONVERGENT B1 ;  /* 0x0000000000017941 */ /* 0x000fea0003800200 */
.L_x_1108:
[----:B------:R-:W-:Y:S01]  /*5c30*/  BSSY.RECONVERGENT B1, `(.L_x_1112) ;  /* 0x000001d000017945 */ /* 0x000fe20003800200 */
[----:B------:R-:W-:-:S03]  /*5c40*/  LEA R124, R3, R124, 0x1 ;  /* 0x0000007c037c7211 */ /* 0x000fc600078e08ff */
[----:B------:R-:W-:Y:S05]  /*5c50*/  @P1 BRA `(.L_x_1113) ;  /* 0x0000000000681947 */ /* 0x000fea0003800000 */
[----:B------:R-:W-:Y:S01]  /*5c60*/  IMAD.SHL.U32 R121, R124, 0x8, RZ ;  /* 0x000000087c797824 */ /* 0x000fe200078e00ff */
[----:B------:R-:W-:Y:S01]  /*5c70*/  BSSY.RECONVERGENT B2, `(.L_x_1114) ;  /* 0x0000009000027945 */ /* 0x000fe20003800200 */
[----:B------:R-:W-:-:S03]  /*5c80*/  IMAD.MOV.U32 R52, RZ, RZ, RZ ;  /* 0x000000ffff347224 */ /* 0x000fc600078e00ff */
[----:B------:R-:W-:-:S13]  /*5c90*/  ISETP.GE.AND P3, PT, R121, R28, PT ;  /* 0x0000001c7900720c */ /* 0x000fda0003f66270 */
[----:B------:R-:W-:Y:S05]  /*5ca0*/  @P3 BRA `(.L_x_1115) ;  /* 0x0000000000143947 */ /* 0x000fea0003800000 */
[----:B------:R-:W-:-:S04]  /*5cb0*/  IADD3 R11, P4, PT, R27, R121, RZ ;  /* 0x000000791b0b7210 */ /* 0x000fc80007f9e0ff */
[----:B0123--:R-:W-:Y:S02]  /*5cc0*/  LEA.HI.X.SX32 R14, R121, R33, 0x1, P4 ;  /* 0x00000021790e7211 */ /* 0x00ffe400020f0eff */
[----:B----4-:R-:W-:-:S04]  /*5cd0*/  LEA R12, P4, R11, UR8, 0x1 ;  /* 0x000000080b0c7c11 */ /* 0x010fc8000f8808ff */
[----:B------:R-:W-:-:S05]  /*5ce0*/  LEA.HI.X R13, R11, UR9, R14, 0x1, P4 ;  /* 0x000000090b0d7c11 */ /* 0x000fca000a0f0c0e */
[----:B------:R0:W5:Y:S04]  /*5cf0*/  LDG.E R52, desc[UR36][R12.64] ;  /* 0x000000240c347981 */ /* 0x000168000c1e1900 */
.L_x_1115:
[----:B------:R-:W-:Y:S05]  /*5d00*/  BSYNC.RECONVERGENT B2 ;  /* 0x0000000000027941 */ /* 0x000fea0003800200 */
.L_x_1114:
[----:B------:R-:W-:-:S09]  /*5d10*/  UISETP.NE.AND UP0, UPT, UR18, URZ, UPT ;  /* 0x000000ff1200728c */ /* 0x000fd2000bf05270 */
[----:B------:R-:W-:Y:S05]  /*5d20*/  BRA.U UP0, `(.L_x_1113) ;  /* 0x0000000100347547 */ /* 0x000fea000b800000 */
[----:B------:R-:W-:Y:S01]  /*5d30*/  ISETP.NE.AND P4, PT, R16, RZ, PT ;  /* 0x000000ff1000720c */ /* 0x000fe20003f85270 */
[----:B0123--:R-:W0:-:S12]  /*5d40*/  @!P3 LDC.64 R14, c[0x0][0x3b8] ;  /* 0x0000ee00ff0ebb82 */ /* 0x00fe180000000a00 */
[----:B------:R-:W-:Y:S01]  /*5d50*/  VOTEU.ANY UP0, P4 ;  /* 0x0000000000ff7886 */ /* 0x000fe20002000100 */
[----:B------:R-:W-:-:S13]  /*5d60*/  PLOP3.LUT P4, PT, PT, PT, UP0, 0x80, 0x8 ;  /* 0x000000000008781c */ /* 0x000fda0003f8f008 */
[----:B------:R-:W2:Y:S01]  /*5d70*/  @P4 LDG.E R11, desc[UR36][R122.64+0x110] ;  /* 0x000110247a0b4981 */ /* 0x000ea2000c1e1900 */
[----:B----4-:R-:W-:Y:S01]  /*5d80*/  @!P3 IADD3 R12, P4, PT, R26, R121, RZ ;  /* 0x000000791a0cb210 */ /* 0x010fe20007f9e0ff */
[----:B-----5:R-:W-:-:S03]  /*5d90*/  HADD2 R52, R52, R69 ;  /* 0x0000004534347230 */ /* 0x020fc60000000000 */
[----:B------:R-:W-:Y:S02]  /*5da0*/  @!P3 LEA.HI.X.SX32 R121, R121, R32, 0x1, P4 ;  /* 0x000000207979b211 */ /* 0x000fe400020f0eff */
[----:B0-----:R-:W-:-:S04]  /*5db0*/  @!P3 LEA R14, P4, R12, R14, 0x1 ;  /* 0x0000000e0c0eb211 */ /* 0x001fc800078808ff */
[----:B------:R-:W-:Y:S02]  /*5dc0*/  @!P3 LEA.HI.X R15, R12, R15, R121, 0x1, P4 ;  /* 0x0000000f0c0fb211 */ /* 0x000fe400020f0c79 */
[----:B------:R-:W-:-:S13]  /*5dd0*/  PLOP3.LUT P4, PT, PT, PT, UP0, 0x80, 0x8 ;  /* 0x000000000008781c */ /* 0x000fda0003f8f008 */
[----:B--2---:R-:W-:-:S05]  /*5de0*/  @P4 HFMA2 R52, R52, R11, -RZ ;  /* 0x0000000b34344231 */ /* 0x004fca00001000ff */
[----:B------:R0:W-:Y:S02]  /*5df0*/  @!P3 STG.E desc[UR36][R14.64], R52 ;  /* 0x000000340e00b986 */ /* 0x0001e4000c101924 */
.L_x_1113:
[----:B------:R-:W-:Y:S05]  /*5e00*/  BSYNC.RECONVERGENT B1 ;  /* 0x0000000000017941 */ /* 0x000fea0003800200 */
.L_x_1112:
[----:B------:R-:W-:Y:S01]  /*5e10*/  BSSY.RECONVERGENT B1, `(.L_x_1116) ;  /* 0x000001d000017945 */ /* 0x000fe20003800200 */
[----:B------:R-:W-:-:S03]  /*5e20*/  IADD3 R124, PT, PT, R124, R3, RZ ;  /* 0x000000037c7c7210 */ /* 0x000fc60007ffe0ff */
        /* <DEDUP_REMOVED lines=11> */
.L_x_1119:
[----:B------:R-:W-:Y:S05]  /*5ee0*/  BSYNC.RECONVERGENT B2 ;  /* 0x0000000000027941 */ /* 0x000fea0003800200 */
.L_x_1118:
        /* <DEDUP_REMOVED lines=8> */
[----:B-----5:R-:W-:-:S03]  /*5f70*/  HADD2 R53, R53, R66 ;  /* 0x0000004235357230 */ /* 0x020fc60000000000 */
[----:B------:R-:W-:Y:S02]  /*5f80*/  @!P3 LEA.HI.X.SX32 R121, R121, R32, 0x1, P4 ;  /* 0x000000207979b211 */ /* 0x000fe400020f0eff */
[----:B0-----:R-:W-:-:S04]  /*5f90*/  @!P3 LEA R14, P4, R11, R14, 0x1 ;  /* 0x0000000e0b0eb211 */ /* 0x001fc800078808ff */
[----:B------:R-:W-:Y:S02]  /*5fa0*/  @!P3 LEA.HI.X R15, R11, R15, R121, 0x1, P4 ;  /* 0x0000000f0b0fb211 */ /* 0x000fe400020f0c79 */
[----:B------:R-:W-:-:S13]  /*5fb0*/  PLOP3.LUT P4, PT, PT, PT, UP0, 0x80, 0x8 ;  /* 0x000000000008781c */ /* 0x000fda0003f8f008 */
[----:B--2---:R-:W-:-:S05]  /*5fc0*/  @P4 HMUL2 R53, R53, R12 ;  /* 0x0000000c35354232 */ /* 0x004fca0000000000 */
[----:B------:R0:W-:Y:S02]  /*5fd0*/  @!P3 STG.E desc[UR36][R14.64], R53 ;  /* 0x000000350e00b986 */ /* 0x0001e4000c101924 */
.L_x_1117:
[----:B------:R-:W-:Y:S05]  /*5fe0*/  BSYNC.RECONVERGENT B1 ;  /* 0x0000000000017941 */ /* 0x000fea0003800200 */
.L_x_1116:
        /* <DEDUP_REMOVED lines=13> */
.L_x_1123:
[----:B------:R-:W-:Y:S05]  /*60c0*/  BSYNC.RECONVERGENT B2 ;  /* 0x0000000000027941 */ /* 0x000fea0003800200 */
.L_x_1122:
        /* <DEDUP_REMOVED lines=15> */
.L_x_1121:
[----:B------:R-:W-:Y:S05]  /*61c0*/  BSYNC.RECONVERGENT B1 ;  /* 0x0000000000017941 */ /* 0x000fea0003800200 */
.L_x_1120:
        /* <DEDUP_REMOVED lines=13> */
.L_x_1127:
[----:B------:R-:W-:Y:S05]  /*62a0*/  BSYNC.RECONVERGENT B2 ;  /* 0x0000000000027941 */ /* 0x000fea0003800200 */
.L_x_1126:
        /* <DEDUP_REMOVED lines=15> */
.L_x_1125:
[----:B------:R-:W-:Y:S05]  /*63a0*/  BSYNC.RECONVERGENT B1 ;  /* 0x0000000000017941 */ /* 0x000fea0003800200 */
.L_x_1124:
        /* <DEDUP_REMOVED lines=13> */
.L_x_1131:
[----:B------:R-:W-:Y:S05]  /*6480*/  BSYNC.RECONVERGENT B2 ;  /* 0x0000000000027941 */ /* 0x000fea0003800200 */
.L_x_1130:
        /* <DEDUP_REMOVED lines=13> */
[----:B--2---:R-:W-:-:S05]  /*6560*/  @P4 HMUL2 R54, R54, R11 ;  /* 0x0000000b36364232 */ /* 0x004fca0000000000 */
[----:B------:R0:W-:Y:S02]  /*6570*/  @!P3 STG.E desc[UR36][R14.64], R54 ;  /* 0x000000360e00b986 */ /* 0x0001e4000c101924 */
.L_x_1129:
[----:B------:R-:W-:Y:S05]  /*6580*/  BSYNC.RECONVERGENT B1 ;  /* 0x0000000000017941 */ /* 0x000fea0003800200 */
.L_x_1128:
        /* <DEDUP_REMOVED lines=13> */
.L_x_1135:
[----:B------:R-:W-:Y:S05]  /*6660*/  BSYNC.RECONVERGENT B2 ;  /* 0x0000000000027941 */ /* 0x000fea0003800200 */
.L_x_1134:
        /* <DEDUP_REMOVED lines=15> */
.L_x_1133:
[----:B------:R-:W-:Y:S05]  /*6760*/  BSYNC.RECONVERGENT B1 ;  /* 0x0000000000017941 */ /* 0x000fea0003800200 */
.L_x_1132:
        /* <DEDUP_REMOVED lines=13> */
.L_x_1139:
[----:B------:R-:W-:Y:S05]  /*6840*/  BSYNC.RECONVERGENT B2 ;  /* 0x0000000000027941 */ /* 0x000fea0003800200 */
.L_x_1138:
        /* <DEDUP_REMOVED lines=15> */
.L_x_1137:
[----:B------:R-:W-:Y:S05]  /*6940*/  BSYNC.RECONVERGENT B1 ;  /* 0x0000000000017941 */ /* 0x000fea0003800200 */
.L_x_1136:
        /* <DEDUP_REMOVED lines=13> */
.L_x_1143:
[----:B------:R-:W-:Y:S05]  /*6a20*/  BSYNC.RECONVERGENT B2 ;  /* 0x0000000000027941 */ /* 0x000fea0003800200 */
.L_x_1142:
        /* <DEDUP_REMOVED lines=15> */
.L_x_1141:
[----:B------:R-:W-:Y:S05]  /*6b20*/  BSYNC.RECONVERGENT B1 ;  /* 0x0000000000017941 */ /* 0x000fea0003800200 */
.L_x_1140:
        /* <DEDUP_REMOVED lines=13> */
.L_x_1147:
[----:B------:R-:W-:Y:S05]  /*6c00*/  BSYNC.RECONVERGENT B2 ;  /* 0x0000000000027941 */ /* 0x000fea0003800200 */
.L_x_1146:
        /* <DEDUP_REMOVED lines=8> */
[----:B-----5:R-:W-:-:S03]  /*6c90*/  HFMA2 R58, R58, 1, 1, R9 ;  /* 0x3c003c003a3a7831 */ /* 0x020fc60000000009 */
[----:B------:R-:W-:Y:S02]  /*6ca0*/  @!P3 LEA.HI.X.SX32 R121, R121, R32, 0x1, P4 ;  /* 0x000000207979b211 */ /* 0x000fe400020f0eff */
[----:B0-----:R-:W-:-:S04]  /*6cb0*/  @!P3 LEA R14, P4, R12, R14, 0x1 ;  /* 0x0000000e0c0eb211 */ /* 0x001fc800078808ff */
[----:B------:R-:W-:Y:S02]  /*6cc0*/  @!P3 LEA.HI.X R15, R12, R15, R121, 0x1, P4 ;  /* 0x0000000f0c0fb211 */ /* 0x000fe400020f0c79 */
[----:B------:R-:W-:-:S13]  /*6cd0*/  PLOP3.LUT P4, PT, PT, PT, UP0, 0x80, 0x8 ;  /* 0x000000000008781c */ /* 0x000fda0003f8f008 */
[----:B--2---:R-:W-:-:S05]  /*6ce0*/  @P4 HMUL2 R58, R58, R11 ;  /* 0x0000000b3a3a4232 */ /* 0x004fca0000000000 */
[----:B------:R0:W-:Y:S02]  /*6cf0*/  @!P3 STG.E desc[UR36][R14.64], R58 ;  /* 0x0000003a0e00b986 */ /* 0x0001e4000c101924 */
.L_x_1145:
[----:B------:R-:W-:Y:S05]  /*6d00*/  BSYNC.RECONVERGENT B1 ;  /* 0x0000000000017941 */ /* 0x000fea0003800200 */
.L_x_1144:
        /* <DEDUP_REMOVED lines=13> */
.L_x_1151:
[----:B------:R-:W-:Y:S05]  /*6de0*/  BSYNC.RECONVERGENT B2 ;  /* 0x0000000000027941 */ /* 0x000fea0003800200 */
.L_x_1150:
        /* <DEDUP_REMOVED lines=15> */
.L_x_1149:
[----:B------:R-:W-:Y:S05]  /*6ee0*/  BSYNC.RECONVERGENT B1 ;  /* 0x0000000000017941 */ /* 0x000fea0003800200 */
.L_x_1148:
        /* <DEDUP_REMOVED lines=13> */
.L_x_1155:
[----:B------:R-:W-:Y:S05]  /*6fc0*/  BSYNC.RECONVERGENT B2 ;  /* 0x0000000000027941 */ /* 0x000fea0003800200 */
.L_x_1154:
        /* <DEDUP_REMOVED lines=15> */
.L_x_1153:
[----:B------:R-:W-:Y:S05]  /*70c0*/  BSYNC.RECONVERGENT B1 ;  /* 0x0000000000017941 */ /* 0x000fea0003800200 */
.L_x_1152:
        /* <DEDUP_REMOVED lines=13> */
.L_x_1159:
[----:B------:R-:W-:Y:S05]  /*71a0*/  BSYNC.RECONVERGENT B2 ;  /* 0x0000000000027941 */ /* 0x000fea0003800200 */
.L_x_1158:
        /* <DEDUP_REMOVED lines=15> */
.L_x_1157:
[----:B------:R-:W-:Y:S05]  /*72a0*/  BSYNC.RECONVERGENT B1 ;  /* 0x0000000000017941 */ /* 0x000fea0003800200 */
.L_x_1156:
        /* <DEDUP_REMOVED lines=13> */
.L_x_1163:
[----:B------:R-:W-:Y:S05]  /*7380*/  BSYNC.RECONVERGENT B2 ;  /* 0x0000000000027941 */ /* 0x000fea0003800200 */
.L_x_1162:
        /* <DEDUP_REMOVED lines=15> */
.L_x_1161:
[----:B------:R-:W-:Y:S05]  /*7480*/  BSYNC.RECONVERGENT B1 ;  /* 0x0000000000017941 */ /* 0x000fea0003800200 */
.L_x_1160:
        /* <DEDUP_REMOVED lines=13> */
.L_x_1167:
[----:B------:R-:W-:Y:S05]  /*7560*/  BSYNC.RECONVERGENT B2 ;  /* 0x0000000000027941 */ /* 0x000fea0003800200 */
.L_x_1166:
        /* <DEDUP_REMOVED lines=15> */
.L_x_1165:
[----:B------:R-:W-:Y:S05]  /*7660*/  BSYNC.RECONVERGENT B1 ;  /* 0x0000000000017941 */ /* 0x000fea0003800200 */
.L_x_1164:
[----:B------:R-:W-:Y:S04]  /*7670*/  BSSY.RECONVERGENT B1, `(.L_x_1168) ;  /* 0x000001d000017945 */ /* 0x000fe80003800200 */
[----:B------:R-:W-:Y:S05]  /*7680*/  @P1 BRA `(.L_x_1169) ;  /* 0x00000000006c1947 */ /* 0x000fea0003800000 */
[----:B------:R-:W-:Y:S01]  /*7690*/  IADD3 R11, PT, PT, R124, R3, RZ ;  /* 0x000000037c0b7210 */ /* 0x000fe20007ffe0ff */
[----:B------:R-:W-:Y:S01]  /*76a0*/  BSSY.RECONVERGENT B2, `(.L_x_1170) ;  /* 0x000000a000027945 */ /* 0x000fe20003800200 */
[----:B------:R-:W-:-:S03]  /*76b0*/  IMAD.MOV.U32 R62, RZ, RZ, RZ ;  /* 0x000000ffff3e7224 */ /* 0x000fc600078e00ff */
[----:B------:R-:W-:-:S05]  /*76c0*/  IMAD.SHL.U32 R11, R11, 0x8, RZ ;  /* 0x000000080b0b7824 */ /* 0x000fca00078e00ff */
[----:B------:R-:W-:-:S13]  /*76d0*/  ISETP.GE.AND P1, PT, R11, R28, PT ;  /* 0x0000001c0b00720c */ /* 0x000fda0003f26270 */
[----:B------:R-:W-:Y:S05]  /*76e0*/  @P1 BRA `(.L_x_1171) ;  /* 0x0000000000141947 */ /* 0x000fea0003800000 */
[----:B0---4-:R-:W-:-:S04]  /*76f0*/  IADD3 R13, P3, PT, R27, R11, RZ ;  /* 0x0000000b1b0d7210 */ /* 0x011fc80007f7e0ff */
[----:B-123--:R-:W-:Y:S02]  /*7700*/  LEA.HI.X.SX32 R14, R11, R33, 0x1, P3 ;  /* 0x000000210b0e7211 */ /* 0x00efe400018f0eff */
[----:B------:R-:W-:-:S04]  /*7710*/  LEA R12, P3, R13, UR8, 0x1 ;  /* 0x000000080d0c7c11 */ /* 0x000fc8000f8608ff */
[----:B------:R-:W-:-:S05]  /*7720*/  LEA.HI.X R13, R13, UR9, R14, 0x1, P3 ;  /* 0x000000090d0d7c11 */ /* 0x000fca00098f0c0e */
[----:B------:R0:W5:Y:S04]  /*7730*/  LDG.E R62, desc[UR36][R12.64] ;  /* 0x000000240c3e7981 */ /* 0x000168000c1e1900 */
.L_x_1171:
[----:B------:R-:W-:Y:S05]  /*7740*/  BSYNC.RECONVERGENT B2 ;  /* 0x0000000000027941 */ /* 0x000fea0003800200 */
.L_x_1170:
[----:B------:R-:W-:-:S09]  /*7750*/  UISETP.NE.AND UP0, UPT, UR18, URZ, UPT ;  /* 0x000000ff1200728c */ /* 0x000fd2000bf05270 */
[----:B------:R-:W-:Y:S05]  /*7760*/  BRA.U UP0, `(.L_x_1169) ;  /* 0x0000000100347547 */ /* 0x000fea000b800000 */
[----:B------:R-:W-:Y:S01]  /*7770*/  ISETP.NE.AND P3, PT, R16, RZ, PT ;  /* 0x000000ff1000720c */ /* 0x000fe20003f65270 */
[----:B0123--:R-:W0:-:S12]  /*7780*/  @!P1 LDC.64 R14, c[0x0][0x3b8] ;  /* 0x0000ee00ff0e9b82 */ /* 0x00fe180000000a00 */
[----:B------:R-:W-:Y:S01]  /*7790*/  VOTEU.ANY UP0, P3 ;  /* 0x0000000000ff7886 */ /* 0x000fe20001800100 */
[----:B------:R-:W-:-:S13]  /*77a0*/  PLOP3.LUT P3, PT, PT, PT, UP0, 0x80, 0x8 ;  /* 0x000000000008781c */ /* 0x000fda0003f6f008 */
[----:B----4-:R-:W2:Y:S01]  /*77b0*/  @P3 LDG.E R13, desc[UR36][R122.64+0x1f0] ;  /* 0x0001f0247a0d3981 */ /* 0x010ea2000c1e1900 */
[----:B------:R-:W-:Y:S01]  /*77c0*/  PLOP3.LUT P4, PT, PT, PT, UP0, 0x80, 0x8 ;  /* 0x000000000008781c */ /* 0x000fe20003f8f008 */
[----:B-----5:R-:W-:Y:S01]  /*77d0*/  HFMA2 R62, R62, 1, 1, R21 ;  /* 0x3c003c003e3e7831 */ /* 0x020fe20000000015 */
[----:B------:R-:W-:-:S04]  /*77e0*/  @!P1 IADD3 R12, P3, PT, R26, R11, RZ ;  /* 0x0000000b1a0c9210 */ /* 0x000fc80007f7e0ff */
[----:B------:R-:W-:Y:S02]  /*77f0*/  @!P1 LEA.HI.X.SX32 R11, R11, R32, 0x1, P3 ;  /* 0x000000200b0b9211 */ /* 0x000fe400018f0eff */
[----:B0-----:R-:W-:-:S04]  /*7800*/  @!P1 LEA R14, P3, R12, R14, 0x1 ;  /* 0x0000000e0c0e9211 */ /* 0x001fc800078608ff */
[----:B------:R-:W-:Y:S01]  /*7810*/  @!P1 LEA.HI.X R15, R12, R15, R11, 0x1, P3 ;  /* 0x0000000f0c0f9211 */ /* 0x000fe200018f0c0b */
[----:B--2---:R-:W-:-:S05]  /*7820*/  @P4 HMUL2 R62, R62, R13 ;  /* 0x0000000d3e3e4232 */ /* 0x004fca0000000000 */
[----:B------:R0:W-:Y:S03]  /*7830*/  @!P1 STG.E desc[UR36][R14.64], R62 ;  /* 0x0000003e0e009986 */ /* 0x0001e6000c101924 */
.L_x_1169:
[----:B------:R-:W-:Y:S05]  /*7840*/  BSYNC.RECONVERGENT B1 ;  /* 0x0000000000017941 */ /* 0x000fea0003800200 */
.L_x_1168:
        /* <DEDUP_REMOVED lines=33> */
[----:B------:R-:W-:-:S05]  /*7a60*/  HFMA2 R11, R87, R62, R11 ;  /* 0x0000003e570b7231 */ /* 0x000fca000000000b */
[--C-:B0---4-:R-:W-:Y:S02]  /*7a70*/  HADD2.F32 R13, -RZ, R11.reuse.H0_H0 ;  /* 0x2000000bff0d7230 */ /* 0x111fe40000004100 */
[----:B------:R-:W-:-:S05]  /*7a80*/  HADD2.F32 R12, -RZ, R11.H1_H1 ;  /* 0x3000000bff0c7230 */ /* 0x000fca0000004100 */
[----:B------:R-:W-:Y:S01]  /*7a90*/  FADD.FTZ R13, R13, R12 ;  /* 0x0000000c0d0d7221 */ /* 0x000fe20000010000 */
[----:B------:R-:W-:Y:S06]  /*7aa0*/  BRA.DIV UR4, `(.L_x_1172) ;  /* 0x0000005204987947 */ /* 0x000fec000b800000 */
[----:B-123--:R-:W0:Y:S02]  /*7ab0*/  SHFL.BFLY PT, R14, R13, 0x2, 0x1f ;  /* 0x0c401f000d0e7f89 */ /* 0x00ee2400000e0000 */
[----:B0-----:R-:W-:-:S05]  /*7ac0*/  FADD.FTZ R13, R13, R14 ;  /* 0x0000000e0d0d7221 */ /* 0x001fca0000010000 */
[----:B------:R0:W1:Y:S02]  /*7ad0*/  SHFL.BFLY PT, R14, R13, 0x1, 0x1f ;  /* 0x0c201f000d0e7f89 */ /* 0x00006400000e0000 */
.L_x_1243:
[----:B------:R-:W-:Y:S01]  /*7ae0*/  ISETP.GE.OR P1, PT, R35, R36, P1 ;  /* 0x000000242300720c */ /* 0x000fe20000f26670 */
[----:B-1----:R-:W-:Y:S01]  /*7af0*/  FADD.FTZ R11, R13, R14 ;  /* 0x0000000e0d0b7221 */ /* 0x002fe20000010000 */
[----:B------:R-:W-:Y:S03]  /*7b00*/  BSSY.RECONVERGENT B1, `(.L_x_1173) ;  /* 0x000001b000017945 */ /* 0x000fe60003800200 */
[----:B------:R-:W-:-:S08]  /*7b10*/  FMUL.FTZ R11, R11, UR19 ;  /* 0x000000130b0b7c20 */ /* 0x000fd00008410000 */
[----:B------:R-:W-:Y:S05]  /*7b20*/  @P1 BRA `(.L_x_1174) ;  /* 0x0000000000601947 */ /* 0x000fea0003800000 */
[----:B------:R-:W-:-:S04]  /*7b30*/  ISETP.NE.U32.AND P1, PT, RZ, UR20, PT ;  /* 0x00000014ff007c0c */ /* 0x000fc8000bf25070 */
[----:B------:R-:W-:Y:S02]  /*7b40*/  ISETP.NE.AND.EX P3, PT, RZ, UR21, PT, P1 ;  /* 0x00000015ff007c0c */ /* 0x000fe4000bf65310 */
[----:B------:R-:W-:-:S04]  /*7b50*/  ISETP.NE.U32.AND P1, PT, RZ, UR14, PT ;  /* 0x0000000eff007c0c */ /* 0x000fc8000bf25070 */
[----:B------:R-:W-:-:S07]  /*7b60*/  ISETP.NE.AND.EX P1, PT, RZ, UR15, PT, P1 ;  /* 0x0000000fff007c0c */ /* 0x000fce000bf25310 */
[----:B0-----:R-:W0:Y:S06]  /*7b70*/  @P3 LDC.64 R12, c[0x0][0x438] ;  /* 0x00010e00ff0c3b82 */ /* 0x001e2c0000000a00 */
[----:B------:R-:W1:Y:S02]  /*7b80*/  @P1 S2R R121, SR_CTAID.X ;  /* 0x0000000000791919 */ /* 0x000e640000002500 */
[----:B------:R-:W2:Y:S08]  /*7b90*/  @P1 LDC R36, c[0x0][0x408] ;  /* 0x00010200ff241b82 */ /* 0x000eb00000000800 */
[----:B------:R-:W2:Y:S01]  /*7ba0*/  @P1 LDC R125, c[0x0][0x430] ;  /* 0x00010c00ff7d1b82 */ /* 0x000ea20000000800 */
[----:B0-----:R-:W-:-:S07]  /*7bb0*/  @P3 IMAD.WIDE R14, R29, 0x2, R12 ;  /* 0x000000021d0e3825 */ /* 0x001fce00078e020c */
[----:B------:R-:W1:Y:S01]  /*7bc0*/  @P1 LDC.64 R12, c[0x0][0x448] ;  /* 0x00011200ff0c1b82 */ /* 0x000e620000000a00 */
[----:B------:R-:W3:Y:S01]  /*7bd0*/  @P3 LDG.E.U16 R14, desc[UR36][R14.64] ;  /* 0x000000240e0e3981 */ /* 0x000ee2000c1e1500 */
[----:B--2---:R-:W-:Y:S01]  /*7be0*/  @P1 IADD3 R36, PT, PT, R36, R125, RZ ;  /* 0x0000007d24241210 */ /* 0x004fe20007ffe0ff */
[----:B-1----:R-:W-:-:S06]  /*7bf0*/  @P1 IMAD.WIDE.U32 R12, R121, 0x2, R12 ;  /* 0x00000002790c1825 */ /* 0x002fcc00078e000c */
[----:B------:R-:W2:Y:S01]  /*7c00*/  @P1 LDG.E.U16 R12, desc[UR36][R12.64] ;  /* 0x000000240c0c1981 */ /* 0x000ea2000c1e1500 */
[----:B------:R-:W-:-:S04]  /*7c10*/  @P1 ISETP.GE.AND P4, PT, R35, R36, PT ;  /* 0x000000242300120c */ /* 0x000fc80003f86270 */
[----:B------:R-:W-:-:S04]  /*7c20*/  @P1 SEL R35, RZ, UR39, P4 ;  /* 0x00000027ff231c07 */ /* 0x000fc8000a000000 */
[----:B------:R-:W-:Y:S01]  /*7c30*/  @P1 IADD3 R35, PT, PT, R30, -UR44, R35 ;  /* 0x8000002c1e231c10 */ /* 0x000fe2000fffe023 */
[----:B---3--:R-:W-:-:S03]  /*7c40*/  @P3 HADD2.F32 R36, -RZ, R14.H0_H0 ;  /* 0x2000000eff243230 */ /* 0x008fc60000004100 */
[----:B------:R-:W-:Y:S02]  /*7c50*/  @P1 I2FP.F32.S32 R14, R35 ;  /* 0x00000023000e1245 */ /* 0x000fe40000201400 */
[----:B------:R-:W-:Y:S01]  /*7c60*/  @P3 FADD.FTZ R11, R11, R36 ;  /* 0x000000240b0b3221 */ /* 0x000fe20000010000 */
[----:B--2---:R-:W-:-:S05]  /*7c70*/  @P1 HADD2.F32 R15, -RZ, R12.H0_H0 ;  /* 0x2000000cff0f1230 */ /* 0x004fca0000004100 */
[----:B------:R-:W-:-:S05]  /*7c80*/  @P1 FFMA.FTZ R11, R14, R15, R11 ;  /* 0x0000000f0e0b1223 */ /* 0x000fca000001000b */
[----:B------:R1:W-:Y:S01]  /*7c90*/  STS [R34], R11 ;  /* 0x0000000b22007388 */ /* 0x0003e20000000800 */
[----:B------:R-:W-:-:S07]  /*7ca0*/  @!P2 FMNMX.FTZ R118, R118, R11, !PT ;  /* 0x0000000b7676a209 */ /* 0x000fce0007810000 */
.L_x_1174:
[----:B------:R-:W-:Y:S05]  /*7cb0*/  BSYNC.RECONVERGENT B1 ;  /* 0x0000000000017941 */ /* 0x000fea0003800200 */
.L_x_1173:
[----:B------:R-:W-:Y:S01]  /*7cc0*/  VIADD R12, R30, 0xf ;  /* 0x0000000f1e0c7836 */ /* 0x000fe20000000000 */
[----:B------:R-:W-:Y:S01]  /*7cd0*/  IADD3 R24, P2, PT, R24, 0x10, RZ ;  /* 0x0000001018187810 */ /* 0x000fe20007f5e0ff */
[----:B------:R-:W-:Y:S01]  /*7ce0*/  VIADD R30, R30, 0x10 ;  /* 0x000000101e1e7836 */ /* 0x000fe20000000000 */
[----:B-1----:R-:W-:Y:S01]  /*7cf0*/  IADD3 R34, PT, PT, R34, 0x40, RZ ;  /* 0x0000004022227810 */ /* 0x002fe20007ffe0ff */
[----:B------:R-:W-:Y:S01]  /*7d00*/  VIADD R29, R29, 0x10 ;  /* 0x000000101d1d7836 */ /* 0x000fe20000000000 */
[----:B------:R-:W-:Y:S01]  /*7d10*/  ISETP.GE.AND P1, PT, R12, R31, PT ;  /* 0x0000001f0c00720c */ /* 0x000fe20003f26270 */
[----:B------:R-:W-:-:S12]  /*7d20*/  IMAD.X R25, RZ, RZ, R25, P2 ;  /* 0x000000ffff197224 */ /* 0x000fd800010e0619 */
[----:B------:R-:W-:Y:S05]  /*7d30*/  @!P1 BRA `(.L_x_1175) ;  /* 0xffffffbc00949947 */ /* 0x000fea000383ffff */
.L_x_1046:
[----:B0-----:R-:W-:Y:S05]  /*7d40*/  BSYNC B0 ;  /* 0x0000000000007941 */ /* 0x001fea0003800000 */
.L_x_1045:
[----:B------:R-:W-:-:S03]  /*7d50*/  UMOV UR4, 0xffffffff ;  /* 0xffffffff00047882 */ /* 0x000fc60000000000 */
[----:B------:R-:W-:Y:S05]  /*7d60*/  BRA.DIV UR4, `(.L_x_1176) ;  /* 0x0000005204287947 */ /* 0x000fea000b800000 */
[----:B------:R-:W0:Y:S02]  /*7d70*/  SHFL.BFLY PT, R14, R118, 0x10, 0x1f ;  /* 0x0e001f00760e7f89 */ /* 0x000e2400000e0000 */
[----:B0-----:R-:W-:-:S05]  /*7d80*/  FMNMX.FTZ R13, R14, R118, !PT ;  /* 0x000000760e0d7209 */ /* 0x001fca0007810000 */
[----:B------:R-:W0:Y:S02]  /*7d90*/  SHFL.BFLY PT, R14, R13, 0x8, 0x1f ;  /* 0x0d001f000d0e7f89 */ /* 0x000e2400000e0000 */
[----:B0-----:R-:W-:-:S05]  /*7da0*/  FMNMX.FTZ R0, R13, R14, !PT ;  /* 0x0000000e0d007209 */ /* 0x001fca0007810000 */
[----:B------:R0:W1:Y:S02]  /*7db0*/  SHFL.BFLY PT, R14, R0, 0x4, 0x1f ;  /* 0x0c801f00000e7f89 */ /* 0x00006400000e0000 */
.L_x_1248:
[----:B------:R-:W4:Y:S01]  /*7dc0*/  S2R R13, SR_CgaCtaId ;  /* 0x00000000000d7919 */ /* 0x000f220000008800 */
[----:B------:R-:W-:Y:S01]  /*7dd0*/  LOP3.LUT P0, R7, R2, 0x1f, RZ, 0xc0, !PT ;  /* 0x0000001f02077812 */ /* 0x000fe2000780c0ff */
[----:B------:R-:W-:Y:S05]  /*7de0*/  WARPSYNC.ALL ;  /* 0x0000000000007948 */ /* 0x000fea0003800000 */
[----:B------:R-:W-:Y:S02]  /*7df0*/  MOV R12, 0x400 ;  /* 0x00000400000c7802 */ /* 0x000fe40000000f00 */
[----:B-1----:R-:W-:Y:S02]  /*7e00*/  FMNMX.FTZ R5, R0, R14, !PT ;  /* 0x0000000e00057209 */ /* 0x002fe40007810000 */
[----:B----4-:R-:W-:-:S04]  /*7e10*/  LEA R4, R13, R12, 0x18 ;  /* 0x0000000c0d047211 */ /* 0x010fc800078ec0ff */
[----:B0-----:R-:W-:-:S05]  /*7e20*/  @!P0 LEA.HI R0, R2, R4, RZ, 0x1d ;  /* 0x0000000402008211 */ /* 0x001fca00078fe8ff */
[----:B------:R0:W-:Y:S01]  /*7e30*/  @!P0 STS [R0], R5 ;  /* 0x0000000500008388 */ /* 0x0001e20000000800 */
[----:B------:R-:W-:Y:S01]  /*7e40*/  BAR.SYNC.DEFER_BLOCKING 0x0 ;  /* 0x0000000000007b1d */ /* 0x000fe20000010000 */
[C---:B------:R-:W-:Y:S01]  /*7e50*/  ISETP.GT.U32.AND P0, PT, R7.reuse, 0x1, PT ;  /* 0x000000010700780c */ /* 0x040fe20003f04070 */
[----:B------:R-:W-:Y:S01]  /*7e60*/  IMAD.MOV.U32 R9, RZ, RZ, -0x800001 ;  /* 0xff7fffffff097424 */ /* 0x000fe200078e00ff */
[----:B0-----:R-:W-:Y:S01]  /*7e70*/  LEA R0, R7, R4, 0x2 ;  /* 0x0000000407007211 */ /* 0x001fe200078e10ff */
[----:B------:R-:W-:Y:S02]  /*7e80*/  VIADD R5, R2, UR11 ;  /* 0x0000000b02057c36 */ /* 0x000fe40008000000 */
[----:B------:R-:W-:Y:S01]  /*7e90*/  HFMA2 R8, -RZ, RZ, 0, 0 ;  /* 0x00000000ff087431 */ /* 0x000fe200000001ff */
[----:B------:R-:W-:Y:S07]  /*7ea0*/  BSSY.RECONVERGENT B0, `(.L_x_1177) ;  /* 0x0000150000007945 */ /* 0x000fee0003800200 */
[----:B------:R-:W0:Y:S01]  /*7eb0*/  @!P0 LDS R9, [R0] ;  /* 0x0000000000098984 */ /* 0x000e220000000800 */
[----:B------:R-:W-:-:S03]  /*7ec0*/  ISETP.GE.AND P0, PT, R5, UR44, PT ;  /* 0x0000002c05007c0c */ /* 0x000fc6000bf06270 */
[----:B0-----:R-:W0:Y:S02]  /*7ed0*/  SHFL.BFLY PT, R6, R9, 0x1, 0x1f ;  /* 0x0c201f0009067f89 */ /* 0x001e2400000e0000 */
[----:B0-----:R-:W-:-:S06]  /*7ee0*/  FMNMX.FTZ R6, R6, R9, !PT ;  /* 0x0000000906067209 */ /* 0x001fcc0007810000 */
[----:B------:R-:W0:Y:S02]  /*7ef0*/  SHFL.IDX PT, R6, R6, RZ, 0x1f ;  /* 0x00001fff06067589 */ /* 0x000e2400000e0000 */
[----:B------:R-:W-:Y:S05]  /*7f00*/  @P0 BRA `(.L_x_1178) ;  /* 0x0000001400240947 */ /* 0x000fea0003800000 */
[----:B------:R-:W1:Y:S02]  /*7f10*/  LDC.64 R10, c[0x0][0x420] ;  /* 0x00010800ff0a7b82 */ /* 0x000e640000000a00 */
[----:B-1----:R-:W-:-:S04]  /*7f20*/  ISETP.NE.U32.AND P0, PT, R10, RZ, PT ;  /* 0x000000ff0a00720c */ /* 0x002fc80003f05070 */
[----:B------:R-:W-:-:S13]  /*7f30*/  ISETP.NE.AND.EX P0, PT, R11, RZ, PT, P0 ;  /* 0x000000ff0b00720c */ /* 0x000fda0003f05300 */
[----:B------:R-:W-:Y:S05]  /*7f40*/  @P0 BRA `(.L_x_1179) ;  /* 0x0000000c00940947 */ /* 0x000fea0003800000 */
[----:B------:R-:W-:Y:S01]  /*7f50*/  IMAD.MOV.U32 R10, RZ, RZ, 0x40 ;  /* 0x00000040ff0a7424 */ /* 0x000fe200078e00ff */
[----:B------:R-:W-:Y:S01]  /*7f60*/  LOP3.LUT R8, RZ, R2, RZ, 0x33, !PT ;  /* 0x00000002ff087212 */ /* 0x000fe200078e33ff */
[----:B------:R-:W-:Y:S01]  /*7f70*/  BSSY.RECONVERGENT B1, `(.L_x_1180) ;  /* 0x000001c000017945 */ /* 0x000fe20003800200 */
[----:B------:R-:W-:Y:S02]  /*7f80*/  MOV R9, R5 ;  /* 0x0000000500097202 */ /* 0x000fe40000000f00 */
[----:B------:R-:W-:-:S04]  /*7f90*/  VIADDMNMX R3, R5, R10, UR44, !PT ;  /* 0x0000002c05037e46 */ /* 0x000fc8000f80010a */
[----:B------:R-:W-:-:S04]  /*7fa0*/  IADD3 R3, PT, PT, R3, -UR11, R8 ;  /* 0x8000000b03037c10 */ /* 0x000fc8000fffe008 */
[C---:B------:R-:W-:Y:S02]  /*7fb0*/  LOP3.LUT R8, R3.reuse, 0xc0, RZ, 0xc0, !PT ;  /* 0x000000c003087812 */ /* 0x040fe400078ec0ff */
[----:B------:R-:W-:Y:S02]  /*7fc0*/  ISETP.GE.U32.AND P1, PT, R3, 0xc0, PT ;  /* 0x000000c00300780c */ /* 0x000fe40003f26070 */
[----:B------:R-:W-:Y:S01]  /*7fd0*/  ISETP.NE.AND P0, PT, R8, 0xc0, PT ;  /* 0x000000c00800780c */ /* 0x000fe20003f05270 */
[----:B------:R-:W-:-:S12]  /*7fe0*/  IMAD.MOV.U32 R8, RZ, RZ, RZ ;  /* 0x000000ffff087224 */ /* 0x000fd800078e00ff */
[----:B------:R-:W-:Y:S05]  /*7ff0*/  @!P0 BRA `(.L_x_1181) ;  /* 0x00000000004c8947 */ /* 0x000fea0003800000 */
[----:B------:R-:W-:Y:S01]  /*8000*/  VIADD R8, R12, 0x410 ;  /* 0x000004100c087836 */ /* 0x000fe20000000000 */
[----:B------:R-:W-:Y:S02]  /*8010*/  LEA.HI R3, R3, 0x1, RZ, 0x1a ;  /* 0x0000000103037811 */ /* 0x000fe400078fd0ff */
[----:B------:R-:W-:Y:S02]  /*8020*/  MOV R9, R5 ;  /* 0x0000000500097202 */ /* 0x000fe40000000f00 */
[----:B------:R-:W-:Y:S01]  /*8030*/  LEA R11, R13, R8, 0x18 ;  /* 0x000000080d0b7211 */ /* 0x000fe200078ec0ff */
[----:B------:R-:W-:Y:S01]  /*8040*/  IMAD.MOV.U32 R8, RZ, RZ, RZ ;  /* 0x000000ffff087224 */ /* 0x000fe200078e00ff */
[----:B------:R-:W-:-:S03]  /*8050*/  LOP3.LUT R3, R3, 0x3, RZ, 0xc0, !PT ;  /* 0x0000000303037812 */ /* 0x000fc600078ec0ff */
[----:B------:R-:W-:Y:S02]  /*8060*/  IMAD R10, R2, 0x4, R11 ;  /* 0x00000004020a7824 */ /* 0x000fe400078e020b */
[----:B------:R-:W-:-:S07]  /*8070*/  IMAD.MOV R3, RZ, RZ, -R3 ;  /* 0x000000ffff037224 */ /* 0x000fce00078e0a03 */
.L_x_1182:
[----:B------:R-:W0:Y:S01]  /*8080*/  LDS R11, [R10] ;  /* 0x000000000a0b7984 */ /* 0x000e220000000800 */
[----:B------:R-:W-:Y:S01]  /*8090*/  IADD3 R3, PT, PT, R3, 0x1, RZ ;  /* 0x0000000103037810 */ /* 0x000fe20007ffe0ff */
[----:B------:R-:W-:-:S03]  /*80a0*/  VIADD R9, R9, 0x40 ;  /* 0x0000004009097836 */ /* 0x000fc60000000000 */
        /* <DEDUP_REMOVED lines=8> */
.L_x_1181:
[----:B------:R-:W-:Y:S05]  /*8130*/  BSYNC.RECONVERGENT B1 ;  /* 0x0000000000017941 */ /* 0x000fea0003800200 */
.L_x_1180:
        /* <DEDUP_REMOVED lines=12> */
[----:B------:R-:W-:-:S03]  /*8200*/  PLOP3.LUT P0, PT, PT, PT, PT, 0x8, 0x80 ;  /* 0x000000000080781c */ /* 0x000fc60003f0e170 */
[----:B------:R-:W-:-:S10]  /*8210*/  VIADD R10, R10, 0xfffffd00 ;  /* 0xfffffd000a0a7836 */ /* 0x000fd40000000000 */
.L_x_1185:
[----:B------:R-:W0:Y:S01]  /*8220*/  LDS R11, [R3+-0x200] ;  /* 0xfffe0000030b7984 */ /* 0x000e220000000800 */
[----:B------:R-:W-:-:S03]  /*8230*/  IADD3 R9, PT, PT, R9, 0x400, RZ ;  /* 0x0000040009097810 */ /* 0x000fc60007ffe0ff */
[----:B------:R-:W1:Y:S01]  /*8240*/  LDS R13, [R3+-0x100] ;  /* 0xffff0000030d7984 */ /* 0x000e620000000800 */
[----:B------:R-:W-:-:S03]  /*8250*/  ISETP.GE.AND P1, PT, R9, R10, PT ;  /* 0x0000000a0900720c */ /* 0x000fc60003f26270 */
[----:B------:R-:W4:Y:S04]  /*8260*/  LDS R15, [R3] ;  /* 0x00000000030f7984 */ /* 0x000f280000000800 */
[----:B------:R-:W5:Y:S04]  /*8270*/  LDS R17, [R3+0x100] ;  /* 0x0001000003117984 */ /* 0x000f680000000800 */
[----:B------:R-:W3:Y:S04]  /*8280*/  LDS R19, [R3+0x200] ;  /* 0x0002000003137984 */ /* 0x000ee80000000800 */
[----:B------:R-:W3:Y:S04]  /*8290*/  LDS R21, [R3+0x300] ;  /* 0x0003000003157984 */ /* 0x000ee80000000800 */
[----:B------:R-:W3:Y:S04]  /*82a0*/  LDS R23, [R3+0x400] ;  /* 0x0004000003177984 */ /* 0x000ee80000000800 */
[----:B--2---:R-:W2:Y:S04]  /*82b0*/  LDS R25, [R3+0x500] ;  /* 0x0005000003197984 */ /* 0x004ea80000000800 */
[----:B------:R-:W2:Y:S04]  /*82c0*/  LDS R27, [R3+0x600] ;  /* 0x00060000031b7984 */ /* 0x000ea80000000800 */
[----:B------:R-:W2:Y:S04]  /*82d0*/  LDS R29, [R3+0x700] ;  /* 0x00070000031d7984 */ /* 0x000ea80000000800 */
[----:B------:R-:W2:Y:S01]  /*82e0*/  LDS R31, [R3+0x800] ;  /* 0x00080000031f7984 */ /* 0x000ea20000000800 */
[----:B0-----:R-:W-:-:S03]  /*82f0*/  FADD.FTZ R11, -R6, R11 ;  /* 0x0000000b060b7221 */ /* 0x001fc60000010100 */
[----:B------:R-:W0:Y:S01]  /*8300*/  LDS R33, [R3+0x900] ;  /* 0x0009000003217984 */ /* 0x000e220000000800 */
[C---:B-1----:R-:W-:Y:S01]  /*8310*/  FADD.FTZ R13, -R6.reuse, R13 ;  /* 0x0000000d060d7221 */ /* 0x042fe20000010100 */
[----:B------:R-:W-:Y:S02]  /*8320*/  FMUL.FTZ R11, R11, 1.4426950216293334961 ;  /* 0x3fb8aa3b0b0b7820 */ /* 0x000fe40000410000 */
[----:B------:R-:W1:Y:S01]  /*8330*/  LDS R35, [R3+0xa00] ;  /* 0x000a000003237984 */ /* 0x000e620000000800 */
[C---:B----4-:R-:W-:Y:S01]  /*8340*/  FADD.FTZ R15, -R6.reuse, R15 ;  /* 0x0000000f060f7221 */ /* 0x050fe20000010100 */
[----:B------:R-:W-:Y:S02]  /*8350*/  FMUL.FTZ R13, R13, 1.4426950216293334961 ;  /* 0x3fb8aa3b0d0d7820 */ /* 0x000fe40000410000 */
[----:B------:R-:W4:Y:S01]  /*8360*/  MUFU.EX2 R11, R11 ;  /* 0x0000000b000b7308 */ /* 0x000f220000000800 */
[----:B------:R-:W1:Y:S01]  /*8370*/  LDS R37, [R3+0xb00] ;  /* 0x000b000003257984 */ /* 0x000e620000000800 */
[C---:B-----5:R-:W-:Y:S01]  /*8380*/  FADD.FTZ R17, -R6.reuse, R17 ;  /* 0x0000001106117221 */ /* 0x060fe20000010100 */
[----:B------:R-:W-:Y:S01]  /*8390*/  FMUL.FTZ R15, R15, 1.4426950216293334961 ;  /* 0x3fb8aa3b0f0f7820 */ /* 0x000fe20000410000 */
[----:B------:R-:W5:Y:S01]  /*83a0*/  MUFU.EX2 R13, R13 ;  /* 0x0000000d000d7308 */ /* 0x000f620000000800 */
[----:B------:R-:W1:Y:S01]  /*83b0*/  LDS R39, [R3+0xc00] ;  /* 0x000c000003277984 */ /* 0x000e620000000800 */
[C---:B---3--:R-:W-:Y:S01]  /*83c0*/  FADD.FTZ R19, -R6.reuse, R19 ;  /* 0x0000001306137221 */ /* 0x048fe20000010100 */
[----:B------:R-:W-:Y:S01]  /*83d0*/  FMUL.FTZ R17, R17, 1.4426950216293334961 ;  /* 0x3fb8aa3b11117820 */ /* 0x000fe20000410000 */
[C---:B------:R-:W-:Y:S01]  /*83e0*/  FADD.FTZ R21, -R6.reuse, R21 ;  /* 0x0000001506157221 */ /* 0x040fe20000010100 */
[----:B------:R-:W3:Y:S01]  /*83f0*/  MUFU.EX2 R15, R15 ;  /* 0x0000000f000f7308 */ /* 0x000ee20000000800 */
[----:B------:R-:W1:Y:S01]  /*8400*/  LDS R41, [R3+0xd00] ;  /* 0x000d000003297984 */ /* 0x000e620000000800 */
[----:B------:R-:W-:Y:S01]  /*8410*/  FMUL.FTZ R19, R19, 1.4426950216293334961 ;  /* 0x3fb8aa3b13137820 */ /* 0x000fe20000410000 */
[C---:B------:R-:W-:Y:S01]  /*8420*/  FADD.FTZ R23, -R6.reuse, R23 ;  /* 0x0000001706177221 */ /* 0x040fe20000010100 */
[----:B------:R-:W3:Y:S01]  /*8430*/  MUFU.EX2 R17, R17 ;  /* 0x0000001100117308 */ /* 0x000ee20000000800 */
[----:B------:R-:W-:Y:S01]  /*8440*/  FMUL.FTZ R21, R21, 1.4426950216293334961 ;  /* 0x3fb8aa3b15157820 */ /* 0x000fe20000410000 */
[----:B----4-:R-:W-:Y:S01]  /*8450*/  FADD.FTZ R8, R11, R8 ;  /* 0x000000080b087221 */ /* 0x010fe20000010000 */
[----:B--2---:R-:W-:Y:S01]  /*8460*/  FADD.FTZ R25, -R6, R25 ;  /* 0x0000001906197221 */ /* 0x004fe20000010100 */
[----:B------:R-:W2:Y:S01]  /*8470*/  MUFU.EX2 R19, R19 ;  /* 0x0000001300137308 */ /* 0x000ea20000000800 */
[----:B------:R-:W-:Y:S01]  /*8480*/  FMUL.FTZ R23, R23, 1.4426950216293334961 ;  /* 0x3fb8aa3b17177820 */ /* 0x000fe20000410000 */
[----:B-----5:R-:W-:Y:S01]  /*8490*/  FADD.FTZ R8, R8, R13 ;  /* 0x0000000d08087221 */ /* 0x020fe20000010000 */
[----:B------:R-:W-:Y:S01]  /*84a0*/  FADD.FTZ R27, -R6, R27 ;  /* 0x0000001b061b7221 */ /* 0x000fe20000010100 */
[----:B------:R-:W4:Y:S01]  /*84b0*/  MUFU.EX2 R21, R21 ;  /* 0x0000001500157308 */ /* 0x000f220000000800 */
[----:B------:R-:W-:Y:S01]  /*84c0*/  FMUL.FTZ R25, R25, 1.4426950216293334961 ;  /* 0x3fb8aa3b19197820 */ /* 0x000fe20000410000 */
[----:B---3--:R-:W-:Y:S01]  /*84d0*/  FADD.FTZ R8, R8, R15 ;  /* 0x0000000f08087221 */ /* 0x008fe20000010000 */
[----:B------:R-:W-:Y:S01]  /*84e0*/  FADD.FTZ R29, -R6, R29 ;  /* 0x0000001d061d7221 */ /* 0x000fe20000010100 */
[----:B------:R-:W3:Y:S01]  /*84f0*/  MUFU.EX2 R23, R23 ;  /* 0x0000001700177308 */ /* 0x000ee20000000800 */
[----:B------:R-:W-:Y:S01]  /*8500*/  FMUL.FTZ R27, R27, 1.4426950216293334961 ;  /* 0x3fb8aa3b1b1b7820 */ /* 0x000fe20000410000 */
[----:B------:R-:W-:Y:S01]  /*8510*/  FADD.FTZ R8, R8, R17 ;  /* 0x0000001108087221 */ /* 0x000fe20000010000 */
[----:B------:R-:W-:Y:S01]  /*8520*/  FADD.FTZ R31, -R6, R31 ;  /* 0x0000001f061f7221 */ /* 0x000fe20000010100 */
[----:B------:R-:W5:Y:S01]  /*8530*/  MUFU.EX2 R25, R25 ;  /* 0x0000001900197308 */ /* 0x000f620000000800 */
[----:B------:R-:W-:Y:S01]  /*8540*/  FMUL.FTZ R29, R29, 1.4426950216293334961 ;  /* 0x3fb8aa3b1d1d7820 */ /* 0x000fe20000410000 */
[----:B--2---:R-:W-:Y:S01]  /*8550*/  FADD.FTZ R8, R8, R19 ;  /* 0x0000001308087221 */ /* 0x004fe20000010000 */
[----:B0-----:R-:W-:Y:S01]  /*8560*/  FADD.FTZ R33, -R6, R33 ;  /* 0x0000002106217221 */ /* 0x001fe20000010100 */
[----:B------:R-:W0:Y:S01]  /*8570*/  MUFU.EX2 R27, R27 ;  /* 0x0000001b001b7308 */ /* 0x000e220000000800 */
[----:B------:R-:W-:Y:S01]  /*8580*/  FMUL.FTZ R31, R31, 1.4426950216293334961 ;  /* 0x3fb8aa3b1f1f7820 */ /* 0x000fe20000410000 */
[----:B----4-:R-:W-:Y:S01]  /*8590*/  FADD.FTZ R8, R8, R21 ;  /* 0x0000001508087221 */ /* 0x010fe20000010000 */
[----:B-1----:R-:W-:Y:S01]  /*85a0*/  FADD.FTZ R35, -R6, R35 ;  /* 0x0000002306237221 */ /* 0x002fe20000010100 */
[----:B------:R-:W1:Y:S01]  /*85b0*/  MUFU.EX2 R29, R29 ;  /* 0x0000001d001d7308 */ /* 0x000e620000000800 */
[----:B------:R-:W-:Y:S01]  /*85c0*/  FMUL.FTZ R33, R33, 1.4426950216293334961 ;  /* 0x3fb8aa3b21217820 */ /* 0x000fe20000410000 */
[----:B---3--:R-:W-:Y:S01]  /*85d0*/  FADD.FTZ R8, R8, R23 ;  /* 0x0000001708087221 */ /* 0x008fe20000010000 */
[----:B------:R-:W-:Y:S01]  /*85e0*/  FMUL.FTZ R35, R35, 1.4426950216293334961 ;  /* 0x3fb8aa3b23237820 */ /* 0x000fe20000410000 */
[----:B------:R-:W2:Y:S01]  /*85f0*/  MUFU.EX2 R31, R31 ;  /* 0x0000001f001f7308 */ /* 0x000ea20000000800 */
[----:B------:R-:W-:Y:S01]  /*8600*/  FADD.FTZ R37, -R6, R37 ;  /* 0x0000002506257221 */ /* 0x000fe20000010100 */
[----:B-----5:R-:W-:Y:S01]  /*8610*/  FADD.FTZ R8, R8, R25 ;  /* 0x0000001908087221 */ /* 0x020fe20000010000 */
[----:B------:R-:W-:Y:S01]  /*8620*/  STS [R3+-0x200], R11 ;  /* 0xfffe000b03007388 */ /* 0x000fe20000000800 */
        /* <DEDUP_REMOVED lines=35> */
.L_x_1184:
[----:B------:R-:W-:Y:S05]  /*8860*/  BSYNC.RECONVERGENT B1 ;  /* 0x0000000000017941 */ /* 0x000fea0003800200 */
.L_x_1183:
[----:B------:R-:W-:Y:S01]  /*8870*/  IADD3 R10, PT, PT, -R9, UR44, RZ ;  /* 0x0000002c090a7c10 */ /* 0x000fe2000fffe1ff */
[----:B------:R-:W-:Y:S03]  /*8880*/  BSSY.RECONVERGENT B1, `(.L_x_1186) ;  /* 0x0000036000017945 */ /* 0x000fe60003800200 */
[----:B------:R-:W-:-:S13]  /*8890*/  ISETP.GT.AND P1, PT, R10, 0x100, PT ;  /* 0x000001000a00780c */ /* 0x000fda0003f24270 */
[----:B------:R-:W-:Y:S05]  /*88a0*/  @!P1 BRA `(.L_x_1187) ;  /* 0x0000000000cc9947 */ /* 0x000fea0003800000 */
[----:B------:R-:W0:Y:S01]  /*88b0*/  LDS R11, [R3+-0x200] ;  /* 0xfffe0000030b7984 */ /* 0x000e220000000800 */
[----:B------:R-:W-:Y:S01]  /*88c0*/  PLOP3.LUT P0, PT, PT, PT, PT, 0x8, 0x80 ;  /* 0x000000000080781c */ /* 0x000fe20003f0e170 */
[----:B------:R-:W-:Y:S02]  /*88d0*/  VIADD R9, R9, 0x200 ;  /* 0x0000020009097836 */ /* 0x000fe40000000000 */
[----:B------:R-:W1:Y:S04]  /*88e0*/  LDS R13, [R3+-0x100] ;  /* 0xffff0000030d7984 */ /* 0x000e680000000800 */
[----:B------:R-:W4:Y:S04]  /*88f0*/  LDS R15, [R3] ;  /* 0x00000000030f7984 */ /* 0x000f280000000800 */
[----:B------:R-:W5:Y:S04]  /*8900*/  LDS R17, [R3+0x100] ;  /* 0x0001000003117984 */ /* 0x000f680000000800 */
[----:B------:R-:W3:Y:S04]  /*8910*/  LDS R19, [R3+0x200] ;  /* 0x0002000003137984 */ /* 0x000ee80000000800 */
[----:B------:R-:W3:Y:S04]  /*8920*/  LDS R21, [R3+0x300] ;  /* 0x0003000003157984 */ /* 0x000ee80000000800 */
[----:B------:R-:W3:Y:S04]  /*8930*/  LDS R23, [R3+0x400] ;  /* 0x0004000003177984 */ /* 0x000ee80000000800 */
[----:B--2---:R-:W2:Y:S01]  /*8940*/  LDS R25, [R3+0x500] ;  /* 0x0005000003197984 */ /* 0x004ea20000000800 */
[C---:B0-----:R-:W-:Y:S01]  /*8950*/  FADD.FTZ R11, -R6.reuse, R11 ;  /* 0x0000000b060b7221 */ /* 0x041fe20000010100 */
[----:B-1----:R-:W-:-:S03]  /*8960*/  FADD.FTZ R13, -R6, R13 ;  /* 0x0000000d060d7221 */ /* 0x002fc60000010100 */
[----:B------:R-:W-:Y:S01]  /*8970*/  FMUL.FTZ R11, R11, 1.4426950216293334961 ;  /* 0x3fb8aa3b0b0b7820 */ /* 0x000fe20000410000 */
[----:B----4-:R-:W-:Y:S01]  /*8980*/  FADD.FTZ R15, -R6, R15 ;  /* 0x0000000f060f7221 */ /* 0x010fe20000010100 */
[----:B------:R-:W-:-:S04]  /*8990*/  FMUL.FTZ R13, R13, 1.4426950216293334961 ;  /* 0x3fb8aa3b0d0d7820 */ /* 0x000fc80000410000 */
[----:B------:R-:W0:Y:S01]  /*89a0*/  MUFU.EX2 R11, R11 ;  /* 0x0000000b000b7308 */ /* 0x000e220000000800 */
[C---:B-----5:R-:W-:Y:S01]  /*89b0*/  FADD.FTZ R17, -R6.reuse, R17 ;  /* 0x0000001106117221 */ /* 0x060fe20000010100 */
[----:B------:R-:W-:Y:S02]  /*89c0*/  FMUL.FTZ R15, R15, 1.4426950216293334961 ;  /* 0x3fb8aa3b0f0f7820 */ /* 0x000fe40000410000 */
[----:B------:R-:W1:Y:S01]  /*89d0*/  MUFU.EX2 R13, R13 ;  /* 0x0000000d000d7308 */ /* 0x000e620000000800 */
[C---:B---3--:R-:W-:Y:S01]  /*89e0*/  FADD.FTZ R19, -R6.reuse, R19 ;  /* 0x0000001306137221 */ /* 0x048fe20000010100 */
[----:B------:R-:W-:Y:S02]  /*89f0*/  FMUL.FTZ R17, R17, 1.4426950216293334961 ;  /* 0x3fb8aa3b11117820 */ /* 0x000fe40000410000 */
[----:B------:R-:W3:Y:S01]  /*8a00*/  MUFU.EX2 R15, R15 ;  /* 0x0000000f000f7308 */ /* 0x000ee20000000800 */
[----:B------:R-:W-:Y:S01]  /*8a10*/  FADD.FTZ R21, -R6, R21 ;  /* 0x0000001506157221 */ /* 0x000fe20000010100 */
[----:B------:R-:W-:-:S02]  /*8a20*/  FMUL.FTZ R19, R19, 1.4426950216293334961 ;  /* 0x3fb8aa3b13137820 */ /* 0x000fc40000410000 */
[----:B------:R-:W4:Y:S01]  /*8a30*/  MUFU.EX2 R17, R17 ;  /* 0x0000001100117308 */ /* 0x000f220000000800 */
[----:B------:R-:W-:Y:S01]  /*8a40*/  FADD.FTZ R23, -R6, R23 ;  /* 0x0000001706177221 */ /* 0x000fe20000010100 */
[----:B------:R-:W-:Y:S01]  /*8a50*/  FMUL.FTZ R21, R21, 1.4426950216293334961 ;  /* 0x3fb8aa3b15157820 */ /* 0x000fe20000410000 */
[----:B0-----:R-:W-:Y:S01]  /*8a60*/  FADD.FTZ R8, R8, R11 ;  /* 0x0000000b08087221 */ /* 0x001fe20000010000 */
[----:B------:R-:W0:Y:S01]  /*8a70*/  MUFU.EX2 R19, R19 ;  /* 0x0000001300137308 */ /* 0x000e220000000800 */
[----:B--2---:R-:W-:Y:S01]  /*8a80*/  FADD.FTZ R25, -R6, R25 ;  /* 0x0000001906197221 */ /* 0x004fe20000010100 */
[----:B------:R-:W-:Y:S01]  /*8a90*/  FMUL.FTZ R23, R23, 1.4426950216293334961 ;  /* 0x3fb8aa3b17177820 */ /* 0x000fe20000410000 */
[----:B-1----:R-:W-:Y:S01]  /*8aa0*/  FADD.FTZ R8, R8, R13 ;  /* 0x0000000d08087221 */ /* 0x002fe20000010000 */
[----:B------:R-:W1:Y:S01]  /*8ab0*/  MUFU.EX2 R21, R21 ;  /* 0x0000001500157308 */ /* 0x000e620000000800 */
[----:B------:R-:W-:Y:S01]  /*8ac0*/  FMUL.FTZ R25, R25, 1.4426950216293334961 ;  /* 0x3fb8aa3b19197820 */ /* 0x000fe20000410000 */
[----:B------:R-:W-:Y:S01]  /*8ad0*/  STS [R3+-0x200], R11 ;  /* 0xfffe000b03007388 */ /* 0x000fe20000000800 */
[----:B---3--:R-:W-:Y:S01]  /*8ae0*/  FADD.FTZ R8, R8, R15 ;  /* 0x0000000f08087221 */ /* 0x008fe20000010000 */
[----:B------:R-:W2:Y:S02]  /*8af0*/  MUFU.EX2 R23, R23 ;  /* 0x0000001700177308 */ /* 0x000ea40000000800 */
[----:B------:R-:W-:Y:S01]  /*8b00*/  STS [R3+-0x100], R13 ;  /* 0xffff000d03007388 */ /* 0x000fe20000000800 */
[----:B----4-:R-:W-:Y:S01]  /*8b10*/  FADD.FTZ R8, R8, R17 ;  /* 0x0000001108087221 */ /* 0x010fe20000010000 */
        /* <DEDUP_REMOVED lines=12> */
.L_x_1187:
[----:B------:R-:W-:Y:S05]  /*8be0*/  BSYNC.RECONVERGENT B1 ;  /* 0x0000000000017941 */ /* 0x000fea0003800200 */
.L_x_1186:
[----:B------:R-:W-:-:S13]  /*8bf0*/  ISETP.LT.OR P0, PT, R9, UR44, P0 ;  /* 0x0000002c09007c0c */ /* 0x000fda0008701670 */
[----:B------:R-:W-:Y:S05]  /*8c00*/  @!P0 BRA `(.L_x_1178) ;  /* 0x0000000400e48947 */ /* 0x000fea0003800000 */
[----:B------:R-:W0:Y:S04]  /*8c10*/  LDS R9, [R3+-0x200] ;  /* 0xfffe000003097984 */ /* 0x000e280000000800 */
[----:B------:R-:W1:Y:S04]  /*8c20*/  LDS R11, [R3+-0x100] ;  /* 0xffff0000030b7984 */ /* 0x000e680000000800 */
[----:B------:R-:W4:Y:S04]  /*8c30*/  LDS R13, [R3] ;  /* 0x00000000030d7984 */ /* 0x000f280000000800 */
[----:B------:R-:W5:Y:S01]  /*8c40*/  LDS R15, [R3+0x100] ;  /* 0x00010000030f7984 */ /* 0x000f620000000800 */
[C---:B0-----:R-:W-:Y:S01]  /*8c50*/  FADD.FTZ R9, -R6.reuse, R9 ;  /* 0x0000000906097221 */ /* 0x041fe20000010100 */
[----:B-1----:R-:W-:-:S03]  /*8c60*/  FADD.FTZ R11, -R6, R11 ;  /* 0x0000000b060b7221 */ /* 0x002fc60000010100 */
[----:B------:R-:W-:Y:S01]  /*8c70*/  FMUL.FTZ R9, R9, 1.4426950216293334961 ;  /* 0x3fb8aa3b09097820 */ /* 0x000fe20000410000 */
[----:B----4-:R-:W-:Y:S01]  /*8c80*/  FADD.FTZ R13, -R6, R13 ;  /* 0x0000000d060d7221 */ /* 0x010fe20000010100 */
[----:B------:R-:W-:-:S04]  /*8c90*/  FMUL.FTZ R11, R11, 1.4426950216293334961 ;  /* 0x3fb8aa3b0b0b7820 */ /* 0x000fc80000410000 */
[----:B------:R-:W0:Y:S01]  /*8ca0*/  MUFU.EX2 R9, R9 ;  /* 0x0000000900097308 */ /* 0x000e220000000800 */
[----:B-----5:R-:W-:Y:S01]  /*8cb0*/  FADD.FTZ R15, -R6, R15 ;  /* 0x0000000f060f7221 */ /* 0x020fe20000010100 */
[----:B------:R-:W-:Y:S02]  /*8cc0*/  FMUL.FTZ R13, R13, 1.4426950216293334961 ;  /* 0x3fb8aa3b0d0d7820 */ /* 0x000fe40000410000 */
[----:B------:R-:W1:Y:S01]  /*8cd0*/  MUFU.EX2 R11, R11 ;  /* 0x0000000b000b7308 */ /* 0x000e620000000800 */
[----:B------:R-:W-:-:S03]  /*8ce0*/  FMUL.FTZ R15, R15, 1.4426950216293334961 ;  /* 0x3fb8aa3b0f0f7820 */ /* 0x000fc60000410000 */
[----:B------:R-:W4:Y:S04]  /*8cf0*/  MUFU.EX2 R13, R13 ;  /* 0x0000000d000d7308 */ /* 0x000f280000000800 */
[----:B------:R-:W5:Y:S01]  /*8d00*/  MUFU.EX2 R15, R15 ;  /* 0x0000000f000f7308 */ /* 0x000f620000000800 */
[----:B0-----:R0:W-:Y:S01]  /*8d10*/  STS [R3+-0x200], R9 ;  /* 0xfffe000903007388 */ /* 0x0011e20000000800 */
[----:B------:R-:W-:-:S03]  /*8d20*/  FADD.FTZ R8, R8, R9 ;  /* 0x0000000908087221 */ /* 0x000fc60000010000 */
[----:B-1----:R0:W-:Y:S01]  /*8d30*/  STS [R3+-0x100], R11 ;  /* 0xffff000b03007388 */ /* 0x0021e20000000800 */
[----:B------:R-:W-:-:S03]  /*8d40*/  FADD.FTZ R8, R8, R11 ;  /* 0x0000000b08087221 */ /* 0x000fc60000010000 */
[----:B----4-:R0:W-:Y:S01]  /*8d50*/  STS [R3], R13 ;  /* 0x0000000d03007388 */ /* 0x0101e20000000800 */
[----:B------:R-:W-:-:S03]  /*8d60*/  FADD.FTZ R8, R8, R13 ;  /* 0x0000000d08087221 */ /* 0x000fc60000010000 */
[----:B-----5:R0:W-:Y:S01]  /*8d70*/  STS [R3+0x100], R15 ;  /* 0x0001000f03007388 */ /* 0x0201e20000000800 */
[----:B------:R-:W-:Y:S01]  /*8d80*/  FADD.FTZ R8, R8, R15 ;  /* 0x0000000f08087221 */ /* 0x000fe20000010000 */
[----:B------:R-:W-:Y:S06]  /*8d90*/  BRA `(.L_x_1178) ;  /* 0x0000000400807947 */ /* 0x000fec0003800000 */
.L_x_1179:
[----:B------:R-:W-:Y:S01]  /*8da0*/  IMAD.MOV.U32 R8, RZ, RZ, 0x40 ;  /* 0x00000040ff087424 */ /* 0x000fe200078e00ff */
[----:B------:R-:W1:Y:S01]  /*8db0*/  S2UR UR4, SR_CTAID.Y ;  /* 0x00000000000479c3 */ /* 0x000e620000002600 */
[----:B------:R-:W-:Y:S01]  /*8dc0*/  LOP3.LUT R9, RZ, R2, RZ, 0x33, !PT ;  /* 0x00000002ff097212 */ /* 0x000fe200078e33ff */
[----:B------:R-:W-:Y:S02]  /*8dd0*/  BSSY.RECONVERGENT B1, `(.L_x_1188) ;  /* 0x0000025000017945 */ /* 0x000fe40003800200 */
[----:B------:R-:W-:-:S04]  /*8de0*/  VIADDMNMX R8, R5, R8, UR44, !PT ;  /* 0x0000002c05087e46 */ /* 0x000fc8000f800108 */
[----:B------:R-:W-:-:S04]  /*8df0*/  IADD3 R9, PT, PT, R8, -UR11, R9 ;  /* 0x8000000b08097c10 */ /* 0x000fc8000fffe009 */
[C---:B------:R-:W-:Y:S02]  /*8e00*/  LOP3.LUT R8, R9.reuse, 0xc0, RZ, 0xc0, !PT ;  /* 0x000000c009087812 */ /* 0x040fe400078ec0ff */
[----:B------:R-:W-:Y:S02]  /*8e10*/  ISETP.GE.U32.AND P0, PT, R9, 0xc0, PT ;  /* 0x000000c00900780c */ /* 0x000fe40003f06070 */
[----:B------:R-:W-:Y:S01]  /*8e20*/  ISETP.NE.AND P1, PT, R8, 0xc0, PT ;  /* 0x000000c00800780c */ /* 0x000fe20003f25270 */
[----:B------:R-:W-:Y:S02]  /*8e30*/  IMAD.MOV.U32 R8, RZ, RZ, RZ ;  /* 0x000000ffff087224 */ /* 0x000fe400078e00ff */
[----:B-1----:R-:W-:Y:S01]  /*8e40*/  IMAD R18, R3, UR4, RZ ;  /* 0x0000000403127c24 */ /* 0x002fe2000f8e02ff */
[----:B------:R-:W-:-:S04]  /*8e50*/  MOV R3, R5 ;  /* 0x0000000500037202 */ /* 0x000fc80000000f00 */
[----:B------:R-:W-:-:S05]  /*8e60*/  SHF.R.S32.HI R20, RZ, 0x1f, R18 ;  /* 0x0000001fff147819 */ /* 0x000fca0000011412 */
[----:B------:R-:W-:Y:S05]  /*8e70*/  @!P1 BRA `(.L_x_1189) ;  /* 0x0000000000689947 */ /* 0x000fea0003800000 */
[----:B------:R-:W-:Y:S01]  /*8e80*/  VIADD R12, R12, 0x410 ;  /* 0x000004100c0c7836 */ /* 0x000fe20000000000 */
[----:B------:R-:W-:Y:S01]  /*8e90*/  LEA.HI R3, R9, 0x1, RZ, 0x1a ;  /* 0x0000000109037811 */ /* 0x000fe200078fd0ff */
[----:B------:R-:W-:Y:S01]  /*8ea0*/  IMAD.MOV.U32 R8, RZ, RZ, RZ ;  /* 0x000000ffff087224 */ /* 0x000fe200078e00ff */
[----:B------:R-:W-:Y:S02]  /*8eb0*/  IADD3 R10, P1, P2, R18, R10, R5 ;  /* 0x0000000a120a7210 */ /* 0x000fe40007a3e005 */
[----:B------:R-:W-:Y:S02]  /*8ec0*/  LEA R13, R13, R12, 0x18 ;  /* 0x0000000c0d0d7211 */ /* 0x000fe400078ec0ff */
[----:B------:R-:W-:Y:S02]  /*8ed0*/  LOP3.LUT R9, R3, 0x3, RZ, 0xc0, !PT ;  /* 0x0000000303097812 */ /* 0x000fe400078ec0ff */
[----:B------:R-:W-:Y:S01]  /*8ee0*/  IADD3.X R11, PT, PT, R20, R11, RZ, P1, P2 ;  /* 0x0000000b140b7210 */ /* 0x000fe20000fe44ff */
[----:B------:R-:W-:Y:S01]  /*8ef0*/  IMAD R12, R2, 0x4, R13 ;  /* 0x00000004020c7824 */ /* 0x000fe200078e020d */
[----:B------:R-:W-:Y:S01]  /*8f00*/  MOV R3, R5 ;  /* 0x0000000500037202 */ /* 0x000fe20000000f00 */
[----:B------:R-:W-:-:S07]  /*8f10*/  IMAD.MOV R9, RZ, RZ, -R9 ;  /* 0x000000ffff097224 */ /* 0x000fce00078e0a09 */
.L_x_1190:
[----:B------:R1:W4:Y:S01]  /*8f20*/  LDG.E.U8 R13, desc[UR36][R10.64] ;  /* 0x000000240a0d7981 */ /* 0x000322000c1e1100 */
[----:B------:R-:W-:Y:S02]  /*8f30*/  VIADD R9, R9, 0x1 ;  /* 0x0000000109097836 */ /* 0x000fe40000000000 */
[----:B------:R-:W-:Y:S01]  /*8f40*/  VIADD R3, R3, 0x40 ;  /* 0x0000004003037836 */ /* 0x000fe20000000000 */
[----:B-1----:R-:W-:-:S04]  /*8f50*/  IADD3 R10, P2, PT, R10, 0x40, RZ ;  /* 0x000000400a0a7810 */ /* 0x002fc80007f5e0ff */
[----:B------:R-:W-:Y:S02]  /*8f60*/  IADD3.X R11, PT, PT, RZ, R11, RZ, P2, !PT ;  /* 0x0000000bff0b7210 */ /* 0x000fe400017fe4ff */
[----:B----4-:R-:W-:-:S13]  /*8f70*/  ISETP.NE.AND P1, PT, R13, RZ, PT ;  /* 0x000000ff0d00720c */ /* 0x010fda0003f25270 */
[----:B------:R-:W0:Y:S02]  /*8f80*/  @!P1 LDS R13, [R12] ;  /* 0x000000000c0d9984 */ /* 0x000e240000000800 */
[----:B0-----:R-:W-:Y:S01]  /*8f90*/  @!P1 FADD.FTZ R14, -R6, R13 ;  /* 0x0000000d060e9221 */ /* 0x001fe20000010100 */
[----:B------:R-:W-:-:S03]  /*8fa0*/  HFMA2 R13, -RZ, RZ, 0, 0 ;  /* 0x00000000ff0d7431 */ /* 0x000fc600000001ff */
[----:B------:R-:W-:-:S04]  /*8fb0*/  @!P1 FMUL.FTZ R14, R14, 1.4426950216293334961 ;  /* 0x3fb8aa3b0e0e9820 */ /* 0x000fc80000410000 */
[----:B------:R-:W0:Y:S01]  /*8fc0*/  @!P1 MUFU.EX2 R13, R14 ;  /* 0x0000000e000d9308 */ /* 0x000e220000000800 */
[----:B------:R-:W-:Y:S01]  /*8fd0*/  ISETP.NE.AND P1, PT, R9, RZ, PT ;  /* 0x000000ff0900720c */ /* 0x000fe20003f25270 */
[----:B0-----:R0:W-:Y:S01]  /*8fe0*/  STS [R12], R13 ;  /* 0x0000000d0c007388 */ /* 0x0011e20000000800 */
[----:B------:R-:W-:Y:S01]  /*8ff0*/  FADD.FTZ R8, R13, R8 ;  /* 0x000000080d087221 */ /* 0x000fe20000010000 */
[----:B0-----:R-:W-:-:S10]  /*9000*/  VIADD R12, R12, 0x100 ;  /* 0x000001000c0c7836 */ /* 0x001fd40000000000 */
[----:B------:R-:W-:Y:S05]  /*9010*/  @P1 BRA `(.L_x_1190) ;  /* 0xfffffffc00c01947 */ /* 0x000fea000383ffff */
.L_x_1189:
[----:B------:R-:W-:Y:S05]  /*9020*/  BSYNC.RECONVERGENT B1 ;  /* 0x0000000000017941 */ /* 0x000fea0003800200 */
.L_x_1188:
[----:B------:R-:W-:Y:S05]  /*9030*/  @!P0 BRA `(.L_x_1178) ;  /* 0x0000000000d88947 */ /* 0x000fea0003800000 */
[----:B------:R-:W1:Y:S01]  /*9040*/  S2R R12, SR_CgaCtaId ;  /* 0x00000000000c7919 */ /* 0x000e620000008800 */
[----:B------:R-:W4:Y:S01]  /*9050*/  LDCU.64 UR8, c[0x0][0x420] ;  /* 0x00008400ff0877ac */ /* 0x000f220008000a00 */
[----:B------:R-:W-:Y:S01]  /*9060*/  MOV R9, 0x400 ;  /* 0x0000040000097802 */ /* 0x000fe20000000f00 */
[----:B------:R-:W-:-:S04]  /*9070*/  USHF.L.U32 UR4, UR11, 0x2, URZ ;  /* 0x000000020b047899 */ /* 0x000fc800080006ff */
[----:B------:R-:W-:Y:S02]  /*9080*/  VIADD R11, R9, 0x410 ;  /* 0x00000410090b7836 */ /* 0x000fe40000000000 */
[----:B------:R-:W-:Y:S02]  /*9090*/  LEA R9, R3, -UR4, 0x2 ;  /* 0x8000000403097c11 */ /* 0x000fe4000f8e10ff */
[----:B----4-:R-:W-:-:S04]  /*90a0*/  IADD3 R10, P0, P1, R18, UR8, R3 ;  /* 0x00000008120a7c10 */ /* 0x010fc8000f91e003 */
[----:B------:R-:W-:Y:S02]  /*90b0*/  IADD3 R10, P2, PT, R10, 0x80, RZ ;  /* 0x000000800a0a7810 */ /* 0x000fe40007f5e0ff */
[----:B-1----:R-:W-:Y:S02]  /*90c0*/  LEA R12, R12, R11, 0x18 ;  /* 0x0000000b0c0c7211 */ /* 0x002fe400078ec0ff */
[----:B------:R-:W-:Y:S02]  /*90d0*/  IADD3.X R11, PT, PT, R20, UR9, RZ, P0, P1 ;  /* 0x00000009140b7c10 */ /* 0x000fe400087e24ff */
[----:B------:R-:W-:Y:S02]  /*90e0*/  IADD3 R9, PT, PT, R9, 0x200, R12 ;  /* 0x0000020009097810 */ /* 0x000fe40007ffe00c */
[----:B------:R-:W-:-:S07]  /*90f0*/  IADD3.X R11, PT, PT, RZ, R11, RZ, P2, !PT ;  /* 0x0000000bff0b7210 */ /* 0x000fce00017fe4ff */
.L_x_1191:
[----:B------:R-:W4:Y:S04]  /*9100*/  LDG.E.U8 R15, desc[UR36][R10.64+-0x80] ;  /* 0xffff80240a0f7981 */ /* 0x000f28000c1e1100 */
[----:B------:R-:W5:Y:S04]  /*9110*/  LDG.E.U8 R12, desc[UR36][R10.64+-0x40] ;  /* 0xffffc0240a0c7981 */ /* 0x000f68000c1e1100 */
[----:B------:R-:W2:Y:S04]  /*9120*/  LDG.E.U8 R13, desc[UR36][R10.64] ;  /* 0x000000240a0d7981 */ /* 0x000ea8000c1e1100 */
[----:B------:R-:W3:Y:S01]  /*9130*/  LDG.E.U8 R14, desc[UR36][R10.64+0x40] ;  /* 0x000040240a0e7981 */ /* 0x000ee2000c1e1100 */
[----:B------:R-:W-:Y:S01]  /*9140*/  MOV R18, RZ ;  /* 0x000000ff00127202 */ /* 0x000fe20000000f00 */
[----:B------:R-:W-:-:S02]  /*9150*/  IMAD.MOV.U32 R20, RZ, RZ, RZ ;  /* 0x000000ffff147224 */ /* 0x000fc400078e00ff */
[----:B------:R-:W-:Y:S01]  /*9160*/  VIADD R3, R3, 0x100 ;  /* 0x0000010003037836 */ /* 0x000fe20000000000 */
[----:B----4-:R-:W-:Y:S02]  /*9170*/  ISETP.NE.AND P0, PT, R15, RZ, PT ;  /* 0x000000ff0f00720c */ /* 0x010fe40003f05270 */
[----:B-----5:R-:W-:Y:S01]  /*9180*/  ISETP.NE.AND P1, PT, R12, RZ, PT ;  /* 0x000000ff0c00720c */ /* 0x020fe20003f25270 */
[----:B------:R-:W-:Y:S01]  /*9190*/  IMAD.MOV.U32 R12, RZ, RZ, RZ ;  /* 0x000000ffff0c7224 */ /* 0x000fe200078e00ff */
[----:B--2---:R-:W-:Y:S02]  /*91a0*/  ISETP.NE.AND P2, PT, R13, RZ, PT ;  /* 0x000000ff0d00720c */ /* 0x004fe40003f45270 */
[----:B---3--:R-:W-:-:S07]  /*91b0*/  ISETP.NE.AND P3, PT, R14, RZ, PT ;  /* 0x000000ff0e00720c */ /* 0x008fce0003f65270 */
        /* <DEDUP_REMOVED lines=8> */
[----:B------:R-:W0:Y:S01]  /*9240*/  @!P0 MUFU.EX2 R12, R13 ;  /* 0x0000000d000c8308 */ /* 0x000e220000000800 */
[----:B------:R-:W-:Y:S01]  /*9250*/  @!P1 FMUL.FTZ R15, R15, 1.4426950216293334961 ;  /* 0x3fb8aa3b0f0f9820 */ /* 0x000fe20000410000 */
[C---:B--2---:R-:W-:Y:S01]  /*9260*/  @!P2 FADD.FTZ R17, -R6.reuse, R17 ;  /* 0x000000110611a221 */ /* 0x044fe20000010100 */
[----:B------:R-:W-:Y:S01]  /*9270*/  ISETP.GE.AND P0, PT, R3, UR44, PT ;  /* 0x0000002c03007c0c */ /* 0x000fe2000bf06270 */
[----:B---3--:R-:W-:Y:S01]  /*9280*/  @!P3 FADD.FTZ R19, -R6, R19 ;  /* 0x000000130613b221 */ /* 0x008fe20000010100 */
[----:B------:R-:W1:Y:S01]  /*9290*/  @!P1 MUFU.EX2 R14, R15 ;  /* 0x0000000f000e9308 */ /* 0x000e620000000800 */
[----:B------:R-:W-:Y:S01]  /*92a0*/  @!P2 FMUL.FTZ R17, R17, 1.4426950216293334961 ;  /* 0x3fb8aa3b1111a820 */ /* 0x000fe20000410000 */
[----:B------:R-:W-:Y:S01]  /*92b0*/  IADD3 R10, P1, PT, R10, 0x100, RZ ;  /* 0x000001000a0a7810 */ /* 0x000fe20007f3e0ff */
[----:B------:R-:W-:Y:S02]  /*92c0*/  @!P3 FMUL.FTZ R19, R19, 1.4426950216293334961 ;  /* 0x3fb8aa3b1313b820 */ /* 0x000fe40000410000 */
[----:B------:R-:W2:Y:S01]  /*92d0*/  @!P2 MUFU.EX2 R18, R17 ;  /* 0x000000110012a308 */ /* 0x000ea20000000800 */
[----:B------:R-:W-:-:S03]  /*92e0*/  IADD3.X R11, PT, PT, RZ, R11, RZ, P1, !PT ;  /* 0x0000000bff0b7210 */ /* 0x000fc60000ffe4ff */
        /* <DEDUP_REMOVED lines=11> */
.L_x_1178:
[----:B------:R-:W-:Y:S05]  /*93a0*/  BSYNC.RECONVERGENT B0 ;  /* 0x0000000000007941 */ /* 0x000fea0003800200 */
.L_x_1177:
[----:B0-----:R-:W0:Y:S01]  /*93b0*/  SHFL.BFLY PT, R3, R8, 0x10, 0x1f ;  /* 0x0e001f0008037f89 */ /* 0x001e2200000e0000 */
[C---:B------:R-:W-:Y:S01]  /*93c0*/  ISETP.NE.AND P0, PT, R7.reuse, RZ, PT ;  /* 0x000000ff0700720c */ /* 0x040fe20003f05270 */
[----:B------:R-:W1:Y:S01]  /*93d0*/  LDCU UR4, c[0x0][0x3f4] ;  /* 0x00007e80ff0477ac */ /* 0x000e620008000800 */
[----:B------:R-:W-:Y:S01]  /*93e0*/  SHF.R.U32.HI R33, RZ, 0x5, R2 ;  /* 0x00000005ff217819 */ /* 0x000fe20000011602 */
[----:B------:R-:W4:Y:S01]  /*93f0*/  S2UR UR13, SR_CTAID.X ;  /* 0x00000000000d79c3 */ /* 0x000f220000002500 */
[----:B------:R-:W-:Y:S01]  /*9400*/  ISETP.GT.U32.AND P1, PT, R7, 0x1, PT ;  /* 0x000000010700780c */ /* 0x000fe20003f24070 */
[----:B------:R-:W5:Y:S08]  /*9410*/  LDCU.U8 UR12, c[0x0][0x48c] ;  /* 0x00009180ff0c77ac */ /* 0x000f700008000000 */
[----:B------:R-:W-:Y:S01]  /*9420*/  @!P0 IMAD R4, R33, 0x4, R4 ;  /* 0x0000000421048824 */ /* 0x000fe200078e0204 */
[----:B-1----:R-:W-:Y:S01]  /*9430*/  UIADD3 UR4, UPT, UPT, UR4, 0x4, URZ ;  /* 0x0000000404047890 */ /* 0x002fe2000fffe0ff */
        /* <DEDUP_REMOVED lines=21> */
[----:B0-----:R-:W-:-:S06]  /*9590*/  FADD.FTZ R6, R6, R11 ;  /* 0x0000000b06067221 */ /* 0x001fcc0000010000 */
[----:B------:R-:W0:Y:S02]  /*95a0*/  SHFL.IDX PT, R6, R6, RZ, 0x1f ;  /* 0x00001fff06067589 */ /* 0x000e2400000e0000 */
[----:B0-----:R-:W-:-:S04]  /*95b0*/  FADD.FTZ R3, R6, 9.9999999747524270788e-07 ;  /* 0x358637bd06037421 */ /* 0x001fc80000010000 */
[----:B------:R0:W1:Y:S01]  /*95c0*/  MUFU.RCP R13, R3 ;  /* 0x00000003000d7308 */ /* 0x0000620000001000 */
[----:B----4-:R-:W-:Y:S05]  /*95d0*/  @!P0 BRA `(.L_x_1192) ;  /* 0x0000000000248947 */ /* 0x010fea0003800000 */
[----:B------:R-:W4:Y:S01]  /*95e0*/  S2UR UR5, SR_CTAID.Y ;  /* 0x00000000000579c3 */ /* 0x000f220000002600 */
[----:B------:R-:W4:Y:S01]  /*95f0*/  LDCU UR8, c[0x0][0x3f8] ;  /* 0x00007f00ff0877ac */ /* 0x000f220008000800 */
[----:B------:R-:W5:Y:S01]  /*9600*/  LDCU UR4, c[0x0][0x488] ;  /* 0x00009100ff0477ac */ /* 0x000f620008000800 */
[----:B------:R-:W5:Y:S01]  /*9610*/  LDCU UR9, c[0x0][0x40c] ;  /* 0x00008180ff0977ac */ /* 0x000f620008000800 */
[----:B------:R-:W2:Y:S01]  /*9620*/  LDCU UR10, c[0x0][0x3f4] ;  /* 0x00007e80ff0a77ac */ /* 0x000ea20008000800 */
[----:B----4-:R-:W-:-:S04]  /*9630*/  UIMAD UR5, UR5, UR8, UR13 ;  /* 0x00000008050572a4 */ /* 0x010fc8000f8e020d */
[----:B-----5:R-:W-:-:S04]  /*9640*/  UIMAD UR4, UR5, UR4, UR9 ;  /* 0x00000004050472a4 */ /* 0x020fc8000f8e0209 */
[----:B--2---:R-:W-:-:S04]  /*9650*/  UIMAD UR4, UR4, UR10, URZ ;  /* 0x0000000a040472a4 */ /* 0x004fc8000f8e02ff */
[----:B------:R-:W-:-:S12]  /*9660*/  USHF.R.S32.HI UR5, URZ, 0x1f, UR4 ;  /* 0x0000001fff057899 */ /* 0x000fd80008011404 */
.L_x_1192:
[----:B------:R-:W-:Y:S04]  /*9670*/  BSSY.RECONVERGENT B0, `(.L_x_1193) ;  /* 0x0000064000007945 */ /* 0x000fe80003800200 */
[----:B------:R-:W-:Y:S05]  /*9680*/  @P1 BRA `(.L_x_1194) ;  /* 0x0000000400881947 */ /* 0x000fea0003800000 */
[----:B------:R-:W-:Y:S01]  /*9690*/  HFMA2 R0, -RZ, RZ, 0, 3.814697265625e-06 ;  /* 0x00000040ff007431 */ /* 0x000fe200000001ff */
        /* <DEDUP_REMOVED lines=15> */
[----:B------:R-:W-:Y:S01]  /*9790*/  LOP3.LUT R0, R0, 0x3, RZ, 0xc0, !PT ;  /* 0x0000000300007812 */ /* 0x000fe200078ec0ff */
[----:B------:R-:W-:-:S02]  /*97a0*/  IMAD.X R6, RZ, RZ, UR5, P2 ;  /* 0x00000005ff067e24 */ /* 0x000fc400090e06ff */
[----:B------:R-:W-:Y:S02]  /*97b0*/  LOP3.LUT R4, R3, 0xc0, RZ, 0xc0, !PT ;  /* 0x000000c003047812 */ /* 0x000fe400078ec0ff */
[----:B------:R-:W-:Y:S02]  /*97c0*/  LEA R3, R2, UR7, 0x1 ;  /* 0x0000000702037c11 */ /* 0x000fe4000f8e08ff */
[----:B------:R-:W-:Y:S01]  /*97d0*/  IADD3 R5, PT, PT, R5, R4, RZ ;  /* 0x0000000405057210 */ /* 0x000fe20007ffe0ff */
[----:B------:R-:W-:Y:S01]  /*97e0*/  IMAD.MOV R4, RZ, RZ, -R0 ;  /* 0x000000ffff047224 */ /* 0x000fe200078e0a00 */
[----:B----4-:R-:W-:-:S04]  /*97f0*/  LEA R8, P2, R9, UR14, 0x2 ;  /* 0x0000000e09087c11 */ /* 0x010fc8000f8410ff */
[----:B------:R-:W-:Y:S01]  /*9800*/  LEA.HI.X R9, R9, UR15, R6, 0x2, P2 ;  /* 0x0000000f09097c11 */ /* 0x000fe200090f1406 */
[----:B0-----:R-:W-:-:S06]  /*9810*/  ULEA UR8, UR9, UR8, 0x18 ;  /* 0x0000000809087291 */ /* 0x001fcc000f8ec0ff */
[----:B------:R-:W-:Y:S01]  /*9820*/  VIADD R3, R3, UR8 ;  /* 0x0000000803037c36 */ /* 0x000fe20008000000 */
[----:B------:R-:W-:-:S07]  /*9830*/  LEA R0, R2, UR8, 0x2 ;  /* 0x0000000802007c11 */ /* 0x000fce000f8e10ff */
.L_x_1197:
[----:B----4-:R0:W1:Y:S01]  /*9840*/  LDS R6, [R0] ;  /* 0x0000000000067984 */ /* 0x0100620000000800 */
[----:B------:R-:W-:Y:S01]  /*9850*/  @P0 IMAD.MOV.U32 R7, RZ, RZ, R9 ;  /* 0x000000ffff070224 */ /* 0x000fe200078e0009 */
[----:B------:R-:W-:-:S04]  /*9860*/  IADD3 R4, PT, PT, R4, 0x1, RZ ;  /* 0x0000000104047810 */ /* 0x000fc80007ffe0ff */
[----:B------:R-:W-:Y:S01]  /*9870*/  ISETP.NE.AND P3, PT, R4, RZ, PT ;  /* 0x000000ff0400720c */ /* 0x000fe20003f65270 */
[----:B0-----:R-:W-:Y:S02]  /*9880*/  VIADD R0, R0, 0x100 ;  /* 0x0000010000007836 */ /* 0x001fe40000000000 */
[----:B-1----:R-:W-:-:S05]  /*9890*/  FMUL.FTZ R11, R6, R13 ;  /* 0x0000000d060b7220 */ /* 0x002fca0000410000 */
[----:B------:R-:W-:-:S04]  /*98a0*/  F2FP.F16.F32.PACK_AB R6, RZ, R11 ;  /* 0x0000000bff06723e */ /* 0x000fc800000000ff */
[----:B------:R-:W-:Y:S02]  /*98b0*/  PRMT R10, R6, 0x7610, R10 ;  /* 0x00007610060a7816 */ /* 0x000fe4000000000a */
[----:B------:R-:W-:Y:S02]  /*98c0*/  @P0 MOV R6, R8 ;  /* 0x0000000800060202 */ /* 0x000fe40000000f00 */
[----:B------:R-:W-:Y:S01]  /*98d0*/  IADD3 R8, P2, PT, R8, 0x100, RZ ;  /* 0x0000010008087810 */ /* 0x000fe20007f5e0ff */
[----:B------:R0:W-:Y:S03]  /*98e0*/  STS.U16 [R3], R10 ;  /* 0x0000000a03007388 */ /* 0x0001e60000000400 */
[----:B------:R-:W-:Y:S01]  /*98f0*/  IADD3.X R9, PT, PT, RZ, R9, RZ, P2, !PT ;  /* 0x00000009ff097210 */ /* 0x000fe200017fe4ff */
[----:B------:R4:W-:Y:S01]  /*9900*/  @P0 STG.E desc[UR36][R6.64], R11 ;  /* 0x0000000b06000986 */ /* 0x0009e2000c101924 */
[----:B0-----:R-:W-:Y:S01]  /*9910*/  VIADD R3, R3, 0x80 ;  /* 0x0000008003037836 */ /* 0x001fe20000000000 */
[----:B------:R-:W-:Y:S06]  /*9920*/  @P3 BRA `(.L_x_1197) ;  /* 0xfffffffc00c43947 */ /* 0x000fec000383ffff */
.L_x_1196:
[----:B------:R-:W-:Y:S05]  /*9930*/  BSYNC.RECONVERGENT B1 ;  /* 0x0000000000017941 */ /* 0x000fea0003800200 */
.L_x_1195:
[----:B------:R-:W-:Y:S05]  /*9940*/  @!P1 BRA `(.L_x_1194) ;  /* 0x0000000000d89947 */ /* 0x000fea0003800000 */
[----:B----4-:R-:W0:Y:S01]  /*9950*/  S2R R7, SR_CgaCtaId ;  /* 0x0000000000077919 */ /* 0x010e220000008800 */
[----:B------:R-:W4:Y:S01]  /*9960*/  LDCU.64 UR14, c[0x0][0x480] ;  /* 0x00009000ff0e77ac */ /* 0x000f220008000a00 */
        /* <DEDUP_REMOVED lines=11> */
[----:B----4-:R-:W-:Y:S02]  /*9a20*/  LEA R8, P3, R6, UR14, 0x2 ;  /* 0x0000000e06087c11 */ /* 0x010fe4000f8610ff */
[----:B0-----:R-:W-:Y:S02]  /*9a30*/  LEA R4, R7, R4, 0x18 ;  /* 0x0000000407047211 */ /* 0x001fe400078ec0ff */
[----:B------:R-:W-:Y:S02]  /*9a40*/  IADD3.X R7, PT, PT, RZ, UR5, RZ, P2, !PT ;  /* 0x00000005ff077c10 */ /* 0x000fe400097fe4ff */
[----:B------:R-:W-:-:S02]  /*9a50*/  IADD3 R8, P2, PT, R8, 0x200, RZ ;  /* 0x0000020008087810 */ /* 0x000fc40007f5e0ff */
[----:B------:R-:W-:Y:S02]  /*9a60*/  LEA.HI.X R7, R6, UR15, R7, 0x2, P3 ;  /* 0x0000000f06077c11 */ /* 0x000fe400098f1407 */
[--C-:B------:R-:W-:Y:S02]  /*9a70*/  IADD3 R0, PT, PT, R0, 0x200, R4.reuse ;  /* 0x0000020000007810 */ /* 0x100fe40007ffe004 */
[----:B------:R-:W-:Y:S01]  /*9a80*/  IADD3 R3, PT, PT, R3, 0x100, R4 ;  /* 0x0000010003037810 */ /* 0x000fe20007ffe004 */
[----:B------:R-:W-:-:S07]  /*9a90*/  IMAD.X R9, RZ, RZ, R7, P2 ;  /* 0x000000ffff097224 */ /* 0x000fce00010e0607 */
.L_x_1198:
[----:B------:R-:W1:Y:S01]  /*9aa0*/  LDS R4, [R0+-0x200] ;  /* 0xfffe000000047984 */ /* 0x000e620000000800 */
[----:B------:R-:W-:-:S04]  /*9ab0*/  IADD3 R5, PT, PT, R5, 0x100, RZ ;  /* 0x0000010005057810 */ /* 0x000fc80007ffe0ff */
[----:B------:R-:W-:Y:S01]  /*9ac0*/  ISETP.GE.AND P2, PT, R5, UR44, PT ;  /* 0x0000002c05007c0c */ /* 0x000fe2000bf46270 */
[----:B-1----:R-:W-:-:S05]  /*9ad0*/  FMUL.FTZ R11, R4, R13 ;  /* 0x0000000d040b7220 */ /* 0x002fca0000410000 */
        /* <DEDUP_REMOVED lines=29> */
.L_x_1194:
[----:B------:R-:W-:Y:S05]  /*9cb0*/  BSYNC.RECONVERGENT B0 ;  /* 0x0000000000007941 */ /* 0x000fea0003800200 */
.L_x_1193:
[----:B------:R-:W5:Y:S01]  /*9cc0*/  S2R R35, SR_CgaCtaId ;  /* 0x0000000000237919 */ /* 0x000f620000008800 */
[----:B------:R-:W-:Y:S01]  /*9cd0*/  UIADD3 UR14, UPT, UPT, UR44, -0x1, URZ ;  /* 0xffffffff2c0e7890 */ /* 0x000fe2000fffe0ff */
[----:B------:R-:W1:Y:S01]  /*9ce0*/  S2UR UR5, SR_CTAID.Y ;  /* 0x00000000000579c3 */ /* 0x000e620000002600 */
[----:B------:R-:W2:Y:S01]  /*9cf0*/  LDCU UR15, c[0x0][0x40c] ;  /* 0x00008180ff0f77ac */ /* 0x000ea20008000800 */
[----:B------:R-:W-:Y:S01]  /*9d00*/  MOV R8, 0x400 ;  /* 0x0000040000087802 */ /* 0x000fe20000000f00 */
[----:B------:R-:W-:Y:S01]  /*9d10*/  BSSY.RECONVERGENT B0, `(.L_x_1199) ;  /* 0x0000024000007945 */ /* 0x000fe20003800200 */
[C---:B------:R-:W-:Y:S01]  /*9d20*/  SHF.L.U32 R0, R2.reuse, 0x4, RZ ;  /* 0x0000000402007819 */ /* 0x040fe200000006ff */
[----:B------:R-:W-:Y:S01]  /*9d30*/  ULEA.HI UR4, UR14, UR14, URZ, 0x1 ;  /* 0x0000000e0e047291 */ /* 0x000fe2000f8f08ff */
[----:B0-----:R-:W-:Y:S01]  /*9d40*/  SHF.L.U32 R3, R2, 0x3, RZ ;  /* 0x0000000302037819 */ /* 0x001fe200000006ff */
[----:B------:R-:W1:Y:S01]  /*9d50*/  LDCU UR10, c[0x0][0x3f8] ;  /* 0x00007f00ff0a77ac */ /* 0x000e620008000800 */
[----:B------:R-:W-:Y:S01]  /*9d60*/  VIADD R4, R8, 0x210 ;  /* 0x0000021008047836 */ /* 0x000fe20000000000 */
[----:B------:R-:W-:-:S02]  /*9d70*/  LOP3.LUT R0, R0, 0x1f0, RZ, 0xc0, !PT ;  /* 0x000001f000007812 */ /* 0x000fc400078ec0ff */
[----:B----4-:R-:W-:Y:S01]  /*9d80*/  CS2R R6, SRZ ;  /* 0x0000000000067805 */ /* 0x010fe2000001ff00 */
[----:B------:R-:W-:Y:S01]  /*9d90*/  ULOP3.LUT UR4, UR4, 0xfffffffe, URZ, 0xc0, !UPT ;  /* 0xfffffffe04047892 */ /* 0x000fe2000f8ec0ff */
[----:B------:R-:W0:Y:S03]  /*9da0*/  LDCU UR12, c[0x0][0x3f4] ;  /* 0x00007e80ff0c77ac */ /* 0x000e260008000800 */
[----:B------:R-:W-:-:S06]  /*9db0*/  UIADD3 UR4, UPT, UPT, UR14, -UR4, URZ ;  /* 0x800000040e047290 */ /* 0x000fcc000fffe0ff */
[----:B------:R-:W-:Y:S01]  /*9dc0*/  ISETP.NE.AND P0, PT, R33, UR4, PT ;  /* 0x0000000421007c0c */ /* 0x000fe2000bf05270 */
[----:B-1----:R-:W-:-:S03]  /*9dd0*/  UIMAD UR5, UR5, UR10, UR13 ;  /* 0x0000000a050572a4 */ /* 0x002fc6000f8e020d */
[----:B--2---:R-:W-:Y:S02]  /*9de0*/  ISETP.NE.OR P0, PT, RZ, UR15, P0 ;  /* 0x0000000fff007c0c */ /* 0x004fe40008705670 */
[----:B-----5:R-:W-:Y:S01]  /*9df0*/  LEA R5, R35, R4, 0x18 ;  /* 0x0000000423057211 */ /* 0x020fe200078ec0ff */
[----:B0-----:R-:W-:-:S04]  /*9e00*/  IMAD.U32 R9, RZ, RZ, UR12 ;  /* 0x0000000cff097e24 */ /* 0x001fc8000f8e00ff */
[----:B------:R-:W-:Y:S01]  /*9e10*/  IMAD.IADD R34, R5, 0x1, R0 ;  /* 0x0000000105227824 */ /* 0x000fe200078e0200 */
[----:B------:R-:W-:Y:S02]  /*9e20*/  LOP3.LUT R0, R3, 0xf8, RZ, 0xc0, !PT ;  /* 0x000000f803007812 */ /* 0x000fe400078ec0ff */
[----:B------:R-:W-:Y:S02]  /*9e30*/  CS2R R4, SRZ ;  /* 0x0000000000047805 */ /* 0x000fe4000001ff00 */
[----:B------:R-:W-:Y:S02]  /*9e40*/  MOV R3, UR5 ;  /* 0x0000000500037c02 */ /* 0x000fe40008000f00 */
[----:B------:R-:W-:Y:S01]  /*9e50*/  ISETP.GT.U32.OR P0, PT, R0, 0xbf, P0 ;  /* 0x000000bf0000780c */ /* 0x000fe20000704470 */
[----:B------:R-:W-:Y:S02]  /*9e60*/  IMAD R13, R9, UR6, R0 ;  /* 0x00000006090d7c24 */ /* 0x000fe4000f8e0200 */
[----:B------:R-:W-:-:S04]  /*9e70*/  IMAD R3, R3, 0xc0, RZ ;  /* 0x000000c003037824 */ /* 0x000fc800078e02ff */
[----:B------:R-:W-:-:S06]  /*9e80*/  IMAD R11, R3, UR12, R0 ;  /* 0x0000000c030b7c24 */ /* 0x000fcc000f8e0200 */
        /* <DEDUP_REMOVED lines=11> */
.L_x_1201:
[----:B-----5:R0:W-:Y:S02]  /*9f40*/  STS.128 [R34], R4 ;  /* 0x0000000422007388 */ /* 0x0201e40000000c00 */
.L_x_1200:
[----:B------:R-:W-:Y:S05]  /*9f50*/  BSYNC.RECONVERGENT B0 ;  /* 0x0000000000007941 */ /* 0x000fea0003800200 */
.L_x_1199:
        /* <DEDUP_REMOVED lines=30> */
[----:B------:R-:W-:Y:S01]  /*a140*/  MOV R17, RZ ;  /* 0x000000ff00117202 */ /* 0x000fe20000000f00 */
[----:B------:R-:W-:Y:S01]  /*a150*/  IMAD.U32 R9, RZ, RZ, UR6 ;  /* 0x00000006ff097e24 */ /* 0x000fe2000f8e00ff */
[----:B------:R-:W-:-:S02]  /*a160*/  LOP3.LUT R8, R42, 0x6, RZ, 0xc0, !PT ;  /* 0x000000062a087812 */ /* 0x000fc400078ec0ff */
[----:B------:R-:W-:Y:S02]  /*a170*/  CS2R R22, SRZ ;  /* 0x0000000000167805 */ /* 0x000fe4000001ff00 */
[----:B------:R-:W-:Y:S01]  /*a180*/  CS2R R24, SRZ ;  /* 0x0000000000187805 */ /* 0x000fe2000001ff00 */
[----:B------:R-:W-:Y:S01]  /*a190*/  IMAD R9, R9, 0xc0, R0 ;  /* 0x000000c009097824 */ /* 0x000fe200078e0200 */
[----:B------:R-:W-:Y:S02]  /*a1a0*/  ISETP.NE.AND P0, PT, R8, 0x6, PT ;  /* 0x000000060800780c */ /* 0x000fe40003f05270 */
[----:B------:R-:W-:Y:S01]  /*a1b0*/  CS2R R26, SRZ ;  /* 0x00000000001a7805 */ /* 0x000fe2000001ff00 */
[----:B--2---:R-:W-:-:S10]  /*a1c0*/  IMAD.WIDE R38, R9, 0x2, R38 ;  /* 0x0000000209267825 */ /* 0x004fd400078e0226 */
[----:B------:R-:W-:Y:S05]  /*a1d0*/  @!P0 BRA `(.L_x_1207) ;  /* 0x0000000400108947 */ /* 0x000fea0003800000 */
[----:B------:R-:W2:Y:S01]  /*a1e0*/  LDCU.64 UR8, c[0x0][0x3c0] ;  /* 0x00007800ff0877ac */ /* 0x000ea20008000a00 */
[----:B------:R-:W-:Y:S01]  /*a1f0*/  IMAD R8, R37, 0xc0, RZ ;  /* 0x000000c025087824 */ /* 0x000fe200078e02ff */
[----:B------:R-:W-:Y:S01]  /*a200*/  MOV R41, R37 ;  /* 0x0000002500297202 */ /* 0x000fe20000000f00 */
[----:B------:R-:W-:Y:S02]  /*a210*/  IMAD.MOV.U32 R36, RZ, RZ, RZ ;  /* 0x000000ffff247224 */ /* 0x000fe400078e00ff */
[----:B------:R-:W-:-:S04]  /*a220*/  IMAD.WIDE.U32 R8, R8, 0x2, RZ ;  /* 0x0000000208087825 */ /* 0x000fc800078e00ff */
[----:B------:R-:W-:-:S04]  /*a230*/  IMAD.WIDE R10, R11, 0x2, R8 ;  /* 0x000000020b0a7825 */ /* 0x000fc800078e0208 */
[----:B------:R-:W-:Y:S01]  /*a240*/  IMAD.WIDE R8, R13, 0x2, R8 ;  /* 0x000000020d087825 */ /* 0x000fe200078e0208 */
[----:B--2---:R-:W-:Y:S02]  /*a250*/  IADD3 R48, P0, PT, R10, UR8, RZ ;  /* 0x000000080a307c10 */ /* 0x004fe4000ff1e0ff */
[----:B------:R-:W-:Y:S02]  /*a260*/  LEA.HI R10, R42, 0x1, RZ, 0x1f ;  /* 0x000000012a0a7811 */ /* 0x000fe400078ff8ff */
[----:B------:R-:W-:Y:S02]  /*a270*/  IADD3 R46, P1, PT, R8, UR8, RZ ;  /* 0x00000008082e7c10 */ /* 0x000fe4000ff3e0ff */
[----:B------:R-:W-:Y:S02]  /*a280*/  LEA R8, R33, UR7, 0x1 ;  /* 0x0000000721087c11 */ /* 0x000fe4000f8e08ff */
[----:B------:R-:W-:Y:S02]  /*a290*/  LOP3.LUT R10, R10, 0x3, RZ, 0xc0, !PT ;  /* 0x000000030a0a7812 */ /* 0x000fe400078ec0ff */
[----:B------:R-:W-:Y:S01]  /*a2a0*/  IADD3.X R49, PT, PT, R11, UR9, RZ, P0, !PT ;  /* 0x000000090b317c10 */ /* 0x000fe200087fe4ff */
[----:B------:R-:W-:Y:S01]  /*a2b0*/  IMAD.IADD R43, R35, 0x1, R8 ;  /* 0x00000001232b7824 */ /* 0x000fe200078e0208 */
[----:B------:R-:W-:-:S02]  /*a2c0*/  IADD3.X R47, PT, PT, R9, UR9, RZ, P1, !PT ;  /* 0x00000009092f7c10 */ /* 0x000fc40008ffe4ff */
[----:B------:R-:W-:-:S07]  /*a2d0*/  IADD3 R44, PT, PT, -R10, RZ, RZ ;  /* 0x000000ff0a2c7210 */ /* 0x000fce0007ffe1ff */
.L_x_1209:
[----:B------:R-:W-:Y:S01]  /*a2e0*/  IMAD.MOV.U32 R8, RZ, RZ, R46 ;  /* 0x000000ffff087224 */ /* 0x000fe200078e002e */
[----:B------:R-:W-:Y:S01]  /*a2f0*/  MOV R9, R47 ;  /* 0x0000002f00097202 */ /* 0x000fe20000000f00 */
[----:B------:R-:W2:Y:S05]  /*a300*/  LDS.U16 R12, [R43] ;  /* 0x000000002b0c7984 */ /* 0x000eaa0000000400 */
[----:B------:R-:W5:Y:S01]  /*a310*/  LDG.E.128 R8, desc[UR36][R8.64] ;  /* 0x0000002408087981 */ /* 0x000f62000c1e1d00 */
[----:B------:R-:W-:Y:S01]  /*a320*/  UISETP.NE.AND UP0, UPT, UR15, URZ, UPT ;  /* 0x000000ff0f00728c */ /* 0x000fe2000bf05270 */
[----:B--2---:R-:W-:-:S08]  /*a330*/  HADD2.F32 R45, -RZ, R12.H0_H0 ;  /* 0x2000000cff2d7230 */ /* 0x004fd00000004100 */
[----:B------:R-:W-:Y:S05]  /*a340*/  BRA.U UP0, `(.L_x_1208) ;  /* 0x0000000100507547 */ /* 0x000fea000b800000 */
[----:B------:R-:W-:Y:S01]  /*a350*/  ISETP.NE.AND P0, PT, R16, RZ, PT ;  /* 0x000000ff1000720c */ /* 0x000fe20003f05270 */
[----:B------:R-:W2:-:S12]  /*a360*/  LDS.128 R28, [R34] ;  /* 0x00000000221c7984 */ /* 0x000e980000000c00 */
[----:B------:R-:W-:Y:S01]  /*a370*/  VOTEU.ANY UP0, P0 ;  /* 0x0000000000ff7886 */ /* 0x000fe20000000100 */
[----:B------:R-:W-:-:S13]  /*a380*/  PLOP3.LUT P0, PT, PT, PT, UP0, 0x80, 0x8 ;  /* 0x000000000008781c */ /* 0x000fda0003f0f008 */
[----:B------:R-:W4:Y:S01]  /*a390*/  @P0 LDG.E.128 R12, desc[UR36][R38.64] ;  /* 0x00000024260c0981 */ /* 0x000f22000c1e1d00 */
[----:B------:R-:W-:Y:S02]  /*a3a0*/  PLOP3.LUT P0, PT, PT, PT, UP0, 0x80, 0x8 ;  /* 0x000000000008781c */ /* 0x000fe40003f0f008 */
[----:B------:R-:W-:Y:S02]  /*a3b0*/  PLOP3.LUT P1, PT, PT, PT, UP0, 0x80, 0x8 ;  /* 0x000000000008781c */ /* 0x000fe40003f2f008 */
[----:B------:R-:W-:Y:S02]  /*a3c0*/  PLOP3.LUT P2, PT, PT, PT, UP0, 0x80, 0x8 ;  /* 0x000000000008781c */ /* 0x000fe40003f4f008 */
[----:B------:R-:W-:Y:S01]  /*a3d0*/  PLOP3.LUT P3, PT, PT, PT, UP0, 0x80, 0x8 ;  /* 0x000000000008781c */ /* 0x000fe20003f6f008 */
[----:B--2--5:R-:W-:Y:S02]  /*a3e0*/  HFMA2 R8, R8, 1, 1, R28 ;  /* 0x3c003c0008087831 */ /* 0x024fe4000000001c */
[----:B------:R-:W-:-:S02]  /*a3f0*/  HADD2 R9, R9, R29 ;  /* 0x0000001d09097230 */ /* 0x000fc40000000000 */
[----:B------:R-:W-:Y:S02]  /*a400*/  HFMA2 R10, R10, 1, 1, R30 ;  /* 0x3c003c000a0a7831 */ /* 0x000fe4000000001e */
[----:B------:R-:W-:Y:S02]  /*a410*/  HADD2 R11, R11, R31 ;  /* 0x0000001f0b0b7230 */ /* 0x000fe40000000000 */
[----:B----4-:R-:W-:Y:S02]  /*a420*/  @P0 HMUL2 R8, R8, R12 ;  /* 0x0000000c08080232 */ /* 0x010fe40000000000 */
[----:B------:R-:W-:Y:S02]  /*a430*/  @P1 HFMA2 R9, R9, R13, -RZ ;  /* 0x0000000d09091231 */ /* 0x000fe400001000ff */
[----:B------:R-:W-:Y:S02]  /*a440*/  @P2 HMUL2 R10, R10, R14 ;  /* 0x0000000e0a0a2232 */ /* 0x000fe40000000000 */
[----:B------:R-:W-:-:S02]  /*a450*/  @P3 HFMA2 R11, R11, R15, -RZ ;  /* 0x0000000f0b0b3231 */ /* 0x000fc400001000ff */
[----:B------:R-:W-:Y:S01]  /*a460*/  IMAD.MOV.U32 R12, RZ, RZ, R48 ;  /* 0x000000ffff0c7224 */ /* 0x000fe200078e0030 */
[----:B------:R-:W-:-:S05]  /*a470*/  MOV R13, R49 ;  /* 0x00000031000d7202 */ /* 0x000fca0000000f00 */
[----:B------:R2:W-:Y:S02]  /*a480*/  STG.E.128 desc[UR36][R12.64], R8 ;  /* 0x000000080c007986 */ /* 0x0005e4000c101d24 */
.L_x_1208:
        /* <DEDUP_REMOVED lines=25> */
.L_x_1207:
[----:B-1----:R-:W-:Y:S05]  /*a620*/  BSYNC.RECONVERGENT B2 ;  /* 0x0000000000027941 */ /* 0x002fea0003800200 */
.L_x_1206:
[----:B------:R-:W-:-:S13]  /*a630*/  ISETP.GE.U32.AND P0, PT, R42, 0x6, PT ;  /* 0x000000062a00780c */ /* 0x000fda0003f06070 */
[----:B------:R-:W-:Y:S05]  /*a640*/  @!P0 BRA `(.L_x_1205) ;  /* 0x0000000800b48947 */ /* 0x000fea0003800000 */
[----:B------:R-:W1:Y:S02]  /*a650*/  LDCU UR5, c[0x0][0x40c] ;  /* 0x00008180ff0577ac */ /* 0x000e640008000800 */
[----:B-1----:R-:W-:-:S06]  /*a660*/  UISETP.NE.AND UP0, UPT, UR5, URZ, UPT ;  /* 0x000000ff0500728c */ /* 0x002fcc000bf05270 */
[----:B------:R-:W-:-:S13]  /*a670*/  PLOP3.LUT P0, PT, PT, PT, UP0, 0x80, 0x8 ;  /* 0x000000000008781c */ /* 0x000fda0003f0f008 */
.L_x_1215:
[----:B------:R-:W-:Y:S01]  /*a680*/  IMAD R43, R41, 0xc0, RZ ;  /* 0x000000c0292b7824 */ /* 0x000fe200078e02ff */
[----:B------:R-:W-:-:S03]  /*a690*/  ISETP.NE.AND P5, PT, R16, RZ, PT ;  /* 0x000000ff1000720c */ /* 0x000fc60003fa5270 */
[----:B------:R-:W-:-:S06]  /*a6a0*/  IMAD.WIDE.U32 R8, R43, 0x2, R20 ;  /* 0x000000022b087825 */ /* 0x000fcc00078e0014 */
[----:B------:R-:W5:Y:S01]  /*a6b0*/  LDG.E.128 R8, desc[UR36][R8.64] ;  /* 0x0000002408087981 */ /* 0x000f62000c1e1d00 */
[----:B------:R-:W-:Y:S04]  /*a6c0*/  BSSY.RECONVERGENT B2, `(.L_x_1210) ;  /* 0x0000014000027945 */ /* 0x000fe80003800200 */
[----:B------:R-:W-:Y:S05]  /*a6d0*/  @P0 BRA `(.L_x_1211) ;  /* 0x0000000000480947 */ /* 0x000fea0003800000 */
[----:B------:R-:W-:Y:S01]  /*a6e0*/  VOTEU.ANY UP0, P5 ;  /* 0x0000000000ff7886 */ /* 0x000fe20002800100 */
[----:B------:R-:W-:Y:S01]  /*a6f0*/  PLOP3.LUT P0, PT, PT, PT, UP0, 0x80, 0x8 ;  /* 0x000000000008781c */ /* 0x000fe20003f0f008 */
[----:B------:R-:W1:-:S12]  /*a700*/  LDS.128 R12, [R34] ;  /* 0x00000000220c7984 */ /* 0x000e580000000c00 */
        /* <DEDUP_REMOVED lines=15> */
.L_x_1211:
[----:B------:R-:W-:Y:S05]  /*a800*/  BSYNC.RECONVERGENT B2 ;  /* 0x0000000000027941 */ /* 0x000fea0003800200 */
.L_x_1210:
[C---:B------:R-:W-:Y:S01]  /*a810*/  IADD3 R51, PT, PT, R43.reuse, 0x180, RZ ;  /* 0x000001802b337810 */ /* 0x040fe20007ffe0ff */
[----:B------:R-:W-:Y:S01]  /*a820*/  UISETP.NE.AND UP0, UPT, UR12, URZ, UPT ;  /* 0x000000ff0c00728c */ /* 0x000fe2000bf05270 */
[C---:B------:R-:W-:Y:S01]  /*a830*/  VIADD R55, R43.reuse, 0x300 ;  /* 0x000003002b377836 */ /* 0x040fe20000000000 */
[----:B------:R-:W-:Y:S02]  /*a840*/  IADD3 R43, PT, PT, R43, 0x480, RZ ;  /* 0x000004802b2b7810 */ /* 0x000fe40007ffe0ff */
[--C-:B-1----:R-:W-:Y:S02]  /*a850*/  IMAD.WIDE.U32 R12, R51, 0x2, R20.reuse ;  /* 0x00000002330c7825 */ /* 0x102fe400078e0014 */
[----:B------:R-:W-:Y:S02]  /*a860*/  PLOP3.LUT P0, PT, PT, PT, UP0, 0x80, 0x8 ;  /* 0x000000000008781c */ /* 0x000fe40003f0f008 */
[--C-:B------:R-:W-:Y:S02]  /*a870*/  IMAD.WIDE.U32 R48, R55, 0x2, R20.reuse ;  /* 0x0000000237307825 */ /* 0x100fe400078e0014 */
[----:B------:R-:W5:Y:S02]  /*a880*/  LDG.E.128 R12, desc[UR36][R12.64] ;  /* 0x000000240c0c7981 */ /* 0x000f64000c1e1d00 */
[----:B------:R-:W-:-:S07]  /*a890*/  IMAD.WIDE.U32 R52, R43, 0x2, R20 ;  /* 0x000000022b347825 */ /* 0x000fce00078e0014 */
        /* <DEDUP_REMOVED lines=16> */
[----:B------:R-:W-:-:S02]  /*a9a0*/  @P4 HFMA2 R15, R15, R31, -RZ ;  /* 0x0000001f0f0f4231 */ /* 0x000fc400001000ff */
[----:B------:R-:W-:-:S05]  /*a9b0*/  IMAD.WIDE.U32 R28, R51, 0x2, R18 ;  /* 0x00000002331c7825 */ /* 0x000fca00078e0012 */
[----:B------:R1:W-:Y:S02]  /*a9c0*/  STG.E.128 desc[UR36][R28.64], R12 ;  /* 0x0000000c1c007986 */ /* 0x0003e4000c101d24 */
.L_x_1212:
[----:B-1----:R1:W5:Y:S01]  /*a9d0*/  LDG.E.128 R28, desc[UR36][R48.64] ;  /* 0x00000024301c7981 */ /* 0x002362000c1e1d00 */
        /* <DEDUP_REMOVED lines=9> */
[----:B-1---5:R-:W-:Y:S02]  /*aa70*/  HADD2 R28, R28, R48 ;  /* 0x000000301c1c7230 */ /* 0x022fe40000000000 */
[----:B------:R-:W-:-:S02]  /*aa80*/  HFMA2 R29, R29, 1, 1, R49 ;  /* 0x3c003c001d1d7831 */ /* 0x000fc40000000031 */
[----:B------:R-:W-:Y:S02]  /*aa90*/  HADD2 R30, R30, R50 ;  /* 0x000000321e1e7230 */ /* 0x000fe40000000000 */
[----:B------:R-:W-:Y:S02]  /*aaa0*/  HFMA2 R31, R31, 1, 1, R51 ;  /* 0x3c003c001f1f7831 */ /* 0x000fe40000000033 */
[----:B--2---:R-:W-:Y:S02]  /*aab0*/  @P1 HMUL2 R28, R28, R44 ;  /* 0x0000002c1c1c1232 */ /* 0x004fe40000000000 */
[----:B------:R-:W-:Y:S02]  /*aac0*/  @P2 HFMA2 R29, R29, R45, -RZ ;  /* 0x0000002d1d1d2231 */ /* 0x000fe400001000ff */
[----:B------:R-:W-:Y:S02]  /*aad0*/  @P3 HMUL2 R30, R30, R46 ;  /* 0x0000002e1e1e3232 */ /* 0x000fe40000000000 */
[----:B------:R-:W-:-:S02]  /*aae0*/  @P4 HFMA2 R31, R31, R47, -RZ ;  /* 0x0000002f1f1f4231 */ /* 0x000fc400001000ff */
[----:B------:R-:W-:-:S05]  /*aaf0*/  IMAD.WIDE.U32 R44, R55, 0x2, R18 ;  /* 0x00000002372c7825 */ /* 0x000fca00078e0012 */
[----:B------:R2:W-:Y:S02]  /*ab00*/  STG.E.128 desc[UR36][R44.64], R28 ;  /* 0x0000001c2c007986 */ /* 0x0005e4000c101d24 */
.L_x_1213:
[----:B-1----:R-:W-:Y:S01]  /*ab10*/  VIADD R49, R41, -UR11 ;  /* 0x8000000b29317c36 */ /* 0x002fe20008000000 */
[----:B--2---:R1:W5:Y:S02]  /*ab20*/  LDG.E.128 R44, desc[UR36][R52.64] ;  /* 0x00000024342c7981 */ /* 0x004364000c1e1d00 */
[--C-:B-----5:R-:W-:Y:S02]  /*ab30*/  HADD2.F32 R51, -RZ, R9.reuse.H0_H0 ;  /* 0x20000009ff337230 */ /* 0x120fe40000004100 */
[----:B------:R-:W-:Y:S01]  /*ab40*/  HADD2.F32 R48, -RZ, R9.H1_H1 ;  /* 0x30000009ff307230 */ /* 0x000fe20000004100 */
[----:B------:R-:W-:Y:S01]  /*ab50*/  LEA R56, R49, R32, 0x1 ;  /* 0x0000002031387211 */ /* 0x000fe200078e08ff */
[--C-:B------:R-:W-:Y:S02]  /*ab60*/  HADD2.F32 R9, -RZ, R10.reuse.H0_H0 ;  /* 0x2000000aff097230 */ /* 0x100fe40000004100 */
[----:B------:R-:W-:Y:S02]  /*ab70*/  HADD2.F32 R10, -RZ, R10.H1_H1 ;  /* 0x3000000aff0a7230 */ /* 0x000fe40000004100 */
[----:B------:R-:W2:Y:S01]  /*ab80*/  LDS.U16 R42, [R56] ;  /* 0x00000000382a7984 */ /* 0x000ea20000000400 */
[----:B------:R-:W-:-:S02]  /*ab90*/  HADD2.F32 R50, -RZ, R11.H1_H1 ;  /* 0x3000000bff327230 */ /* 0x000fc40000004100 */
[----:B-1----:R-:W-:Y:S01]  /*aba0*/  HADD2.F32 R53, -RZ, R11.H0_H0 ;  /* 0x2000000bff357230 */ /* 0x002fe20000004100 */
[----:B------:R-:W1:Y:S01]  /*abb0*/  LDS.U16 R54, [R56+0x4] ;  /* 0x0000040038367984 */ /* 0x000e620000000400 */
[----:B------:R-:W-:-:S03]  /*abc0*/  HADD2.F32 R11, -RZ, R12.H1_H1 ;  /* 0x3000000cff0b7230 */ /* 0x000fc60000004100 */
[----:B------:R-:W4:Y:S01]  /*abd0*/  LDS.U16 R55, [R56+0x8] ;  /* 0x0000080038377984 */ /* 0x000f220000000400 */
[----:B--2---:R-:W-:Y:S02]  /*abe0*/  HADD2.F32 R49, -RZ, R42.H0_H0 ;  /* 0x2000002aff317230 */ /* 0x004fe40000004100 */
[--C-:B------:R-:W-:Y:S02]  /*abf0*/  HADD2.F32 R42, -RZ, R8.reuse.H0_H0 ;  /* 0x20000008ff2a7230 */ /* 0x100fe40000004100 */
[----:B------:R-:W-:Y:S02]  /*ac00*/  HADD2.F32 R8, -RZ, R8.H1_H1 ;  /* 0x30000008ff087230 */ /* 0x000fe40000004100 */
[C---:B------:R-:W-:Y:S01]  /*ac10*/  FFMA.FTZ R48, R49.reuse, R48, R23 ;  /* 0x0000003031307223 */ /* 0x040fe20000010017 */
[C---:B------:R-:W-:Y:S01]  /*ac20*/  FFMA.FTZ R10, R49.reuse, R10, R25 ;  /* 0x0000000a310a7223 */ /* 0x040fe20000010019 */
[----:B-1----:R-:W-:Y:S02]  /*ac30*/  HADD2.F32 R54, -RZ, R54.H0_H0 ;  /* 0x20000036ff367230 */ /* 0x002fe40000004100 */
[C---:B------:R-:W-:Y:S01]  /*ac40*/  FFMA.FTZ R50, R49.reuse, R50, R27 ;  /* 0x0000003231327223 */ /* 0x040fe2000001001b */
[----:B------:R-:W-:Y:S01]  /*ac50*/  FFMA.FTZ R8, R49, R8, R17 ;  /* 0x0000000831087223 */ /* 0x000fe20000010011 */
[----:B------:R-:W-:-:S02]  /*ac60*/  HADD2.F32 R17, -RZ, R13.H0_H0 ;  /* 0x2000000dff117230 */ /* 0x000fc40000004100 */
[C---:B------:R-:W-:Y:S01]  /*ac70*/  FFMA.FTZ R22, R49.reuse, R51, R22 ;  /* 0x0000003331167223 */ /* 0x040fe20000010016 */
[--C-:B------:R-:W-:Y:S02]  /*ac80*/  HADD2.F32 R23, -RZ, R14.reuse.H0_H0 ;  /* 0x2000000eff177230 */ /* 0x100fe40000004100 */
[C---:B------:R-:W-:Y:S01]  /*ac90*/  FFMA.FTZ R24, R49.reuse, R9, R24 ;  /* 0x0000000931187223 */ /* 0x040fe20000010018 */
[----:B------:R-:W-:Y:S02]  /*aca0*/  HADD2.F32 R25, -RZ, R14.H1_H1 ;  /* 0x3000000eff197230 */ /* 0x000fe40000004100 */
        /* <DEDUP_REMOVED lines=9> */
[C---:B------:R-:W-:Y:S01]  /*ad40*/  FFMA.FTZ R25, R54.reuse, R25, R10 ;  /* 0x0000001936197223 */ /* 0x040fe2000001000a */
[----:B------:R-:W-:Y:S02]  /*ad50*/  HADD2.F32 R8, -RZ, R28.H0_H0 ;  /* 0x2000001cff087230 */ /* 0x000fe40000004100 */
[----:B------:R-:W-:Y:S01]  /*ad60*/  FFMA.FTZ R36, R54, R9, R57 ;  /* 0x0000000936247223 */ /* 0x000fe20000010039 */
[----:B------:R-:W-:-:S02]  /*ad70*/  HADD2.F32 R14, -RZ, R30.H0_H0 ;  /* 0x2000001eff0e7230 */ /* 0x000fc40000004100 */
[C---:B------:R-:W-:Y:S01]  /*ad80*/  FFMA.FTZ R13, R54.reuse, R13, R48 ;  /* 0x0000000d360d7223 */ /* 0x040fe20000010030 */
[----:B----4-:R-:W-:Y:S02]  /*ad90*/  HADD2.F32 R55, -RZ, R55.H0_H0 ;  /* 0x20000037ff377230 */ /* 0x010fe40000004100 */
[C---:B------:R-:W-:Y:S01]  /*ada0*/  FFMA.FTZ R27, R54.reuse, R27, R26 ;  /* 0x0000001b361b7223 */ /* 0x040fe2000001001a */
[----:B------:R-:W-:Y:S02]  /*adb0*/  HADD2.F32 R28, -RZ, R28.H1_H1 ;  /* 0x3000001cff1c7230 */ /* 0x000fe40000004100 */
[----:B------:R-:W-:Y:S01]  /*adc0*/  FFMA.FTZ R15, R54, R15, R50 ;  /* 0x0000000f360f7223 */ /* 0x000fe20000010032 */
        /* <DEDUP_REMOVED lines=32> */
.L_x_1214:
[----:B-1----:R-:W1:Y:S01]  /*afd0*/  LDS.U16 R8, [R56+0xc] ;  /* 0x00000c0038087984 */ /* 0x002e620000000400 */
[----:B------:R-:W-:Y:S02]  /*afe0*/  VIADD R41, R41, 0x8 ;  /* 0x0000000829297836 */ /* 0x000fe40000000000 */
[--C-:B------:R-:W-:Y:S02]  /*aff0*/  HADD2.F32 R11, -RZ, R45.reuse.H0_H0 ;  /* 0x2000002dff0b7230 */ /* 0x100fe40000004100 */
[--C-:B------:R-:W-:Y:S01]  /*b000*/  HADD2.F32 R9, -RZ, R44.reuse.H0_H0 ;  /* 0x2000002cff097230 */ /* 0x100fe20000004100 */
[----:B------:R-:W-:Y:S01]  /*b010*/  ISETP.GE.AND P1, PT, R41, R40, PT ;  /* 0x000000282900720c */ /* 0x000fe20003f26270 */
[----:B------:R-:W-:Y:S02]  /*b020*/  HADD2.F32 R17, -RZ, R44.H1_H1 ;  /* 0x3000002cff117230 */ /* 0x000fe40000004100 */
[----:B------:R-:W-:Y:S02]  /*b030*/  HADD2.F32 R23, -RZ, R45.H1_H1 ;  /* 0x3000002dff177230 */ /* 0x000fe40000004100 */
[----:B------:R-:W-:-:S02]  /*b040*/  HADD2.F32 R13, -RZ, R46.H0_H0 ;  /* 0x2000002eff0d7230 */ /* 0x000fc40000004100 */
[----:B------:R-:W-:Y:S02]  /*b050*/  HADD2.F32 R25, -RZ, R46.H1_H1 ;  /* 0x3000002eff197230 */ /* 0x000fe40000004100 */
[--C-:B------:R-:W-:Y:S02]  /*b060*/  HADD2.F32 R15, -RZ, R47.reuse.H0_H0 ;  /* 0x2000002fff0f7230 */ /* 0x100fe40000004100 */
[----:B------:R-:W-:Y:S02]  /*b070*/  HADD2.F32 R27, -RZ, R47.H1_H1 ;  /* 0x3000002fff1b7230 */ /* 0x000fe40000004100 */
[----:B-1----:R-:W-:-:S05]  /*b080*/  HADD2.F32 R8, -RZ, R8.H0_H0 ;  /* 0x20000008ff087230 */ /* 0x002fca0000004100 */
        /* <DEDUP_REMOVED lines=9> */
.L_x_1205:
[----:B-1----:R-:W-:Y:S05]  /*b120*/  BSYNC.RECONVERGENT B1 ;  /* 0x0000000000017941 */ /* 0x002fea0003800200 */
.L_x_1204:
        /* <DEDUP_REMOVED lines=9> */
[----:B------:R-:W-:Y:S02]  /*b1c0*/  IADD3 R29, PT, PT, -R33, UR6, R8 ;  /* 0x00000006211d7c10 */ /* 0x000fe4000fffe108 */
[----:B------:R-:W-:Y:S02]  /*b1d0*/  MOV R8, R37 ;  /* 0x0000002500087202 */ /* 0x000fe40000000f00 */
[----:B------:R-:W-:Y:S01]  /*b1e0*/  LOP3.LUT P0, RZ, R29, 0x2, RZ, 0xc0, !PT ;  /* 0x000000021dff7812 */ /* 0x000fe2000780c0ff */
[----:B-1----:R-:W-:-:S06]  /*b1f0*/  UIMAD UR5, UR38, UR5, UR13 ;  /* 0x00000005260572a4 */ /* 0x002fcc000f8e020d */
[----:B------:R-:W-:-:S04]  /*b200*/  IMAD.U32 R9, RZ, RZ, UR5 ;  /* 0x00000005ff097e24 */ /* 0x000fc8000f8e00ff */
[----:B------:R-:W-:-:S04]  /*b210*/  IMAD R9, R9, 0xc0, R0 ;  /* 0x000000c009097824 */ /* 0x000fc800078e0200 */
        /* <DEDUP_REMOVED lines=30> */
[----:B------:R-:W-:-:S06]  /*b400*/  IMAD.WIDE.U32 R8, R9, 0x2, R20 ;  /* 0x0000000209087825 */ /* 0x000fcc00078e0014 */
[----:B------:R-:W5:Y:S01]  /*b410*/  LDG.E.128 R8, desc[UR36][R8.64] ;  /* 0x0000002408087981 */ /* 0x000f62000c1e1d00 */
[----:B------:R-:W-:Y:S01]  /*b420*/  LEA R14, R33, R32, 0x1 ;  /* 0x00000020210e7211 */ /* 0x000fe200078e08ff */
[----:B-1----:R-:W-:-:S05]  /*b430*/  UISETP.NE.AND UP0, UPT, UR5, URZ, UPT ;  /* 0x000000ff0500728c */ /* 0x002fca000bf05270 */
[----:B------:R-:W1:Y:S02]  /*b440*/  LDS.U16 R14, [R14] ;  /* 0x000000000e0e7984 */ /* 0x000e640000000400 */
[----:B-1----:R-:W-:Y:S02]  /*b450*/  HADD2.F32 R31, -RZ, R14.H0_H0 ;  /* 0x2000000eff1f7230 */ /* 0x002fe40000004100 */
[----:B------:R-:W-:Y:S05]  /*b460*/  BRA.U UP0, `(.L_x_1220) ;  /* 0x0000000100507547 */ /* 0x000fea000b800000 */
        /* <DEDUP_REMOVED lines=20> */
.L_x_1220:
[--C-:B-1---5:R-:W-:Y:S02]  /*b5b0*/  HADD2.F32 R14, -RZ, R8.reuse.H0_H0 ;  /* 0x20000008ff0e7230 */ /* 0x122fe40000004100 */
[--C-:B------:R-:W-:Y:S02]  /*b5c0*/  HADD2.F32 R15, -RZ, R9.reuse.H0_H0 ;  /* 0x20000009ff0f7230 */ /* 0x100fe40000004100 */
[----:B------:R-:W-:Y:S02]  /*b5d0*/  HADD2.F32 R30, -RZ, R9.H1_H1 ;  /* 0x30000009ff1e7230 */ /* 0x000fe40000004100 */
[C---:B------:R-:W-:Y:S01]  /*b5e0*/  FFMA.FTZ R36, R31.reuse, R14, R36 ;  /* 0x0000000e1f247223 */ /* 0x040fe20000010024 */
[----:B------:R-:W-:Y:S02]  /*b5f0*/  HADD2.F32 R8, -RZ, R8.H1_H1 ;  /* 0x30000008ff087230 */ /* 0x000fe40000004100 */
[----:B------:R-:W-:Y:S01]  /*b600*/  FFMA.FTZ R22, R31, R15, R22 ;  /* 0x0000000f1f167223 */ /* 0x000fe20000010016 */
[----:B------:R-:W-:-:S02]  /*b610*/  HADD2.F32 R9, -RZ, R10.H0_H0 ;  /* 0x2000000aff097230 */ /* 0x000fc40000004100 */
[C---:B------:R-:W-:Y:S01]  /*b620*/  FFMA.FTZ R23, R31.reuse, R30, R23 ;  /* 0x0000001e1f177223 */ /* 0x040fe20000010017 */
[----:B------:R-:W-:Y:S02]  /*b630*/  HADD2.F32 R10, -RZ, R10.H1_H1 ;  /* 0x3000000aff0a7230 */ /* 0x000fe40000004100 */
[C---:B------:R-:W-:Y:S01]  /*b640*/  FFMA.FTZ R17, R31.reuse, R8, R17 ;  /* 0x000000081f117223 */ /* 0x040fe20000010011 */
[--C-:B------:R-:W-:Y:S02]  /*b650*/  HADD2.F32 R37, -RZ, R11.reuse.H0_H0 ;  /* 0x2000000bff257230 */ /* 0x100fe40000004100 */
[C---:B------:R-:W-:Y:S01]  /*b660*/  FFMA.FTZ R24, R31.reuse, R9, R24 ;  /* 0x000000091f187223 */ /* 0x040fe20000010018 */
[----:B------:R-:W-:Y:S02]  /*b670*/  HADD2.F32 R38, -RZ, R11.H1_H1 ;  /* 0x3000000bff267230 */ /* 0x000fe40000004100 */
[----:B------:R-:W-:Y:S01]  /*b680*/  FFMA.FTZ R25, R31, R10, R25 ;  /* 0x0000000a1f197223 */ /* 0x000fe20000010019 */
[----:B------:R-:W-:-:S02]  /*b690*/  IMAD.MOV.U32 R8, RZ, RZ, R28 ;  /* 0x000000ffff087224 */ /* 0x000fc400078e001c */
[C---:B------:R-:W-:Y:S01]  /*b6a0*/  FFMA.FTZ R26, R31.reuse, R37, R26 ;  /* 0x000000251f1a7223 */ /* 0x040fe2000001001a */
[----:B------:R-:W-:-:S07]  /*b6b0*/  FFMA.FTZ R27, R31, R38, R27 ;  /* 0x000000261f1b7223 */ /* 0x000fce000001001b */
.L_x_1219:
[----:B------:R-:W-:Y:S05]  /*b6c0*/  BSYNC.RECONVERGENT B2 ;  /* 0x0000000000027941 */ /* 0x000fea0003800200 */
.L_x_1218:
[----:B------:R-:W-:-:S13]  /*b6d0*/  ISETP.GE.U32.AND P0, PT, R29, 0x2, PT ;  /* 0x000000021d00780c */ /* 0x000fda0003f06070 */
[----:B------:R-:W-:Y:S05]  /*b6e0*/  @!P0 BRA `(.L_x_1217) ;  /* 0x0000000800648947 */ /* 0x000fea0003800000 */
[C---:B------:R-:W-:Y:S01]  /*b6f0*/  LEA R9, R8.reuse, UR7, 0x1 ;  /* 0x0000000708097c11 */ /* 0x040fe2000f8e08ff */
[C---:B------:R-:W-:Y:S01]  /*b700*/  VIADD R28, R8.reuse, 0x2 ;  /* 0x00000002081c7836 */ /* 0x040fe20000000000 */
[----:B------:R-:W-:Y:S01]  /*b710*/  MOV R10, UR11 ;  /* 0x0000000b000a7c02 */ /* 0x000fe20008000f00 */
[----:B------:R-:W-:-:S04]  /*b720*/  IMAD R29, R8, 0xc0, RZ ;  /* 0x000000c0081d7824 */ /* 0x000fc800078e02ff */
[----:B------:R-:W-:-:S05]  /*b730*/  IMAD R10, R10, -0x2, R9 ;  /* 0xfffffffe0a0a7824 */ /* 0x000fca00078e0209 */
[----:B------:R-:W-:-:S07]  /*b740*/  IADD3 R35, PT, PT, R10, 0x4, R35 ;  /* 0x000000040a237810 */ /* 0x000fce0007ffe023 */
.L_x_1227:
        /* <DEDUP_REMOVED lines=13> */
[----:B------:R-:W2:Y:S04]  /*b820*/  LDS.U16 R14, [R35+-0x4] ;  /* 0xfffffc00230e7984 */ /* 0x000ea80000000400 */
[----:B------:R-:W4:Y:S02]  /*b830*/  F2I.FTZ.U32.TRUNC.NTZ R9, R15 ;  /* 0x0000000f00097305 */ /* 0x000f24000021f000 */
[----:B----4-:R-:W-:-:S05]  /*b840*/  IADD3 R8, PT, PT, RZ, -R9, RZ ;  /* 0x80000009ff087210 */ /* 0x010fca0007ffe0ff */
        /* <DEDUP_REMOVED lines=14> */
[----:B------:R-:W-:-:S06]  /*b930*/  IMAD.WIDE.U32 R8, R9, 0x2, R20 ;  /* 0x0000000209087825 */ /* 0x000fcc00078e0014 */
[----:B------:R-:W5:Y:S01]  /*b940*/  LDG.E.128 R8, desc[UR36][R8.64] ;  /* 0x0000002408087981 */ /* 0x000f62000c1e1d00 */
[----:B-1----:R-:W-:Y:S01]  /*b950*/  UISETP.NE.AND UP0, UPT, UR5, URZ, UPT ;  /* 0x000000ff0500728c */ /* 0x002fe2000bf05270 */
[----:B--2---:R-:W-:-:S08]  /*b960*/  HADD2.F32 R31, -RZ, R14.H0_H0 ;  /* 0x2000000eff1f7230 */ /* 0x004fd00000004100 */
[----:B------:R-:W-:Y:S05]  /*b970*/  BRA.U UP0, `(.L_x_1223) ;  /* 0x00000001004c7547 */ /* 0x000fea000b800000 */
        /* <DEDUP_REMOVED lines=19> */
.L_x_1223:
        /* <DEDUP_REMOVED lines=16> */
.L_x_1222:
[----:B------:R-:W-:Y:S05]  /*bbb0*/  BSYNC.RECONVERGENT B2 ;  /* 0x0000000000027941 */ /* 0x000fea0003800200 */
.L_x_1221:
        /* <DEDUP_REMOVED lines=10> */
[----:B--2---:R-:W-:-:S06]  /*bc60*/  VIADD R14, R10, 0xffffffe ;  /* 0x0ffffffe0a0e7836 */ /* 0x004fcc0000000000 */
[----:B------:R2:W4:Y:S02]  /*bc70*/  F2I.FTZ.U32.TRUNC.NTZ R9, R14 ;  /* 0x0000000e00097305 */ /* 0x000524000021f000 */
[----:B--2---:R-:W2:Y:S01]  /*bc80*/  LDS.U16 R14, [R35] ;  /* 0x00000000230e7984 */ /* 0x004ea20000000400 */
        /* <DEDUP_REMOVED lines=40> */
.L_x_1226:
        /* <DEDUP_REMOVED lines=16> */
.L_x_1225:
[----:B------:R-:W-:Y:S05]  /*c010*/  BSYNC.RECONVERGENT B2 ;  /* 0x0000000000027941 */ /* 0x000fea0003800200 */
.L_x_1224:
[C---:B------:R-:W-:Y:S01]  /*c020*/  IADD3 R8, PT, PT, R28.reuse, 0x2, RZ ;  /* 0x000000021c087810 */ /* 0x040fe20007ffe0ff */
[----:B------:R-:W-:Y:S01]  /*c030*/  VIADD R28, R28, 0x4 ;  /* 0x000000041c1c7836 */ /* 0x000fe20000000000 */
[----:B------:R-:W-:Y:S01]  /*c040*/  IADD3 R29, PT, PT, R29, 0x300, RZ ;  /* 0x000003001d1d7810 */ /* 0x000fe20007ffe0ff */
[----:B------:R-:W-:Y:S01]  /*c050*/  VIADD R35, R35, 0x8 ;  /* 0x0000000823237836 */ /* 0x000fe20000000000 */
[----:B------:R-:W-:-:S13]  /*c060*/  ISETP.GE.AND P0, PT, R8, UR14, PT ;  /* 0x0000000e08007c0c */ /* 0x000fda000bf06270 */
[----:B------:R-:W-:Y:S05]  /*c070*/  @!P0 BRA `(.L_x_1227) ;  /* 0xfffffff400b48947 */ /* 0x000fea000383ffff */
.L_x_1217:
[----:B------:R-:W-:Y:S05]  /*c080*/  BSYNC.RECONVERGENT B1 ;  /* 0x0000000000017941 */ /* 0x000fea0003800200 */
.L_x_1216:
[----:B------:R-:W-:-:S13]  /*c090*/  ISETP.NE.AND P0, PT, R33, UR4, PT ;  /* 0x0000000421007c0c */ /* 0x000fda000bf05270 */
[----:B------:R-:W-:Y:S05]  /*c0a0*/  @P0 BRA `(.L_x_1203) ;  /* 0x0000000000d40947 */ /* 0x000fea0003800000 */
[----:B------:R-:W-:Y:S02]  /*c0b0*/  UMOV UR5, 0xc0 ;  /* 0x000000c000057882 */ /* 0x000fe40000000000 */
[----:B------:R-:W-:-:S06]  /*c0c0*/  UIMAD UR5, UR44, UR5, -0xc0 ;  /* 0xffffff402c0574a4 */ /* 0x000fcc000f8e0205 */
[----:B------:R-:W-:-:S05]  /*c0d0*/  MOV R9, UR5 ;  /* 0x0000000500097c02 */ /* 0x000fca0008000f00 */
[----:B------:R-:W-:-:S06]  /*c0e0*/  IMAD.WIDE R8, R9, 0x2, R18 ;  /* 0x0000000209087825 */ /* 0x000fcc00078e0212 */
[----:B------:R-:W5:Y:S01]  /*c0f0*/  LDG.E.128 R8, desc[UR36][R8.64] ;  /* 0x0000002408087981 */ /* 0x000f62000c1e1d00 */
[----:B------:R-:W-:-:S06]  /*c100*/  UIADD3 UR5, UPT, UPT, UR44, -UR11, URZ ;  /* 0x8000000b2c057290 */ /* 0x000fcc000fffe0ff */
[----:B------:R-:W-:-:S05]  /*c110*/  IMAD.U32 R13, RZ, RZ, UR5 ;  /* 0x00000005ff0d7e24 */ /* 0x000fca000f8e00ff */
[----:B------:R-:W-:Y:S01]  /*c120*/  LEA R32, R13, R32, 0x1 ;  /* 0x000000200d207211 */ /* 0x000fe200078e08ff */
[----:B------:R-:W1:Y:S05]  /*c130*/  LDCU UR5, c[0x0][0x40c] ;  /* 0x00008180ff0577ac */ /* 0x000e6a0008000800 */
[----:B------:R-:W2:Y:S01]  /*c140*/  LDS.U16 R32, [R32+-0x2] ;  /* 0xfffffe0020207984 */ /* 0x000ea20000000400 */
[----:B-1----:R-:W-:Y:S01]  /*c150*/  UISETP.NE.AND UP0, UPT, UR5, URZ, UPT ;  /* 0x000000ff0500728c */ /* 0x002fe2000bf05270 */
[----:B--2---:R-:W-:-:S08]  /*c160*/  HADD2.F32 R21, -RZ, R32.H0_H0 ;  /* 0x20000020ff157230 */ /* 0x004fd00000004100 */
[----:B------:R-:W-:Y:S05]  /*c170*/  BRA.U UP0, `(.L_x_1228) ;  /* 0x0000000100607547 */ /* 0x000fea000b800000 */
[----:B------:R-:W1:Y:S02]  /*c180*/  LDCU.64 UR8, c[0x0][0x460] ;  /* 0x00008c00ff0877ac */ /* 0x000e640008000a00 */
[----:B-1----:R-:W-:-:S04]  /*c190*/  ISETP.NE.U32.AND P0, PT, RZ, UR8, PT ;  /* 0x00000008ff007c0c */ /* 0x002fc8000bf05070 */
[----:B------:R-:W-:-:S13]  /*c1a0*/  ISETP.NE.AND.EX P0, PT, RZ, UR9, PT, P0 ;  /* 0x00000009ff007c0c */ /* 0x000fda000bf05300 */
[----:B------:R-:W-:Y:S01]  /*c1b0*/  VOTEU.ANY UP0, P0 ;  /* 0x0000000000ff7886 */ /* 0x000fe20000000100 */
[----:B------:R-:W-:-:S04]  /*c1c0*/  PLOP3.LUT P0, PT, PT, PT, UP0, 0x80, 0x8 ;  /* 0x000000000008781c */ /* 0x000fc80003f0f008 */
[----:B------:R-:W1:Y:S09]  /*c1d0*/  @UP0 LDCU UR5, c[0x0][0x3f8] ;  /* 0x00007f00ff0507ac */ /* 0x000e720008000800 */
[----:B------:R-:W2:Y:S01]  /*c1e0*/  @P0 LDC.64 R12, c[0x0][0x458] ;  /* 0x00011600ff0c0b82 */ /* 0x000ea20000000a00 */
[----:B-1----:R-:W-:-:S06]  /*c1f0*/  @UP0 UIMAD UR5, UR38, UR5, UR13 ;  /* 0x00000005260502a4 */ /* 0x002fcc000f8e020d */
[----:B------:R-:W-:-:S04]  /*c200*/  IMAD.U32 R15, RZ, RZ, UR5 ;  /* 0x00000005ff0f7e24 */ /* 0x000fc8000f8e00ff */
[----:B------:R-:W-:-:S04]  /*c210*/  @P0 IMAD R15, R15, 0xc0, R0 ;  /* 0x000000c00f0f0824 */ /* 0x000fc800078e0200 */
[----:B--2---:R-:W-:-:S06]  /*c220*/  @P0 IMAD.WIDE R12, R15, 0x2, R12 ;  /* 0x000000020f0c0825 */ /* 0x004fcc00078e020c */
        /* <DEDUP_REMOVED lines=13> */
.L_x_1228:
[----:B0----5:R-:W-:Y:S02]  /*c300*/  HADD2.F32 R4, -RZ, R8.H0_H0 ;  /* 0x20000008ff047230 */ /* 0x021fe40000004100 */
[--C-:B------:R-:W-:Y:S02]  /*c310*/  HADD2.F32 R5, -RZ, R9.reuse.H0_H0 ;  /* 0x20000009ff057230 */ /* 0x100fe40000004100 */
[----:B------:R-:W-:Y:S02]  /*c320*/  HADD2.F32 R6, -RZ, R9.H1_H1 ;  /* 0x30000009ff067230 */ /* 0x000fe40000004100 */
[C---:B------:R-:W-:Y:S01]  /*c330*/  FFMA.FTZ R36, R21.reuse, R4, R36 ;  /* 0x0000000415247223 */ /* 0x040fe20000010024 */
[----:B------:R-:W-:Y:S02]  /*c340*/  HADD2.F32 R7, -RZ, R10.H0_H0 ;  /* 0x2000000aff077230 */ /* 0x000fe40000004100 */
[----:B------:R-:W-:Y:S01]  /*c350*/  FFMA.FTZ R22, R21, R5, R22 ;  /* 0x0000000515167223 */ /* 0x000fe20000010016 */
[----:B-1----:R-:W-:-:S02]  /*c360*/  HADD2.F32 R8, -RZ, R8.H1_H1 ;  /* 0x30000008ff087230 */ /* 0x002fc40000004100 */
        /* <DEDUP_REMOVED lines=9> */
.L_x_1203:
[----:B-1----:R-:W-:Y:S05]  /*c400*/  BSYNC.RECONVERGENT B0 ;  /* 0x0000000000007941 */ /* 0x002fea0003800200 */
.L_x_1202:
[----:B------:R-:W-:Y:S01]  /*c410*/  BAR.SYNC.DEFER_BLOCKING 0x0 ;  /* 0x0000000000007b1d */ /* 0x000fe20000010000 */
[----:B------:R-:W-:-:S13]  /*c420*/  ISETP.GT.U32.AND P0, PT, R0, 0xbf, PT ;  /* 0x000000bf0000780c */ /* 0x000fda0003f04070 */
[----:B------:R-:W-:Y:S05]  /*c430*/  @P0 EXIT ;  /* 0x000000000000094d */ /* 0x000fea0003800000 */
[----:B------:R-:W1:Y:S01]  /*c440*/  S2UR UR5, SR_CgaCtaId ;  /* 0x00000000000579c3 */ /* 0x000e620000008800 */
[C---:B0-----:R-:W-:Y:S01]  /*c450*/  LOP3.LUT R4, R2.reuse, 0x3e0, RZ, 0xc0, !PT ;  /* 0x000003e002047812 */ /* 0x041fe200078ec0ff */
[----:B------:R-:W-:Y:S01]  /*c460*/  UMOV UR4, 0x400 ;  /* 0x0000040000047882 */ /* 0x000fe20000000000 */
[----:B------:R-:W-:Y:S01]  /*c470*/  ISETP.GT.U32.AND P1, PT, R2, 0x1f, PT ;  /* 0x0000001f0200780c */ /* 0x000fe20003f24070 */
[----:B------:R-:W-:Y:S01]  /*c480*/  UIADD3 UR4, UPT, UPT, UR4, 0x410, URZ ;  /* 0x0000041004047890 */ /* 0x000fe2000fffe0ff */
[----:B------:R-:W-:Y:S01]  /*c490*/  ISETP.NE.AND P0, PT, R4, 0x20, PT ;  /* 0x000000200400780c */ /* 0x000fe20003f05270 */
[----:B------:R-:W-:Y:S02]  /*c4a0*/  BSSY.RECONVERGENT B0, `(.L_x_1229) ;  /* 0x0000009000007945 */ /* 0x000fe40003800200 */
        /* <DEDUP_REMOVED lines=8> */
.L_x_1230:
[----:B------:R-:W-:Y:S05]  /*c530*/  BSYNC.RECONVERGENT B0 ;  /* 0x0000000000007941 */ /* 0x000fea0003800200 */
.L_x_1229:
        /* <DEDUP_REMOVED lines=20> */
.L_x_1232:
[----:B------:R-:W-:Y:S05]  /*c680*/  BSYNC.RECONVERGENT B0 ;  /* 0x0000000000007941 */ /* 0x000fea0003800200 */
.L_x_1231:
[----:B------:R-:W-:Y:S06]  /*c690*/  BAR.SYNC.DEFER_BLOCKING 0x0 ;  /* 0x0000000000007b1d */ /* 0x000fec0000010000 */
[----:B------:R-:W-:Y:S05]  /*c6a0*/  @P1 EXIT ;  /* 0x000000000000194d */ /* 0x000fea0003800000 */
[----:B------:R-:W1:Y:S02]  /*c6b0*/  LDCU UR4, c[0x0][0x478] ;  /* 0x00008f00ff0477ac */ /* 0x000e640008000800 */
[----:B-1----:R-:W-:-:S09]  /*c6c0*/  UISETP.NE.AND UP0, UPT, UR4, 0x2, UPT ;  /* 0x000000020400788c */ /* 0x002fd2000bf05270 */
[----:B------:R-:W-:Y:S05]  /*c6d0*/  BRA.U UP0, `(.L_x_1233) ;  /* 0x0000000100e07547 */ /* 0x000fea000b800000 */
[----:B0-----:R-:W0:Y:S01]  /*c6e0*/  LDC.64 R4, c[0x0][0x470] ;  /* 0x00011c00ff047b82 */ /* 0x001e220000000a00 */
[----:B------:R-:W-:Y:S01]  /*c6f0*/  IADD3 R9, PT, PT, R3, R0, RZ ;  /* 0x0000000003097210 */ /* 0x000fe20007ffe0ff */
[----:B------:R-:W1:Y:S01]  /*c700*/  LDCU.64 UR4, c[0x0][0x380] ;  /* 0x00007000ff0477ac */ /* 0x000e620008000a00 */
[----:B0-----:R-:W2:Y:S02]  /*c710*/  LDG.E R4, desc[UR36][R4.64] ;  /* 0x0000002404047981 */ /* 0x001ea4000c1e1900 */
[----:B-1----:R-:W-:-:S04]  /*c720*/  IADD3 R8, P0, PT, R9, UR4, RZ ;  /* 0x0000000409087c10 */ /* 0x002fc8000ff1e0ff */
[----:B------:R-:W-:Y:S01]  /*c730*/  LEA.HI.X.SX32 R9, R9, UR5, 0x1, P0 ;  /* 0x0000000509097c11 */ /* 0x000fe200080f0eff */
[C---:B--2---:R-:W-:Y:S01]  /*c740*/  FMUL.FTZ R26, R4.reuse, R26 ;  /* 0x0000001a041a7220 */ /* 0x044fe20000410000 */
        /* <DEDUP_REMOVED lines=14> */
[----:B------:R-:W-:Y:S01]  /*c830*/  IMAD.U32 R5, R2, 0x10000, RZ ;  /* 0x0001000002057824 */ /* 0x000fe200078e00ff */
[----:B------:R-:W-:-:S04]  /*c840*/  PRMT R0, R25, 0x7710, RZ ;  /* 0x0000771019007816 */ /* 0x000fc800000000ff */
[----:B------:R-:W-:Y:S02]  /*c850*/  LOP3.LUT R5, R5, 0xff0000, RZ, 0xc0, !PT ;  /* 0x00ff000005057812 */ /* 0x000fe400078ec0ff */
[----:B------:R-:W2:Y:S01]  /*c860*/  F2I.S8.NTZ R22, R22 ;  /* 0x0000001600167305 */ /* 0x000ea20000202100 */
[----:B0-----:R-:W-:Y:S01]  /*c870*/  PRMT R6, R27, 0x8880, RZ ;  /* 0x000088801b067816 */ /* 0x001fe200000000ff */
[----:B------:R-:W-:-:S03]  /*c880*/  IMAD.SHL.U32 R0, R0, 0x100, RZ ;  /* 0x0000010000007824 */ /* 0x000fc600078e00ff */
[----:B------:R-:W-:Y:S02]  /*c890*/  PRMT R2, R6, 0x7710, RZ ;  /* 0x0000771006027816 */ /* 0x000fe400000000ff */
[----:B-1----:R-:W-:Y:S01]  /*c8a0*/  PRMT R17, R17, 0x8880, RZ ;  /* 0x0000888011117816 */ /* 0x002fe200000000ff */
[----:B------:R-:W0:Y:S01]  /*c8b0*/  F2I.S8.NTZ R23, R23 ;  /* 0x0000001700177305 */ /* 0x000e220000202100 */
[----:B------:R-:W-:-:S04]  /*c8c0*/  PRMT R13, R5, 0x4210, R2 ;  /* 0x00004210050d7816 */ /* 0x000fc80000000002 */
[----:B------:R-:W-:Y:S02]  /*c8d0*/  LOP3.LUT R13, R13, 0xff00, R0, 0xf8, !PT ;  /* 0x0000ff000d0d7812 */ /* 0x000fe400078ef800 */
[----:B--2---:R-:W-:Y:S01]  /*c8e0*/  PRMT R2, R22, 0x8880, RZ ;  /* 0x0000888016027816 */ /* 0x004fe200000000ff */
[----:B------:R-:W1:Y:S01]  /*c8f0*/  F2I.S8.NTZ R24, R24 ;  /* 0x0000001800187305 */ /* 0x000e620000202100 */
[----:B------:R-:W-:Y:S02]  /*c900*/  PRMT R0, R17, 0x7710, RZ ;  /* 0x0000771011007816 */ /* 0x000fe400000000ff */
[----:B------:R-:W-:Y:S02]  /*c910*/  PRMT R2, R2, 0x7710, RZ ;  /* 0x0000771002027816 */ /* 0x000fe400000000ff */
[----:B------:R-:W-:Y:S02]  /*c920*/  LOP3.LUT R6, R0, 0xff, RZ, 0xc0, !PT ;  /* 0x000000ff00067812 */ /* 0x000fe400078ec0ff */
[----:B0-----:R-:W-:Y:S01]  /*c930*/  PRMT R3, R23, 0x8880, RZ ;  /* 0x0000888017037816 */ /* 0x001fe200000000ff */
[----:B------:R-:W0:Y:S01]  /*c940*/  F2I.S8.NTZ R4, R4 ;  /* 0x0000000400047305 */ /* 0x000e220000202100 */
[----:B------:R-:W-:Y:S01]  /*c950*/  LOP3.LUT R5, R2, 0xff, RZ, 0xc0, !PT ;  /* 0x000000ff02057812 */ /* 0x000fe200078ec0ff */
[----:B------:R-:W-:Y:S01]  /*c960*/  IMAD.WIDE.U32 R6, R6, 0x100, RZ ;  /* 0x0000010006067825 */ /* 0x000fe200078e00ff */
[----:B------:R-:W-:-:S02]  /*c970*/  PRMT R3, R3, 0x7710, RZ ;  /* 0x0000771003037816 */ /* 0x000fc400000000ff */
[----:B-1----:R-:W-:Y:S02]  /*c980*/  PRMT R24, R24, 0x8880, RZ ;  /* 0x0000888018187816 */ /* 0x002fe400000000ff */
[----:B------:R-:W-:Y:S02]  /*c990*/  LOP3.LUT R3, R3, 0xff, RZ, 0xc0, !PT ;  /* 0x000000ff03037812 */ /* 0x000fe400078ec0ff */
[----:B------:R-:W-:-:S03]  /*c9a0*/  PRMT R0, R24, 0x7710, RZ ;  /* 0x0000771018007816 */ /* 0x000fc600000000ff */
[----:B------:R-:W-:Y:S01]  /*c9b0*/  IMAD.WIDE.U32 R2, R3, 0x1000000, RZ ;  /* 0x0100000003027825 */ /* 0x000fe200078e00ff */
[----:B0-----:R-:W-:Y:S02]  /*c9c0*/  PRMT R10, R4, 0x8880, RZ ;  /* 0x00008880040a7816 */ /* 0x001fe400000000ff */
[----:B------:R-:W-:Y:S01]  /*c9d0*/  LOP3.LUT R13, R13, 0xff, R0, 0xf8, !PT ;  /* 0x000000ff0d0d7812 */ /* 0x000fe200078ef800 */
[----:B------:R-:W-:Y:S01]  /*c9e0*/  IMAD.WIDE.U32 R4, R5, 0x10000, RZ ;  /* 0x0001000005047825 */ /* 0x000fe200078e00ff */
[----:B------:R-:W-:Y:S02]  /*c9f0*/  PRMT R0, R10, 0x7710, RZ ;  /* 0x000077100a007816 */ /* 0x000fe400000000ff */
[----:B------:R-:W-:Y:S02]  /*ca00*/  LOP3.LUT R11, R6, R2, R4, 0xfe, !PT ;  /* 0x00000002060b7212 */ /* 0x000fe400078efe04 */
[----:B------:R-:W-:Y:S02]  /*ca10*/  LOP3.LUT R3, R5, R13, R3, 0xfe, !PT ;  /* 0x0000000d05037212 */ /* 0x000fe400078efe03 */
[----:B------:R-:W-:-:S02]  /*ca20*/  LOP3.LUT R2, R11, 0xff, R0, 0xf8, !PT ;  /* 0x000000ff0b027812 */ /* 0x000fc400078ef800 */
[----:B------:R-:W-:-:S05]  /*ca30*/  LOP3.LUT R3, R3, R7, RZ, 0xfc, !PT ;  /* 0x0000000703037212 */ /* 0x000fca00078efcff */
[----:B------:R-:W-:Y:S01]  /*ca40*/  STG.E.64 desc[UR36][R8.64], R2 ;  /* 0x0000000208007986 */ /* 0x000fe2000c101b24 */
[----:B------:R-:W-:Y:S05]  /*ca50*/  EXIT ;  /* 0x000000000000794d */ /* 0x000fea0003800000 */
.L_x_1233:
[----:B0-----:R-:W0:Y:S01]  /*ca60*/  LDC.64 R4, c[0x0][0x380] ;  /* 0x0000e000ff047b82 */ /* 0x001e220000000a00 */
[----:B------:R-:W-:Y:S02]  /*ca70*/  IADD3 R3, PT, PT, R3, R0, RZ ;  /* 0x0000000003037210 */ /* 0x000fe40007ffe0ff */
[----:B------:R-:W-:Y:S02]  /*ca80*/  F2FP.F16.F32.PACK_AB R17, R17, R36 ;  /* 0x000000241111723e */ /* 0x000fe400000000ff */
[----:B------:R-:W-:Y:S02]  /*ca90*/  F2FP.F16.F32.PACK_AB R23, R23, R22 ;  /* 0x000000161717723e */ /* 0x000fe400000000ff */
[----:B------:R-:W-:Y:S02]  /*caa0*/  F2FP.F16.F32.PACK_AB R25, R25, R24 ;  /* 0x000000181919723e */ /* 0x000fe400000000ff */
[----:B------:R-:W-:Y:S01]  /*cab0*/  F2FP.F16.F32.PACK_AB R27, R27, R26 ;  /* 0x0000001a1b1b723e */ /* 0x000fe200000000ff */
[----:B0-----:R-:W-:-:S05]  /*cac0*/  IMAD.WIDE R2, R3, 0x2, R4 ;  /* 0x0000000203027825 */ /* 0x001fca00078e0204 */
[----:B------:R-:W-:Y:S04]  /*cad0*/  STG.E desc[UR36][R2.64], R17 ;  /* 0x0000001102007986 */ /* 0x000fe8000c101924 */
[----:B------:R-:W-:Y:S04]  /*cae0*/  STG.E desc[UR36][R2.64+0x4], R23 ;  /* 0x0000041702007986 */ /* 0x000fe8000c101924 */
[----:B------:R-:W-:Y:S04]  /*caf0*/  STG.E desc[UR36][R2.64+0x8], R25 ;  /* 0x0000081902007986 */ /* 0x000fe8000c101924 */
[----:B------:R-:W-:Y:S01]  /*cb00*/  STG.E desc[UR36][R2.64+0xc], R27 ;  /* 0x00000c1b02007986 */ /* 0x000fe2000c101924 */
[----:B------:R-:W-:Y:S05]  /*cb10*/  EXIT ;  /* 0x000000000000794d */ /* 0x000fea0003800000 */
.L_x_1043:
[----:B------:R-:W-:Y:S01]  /*cb20*/  IMAD.MOV.U32 R12, RZ, RZ, 0x10 ;  /* 0x00000010ff0c7424 */ /* 0x000fe200078e00ff */
[----:B------:R-:W-:Y:S01]  /*cb30*/  MOV R11, 0x1f ;  /* 0x0000001f000b7802 */ /* 0x000fe20000000f00 */
[----:B------:R-:W-:-:S07]  /*cb40*/  IMAD.MOV.U32 R15, RZ, RZ, -0x1 ;  /* 0xffffffffff0f7424 */ /* 0x000fce00078e00ff */
[----:B0-----:R-:W-:Y:S05]  /*cb50*/  WARPSYNC.COLLECTIVE R15, `(.L_x_1234) ;  /* 0x000000000f087348 */ /* 0x001fea0003c00000 */
[----:B------:R1:W2:Y:S02]  /*cb60*/  SHFL.BFLY P6, R14, R13, R12, R11 ;  /* 0x0c00000c0d0e7389 */ /* 0x0002a400000c000b */
[----:B012---:R-:W-:Y:S05]  /*cb70*/  ENDCOLLECTIVE ;  /* 0x000000000000791b */ /* 0x007fea0003800000 */
.L_x_1234:
[----:B------:R-:W-:Y:S02]  /*cb80*/  IMAD.MOV.U32 R12, RZ, RZ, 0x8 ;  /* 0x00000008ff0c7424 */ /* 0x000fe400078e00ff */
[----:B------:R-:W-:-:S05]  /*cb90*/  FADD.FTZ R0, R13, R14 ;  /* 0x0000000e0d007221 */ /* 0x000fca0000010000 */
[----:B------:R-:W-:-:S07]  /*cba0*/  MOV R13, R0 ;  /* 0x00000000000d7202 */ /* 0x000fce0000000f00 */
[----:B------:R-:W-:Y:S05]  /*cbb0*/  WARPSYNC.COLLECTIVE R15, `(.L_x_1235) ;  /* 0x000000000f087348 */ /* 0x000fea0003c00000 */
[----:B------:R0:W1:Y:S02]  /*cbc0*/  SHFL.BFLY P6, R14, R13, R12, R11 ;  /* 0x0c00000c0d0e7389 */ /* 0x00006400000c000b */
[----:B01----:R-:W-:Y:S05]  /*cbd0*/  ENDCOLLECTIVE ;  /* 0x000000000000791b */ /* 0x003fea0003800000 */
.L_x_1235:
[----:B------:R-:W-:Y:S02]  /*cbe0*/  IMAD.MOV.U32 R12, RZ, RZ, 0x4 ;  /* 0x00000004ff0c7424 */ /* 0x000fe400078e00ff */
[----:B------:R-:W-:-:S05]  /*cbf0*/  FADD.FTZ R4, R0, R14 ;  /* 0x0000000e00047221 */ /* 0x000fca0000010000 */
[----:B------:R-:W-:-:S07]  /*cc00*/  MOV R13, R4 ;  /* 0x00000004000d7202 */ /* 0x000fce0000000f00 */
[----:B------:R-:W-:Y:S05]  /*cc10*/  WARPSYNC.COLLECTIVE R15, `(.L_x_1236) ;  /* 0x000000000f087348 */ /* 0x000fea0003c00000 */
[----:B------:R0:W1:Y:S02]  /*cc20*/  SHFL.BFLY P6, R14, R13, R12, R11 ;  /* 0x0c00000c0d0e7389 */ /* 0x00006400000c000b */
[----:B01----:R-:W-:Y:S05]  /*cc30*/  ENDCOLLECTIVE ;  /* 0x000000000000791b */ /* 0x003fea0003800000 */
.L_x_1236:
[----:B------:R-:W-:Y:S02]  /*cc40*/  IMAD.MOV.U32 R12, RZ, RZ, 0x2 ;  /* 0x00000002ff0c7424 */ /* 0x000fe400078e00ff */
[----:B------:R-:W-:-:S05]  /*cc50*/  FADD.FTZ R5, R4, R14 ;  /* 0x0000000e04057221 */ /* 0x000fca0000010000 */
[----:B------:R-:W-:-:S07]  /*cc60*/  MOV R13, R5 ;  /* 0x00000005000d7202 */ /* 0x000fce0000000f00 */
[----:B------:R-:W-:Y:S05]  /*cc70*/  WARPSYNC.COLLECTIVE R15, `(.L_x_1237) ;  /* 0x000000000f087348 */ /* 0x000fea0003c00000 */
[----:B------:R0:W1:Y:S02]  /*cc80*/  SHFL.BFLY P6, R14, R13, R12, R11 ;  /* 0x0c00000c0d0e7389 */ /* 0x00006400000c000b */
[----:B01----:R-:W-:Y:S05]  /*cc90*/  ENDCOLLECTIVE ;  /* 0x000000000000791b */ /* 0x003fea0003800000 */
.L_x_1237:
[----:B------:R-:W-:Y:S02]  /*cca0*/  IMAD.MOV.U32 R12, RZ, RZ, 0x1 ;  /* 0x00000001ff0c7424 */ /* 0x000fe400078e00ff */
[----:B------:R-:W-:-:S05]  /*ccb0*/  FADD.FTZ R6, R5, R14 ;  /* 0x0000000e05067221 */ /* 0x000fca0000010000 */
[----:B------:R-:W-:-:S07]  /*ccc0*/  MOV R13, R6 ;  /* 0x00000006000d7202 */ /* 0x000fce0000000f00 */
[----:B------:R-:W-:Y:S05]  /*ccd0*/  WARPSYNC.COLLECTIVE R15, `(.L_x_1238) ;  /* 0x000000000f087348 */ /* 0x000fea0003c00000 */
[----:B------:R0:W1:Y:S02]  /*cce0*/  SHFL.BFLY P6, R14, R13, R12, R11 ;  /* 0x0c00000c0d0e7389 */ /* 0x00006400000c000b */
[----:B01----:R-:W-:Y:S05]  /*ccf0*/  ENDCOLLECTIVE ;  /* 0x000000000000791b */ /* 0x003fea0003800000 */
.L_x_1238:
[----:B------:R-:W-:Y:S05]  /*cd00*/  BRA `(.L_x_1239) ;  /* 0xffffff6400147947 */ /* 0x000fea000383ffff */
.L_x_1172:
[----:B------:R-:W-:Y:S01]  /*cd10*/  BSSY B1, `(.L_x_1240) ;  /* 0x0000007000017945 */ /* 0x000fe20003800000 */
[----:B------:R-:W-:Y:S01]  /*cd20*/  MOV R12, 0x2 ;  /* 0x00000002000c7802 */ /* 0x000fe20000000f00 */
[----:B------:R-:W-:Y:S01]  /*cd30*/  IMAD.MOV.U32 R11, RZ, RZ, 0x1f ;  /* 0x0000001fff0b7424 */ /* 0x000fe200078e00ff */
[----:B-123--:R-:W-:-:S07]  /*cd40*/  MOV R15, 0xffffffff ;  /* 0xffffffff000f7802 */ /* 0x00efce0000000f00 */
[----:B------:R-:W-:Y:S05]  /*cd50*/  WARPSYNC.COLLECTIVE R15, `(.L_x_1241) ;  /* 0x000000000f087348 */ /* 0x000fea0003c00000 */
[----:B------:R0:W1:Y:S02]  /*cd60*/  SHFL.BFLY P6, R14, R13, R12, R11 ;  /* 0x0c00000c0d0e7389 */ /* 0x00006400000c000b */
[----:B01----:R-:W-:Y:S05]  /*cd70*/  ENDCOLLECTIVE ;  /* 0x000000000000791b */ /* 0x003fea0003800000 */
.L_x_1241:
[----:B------:R-:W-:Y:S05]  /*cd80*/  BSYNC B1 ;  /* 0x0000000000017941 */ /* 0x000fea0003800000 */
.L_x_1240:
[----:B------:R-:W-:Y:S01]  /*cd90*/  FADD.FTZ R13, R13, R14 ;  /* 0x0000000e0d0d7221 */ /* 0x000fe20000010000 */
[----:B------:R-:W-:Y:S02]  /*cda0*/  IMAD.MOV.U32 R12, RZ, RZ, 0x1 ;  /* 0x00000001ff0c7424 */ /* 0x000fe400078e00ff */
[----:B------:R-:W-:Y:S02]  /*cdb0*/  HFMA2 R11, -RZ, RZ, 0, 1.847743988037109375e-06 ;  /* 0x0000001fff0b7431 */ /* 0x000fe400000001ff */
[----:B------:R-:W-:-:S07]  /*cdc0*/  IMAD.MOV.U32 R15, RZ, RZ, -0x1 ;  /* 0xffffffffff0f7424 */ /* 0x000fce00078e00ff */
[----:B------:R-:W-:Y:S05]  /*cdd0*/  WARPSYNC.COLLECTIVE R15, `(.L_x_1242) ;  /* 0x000000000f087348 */ /* 0x000fea0003c00000 */
[----:B------:R0:W1:Y:S02]  /*cde0*/  SHFL.BFLY P6, R14, R13, R12, R11 ;  /* 0x0c00000c0d0e7389 */ /* 0x00006400000c000b */
[----:B01----:R-:W-:Y:S05]  /*cdf0*/  ENDCOLLECTIVE ;  /* 0x000000000000791b */ /* 0x003fea0003800000 */
.L_x_1242:
[----:B------:R-:W-:Y:S05]  /*ce00*/  BRA `(.L_x_1243) ;  /* 0xffffffac00347947 */ /* 0x000fea000383ffff */
.L_x_1176:
[----:B------:R-:W-:Y:S01]  /*ce10*/  HFMA2 R11, -RZ, RZ, 0, 1.847743988037109375e-06 ;  /* 0x0000001fff0b7431 */ /* 0x000fe200000001ff */
[----:B------:R-:W-:Y:S01]  /*ce20*/  BSSY B0, `(.L_x_1244) ;  /* 0x0000007000007945 */ /* 0x000fe20003800000 */
[----:B------:R-:W-:Y:S01]  /*ce30*/  MOV R13, R118 ;  /* 0x00000076000d7202 */ /* 0x000fe20000000f00 */
[----:B------:R-:W-:Y:S02]  /*ce40*/  IMAD.MOV.U32 R12, RZ, RZ, 0x10 ;  /* 0x00000010ff0c7424 */ /* 0x000fe400078e00ff */
[----:B------:R-:W-:-:S07]  /*ce50*/  IMAD.MOV.U32 R15, RZ, RZ, -0x1 ;  /* 0xffffffffff0f7424 */ /* 0x000fce00078e00ff */
[----:B--23--:R-:W-:Y:S05]  /*ce60*/  WARPSYNC.COLLECTIVE R15, `(.L_x_1245) ;  /* 0x000000000f087348 */ /* 0x00cfea0003c00000 */
[----:B------:R0:W1:Y:S02]  /*ce70*/  SHFL.BFLY P6, R14, R13, R12, R11 ;  /* 0x0c00000c0d0e7389 */ /* 0x00006400000c000b */
[----:B0123--:R-:W-:Y:S05]  /*ce80*/  ENDCOLLECTIVE ;  /* 0x000000000000791b */ /* 0x00ffea0003800000 */
.L_x_1245:
[----:B------:R-:W-:Y:S05]  /*ce90*/  BSYNC B0 ;  /* 0x0000000000007941 */ /* 0x000fea0003800000 */
.L_x_1244:
[----:B------:R-:W-:Y:S01]  /*cea0*/  FMNMX.FTZ R13, R14, R118, !PT ;  /* 0x000000760e0d7209 */ /* 0x000fe20007810000 */
[----:B------:R-:W-:Y:S01]  /*ceb0*/  IMAD.MOV.U32 R11, RZ, RZ, 0x1f ;  /* 0x0000001fff0b7424 */ /* 0x000fe200078e00ff */
[----:B------:R-:W-:Y:S02]  /*cec0*/  MOV R12, 0x8 ;  /* 0x00000008000c7802 */ /* 0x000fe40000000f00 */
[----:B------:R-:W-:-:S07]  /*ced0*/  MOV R15, 0xffffffff ;  /* 0xffffffff000f7802 */ /* 0x000fce0000000f00 */
[----:B------:R-:W-:Y:S05]  /*cee0*/  WARPSYNC.COLLECTIVE R15, `(.L_x_1246) ;  /* 0x000000000f087348 */ /* 0x000fea0003c00000 */
[----:B------:R0:W1:Y:S02]  /*cef0*/  SHFL.BFLY P6, R14, R13, R12, R11 ;  /* 0x0c00000c0d0e7389 */ /* 0x00006400000c000b */
[----:B01----:R-:W-:Y:S05]  /*cf00*/  ENDCOLLECTIVE ;  /* 0x000000000000791b */ /* 0x003fea0003800000 */
.L_x_1246:
[----:B------:R-:W-:Y:S01]  /*cf10*/  HFMA2 R12, -RZ, RZ, 0, 2.384185791015625e-07 ;  /* 0x00000004ff0c7431 */ /* 0x000fe200000001ff */
[----:B------:R-:W-:-:S05]  /*cf20*/  FMNMX.FTZ R0, R13, R14, !PT ;  /* 0x0000000e0d007209 */ /* 0x000fca0007810000 */
[----:B------:R-:W-:-:S07]  /*cf30*/  IMAD.MOV.U32 R13, RZ, RZ, R0 ;  /* 0x000000ffff0d7224 */ /* 0x000fce00078e0000 */
[----:B------:R-:W-:Y:S05]  /*cf40*/  WARPSYNC.COLLECTIVE R15, `(.L_x_1247) ;  /* 0x000000000f087348 */ /* 0x000fea0003c00000 */
[----:B------:R0:W1:Y:S02]  /*cf50*/  SHFL.BFLY P6, R14, R13, R12, R11 ;  /* 0x0c00000c0d0e7389 */ /* 0x00006400000c000b */
[----:B01----:R-:W-:Y:S05]  /*cf60*/  ENDCOLLECTIVE ;  /* 0x000000000000791b */ /* 0x003fea0003800000 */
.L_x_1247:
[----:B------:R-:W-:Y:S05]  /*cf70*/  BRA `(.L_x_1248) ;  /* 0xffffffac00907947 */ /* 0x000fea000383ffff */
.L_x_1249:
        /* <DEDUP_REMOVED lines=16> */
.L_x_5594:


//--------------------- .text._ZN4mmha33masked_multihead_attention_kernelIfLi192ELi256ELi1ELi64ELi256ELb1ELb1EEEv26Multihead_attention_paramsIT_XT5_EE --------------------------
	.section	.text._ZN4mmha33masked_multihead_attention_kernelIfLi192ELi256ELi1ELi64ELi256ELb1ELb1EEEv26Multihead_attention_paramsIT_XT5_EE,"ax",@progbits
	.align	128
        .global         _ZN4mmha33masked_multihead_attention_kernelIfLi192ELi256ELi1ELi64ELi256ELb1ELb1EEEv26Multihead_attention_paramsIT_XT5_EE
        .type           _ZN4mmha33masked_multihead_attention_kernelIfLi192ELi256ELi1ELi64ELi256ELb1ELb1EEEv26Multihead_attention_paramsIT_XT5_EE,@function
        .size           _ZN4mmha33masked_multihead_attention_kernelIfLi192ELi256ELi1ELi64ELi256ELb1ELb1EEEv26Multihead_attention_paramsIT_XT5_EE,(.L_x_5595 - _ZN4mmha33masked_multihead_attention_kernelIfLi192ELi256ELi1ELi64ELi256ELb1ELb1EEEv26Multihead_attention_paramsIT_XT5_EE)
        .other          _ZN4mmha33masked_multihead_attention_kernelIfLi192ELi256ELi1ELi64ELi256ELb1ELb1EEEv26Multihead_attention_paramsIT_XT5_EE,@"STO_CUDA_ENTRY STV_DEFAULT"
_ZN4mmha33masked_multihead_attention_kernelIfLi192ELi256ELi1ELi64ELi256ELb1ELb1EEEv26Multihead_attention_paramsIT_XT5_EE:
.text._ZN4mmha33masked_multihead_attention_kernelIfLi192ELi256ELi1ELi64ELi256ELb1ELb1EEEv26Multihead_attention_paramsIT_XT5_EE:
        /* <DEDUP_REMOVED lines=13> */
.L_x_1250:
[----:B------:R-:W1:Y:S01]  /*00d0*/  LDCU UR7, c[0x0][0x3f0] ;  /* 0x00007e00ff0777ac */ /* 0x000e620008000800 */
[----:B------:R-:W2:Y:S01]  /*00e0*/  LDC.64 R2, c[0x0][0x498] ;  /* 0x00012600ff027b82 */ /* 0x000ea20000000a00 */
[----:B------:R-:W3:Y:S07]  /*00f0*/  LDCU UR11, c[0x0][0x3f4] ;  /* 0x00007e80ff0b77ac */ /* 0x000eee0008000800 */
[----:B------:R-:W4:Y:S01]  /*0100*/  LDC R14, c[0x0][0x40c] ;  /* 0x00010300ff0e7b82 */ /* 0x000f220000000800 */
[----:B------:R-:W3:Y:S07]  /*0110*/  S2R R22, SR_TID.X ;  /* 0x0000000000167919 */ /* 0x000eee0000002100 */
[----:B------:R-:W-:Y:S01]  /*0120*/  S2UR UR43, SR_CTAID.X ;  /* 0x00000000002b79c3 */ /* 0x000fe20000002500 */
[----:B-1----:R-:W-:-:S05]  /*0130*/  IMAD.U32 R0, RZ, RZ, UR7 ;  /* 0x00000007ff007e24 */ /* 0x002fca000f8e00ff */
[----:B------:R-:W-:Y:S01]  /*0140*/  IABS R7, R0 ;  /* 0x0000000000077213 */ /* 0x000fe20000000000 */
[----:B--2---:R-:W-:Y:S01]  /*0150*/  IMAD.WIDE.U32 R2, R17, 0x4, R2 ;  /* 0x0000000411027825 */ /* 0x004fe200078e0002 */
[----:B------:R-:W1:Y:S02]  /*0160*/  LDC.64 R18, c[0x0][0x418] ;  /* 0x00010600ff127b82 */ /* 0x000e640000000a00 */
[----:B------:R-:W2:Y:S08]  /*0170*/  I2F.RP R0, R7 ;  /* 0x0000000700007306 */ /* 0x000eb00000209400 */
[----:B--2---:R-:W2:Y:S02]  /*0180*/  MUFU.RCP R0, R0 ;  /* 0x0000000000007308 */ /* 0x004ea40000001000 */
[----:B--2---:R-:W-:Y:S01]  /*0190*/  VIADD R4, R0, 0xffffffe ;  /* 0x0ffffffe00047836 */ /* 0x004fe20000000000 */
[----:B------:R-:W-:-:S05]  /*01a0*/  IABS R0, R17 ;  /* 0x0000001100007213 */ /* 0x000fca0000000000 */
[----:B------:R2:W0:Y:S02]  /*01b0*/  F2I.FTZ.U32.TRUNC.NTZ R5, R4 ;  /* 0x0000000400057305 */ /* 0x000424000021f000 */
[----:B--2---:R-:W-:Y:S02]  /*01c0*/  HFMA2 R4, -RZ, RZ, 0, 0 ;  /* 0x00000000ff047431 */ /* 0x004fe400000001ff */
[----:B0-----:R-:W-:-:S04]  /*01d0*/  IMAD.MOV R6, RZ, RZ, -R5 ;  /* 0x000000ffff067224 */ /* 0x001fc800078e0a05 */
[----:B------:R-:W-:Y:S02]  /*01e0*/  IMAD R9, R6, R7, RZ ;  /* 0x0000000706097224 */ /* 0x000fe400078e02ff */
[----:B------:R0:W2:Y:S02]  /*01f0*/  LDG.E R6, desc[UR36][R2.64] ;  /* 0x0000002402067981 */ /* 0x0000a4000c1e1900 */
[----:B------:R-:W-:Y:S02]  /*0200*/  IMAD.HI.U32 R5, R5, R9, R4 ;  /* 0x0000000905057227 */ /* 0x000fe400078e0004 */
[----:B------:R-:W3:Y:S04]  /*0210*/  LDC.64 R8, c[0x0][0x460] ;  /* 0x00011800ff087b82 */ /* 0x000ee80000000a00 */
[----:B------:R-:W-:-:S05]  /*0220*/  IMAD.HI.U32 R5, R5, R0, RZ ;  /* 0x0000000005057227 */ /* 0x000fca00078e00ff */
[----:B------:R-:W-:-:S13]  /*0230*/  R2UR UR6, R5 ;  /* 0x00000000050672ca */ /* 0x000fda00000e0000 */
[----:B------:R-:W-:-:S04]  /*0240*/  IMAD R4, RZ, RZ, -UR6 ;  /* 0x80000006ff047e24 */ /* 0x000fc8000f8e02ff */
[----:B------:R-:W-:-:S05]  /*0250*/  IMAD R0, R7, R4, R0 ;  /* 0x0000000407007224 */ /* 0x000fca00078e0200 */
[----:B------:R-:W-:Y:S01]  /*0260*/  ISETP.GT.U32.AND P0, PT, R7, R0, PT ;  /* 0x000000000700720c */ /* 0x000fe20003f04070 */
[----:B------:R-:W-:-:S12]  /*0270*/  IMAD.U32 R4, RZ, RZ, UR6 ;  /* 0x00000006ff047e24 */ /* 0x000fd8000f8e00ff */
[----:B------:R-:W-:Y:S02]  /*0280*/  @!P0 VIADD R4, R4, 0x1 ;  /* 0x0000000104048836 */ /* 0x000fe40000000000 */
[----:B------:R-:W-:-:S03]  /*0290*/  @!P0 IMAD.IADD R0, R0, 0x1, -R7 ;  /* 0x0000000100008824 */ /* 0x000fc600078e0a07 */
[----:B------:R-:W-:Y:S02]  /*02a0*/  @!P0 R2UR UR6, R4 ;  /* 0x00000000040682ca */ /* 0x000fe400000e0000 */
[----:B---3--:R-:W-:-:S04]  /*02b0*/  ISETP.NE.U32.AND P0, PT, R8, RZ, PT ;  /* 0x000000ff0800720c */ /* 0x008fc80003f05070 */
[----:B------:R-:W-:Y:S02]  /*02c0*/  ISETP.NE.AND.EX P0, PT, R9, RZ, PT, P0 ;  /* 0x000000ff0900720c */ /* 0x000fe40003f05300 */
[----:B------:R-:W-:Y:S02]  /*02d0*/  ISETP.GE.U32.AND P1, PT, R0, R7, PT ;  /* 0x000000070000720c */ /* 0x000fe40003f26070 */
[----:B----4-:R-:W-:-:S03]  /*02e0*/  ISETP.EQ.AND P2, PT, R14, RZ, P0 ;  /* 0x000000ff0e00720c */ /* 0x010fc60000742270 */
[----:B------:R-:W-:Y:S02]  /*02f0*/  IMAD.U32 R0, RZ, RZ, UR6 ;  /* 0x00000006ff007e24 */ /* 0x000fe4000f8e00ff */
[----:B------:R-:W-:-:S06]  /*0300*/  IMAD.U32 R15, RZ, RZ, UR11 ;  /* 0x0000000bff0f7e24 */ /* 0x000fcc000f8e00ff */
[----:B------:R-:W-:Y:S02]  /*0310*/  @P1 IADD3 R0, PT, PT, R0, 0x1, RZ ;  /* 0x0000000100001810 */ /* 0x000fe40007ffe0ff */
[----:B------:R-:W-:Y:S01]  /*0320*/  VOTEU.ANY UP2, P2 ;  /* 0x0000000000ff7886 */ /* 0x000fe20001040100 */
[----:B------:R-:W-:Y:S01]  /*0330*/  UP2UR UR8, UPR, URZ, 0x4 ;  /* 0x00000004ff087883 */ /* 0x000fe20008000000 */
[----:B------:R-:W-:Y:S02]  /*0340*/  @P1 R2UR UR6, R0 ;  /* 0x00000000000612ca */ /* 0x000fe400000e0000 */
[----:B0-----:R-:W-:Y:S01]  /*0350*/  LOP3.LUT R3, R17, UR7, RZ, 0x3c, !PT ;  /* 0x0000000711037c12 */ /* 0x001fe2000f8e3cff */
[----:B------:R-:W0:Y:S02]  /*0360*/  @UP2 LDCU.64 UR4, c[0x0][0x460] ;  /* 0x00008c00ff0427ac */ /* 0x000e240008000a00 */
[----:B------:R-:W-:Y:S01]  /*0370*/  IMAD.U32 R0, RZ, RZ, UR8 ;  /* 0x00000008ff007e24 */ /* 0x000fe2000f8e00ff */
[----:B------:R-:W-:-:S04]  /*0380*/  IABS R0, R15 ;  /* 0x0000000f00007213 */ /* 0x000fc80000000000 */
[----:B------:R-:W-:-:S13]  /*0390*/  R2UR UR10, R0 ;  /* 0x00000000000a72ca */ /* 0x000fda00000e0000 */
[----:B------:R-:W3:Y:S01]  /*03a0*/  I2F.RP R0, UR10 ;  /* 0x0000000a00007d06 */ /* 0x000ee20008209400 */
[----:B------:R-:W-:-:S07]  /*03b0*/  ISETP.GE.AND P0, PT, R3, RZ, PT ;  /* 0x000000ff0300720c */ /* 0x000fce0003f06270 */
[----:B---3--:R-:W3:Y:S01]  /*03c0*/  MUFU.RCP R0, R0 ;  /* 0x0000000000007308 */ /* 0x008ee20000001000 */
[----:B------:R-:W-:-:S05]  /*03d0*/  UISETP.NE.AND UP0, UPT, UR7, URZ, UPT ;  /* 0x000000ff0700728c */ /* 0x000fca000bf05270 */
[----:B------:R-:W-:Y:S01]  /*03e0*/  VOTEU.ANY UP1, P0 ;  /* 0x0000000000ff7886 */ /* 0x000fe20000020100 */
[----:B------:R-:W-:-:S04]  /*03f0*/  UMOV UR42, UR6 ;  /* 0x00000006002a7c82 */ /* 0x000fc80008000000 */
[----:B------:R-:W-:Y:S01]  /*0400*/  @!UP1 UIADD3 UR42, UPT, UPT, -UR42, URZ, URZ ;  /* 0x000000ff2a2a9290 */ /* 0x000fe2000fffe1ff */
[----:B---3--:R-:W-:Y:S01]  /*0410*/  VIADD R3, R0, 0xffffffe ;  /* 0x0ffffffe00037836 */ /* 0x008fe20000000000 */
[----:B------:R-:W-:-:S05]  /*0420*/  @!UP0 ULOP3.LUT UR42, URZ, UR7, URZ, 0x33, !UPT ;  /* 0x00000007ff2a8292 */ /* 0x000fca000f8e33ff */
[----:B------:R-:W3:Y:S01]  /*0430*/  F2I.FTZ.U32.TRUNC.NTZ R3, R3 ;  /* 0x0000000300037305 */ /* 0x000ee2000021f000 */
[----:B0-----:R-:W-:Y:S01]  /*0440*/  @UP2 UIMAD.WIDE UR4, UR42, 0x4, UR4 ;  /* 0x000000042a0428a5 */ /* 0x001fe2000f8e0204 */
[----:B------:R-:W-:-:S05]  /*0450*/  PLOP3.LUT P0, PT, PT, PT, UP2, 0x80, 0x8 ;  /* 0x000000000008781c */ /* 0x000fca0003f0f028 */
[----:B------:R-:W-:Y:S02]  /*0460*/  IMAD.U32 R5, RZ, RZ, UR5 ;  /* 0x00000005ff057e24 */ /* 0x000fe4000f8e00ff */
[----:B------:R-:W-:Y:S01]  /*0470*/  IMAD.U32 R4, RZ, RZ, UR4 ;  /* 0x00000004ff047e24 */ /* 0x000fe2000f8e00ff */
[----:B---3--:R-:W-:-:S05]  /*0480*/  R2UR UR5, R3 ;  /* 0x00000000030572ca */ /* 0x008fca00000e0000 */
[----:B------:R0:W5:Y:S01]  /*0490*/  @P0 LDG.E R10, desc[UR36][R4.64] ;  /* 0x00000024040a0981 */ /* 0x000162000c1e1900 */
[----:B------:R-:W-:-:S07]  /*04a0*/  UMOV UR4, URZ ;  /* 0x000000ff00047c82 */ /* 0x000fce0008000000 */
[----:B------:R-:W-:-:S04]  /*04b0*/  UIADD3 UR6, UPT, UPT, URZ, -UR5, URZ ;  /* 0x80000005ff067290 */ /* 0x000fc8000fffe0ff */
[----:B------:R-:W-:-:S04]  /*04c0*/  UIMAD UR6, UR6, UR10, URZ ;  /* 0x0000000a060672a4 */ /* 0x000fc8000f8e02ff */
[----:B------:R-:W-:Y:S01]  /*04d0*/  UIMAD.WIDE.U32 UR4, UR5, UR6, UR4 ;  /* 0x00000006050472a5 */ /* 0x000fe2000f8e0004 */
[----:B------:R-:W3:Y:S01]  /*04e0*/  S2UR UR8, SR_CTAID.Y ;  /* 0x00000000000879c3 */ /* 0x000ee20000002600 */
[C---:B------:R-:W-:Y:S01]  /*04f0*/  ISETP.GT.U32.AND P4, PT, R22.reuse, 0x2f, PT ;  /* 0x0000002f1600780c */ /* 0x040fe20003f84070 */
[----:B------:R-:W-:Y:S01]  /*0500*/  UMOV UR39, URZ ;  /* 0x000000ff00277c82 */ /* 0x000fe20008000000 */
[----:B------:R-:W-:Y:S01]  /*0510*/  BSSY.RECONVERGENT B0, `(.L_x_1251) ;  /* 0x0000034000007945 */ /* 0x000fe20003800200 */
[----:B------:R-:W-:Y:S02]  /*0520*/  P2R R2, PR, RZ, 0x4 ;  /* 0x00000004ff027803 */ /* 0x000fe40000000000 */
[----:B------:R-:W-:Y:S02]  /*0530*/  CS2R R30, SRZ ;  /* 0x00000000001e7805 */ /* 0x000fe4000001ff00 */
[----:B------:R-:W-:Y:S02]  /*0540*/  CS2R R28, SRZ ;  /* 0x00000000001c7805 */ /* 0x000fe4000001ff00 */
[----:B------:R-:W-:-:S02]  /*0550*/  SHF.L.U32 R0, R22, 0x2, RZ ;  /* 0x0000000216007819 */ /* 0x000fc400000006ff */
[----:B--2---:R-:W-:-:S13]  /*0560*/  R2UR UR41, R6 ;  /* 0x00000000062972ca */ /* 0x004fda00000e0000 */
[----:B------:R-:W-:-:S06]  /*0570*/  UIADD3 UR40, UPT, UPT, UR41, -0x1, URZ ;  /* 0xffffffff29287890 */ /* 0x000fcc000fffe0ff */
[----:B0-----:R-:W-:-:S04]  /*0580*/  IABS R4, UR40 ;  /* 0x0000002800047c13 */ /* 0x001fc80008000000 */
[----:B------:R-:W-:-:S13]  /*0590*/  R2UR UR7, R4 ;  /* 0x00000000040772ca */ /* 0x000fda00000e0000 */
[----:B------:R-:W-:-:S04]  /*05a0*/  UIMAD.WIDE.U32 UR4, UR5, UR7, URZ ;  /* 0x00000007050472a5 */ /* 0x000fc8000f8e00ff */
[----:B------:R-:W-:-:S04]  /*05b0*/  UIADD3 UR6, UPT, UPT, -UR5, URZ, URZ ;  /* 0x000000ff05067290 */ /* 0x000fc8000fffe1ff */
[----:B------:R-:W-:Y:S02]  /*05c0*/  UIMAD UR6, UR10, UR6, UR7 ;  /* 0x000000060a0672a4 */ /* 0x000fe4000f8e0207 */
[----:B------:R-:W-:Y:S02]  /*05d0*/  UISETP.GE.AND UP3, UPT, UR40, URZ, UPT ;  /* 0x000000ff2800728c */ /* 0x000fe4000bf66270 */
[----:B------:R-:W-:Y:S01]  /*05e0*/  UISETP.GT.U32.AND UP0, UPT, UR10, UR6, UPT ;  /* 0x000000060a00728c */ /* 0x000fe2000bf04070 */
[----:B------:R-:W0:Y:S01]  /*05f0*/  LDCU UR5, c[0x0][0x3e8] ;  /* 0x00007d00ff0577ac */ /* 0x000e220008000800 */
[----:B------:R-:W3:Y:S09]  /*0600*/  LDCU UR7, c[0x0][0x3f8] ;  /* 0x00007f00ff0777ac */ /* 0x000ef20008000800 */
[----:B------:R-:W-:-:S04]  /*0610*/  @!UP0 UIADD3 UR6, UPT, UPT, UR6, -UR10, URZ ;  /* 0x8000000a06068290 */ /* 0x000fc8000fffe0ff */
[----:B------:R-:W-:Y:S02]  /*0620*/  UISETP.GT.U32.AND UP2, UPT, UR10, UR6, UPT ;  /* 0x000000060a00728c */ /* 0x000fe4000bf44070 */
[----:B------:R-:W-:-:S09]  /*0630*/  UISETP.NE.AND UP0, UPT, UR11, URZ, UPT ;  /* 0x000000ff0b00728c */ /* 0x000fd2000bf05270 */
[----:B------:R-:W-:-:S07]  /*0640*/  @!UP2 UIADD3 UR6, UPT, UPT, UR6, -UR10, URZ ;  /* 0x8000000a0606a290 */ /* 0x000fce000fffe0ff */
[----:B------:R-:W-:Y:S02]  /*0650*/  UMOV UR12, UR6 ;  /* 0x00000006000c7c82 */ /* 0x000fe40008000000 */
[----:B------:R-:W-:Y:S02]  /*0660*/  @!UP3 UIADD3 UR12, UPT, UPT, -UR12, URZ, URZ ;  /* 0x000000ff0c0cb290 */ /* 0x000fe4000fffe1ff */
[----:B------:R-:W-:-:S06]  /*0670*/  @!UP0 ULOP3.LUT UR12, URZ, UR11, URZ, 0x33, !UPT ;  /* 0x0000000bff0c8292 */ /* 0x000fcc000f8e33ff */
[----:B------:R-:W-:Y:S01]  /*0680*/  IMAD.U32 R40, RZ, RZ, UR12 ;  /* 0x0000000cff287e24 */ /* 0x000fe2000f8e00ff */
[----:B0-----:R-:W-:-:S04]  /*0690*/  UISETP.NE.AND UP1, UPT, UR5, URZ, UPT ;  /* 0x000000ff0500728c */ /* 0x001fc8000bf25270 */
[----:B------:R0:W-:Y:S01]  /*06a0*/  STL [R1+0x78c], R40 ;  /* 0x00078c2801007387 */ /* 0x0001e20000100800 */
[----:B---3--:R-:W-:Y:S02]  /*06b0*/  UIMAD UR4, UR8, UR7, UR43 ;  /* 0x00000007080472a4 */ /* 0x008fe4000f8e022b */
[----:B------:R-:W-:-:S04]  /*06c0*/  UIMAD UR42, UR42, UR7, URZ ;  /* 0x000000072a2a72a4 */ /* 0x000fc8000f8e02ff */
[----:B------:R-:W-:Y:S02]  /*06d0*/  @UP1 UIMAD UR5, UR8, UR5, URZ ;  /* 0x00000005080512a4 */ /* 0x000fe4000f8e02ff */
[----:B------:R-:W-:Y:S02]  /*06e0*/  @!UP1 UIMAD UR9, UR4, 0xc0, URZ ;  /* 0x000000c0040998a4 */ /* 0x000fe4000f8e02ff */
[----:B------:R-:W-:Y:S01]  /*06f0*/  @UP1 UIMAD UR9, UR43, 0xc0, UR5 ;  /* 0x000000c02b0918a4 */ /* 0x000fe2000f8e0205 */
[----:B01----:R-:W-:Y:S11]  /*0700*/  @P4 BRA `(.L_x_1252) ;  /* 0x0000000000504947 */ /* 0x003ff60003800000 */
[----:B------:R-:W0:Y:S01]  /*0710*/  LDC R3, c[0x0][0x478] ;  /* 0x00011e00ff037b82 */ /* 0x000e220000000800 */
[----:B------:R-:W-:Y:S01]  /*0720*/  VIADD R13, R0, UR9 ;  /* 0x00000009000d7c36 */ /* 0x000fe20008000000 */
[----:B0-----:R-:W-:-:S13]  /*0730*/  ISETP.NE.AND P0, PT, R3, 0x2, PT ;  /* 0x000000020300780c */ /* 0x001fda0003f05270 */
[----:B------:R-:W0:Y:S08]  /*0740*/  @!P0 LDC.64 R8, c[0x0][0x388] ;  /* 0x0000e200ff088b82 */ /* 0x000e300000000a00 */
[----:B------:R-:W1:Y:S08]  /*0750*/  @!P0 LDC.64 R4, c[0x0][0x468] ;  /* 0x00011a00ff048b82 */ /* 0x000e700000000a00 */
[----:B------:R-:W2:Y:S01]  /*0760*/  @P0 LDC.64 R6, c[0x0][0x388] ;  /* 0x0000e200ff060b82 */ /* 0x000ea20000000a00 */
[----:B0-----:R-:W-:-:S04]  /*0770*/  @!P0 IADD3 R8, P1, PT, R13, R8, RZ ;  /* 0x000000080d088210 */ /* 0x001fc80007f3e0ff */
[C---:B------:R-:W-:Y:S01]  /*0780*/  @!P0 LEA.HI.X.SX32 R9, R13.reuse, R9, 0x1, P1 ;  /* 0x000000090d098211 */ /* 0x040fe200008f0eff */
[----:B-1----:R-:W3:Y:S04]  /*0790*/  @!P0 LDG.E R4, desc[UR36][R4.64] ;  /* 0x0000002404048981 */ /* 0x002ee8000c1e1900 */
[----:B------:R-:W4:Y:S01]  /*07a0*/  @!P0 LDG.E R8, desc[UR36][R8.64] ;  /* 0x0000002408088981 */ /* 0x000f22000c1e1900 */
[----:B--2---:R-:W-:Y:S01]  /*07b0*/  @P0 IMAD.WIDE R6, R13, 0x4, R6 ;  /* 0x000000040d060825 */ /* 0x004fe200078e0206 */
[----:B----4-:R-:W3:Y:S08]  /*07c0*/  @!P0 I2F.S8 R3, R8 ;  /* 0x0000000800038306 */ /* 0x010ef00000001400 */
[----:B------:R-:W0:Y:S08]  /*07d0*/  @!P0 I2F.S8 R29, R8.B1 ;  /* 0x10000008001d8306 */ /* 0x000e300000001400 */
[----:B------:R-:W1:Y:S08]  /*07e0*/  @!P0 I2F.S8 R11, R8.B2 ;  /* 0x20000008000b8306 */ /* 0x000e700000001400 */
[----:B------:R-:W2:Y:S01]  /*07f0*/  @!P0 I2F.S8 R31, R8.B3 ;  /* 0x30000008001f8306 */ /* 0x000ea20000001400 */
[C---:B---3--:R-:W-:Y:S01]  /*0800*/  @!P0 FMUL.FTZ R28, R4.reuse, R3 ;  /* 0x00000003041c8220 */ /* 0x048fe20000410000 */
[C---:B0-----:R-:W-:Y:S01]  /*0810*/  @!P0 FMUL.FTZ R29, R4.reuse, R29 ;  /* 0x0000001d041d8220 */ /* 0x041fe20000410000 */
[C---:B-1----:R-:W-:Y:S01]  /*0820*/  @!P0 FMUL.FTZ R30, R4.reuse, R11 ;  /* 0x0000000b041e8220 */ /* 0x042fe20000410000 */
[----:B--2---:R-:W-:-:S06]  /*0830*/  @!P0 FMUL.FTZ R31, R4, R31 ;  /* 0x0000001f041f8220 */ /* 0x004fcc0000410000 */
[----:B------:R0:W5:Y:S02]  /*0840*/  @P0 LDG.E.128 R28, desc[UR36][R6.64] ;  /* 0x00000024061c0981 */ /* 0x000164000c1e1d00 */
.L_x_1252:
[----:B------:R-:W-:Y:S05]  /*0850*/  BSYNC.RECONVERGENT B0 ;  /* 0x0000000000007941 */ /* 0x000fea0003800200 */
.L_x_1251:
[----:B------:R-:W1:Y:S01]  /*0860*/  LDCU.64 UR10, c[0x0][0x3a0] ;  /* 0x00007400ff0a77ac */ /* 0x000e620008000a00 */
[----:B------:R-:W-:Y:S01]  /*0870*/  ISETP.NE.U32.AND P0, PT, R18, RZ, PT ;  /* 0x000000ff1200720c */ /* 0x000fe20003f05070 */
[----:B------:R-:W2:Y:S01]  /*0880*/  @!P4 LDC.64 R4, c[0x0][0x3b8] ;  /* 0x0000ee00ff04cb82 */ /* 0x000ea20000000a00 */
[----:B------:R-:W-:Y:S01]  /*0890*/  @!P4 IMAD R3, R22, R15, UR40 ;  /* 0x000000281603ce24 */ /* 0x000fe2000f8e020f */
[----:B------:R-:W3:Y:S01]  /*08a0*/  LDCU.64 UR8, c[0x0][0x390] ;  /* 0x00007200ff0877ac */ /* 0x000ee20008000a00 */
[----:B------:R-:W-:Y:S02]  /*08b0*/  ISETP.NE.AND.EX P0, PT, R19, RZ, PT, P0 ;  /* 0x000000ff1300720c */ /* 0x000fe40003f05300 */
[----:B------:R-:W-:Y:S01]  /*08c0*/  CS2R R34, SRZ ;  /* 0x0000000000227805 */ /* 0x000fe2000001ff00 */
[----:B------:R-:W4:Y:S01]  /*08d0*/  S2R R19, SR_CTAID.X ;  /* 0x0000000000137919 */ /* 0x000f220000002500 */
[----:B------:R-:W-:Y:S01]  /*08e0*/  VOTEU.ANY UP0, P2 ;  /* 0x0000000000ff7886 */ /* 0x000fe20001000100 */
[----:B------:R-:W-:Y:S01]  /*08f0*/  PLOP3.LUT P5, PT, PT, PT, UP0, 0x80, 0x8 ;  /* 0x000000000008781c */ /* 0x000fe20003faf008 */
[----:B------:R-:W-:Y:S01]  /*0900*/  UIMAD UR44, UR4, 0xc0, URZ ;  /* 0x000000c0042c78a4 */ /* 0x000fe2000f8e02ff */
[----:B------:R-:W-:Y:S01]  /*0910*/  PLOP3.LUT P2, PT, PT, PT, UP0, 0x40, 0x4 ;  /* 0x000000000004781c */ /* 0x000fe20003f4e808 */
[----:B------:R-:W-:Y:S01]  /*0920*/  @!P4 IMAD.SHL.U32 R3, R3, 0x4, RZ ;  /* 0x000000040303c824 */ /* 0x000fe200078e00ff */
[----:B------:R-:W-:-:S02]  /*0930*/  CS2R R32, SRZ ;  /* 0x0000000000207805 */ /* 0x000fc4000001ff00 */
[C---:B------:R-:W-:Y:S01]  /*0940*/  ISETP.GT.U32.OR P2, PT, R22.reuse, 0x3f, P2 ;  /* 0x0000003f1600780c */ /* 0x040fe20001744470 */
[----:B------:R-:W-:Y:S01]  /*0950*/  @!P4 IMAD R15, R15, UR44, R3 ;  /* 0x0000002c0f0fcc24 */ /* 0x000fe2000f8e0203 */
[----:B-1----:R-:W-:Y:S01]  /*0960*/  ISETP.NE.U32.AND P3, PT, RZ, UR10, PT ;  /* 0x0000000aff007c0c */ /* 0x002fe2000bf65070 */
[----:B------:R-:W1:Y:S03]  /*0970*/  @P0 LDC.64 R12, c[0x0][0x418] ;  /* 0x00010600ff0c0b82 */ /* 0x000e660000000a00 */
[----:B------:R-:W-:Y:S02]  /*0980*/  ISETP.NE.AND.EX P3, PT, RZ, UR11, PT, P3 ;  /* 0x0000000bff007c0c */ /* 0x000fe4000bf65330 */
[----:B---3--:R-:W-:Y:S02]  /*0990*/  ISETP.NE.U32.AND P1, PT, RZ, UR8, PT ;  /* 0x00000008ff007c0c */ /* 0x008fe4000bf25070 */
[----:B------:R-:W-:Y:S01]  /*09a0*/  ISETP.GT.U32.OR P3, PT, R22, 0x2f, !P3 ;  /* 0x0000002f1600780c */ /* 0x000fe20005f64470 */
[----:B--2---:R-:W-:Y:S01]  /*09b0*/  @!P4 IMAD.WIDE R4, R15, 0x4, R4 ;  /* 0x000000040f04c825 */ /* 0x004fe200078e0204 */
[----:B------:R-:W-:Y:S01]  /*09c0*/  ISETP.NE.AND.EX P1, PT, RZ, UR9, PT, P1 ;  /* 0x00000009ff007c0c */ /* 0x000fe2000bf25310 */
[----:B------:R-:W-:Y:S01]  /*09d0*/  VOTEU.ALL UP0, P2 ;  /* 0x0000000000ff7886 */ /* 0x000fe20001000000 */
[----:B------:R-:W-:-:S02]  /*09e0*/  ISETP.NE.OR P3, PT, R14, RZ, P3 ;  /* 0x000000ff0e00720c */ /* 0x000fc40001f65670 */
[----:B------:R-:W-:Y:S02]  /*09f0*/  ISETP.GT.U32.OR P1, PT, R22, 0x2f, !P1 ;  /* 0x0000002f1600780c */ /* 0x000fe40004f24470 */
[----:B-----5:R-:W-:Y:S02]  /*0a00*/  @P5 R2UR UR39, R10 ;  /* 0x000000000a2752ca */ /* 0x020fe400000e0000 */
[----:B------:R-:W2:Y:S01]  /*0a10*/  @!P2 LDC.64 R10, c[0x0][0x450] ;  /* 0x00011400ff0aab82 */ /* 0x000ea20000000a00 */
[----:B----4-:R-:W-:Y:S01]  /*0a20*/  IMAD R3, R19, 0xc0, R0 ;  /* 0x000000c013037824 */ /* 0x010fe200078e0200 */
[----:B------:R-:W-:Y:S02]  /*0a30*/  CS2R R26, SRZ ;  /* 0x00000000001a7805 */ /* 0x000fe4000001ff00 */
[----:B------:R-:W-:Y:S01]  /*0a40*/  CS2R R24, SRZ ;  /* 0x0000000000187805 */ /* 0x000fe2000001ff00 */
[----:B-1----:R-:W-:-:S03]  /*0a50*/  @P0 IMAD.WIDE.U32 R12, R17, 0x4, R12 ;  /* 0x00000004110c0825 */ /* 0x002fc600078e000c */
[----:B------:R-:W1:Y:S03]  /*0a60*/  @!P3 LDC.64 R8, c[0x0][0x3a0] ;  /* 0x0000e800ff08bb82 */ /* 0x000e660000000a00 */
[----:B------:R-:W-:-:S05]  /*0a70*/  @!UP0 UIMAD UR4, UR39, UR7, URZ ;  /* 0x00000007270482a4 */ /* 0x000fca000f8e02ff */
[----:B0-----:R-:W0:Y:S01]  /*0a80*/  @!P1 LDC.64 R6, c[0x0][0x390] ;  /* 0x0000e400ff069b82 */ /* 0x001e220000000a00 */
[----:B------:R-:W-:Y:S01]  /*0a90*/  IMAD.U32 R16, RZ, RZ, UR4 ;  /* 0x00000004ff107e24 */ /* 0x000fe2000f8e00ff */
[----:B------:R-:W-:Y:S01]  /*0aa0*/  CS2R R18, SRZ ;  /* 0x0000000000127805 */ /* 0x000fe2000001ff00 */
[----:B------:R-:W3:Y:S02]  /*0ab0*/  @!P4 LDG.E.128 R24, desc[UR36][R4.64] ;  /* 0x000000240418c981 */ /* 0x000ee4000c1e1d00 */
[----:B------:R-:W-:Y:S01]  /*0ac0*/  @!P2 IMAD R15, R16, 0xc0, R3 ;  /* 0x000000c0100fa824 */ /* 0x000fe200078e0203 */
[----:B------:R-:W-:Y:S01]  /*0ad0*/  CS2R R16, SRZ ;  /* 0x0000000000107805 */ /* 0x000fe2000001ff00 */
[----:B------:R-:W4:Y:S01]  /*0ae0*/  @P0 LDG.E R12, desc[UR36][R12.64] ;  /* 0x000000240c0c0981 */ /* 0x000f22000c1e1900 */
[----:B------:R-:W0:Y:S01]  /*0af0*/  LDCU.U8 UR4, c[0x0][0x404] ;  /* 0x00008080ff0477ac */ /* 0x000e220008000000 */
[----:B--2---:R-:W-:-:S05]  /*0b00*/  @!P2 IMAD.WIDE R10, R15, 0x4, R10 ;  /* 0x000000040f0aa825 */ /* 0x004fca00078e020a */
[----:B------:R-:W2:Y:S01]  /*0b10*/  @!P2 LDG.E.128 R36, desc[UR36][R10.64] ;  /* 0x000000240a24a981 */ /* 0x000ea2000c1e1d00 */
[----:B-1----:R-:W-:-:S05]  /*0b20*/  @!P3 IMAD.WIDE.U32 R8, R3, 0x4, R8 ;  /* 0x000000040308b825 */ /* 0x002fca00078e0008 */
[----:B------:R-:W3:Y:S01]  /*0b30*/  @!P3 LDG.E.128 R16, desc[UR36][R8.64] ;  /* 0x000000240810b981 */ /* 0x000ee2000c1e1d00 */
[----:B0-----:R-:W-:-:S05]  /*0b40*/  @!P1 IMAD.WIDE.U32 R6, R3, 0x4, R6 ;  /* 0x0000000403069825 */ /* 0x001fca00078e0006 */
[----:B------:R0:W2:Y:S02]  /*0b50*/  @!P1 LDG.E.128 R32, desc[UR36][R6.64] ;  /* 0x0000002406209981 */ /* 0x0000a4000c1e1d00 */
[----:B0-----:R-:W0:Y:S01]  /*0b60*/  LDC R7, c[0x0][0x400] ;  /* 0x00010000ff077b82 */ /* 0x001e220000000800 */
[----:B------:R-:W-:Y:S02]  /*0b70*/  ISETP.NE.AND P1, PT, RZ, UR4, PT ;  /* 0x00000004ff007c0c */ /* 0x000fe4000bf25270 */
[----:B------:R-:W-:Y:S01]  /*0b80*/  ISETP.NE.AND P3, PT, R14, RZ, PT ;  /* 0x000000ff0e00720c */ /* 0x000fe20003f65270 */
[----:B------:R-:W-:Y:S01]  /*0b90*/  UMOV UR38, URZ ;  /* 0x000000ff00267c82 */ /* 0x000fe20008000000 */
[----:B------:R-:W-:Y:S01]  /*0ba0*/  BSSY.RECONVERGENT B6, `(.L_x_1253) ;  /* 0x000011f000067945 */ /* 0x000fe20003800200 */
[----:B0-----:R-:W-:Y:S02]  /*0bb0*/  ISETP.LT.OR P1, PT, R7, 0x1, P1 ;  /* 0x000000010700780c */ /* 0x001fe40000f21670 */
[----:B----4-:R-:W-:-:S08]  /*0bc0*/  @P0 R2UR UR38, R12 ;  /* 0x000000000c2602ca */ /* 0x010fd000000e0000 */
[----:B---3--:R-:W-:Y:S01]  /*0bd0*/  @!P3 FADD.FTZ R24, R24, R16 ;  /* 0x000000101818b221 */ /* 0x008fe20000010000 */
[----:B------:R-:W-:Y:S01]  /*0be0*/  @!P3 FADD.FTZ R25, R25, R17 ;  /* 0x000000111919b221 */ /* 0x000fe20000010000 */
[----:B------:R-:W-:Y:S01]  /*0bf0*/  @!P3 FADD.FTZ R26, R26, R18 ;  /* 0x000000121a1ab221 */ /* 0x000fe20000010000 */
[----:B------:R-:W-:Y:S01]  /*0c00*/  @!P3 FADD.FTZ R27, R27, R19 ;  /* 0x000000131b1bb221 */ /* 0x000fe20000010000 */
[----:B--2---:R-:W-:Y:S01]  /*0c10*/  @!P2 FMUL.FTZ R24, R24, R36 ;  /* 0x000000241818a220 */ /* 0x004fe20000410000 */
[----:B------:R-:W-:Y:S01]  /*0c20*/  @!P2 FMUL.FTZ R25, R25, R37 ;  /* 0x000000251919a220 */ /* 0x000fe20000410000 */
[----:B------:R-:W-:Y:S01]  /*0c30*/  @!P2 FMUL.FTZ R26, R26, R38 ;  /* 0x000000261a1aa220 */ /* 0x000fe20000410000 */
[----:B------:R-:W-:Y:S01]  /*0c40*/  @!P2 FMUL.FTZ R27, R27, R39 ;  /* 0x000000271b1ba220 */ /* 0x000fe20000410000 */
[----:B------:R-:W-:Y:S01]  /*0c50*/  FADD.FTZ R28, R32, R28 ;  /* 0x0000001c201c7221 */ /* 0x000fe20000010000 */
[----:B------:R-:W-:Y:S01]  /*0c60*/  FADD.FTZ R29, R33, R29 ;  /* 0x0000001d211d7221 */ /* 0x000fe20000010000 */
[----:B------:R-:W-:Y:S01]  /*0c70*/  FADD.FTZ R30, R34, R30 ;  /* 0x0000001e221e7221 */ /* 0x000fe20000010000 */
[----:B------:R-:W-:Y:S01]  /*0c80*/  FADD.FTZ R31, R35, R31 ;  /* 0x0000001f231f7221 */ /* 0x000fe20000010000 */
[----:B------:R-:W-:Y:S06]  /*0c90*/  @P1 BRA `(.L_x_1254) ;  /* 0x00000004002c1947 */ /* 0x000fec0003800000 */
[----:B------:R-:W-:Y:S05]  /*0ca0*/  @P3 BRA `(.L_x_1255) ;  /* 0x0000000000a83947 */ /* 0x000fea0003800000 */
[----:B------:R-:W-:-:S13]  /*0cb0*/  ISETP.GE.AND P0, PT, R0, R7, PT ;  /* 0x000000070000720c */ /* 0x000fda0003f06270 */
[----:B------:R-:W-:Y:S05]  /*0cc0*/  @P0 BRA `(.L_x_1256) ;  /* 0x0000001000300947 */ /* 0x000fea0003800000 */
[----:B------:R-:W-:Y:S01]  /*0cd0*/  I2FP.F32.U32 R3, R7 ;  /* 0x0000000700037245 */ /* 0x000fe20000201000 */
[----:B------:R-:W-:Y:S01]  /*0ce0*/  VIADD R4, R0, 0x2 ;  /* 0x0000000200047836 */ /* 0x000fe20000000000 */
[----:B------:R-:W-:-:S04]  /*0cf0*/  I2FP.F32.U32 R0, R0 ;  /* 0x0000000000007245 */ /* 0x000fc80000201000 */
[----:B------:R-:W0:Y:S01]  /*0d00*/  MUFU.RCP R3, R3 ;  /* 0x0000000300037308 */ /* 0x000e220000001000 */
[----:B------:R-:W-:-:S05]  /*0d10*/  I2FP.F32.U32 R4, R4 ;  /* 0x0000000400047245 */ /* 0x000fca0000201000 */
[----:B0-----:R-:W-:-:S04]  /*0d20*/  FMUL.FTZ R4, R4, R3 ;  /* 0x0000000304047220 */ /* 0x001fc80000410000 */
[----:B------:R-:W-:Y:S01]  /*0d30*/  FMUL.FTZ R5, R4, 13.28771209716796875 ;  /* 0x41549a7804057820 */ /* 0x000fe20000410000 */
[----:B------:R-:W-:Y:S01]  /*0d40*/  FMUL.FTZ R4, R0, R3 ;  /* 0x0000000300047220 */ /* 0x000fe20000410000 */
[----:B------:R-:W-:-:S03]  /*0d50*/  IADD3 R0, PT, PT, R14, -UR38, RZ ;  /* 0x800000260e007c10 */ /* 0x000fc6000fffe0ff */
[----:B------:R-:W-:Y:S01]  /*0d60*/  FMUL.FTZ R4, R4, 13.28771209716796875 ;  /* 0x41549a7804047820 */ /* 0x000fe20000410000 */
[----:B------:R-:W0:Y:S01]  /*0d70*/  MUFU.EX2 R5, -R5 ;  /* 0x8000000500057308 */ /* 0x000e220000000800 */
[----:B------:R-:W-:-:S03]  /*0d80*/  I2FP.F32.S32 R0, R0 ;  /* 0x0000000000007245 */ /* 0x000fc60000201400 */
[----:B------:R-:W1:Y:S02]  /*0d90*/  MUFU.EX2 R7, -R4 ;  /* 0x8000000400077308 */ /* 0x000e640000000800 */
[----:B0-----:R-:W-:-:S04]  /*0da0*/  FMUL.FTZ R3, R0, R5 ;  /* 0x0000000500037220 */ /* 0x001fc80000410000 */
[----:B------:R-:W-:Y:S01]  /*0db0*/  FMUL.RZ R13, R3, 0.15915493667125701904 ;  /* 0x3e22f983030d7820 */ /* 0x000fe2000040c000 */
[----:B-1----:R-:W-:-:S03]  /*0dc0*/  FMUL.FTZ R0, R0, R7 ;  /* 0x0000000700007220 */ /* 0x002fc60000410000 */
[----:B------:R-:W0:Y:S01]  /*0dd0*/  MUFU.SIN R6, R13 ;  /* 0x0000000d00067308 */ /* 0x000e220000000400 */
[----:B------:R-:W-:-:S07]  /*0de0*/  FMUL.RZ R11, R0, 0.15915493667125701904 ;  /* 0x3e22f983000b7820 */ /* 0x000fce000040c000 */
[----:B------:R-:W1:Y:S08]  /*0df0*/  MUFU.COS R8, R13 ;  /* 0x0000000d00087308 */ /* 0x000e700000000000 */
[----:B------:R-:W2:Y:S01]  /*0e00*/  MUFU.SIN R3, R11 ;  /* 0x0000000b00037308 */ /* 0x000ea20000000400 */
[-C--:B0-----:R-:W-:Y:S01]  /*0e10*/  FMUL.FTZ R5, R31, R6.reuse ;  /* 0x000000061f057220 */ /* 0x081fe20000410000 */
[-C--:B------:R-:W-:Y:S01]  /*0e20*/  FMUL.FTZ R7, R27, R6.reuse ;  /* 0x000000061b077220 */ /* 0x080fe20000410000 */
[-C--:B------:R-:W-:Y:S01]  /*0e30*/  FMUL.FTZ R12, R26, R6.reuse ;  /* 0x000000061a0c7220 */ /* 0x080fe20000410000 */
[----:B------:R-:W-:-:S04]  /*0e40*/  FMUL.FTZ R10, R30, R6 ;  /* 0x000000061e0a7220 */ /* 0x000fc80000410000 */
[----:B------:R-:W0:Y:S01]  /*0e50*/  MUFU.COS R0, R11 ;  /* 0x0000000b00007308 */ /* 0x000e220000000000 */
[-C--:B-1----:R-:W-:Y:S01]  /*0e60*/  FFMA.FTZ R9, R30, R8.reuse, -R5 ;  /* 0x000000081e097223 */ /* 0x082fe20000010805 */
[-C--:B------:R-:W-:Y:S01]  /*0e70*/  FFMA.FTZ R26, R26, R8.reuse, -R7 ;  /* 0x000000081a1a7223 */ /* 0x080fe20000010807 */
[-C--:B------:R-:W-:Y:S01]  /*0e80*/  FFMA.FTZ R31, R31, R8.reuse, R10 ;  /* 0x000000081f1f7223 */ /* 0x080fe2000001000a */
[----:B------:R-:W-:Y:S01]  /*0e90*/  FFMA.FTZ R27, R27, R8, R12 ;  /* 0x000000081b1b7223 */ /* 0x000fe2000001000c */
[----:B------:R-:W-:Y:S02]  /*0ea0*/  IMAD.MOV.U32 R30, RZ, RZ, R9 ;  /* 0x000000ffff1e7224 */ /* 0x000fe400078e0009 */
[-C--:B--2---:R-:W-:Y:S01]  /*0eb0*/  FMUL.FTZ R5, R29, R3.reuse ;  /* 0x000000031d057220 */ /* 0x084fe20000410000 */
[-C--:B------:R-:W-:Y:S01]  /*0ec0*/  FMUL.FTZ R7, R25, R3.reuse ;  /* 0x0000000319077220 */ /* 0x080fe20000410000 */
[-C--:B------:R-:W-:Y:S01]  /*0ed0*/  FMUL.FTZ R4, R28, R3.reuse ;  /* 0x000000031c047220 */ /* 0x080fe20000410000 */
[----:B------:R-:W-:Y:S01]  /*0ee0*/  FMUL.FTZ R6, R24, R3 ;  /* 0x0000000318067220 */ /* 0x000fe20000410000 */
[-C--:B0-----:R-:W-:Y:S01]  /*0ef0*/  FFMA.FTZ R5, R28, R0.reuse, -R5 ;  /* 0x000000001c057223 */ /* 0x081fe20000010805 */
[-C--:B------:R-:W-:Y:S01]  /*0f00*/  FFMA.FTZ R24, R24, R0.reuse, -R7 ;  /* 0x0000000018187223 */ /* 0x080fe20000010807 */
[-C--:B------:R-:W-:Y:S01]  /*0f10*/  FFMA.FTZ R29, R29, R0.reuse, R4 ;  /* 0x000000001d1d7223 */ /* 0x080fe20000010004 */
[----:B------:R-:W-:Y:S01]  /*0f20*/  FFMA.FTZ R25, R25, R0, R6 ;  /* 0x0000000019197223 */ /* 0x000fe20000010006 */
[----:B------:R-:W-:Y:S01]  /*0f30*/  IMAD.MOV.U32 R28, RZ, RZ, R5 ;  /* 0x000000ffff1c7224 */ /* 0x000fe200078e0005 */
[----:B------:R-:W-:Y:S06]  /*0f40*/  BRA `(.L_x_1256) ;  /* 0x0000000c00907947 */ /* 0x000fec0003800000 */
.L_x_1255:
[----:B------:R-:W-:-:S13]  /*0f50*/  ISETP.GE.AND P0, PT, R0, R7, PT ;  /* 0x000000070000720c */ /* 0x000fda0003f06270 */
[----:B------:R-:W-:Y:S05]  /*0f60*/  @P0 BRA `(.L_x_1256) ;  /* 0x0000000c00880947 */ /* 0x000fea0003800000 */
[----:B------:R-:W-:Y:S01]  /*0f70*/  I2FP.F32.U32 R7, R7 ;  /* 0x0000000700077245 */ /* 0x000fe20000201000 */
[----:B------:R-:W-:Y:S01]  /*0f80*/  VIADD R3, R0, 0x2 ;  /* 0x0000000200037836 */ /* 0x000fe20000000000 */
[----:B------:R-:W-:Y:S01]  /*0f90*/  I2FP.F32.U32 R0, R0 ;  /* 0x0000000000007245 */ /* 0x000fe20000201000 */
[----:B------:R-:W-:-:S03]  /*0fa0*/  VIADD R14, R14, -UR38 ;  /* 0x800000260e0e7c36 */ /* 0x000fc60008000000 */
[----:B------:R-:W0:Y:S01]  /*0fb0*/  MUFU.RCP R7, R7 ;  /* 0x0000000700077308 */ /* 0x000e220000001000 */
[----:B------:R-:W-:Y:S02]  /*0fc0*/  I2FP.F32.U32 R4, R3 ;  /* 0x0000000300047245 */ /* 0x000fe40000201000 */
[----:B------:R-:W-:-:S03]  /*0fd0*/  I2FP.F32.S32 R14, R14 ;  /* 0x0000000e000e7245 */ /* 0x000fc60000201400 */
[-C--:B0-----:R-:W-:Y:S01]  /*0fe0*/  FMUL.FTZ R4, R4, R7.reuse ;  /* 0x0000000704047220 */ /* 0x081fe20000410000 */
[----:B------:R-:W-:-:S03]  /*0ff0*/  FMUL.FTZ R0, R0, R7 ;  /* 0x0000000700007220 */ /* 0x000fc60000410000 */
[----:B------:R-:W-:Y:S01]  /*1000*/  FMUL.FTZ R4, R4, 13.28771209716796875 ;  /* 0x41549a7804047820 */ /* 0x000fe20000410000 */
[----:B------:R-:W-:-:S03]  /*1010*/  FMUL.FTZ R0, R0, 13.28771209716796875 ;  /* 0x41549a7800007820 */ /* 0x000fc60000410000 */
[----:B------:R-:W0:Y:S04]  /*1020*/  MUFU.EX2 R5, -R4 ;  /* 0x8000000400057308 */ /* 0x000e280000000800 */
[----:B------:R-:W1:Y:S01]  /*1030*/  MUFU.EX2 R3, -R0 ;  /* 0x8000000000037308 */ /* 0x000e620000000800 */
[C---:B0-----:R-:W-:Y:S01]  /*1040*/  FMUL.FTZ R5, R14.reuse, R5 ;  /* 0x000000050e057220 */ /* 0x041fe20000410000 */
[----:B-1----:R-:W-:-:S03]  /*1050*/  FMUL.FTZ R3, R14, R3 ;  /* 0x000000030e037220 */ /* 0x002fc60000410000 */
[----:B------:R-:W-:Y:S01]  /*1060*/  FMUL.RZ R6, R5, 0.15915493667125701904 ;  /* 0x3e22f98305067820 */ /* 0x000fe2000040c000 */
[----:B------:R-:W-:-:S03]  /*1070*/  FMUL.RZ R3, R3, 0.15915493667125701904 ;  /* 0x3e22f98303037820 */ /* 0x000fc6000040c000 */
[----:B------:R-:W0:Y:S08]  /*1080*/  MUFU.SIN R9, R6 ;  /* 0x0000000600097308 */ /* 0x000e300000000400 */
[----:B------:R-:W1:Y:S08]  /*1090*/  MUFU.SIN R5, R3 ;  /* 0x0000000300057308 */ /* 0x000e700000000400 */
[----:B------:R-:W2:Y:S01]  /*10a0*/  MUFU.COS R8, R6 ;  /* 0x0000000600087308 */ /* 0x000ea20000000000 */
[-C--:B0-----:R-:W-:Y:S01]  /*10b0*/  FMUL.FTZ R11, R31, R9.reuse ;  /* 0x000000091f0b7220 */ /* 0x081fe20000410000 */
[----:B------:R-:W-:-:S06]  /*10c0*/  FMUL.FTZ R10, R30, R9 ;  /* 0x000000091e0a7220 */ /* 0x000fcc0000410000 */
[----:B------:R-:W0:Y:S01]  /*10d0*/  MUFU.COS R4, R3 ;  /* 0x0000000300047308 */ /* 0x000e220000000000 */
[-C--:B-1----:R-:W-:Y:S01]  /*10e0*/  FMUL.FTZ R7, R29, R5.reuse ;  /* 0x000000051d077220 */ /* 0x082fe20000410000 */
[----:B------:R-:W-:Y:S01]  /*10f0*/  FMUL.FTZ R0, R28, R5 ;  /* 0x000000051c007220 */ /* 0x000fe20000410000 */
[-C--:B--2---:R-:W-:Y:S01]  /*1100*/  FFMA.FTZ R30, R30, R8.reuse, -R11 ;  /* 0x000000081e1e7223 */ /* 0x084fe2000001080b */
[----:B------:R-:W-:Y:S01]  /*1110*/  FFMA.FTZ R31, R31, R8, R10 ;  /* 0x000000081f1f7223 */ /* 0x000fe2000001000a */
[-C--:B0-----:R-:W-:Y:S01]  /*1120*/  FFMA.FTZ R28, R28, R4.reuse, -R7 ;  /* 0x000000041c1c7223 */ /* 0x081fe20000010807 */
[----:B------:R-:W-:Y:S01]  /*1130*/  FFMA.FTZ R29, R29, R4, R0 ;  /* 0x000000041d1d7223 */ /* 0x000fe20000010000 */
[----:B------:R-:W-:Y:S06]  /*1140*/  BRA `(.L_x_1256) ;  /* 0x0000000c00107947 */ /* 0x000fec0003800000 */
.L_x_1254:
        /* <DEDUP_REMOVED lines=13> */
[----:B0-----:R-:W-:Y:S01]  /*1220*/  IMAD.MOV.U32 R4, RZ, RZ, RZ ;  /* 0x000000ffff047224 */ /* 0x001fe200078e00ff */
[----:B-1----:R-:W-:-:S05]  /*1230*/  IADD3 R9, PT, PT, RZ, -R5, RZ ;  /* 0x80000005ff097210 */ /* 0x002fca0007ffe0ff */
[----:B------:R-:W-:-:S04]  /*1240*/  IMAD R9, R9, R6, RZ ;  /* 0x0000000609097224 */ /* 0x000fc800078e02ff */
[----:B------:R-:W-:-:S06]  /*1250*/  IMAD.HI.U32 R5, R5, R9, R4 ;  /* 0x0000000905057227 */ /* 0x000fcc00078e0004 */
[----:B------:R-:W-:-:S04]  /*1260*/  IMAD.HI.U32 R5, R5, R8, RZ ;  /* 0x0000000805057227 */ /* 0x000fc800078e00ff */
[----:B------:R-:W-:-:S05]  /*1270*/  IMAD R3, R5, R3, R8 ;  /* 0x0000000305037224 */ /* 0x000fca00078e0208 */
[----:B------:R-:W-:-:S13]  /*1280*/  ISETP.GT.U32.AND P1, PT, R6, R3, PT ;  /* 0x000000030600720c */ /* 0x000fda0003f24070 */
[----:B------:R-:W-:Y:S02]  /*1290*/  @!P1 IMAD.IADD R3, R3, 0x1, -R6 ;  /* 0x0000000103039824 */ /* 0x000fe400078e0a06 */
[----:B------:R-:W-:Y:S01]  /*12a0*/  @!P1 VIADD R5, R5, 0x1 ;  /* 0x0000000105059836 */ /* 0x000fe20000000000 */
[----:B------:R-:W-:Y:S02]  /*12b0*/  ISETP.NE.AND P1, PT, R23, RZ, PT ;  /* 0x000000ff1700720c */ /* 0x000fe40003f25270 */
[----:B------:R-:W-:Y:S02]  /*12c0*/  ISETP.GE.U32.AND P0, PT, R3, R6, PT ;  /* 0x000000060300720c */ /* 0x000fe40003f06070 */
[----:B------:R-:W-:-:S04]  /*12d0*/  LOP3.LUT R3, R0, R23, RZ, 0x3c, !PT ;  /* 0x0000001700037212 */ /* 0x000fc800078e3cff */
[----:B------:R-:W-:-:S07]  /*12e0*/  ISETP.GE.AND P2, PT, R3, RZ, PT ;  /* 0x000000ff0300720c */ /* 0x000fce0003f46270 */
[----:B------:R-:W-:Y:S01]  /*12f0*/  @P0 VIADD R5, R5, 0x1 ;  /* 0x0000000105050836 */ /* 0x000fe20000000000 */
[----:B------:R-:W-:-:S04]  /*1300*/  ISETP.GE.AND P0, PT, R0, R7, PT ;  /* 0x000000070000720c */ /* 0x000fc80003f06270 */
[----:B------:R-:W-:-:S05]  /*1310*/  MOV R32, R5 ;  /* 0x0000000500207202 */ /* 0x000fca0000000f00 */
[----:B------:R-:W-:Y:S01]  /*1320*/  @!P2 IMAD.MOV R32, RZ, RZ, -R32 ;  /* 0x000000ffff20a224 */ /* 0x000fe200078e0a20 */
        /* <DEDUP_REMOVED lines=9> */
[----:B------:R-:W-:Y:S02]  /*13c0*/  IMAD.MOV.U32 R8, RZ, RZ, 0x53f ;  /* 0x0000053fff087424 */ /* 0x000fe400078e00ff */
[----:B------:R1:W2:Y:S01]  /*13d0*/  LDC.64 R14, c[0x4][R0] ;  /* 0x01000000000e7b82 */ /* 0x0002a20000000a00 */
[----:B------:R-:W3:Y:S01]  /*13e0*/  LDCU.64 UR6, c[0x4][0xd0] ;  /* 0x01001a00ff0677ac */ /* 0x000ee20008000a00 */
[----:B------:R-:W-:Y:S02]  /*13f0*/  IMAD.MOV.U32 R12, RZ, RZ, 0x1 ;  /* 0x00000001ff0c7424 */ /* 0x000fe400078e00ff */
[----:B------:R-:W-:Y:S01]  /*1400*/  IMAD.MOV.U32 R13, RZ, RZ, RZ ;  /* 0x000000ffff0d7224 */ /* 0x000fe200078e00ff */
[----:B------:R-:W4:Y:S01]  /*1410*/  LDCU.64 UR8, c[0x4][0x90] ;  /* 0x01001200ff0877ac */ /* 0x000f220008000a00 */
[----:B0-----:R-:W-:-:S02]  /*1420*/  IMAD.U32 R4, RZ, RZ, UR4 ;  /* 0x00000004ff047e24 */ /* 0x001fc4000f8e00ff */
[----:B------:R-:W-:Y:S02]  /*1430*/  IMAD.U32 R5, RZ, RZ, UR5 ;  /* 0x00000005ff057e24 */ /* 0x000fe4000f8e00ff */
[----:B---3--:R-:W-:Y:S01]  /*1440*/  IMAD.U32 R6, RZ, RZ, UR6 ;  /* 0x00000006ff067e24 */ /* 0x008fe2000f8e00ff */
[----:B------:R-:W-:Y:S01]  /*1450*/  MOV R7, UR7 ;  /* 0x0000000700077c02 */ /* 0x000fe20008000f00 */
[----:B----4-:R-:W-:Y:S02]  /*1460*/  IMAD.U32 R10, RZ, RZ, UR8 ;  /* 0x00000008ff0a7e24 */ /* 0x010fe4000f8e00ff */
[----:B-1----:R-:W-:-:S07]  /*1470*/  IMAD.U32 R11, RZ, RZ, UR9 ;  /* 0x00000009ff0b7e24 */ /* 0x002fce000f8e00ff */
[----:B------:R-:W-:-:S07]  /*1480*/  LEPC R20, `(.L_x_1257) ;  /* 0x000000001014794e */ /* 0x000fce0000000000 */
[----:B--2---:R-:W-:Y:S05]  /*1490*/  CALL.ABS.NOINC R14 ;  /* 0x000000000e007343 */ /* 0x004fea0003c00000 */
.L_x_1257:
[----:B------:R-:W0:Y:S01]  /*14a0*/  S2R R3, SR_CgaCtaId ;  /* 0x0000000000037919 */ /* 0x000e220000008800 */
[----:B------:R-:W1:Y:S01]  /*14b0*/  LDC R9, c[0x0][0x400] ;  /* 0x00010000ff097b82 */ /* 0x000e620000000800 */
[----:B------:R-:W-:Y:S02]  /*14c0*/  ISETP.NE.AND P6, PT, R34, RZ, PT ;  /* 0x000000ff2200720c */ /* 0x000fe40003fc5270 */
[----:B------:R-:W-:-:S04]  /*14d0*/  MOV R0, 0x400 ;  /* 0x0000040000007802 */ /* 0x000fc80000000f00 */
[----:B------:R-:W-:-:S04]  /*14e0*/  IADD3 R0, PT, PT, R0, 0x840, RZ ;  /* 0x0000084000007810 */ /* 0x000fc80007ffe0ff */
[----:B0-----:R-:W-:-:S05]  /*14f0*/  LEA R0, R3, R0, 0x18 ;  /* 0x0000000003007211 */ /* 0x001fca00078ec0ff */
[----:B-1----:R-:W-:Y:S01]  /*1500*/  IMAD R3, R9, 0x4, R0 ;  /* 0x0000000409037824 */ /* 0x002fe200078e0200 */
        /* <DEDUP_REMOVED lines=8> */
.L_x_1258:
        /* <DEDUP_REMOVED lines=12> */
[----:B------:R-:W-:Y:S02]  /*1650*/  BSSY.RECONVERGENT B1, `(.L_x_1261) ;  /* 0x0000062000017945 */ /* 0x000fe40003800200 */
[----:B------:R-:W-:Y:S01]  /*1660*/  IMAD R20, R23, 0x4, R21 ;  /* 0x0000000417147824 */ /* 0x000fe200078e0215 */
[----:B------:R1:W2:Y:S04]  /*1670*/  LDS R28, [R21] ;  /* 0x00000000151c7984 */ /* 0x0002a80000000800 */
[----:B------:R1:W3:Y:S04]  /*1680*/  LDS R30, [R21+0x4] ;  /* 0x00000400151e7984 */ /* 0x0002e80000000800 */
[----:B------:R1:W4:Y:S04]  /*1690*/  LDS R29, [R20] ;  /* 0x00000000141d7984 */ /* 0x0003280000000800 */
[----:B------:R1:W1:Y:S01]  /*16a0*/  LDS R31, [R20+0x4] ;  /* 0x00000400141f7984 */ /* 0x0002620000000800 */
[----:B0-----:R-:W-:-:S13]  /*16b0*/  ISETP.NE.AND P0, PT, R8, RZ, PT ;  /* 0x000000ff0800720c */ /* 0x001fda0003f05270 */
[----:B-1234-:R-:W-:Y:S05]  /*16c0*/  @P0 BRA `(.L_x_1262) ;  /* 0x0000000000e40947 */ /* 0x01efea0003800000 */
[C---:B------:R-:W-:Y:S01]  /*16d0*/  LEA R35, R5.reuse, R3, 0x2 ;  /* 0x0000000305237211 */ /* 0x040fe200078e10ff */
[----:B------:R-:W-:Y:S01]  /*16e0*/  BSSY.RECONVERGENT B2, `(.L_x_1263) ;  /* 0x0000032000027945 */ /* 0x000fe20003800200 */
[----:B------:R-:W-:-:S03]  /*16f0*/  LEA.HI R4, R5, R5, RZ, 0x1 ;  /* 0x0000000505047211 */ /* 0x000fc600078f08ff */
[----:B------:R-:W-:Y:S01]  /*1700*/  IMAD R34, R23, 0x4, R35 ;  /* 0x0000000417227824 */ /* 0x000fe200078e0223 */
[----:B------:R0:W1:Y:S01]  /*1710*/  LDS R24, [R35] ;  /* 0x0000000023187984 */ /* 0x0000620000000800 */
[----:B------:R-:W-:-:S03]  /*1720*/  IMAD.SHL.U32 R4, R4, 0x2, RZ ;  /* 0x0000000204047824 */ /* 0x000fc600078e00ff */
[----:B------:R0:W2:Y:S02]  /*1730*/  LDS R26, [R35+0x4] ;  /* 0x00000400231a7984 */ /* 0x0000a40000000800 */
[----:B------:R-:W-:Y:S02]  /*1740*/  LOP3.LUT R7, R4, 0xfffffffc, RZ, 0xc0, !PT ;  /* 0xfffffffc04077812 */ /* 0x000fe400078ec0ff */
[----:B------:R0:W3:Y:S02]  /*1750*/  LDS R25, [R34] ;  /* 0x0000000022197984 */ /* 0x0000e40000000800 */
[----:B------:R-:W-:Y:S02]  /*1760*/  ISETP.GE.AND P0, PT, R7, R9, PT ;  /* 0x000000090700720c */ /* 0x000fe40003f06270 */
[----:B------:R0:W4:Y:S11]  /*1770*/  LDS R27, [R34+0x4] ;  /* 0x00000400221b7984 */ /* 0x0001360000000800 */
[----:B0-----:R-:W-:Y:S05]  /*1780*/  @P0 BRA `(.L_x_1264) ;  /* 0x00000000009c0947 */ /* 0x001fea0003800000 */
[----:B------:R-:W-:Y:S01]  /*1790*/  I2FP.F32.S32 R5, R9 ;  /* 0x0000000900057245 */ /* 0x000fe20000201400 */
[----:B------:R-:W-:Y:S02]  /*17a0*/  VIADD R4, R7, 0x2 ;  /* 0x0000000207047836 */ /* 0x000fe40000000000 */
[----:B------:R-:W-:-:S03]  /*17b0*/  VIADD R8, R8, -UR38 ;  /* 0x8000002608087c36 */ /* 0x000fc60008000000 */
[----:B------:R-:W0:Y:S01]  /*17c0*/  MUFU.RCP R5, R5 ;  /* 0x0000000500057308 */ /* 0x000e220000001000 */
[----:B------:R-:W-:-:S05]  /*17d0*/  I2FP.F32.S32 R4, R4 ;  /* 0x0000000400047245 */ /* 0x000fca0000201400 */
[----:B0-----:R-:W-:Y:S01]  /*17e0*/  FMUL.FTZ R6, R4, R5 ;  /* 0x0000000504067220 */ /* 0x001fe20000410000 */
[----:B------:R-:W-:Y:S02]  /*17f0*/  I2FP.F32.S32 R4, R7 ;  /* 0x0000000700047245 */ /* 0x000fe40000201400 */
[----:B------:R-:W-:Y:S01]  /*1800*/  I2FP.F32.S32 R7, R8 ;  /* 0x0000000800077245 */ /* 0x000fe20000201400 */
[----:B------:R-:W-:Y:S02]  /*1810*/  FMUL.FTZ R6, R6, 13.28771209716796875 ;  /* 0x41549a7806067820 */ /* 0x000fe40000410000 */
[----:B------:R-:W-:-:S04]  /*1820*/  FMUL.FTZ R4, R4, R5 ;  /* 0x0000000504047220 */ /* 0x000fc80000410000 */
[----:B------:R-:W-:Y:S01]  /*1830*/  FMUL.FTZ R4, R4, 13.28771209716796875 ;  /* 0x41549a7804047820 */ /* 0x000fe20000410000 */
[----:B------:R-:W0:Y:S05]  /*1840*/  MUFU.EX2 R6, -R6 ;  /* 0x8000000600067308 */ /* 0x000e2a0000000800 */
[----:B------:R-:W5:Y:S01]  /*1850*/  MUFU.EX2 R4, -R4 ;  /* 0x8000000400047308 */ /* 0x000f620000000800 */
[----:B0-----:R-:W-:-:S04]  /*1860*/  FMUL.FTZ R5, R7, R6 ;  /* 0x0000000607057220 */ /* 0x001fc80000410000 */
[----:B------:R-:W-:Y:S01]  /*1870*/  FMUL.RZ R15, R5, 0.15915493667125701904 ;  /* 0x3e22f983050f7820 */ /* 0x000fe2000040c000 */
[----:B-----5:R-:W-:-:S03]  /*1880*/  FMUL.FTZ R5, R7, R4 ;  /* 0x0000000407057220 */ /* 0x020fc60000410000 */
[----:B------:R-:W0:Y:S01]  /*1890*/  MUFU.SIN R9, R15 ;  /* 0x0000000f00097308 */ /* 0x000e220000000400 */
[----:B------:R-:W-:-:S07]  /*18a0*/  FMUL.RZ R13, R5, 0.15915493667125701904 ;  /* 0x3e22f983050d7820 */ /* 0x000fce000040c000 */
[----:B------:R-:W5:Y:S08]  /*18b0*/  MUFU.COS R8, R15 ;  /* 0x0000000f00087308 */ /* 0x000f700000000000 */
[----:B------:R-:W1:Y:S01]  /*18c0*/  MUFU.SIN R6, R13 ;  /* 0x0000000d00067308 */ /* 0x000e620000000400 */
[-C--:B0-----:R-:W-:Y:S01]  /*18d0*/  FMUL.FTZ R7, R31, R9.reuse ;  /* 0x000000091f077220 */ /* 0x081fe20000410000 */
[-C--:B----4-:R-:W-:Y:S01]  /*18e0*/  FMUL.FTZ R11, R27, R9.reuse ;  /* 0x000000091b0b7220 */ /* 0x090fe20000410000 */
[-C--:B------:R-:W-:Y:S01]  /*18f0*/  FMUL.FTZ R12, R30, R9.reuse ;  /* 0x000000091e0c7220 */ /* 0x080fe20000410000 */
[----:B--2---:R-:W-:-:S04]  /*1900*/  FMUL.FTZ R14, R26, R9 ;  /* 0x000000091a0e7220 */ /* 0x004fc80000410000 */
[----:B------:R-:W0:Y:S01]  /*1910*/  MUFU.COS R5, R13 ;  /* 0x0000000d00057308 */ /* 0x000e220000000000 */
[-C--:B-----5:R-:W-:Y:S01]  /*1920*/  FFMA.FTZ R10, R30, R8.reuse, -R7 ;  /* 0x000000081e0a7223 */ /* 0x0a0fe20000010807 */
[-C--:B------:R-:W-:Y:S01]  /*1930*/  FFMA.FTZ R26, R26, R8.reuse, -R11 ;  /* 0x000000081a1a7223 */ /* 0x080fe2000001080b */
[-C--:B------:R-:W-:Y:S01]  /*1940*/  FFMA.FTZ R31, R31, R8.reuse, R12 ;  /* 0x000000081f1f7223 */ /* 0x080fe2000001000c */
[----:B------:R-:W-:Y:S01]  /*1950*/  FFMA.FTZ R27, R27, R8, R14 ;  /* 0x000000081b1b7223 */ /* 0x000fe2000001000e */
[----:B------:R-:W-:Y:S02]  /*1960*/  IMAD.MOV.U32 R30, RZ, RZ, R10 ;  /* 0x000000ffff1e7224 */ /* 0x000fe400078e000a */
[-C--:B-1----:R-:W-:Y:S01]  /*1970*/  FMUL.FTZ R7, R29, R6.reuse ;  /* 0x000000061d077220 */ /* 0x082fe20000410000 */
[-C--:B---3--:R-:W-:Y:S01]  /*1980*/  FMUL.FTZ R9, R25, R6.reuse ;  /* 0x0000000619097220 */ /* 0x088fe20000410000 */
[-C--:B------:R-:W-:Y:S01]  /*1990*/  FMUL.FTZ R4, R28, R6.reuse ;  /* 0x000000061c047220 */ /* 0x080fe20000410000 */
[----:B------:R-:W-:Y:S01]  /*19a0*/  FMUL.FTZ R6, R24, R6 ;  /* 0x0000000618067220 */ /* 0x000fe20000410000 */
[-C--:B0-----:R-:W-:Y:S01]  /*19b0*/  FFMA.FTZ R7, R28, R5.reuse, -R7 ;  /* 0x000000051c077223 */ /* 0x081fe20000010807 */
[-C--:B------:R-:W-:Y:S01]  /*19c0*/  FFMA.FTZ R24, R24, R5.reuse, -R9 ;  /* 0x0000000518187223 */ /* 0x080fe20000010809 */
[-C--:B------:R-:W-:Y:S01]  /*19d0*/  FFMA.FTZ R29, R29, R5.reuse, R4 ;  /* 0x000000051d1d7223 */ /* 0x080fe20000010004 */
[----:B------:R-:W-:-:S02]  /*19e0*/  FFMA.FTZ R25, R25, R5, R6 ;  /* 0x0000000519197223 */ /* 0x000fc40000010006 */
[----:B------:R-:W-:-:S07]  /*19f0*/  MOV R28, R7 ;  /* 0x00000007001c7202 */ /* 0x000fce0000000f00 */
.L_x_1264:
[----:B------:R-:W-:Y:S05]  /*1a00*/  BSYNC.RECONVERGENT B2 ;  /* 0x0000000000027941 */ /* 0x000fea0003800200 */
.L_x_1263:
[----:B-1----:R0:W-:Y:S04]  /*1a10*/  STS [R35], R24 ;  /* 0x0000001823007388 */ /* 0x0021e80000000800 */
[----:B--2---:R0:W-:Y:S04]  /*1a20*/  STS [R35+0x4], R26 ;  /* 0x0000041a23007388 */ /* 0x0041e80000000800 */
[----:B---3--:R0:W-:Y:S04]  /*1a30*/  STS [R34], R25 ;  /* 0x0000001922007388 */ /* 0x0081e80000000800 */
[----:B----4-:R0:W-:Y:S01]  /*1a40*/  STS [R34+0x4], R27 ;  /* 0x0000041b22007388 */ /* 0x0101e20000000800 */
[----:B------:R-:W-:Y:S05]  /*1a50*/  BRA `(.L_x_1265) ;  /* 0x0000000000847947 */ /* 0x000fea0003800000 */
.L_x_1262:
[----:B------:R-:W-:-:S05]  /*1a60*/  LEA.HI R5, R5, R5, RZ, 0x1 ;  /* 0x0000000505057211 */ /* 0x000fca00078f08ff */
[----:B------:R-:W-:-:S05]  /*1a70*/  IMAD.SHL.U32 R5, R5, 0x2, RZ ;  /* 0x0000000205057824 */ /* 0x000fca00078e00ff */
[----:B------:R-:W-:-:S04]  /*1a80*/  LOP3.LUT R6, R5, 0xfffffffc, RZ, 0xc0, !PT ;  /* 0xfffffffc05067812 */ /* 0x000fc800078ec0ff */
[----:B------:R-:W-:-:S13]  /*1a90*/  ISETP.GE.AND P0, PT, R6, R9, PT ;  /* 0x000000090600720c */ /* 0x000fda0003f06270 */
[----:B------:R-:W-:Y:S05]  /*1aa0*/  @P0 BRA `(.L_x_1265) ;  /* 0x0000000000700947 */ /* 0x000fea0003800000 */
[----:B------:R-:W-:Y:S01]  /*1ab0*/  I2FP.F32.S32 R9, R9 ;  /* 0x0000000900097245 */ /* 0x000fe20000201400 */
[----:B------:R-:W-:-:S05]  /*1ac0*/  VIADD R4, R6, 0x2 ;  /* 0x0000000206047836 */ /* 0x000fca0000000000 */
[----:B------:R-:W0:Y:S01]  /*1ad0*/  MUFU.RCP R9, R9 ;  /* 0x0000000900097308 */ /* 0x000e220000001000 */
[----:B------:R-:W-:-:S05]  /*1ae0*/  I2FP.F32.S32 R4, R4 ;  /* 0x0000000400047245 */ /* 0x000fca0000201400 */
[----:B0-----:R-:W-:Y:S01]  /*1af0*/  FMUL.FTZ R5, R4, R9 ;  /* 0x0000000904057220 */ /* 0x001fe20000410000 */
[----:B------:R-:W-:-:S03]  /*1b00*/  I2FP.F32.S32 R4, R6 ;  /* 0x0000000600047245 */ /* 0x000fc60000201400 */
[----:B------:R-:W-:Y:S02]  /*1b10*/  FMUL.FTZ R6, R5, 13.28771209716796875 ;  /* 0x41549a7805067820 */ /* 0x000fe40000410000 */
[----:B------:R-:W-:Y:S02]  /*1b20*/  FMUL.FTZ R4, R4, R9 ;  /* 0x0000000904047220 */ /* 0x000fe40000410000 */
[----:B------:R-:W0:Y:S02]  /*1b30*/  MUFU.EX2 R7, -R6 ;  /* 0x8000000600077308 */ /* 0x000e240000000800 */
[----:B------:R-:W-:Y:S01]  /*1b40*/  FMUL.FTZ R5, R4, 13.28771209716796875 ;  /* 0x41549a7804057820 */ /* 0x000fe20000410000 */
[----:B------:R-:W-:-:S05]  /*1b50*/  I2FP.F32.S32 R4, R8 ;  /* 0x0000000800047245 */ /* 0x000fca0000201400 */
[----:B------:R-:W1:Y:S01]  /*1b60*/  MUFU.EX2 R5, -R5 ;  /* 0x8000000500057308 */ /* 0x000e620000000800 */
[----:B0-----:R-:W-:-:S04]  /*1b70*/  FMUL.FTZ R7, R4, R7 ;  /* 0x0000000704077220 */ /* 0x001fc80000410000 */
[----:B------:R-:W-:Y:S01]  /*1b80*/  FMUL.RZ R13, R7, 0.15915493667125701904 ;  /* 0x3e22f983070d7820 */ /* 0x000fe2000040c000 */
[----:B-1----:R-:W-:-:S03]  /*1b90*/  FMUL.FTZ R4, R4, R5 ;  /* 0x0000000504047220 */ /* 0x002fc60000410000 */
[----:B------:R-:W0:Y:S01]  /*1ba0*/  MUFU.SIN R9, R13 ;  /* 0x0000000d00097308 */ /* 0x000e220000000400 */
[----:B------:R-:W-:-:S07]  /*1bb0*/  FMUL.RZ R12, R4, 0.15915493667125701904 ;  /* 0x3e22f983040c7820 */ /* 0x000fce000040c000 */
        /* <DEDUP_REMOVED lines=10> */
[----:B------:R-:W-:-:S07]  /*1c60*/  FFMA.FTZ R29, R29, R4, R6 ;  /* 0x000000041d1d7223 */ /* 0x000fce0000010006 */
.L_x_1265:
[----:B------:R-:W-:Y:S05]  /*1c70*/  BSYNC.RECONVERGENT B1 ;  /* 0x0000000000017941 */ /* 0x000fea0003800200 */
.L_x_1261:
[----:B------:R1:W-:Y:S04]  /*1c80*/  STS [R21], R28 ;  /* 0x0000001c15007388 */ /* 0x0003e80000000800 */
[----:B------:R1:W-:Y:S04]  /*1c90*/  STS [R21+0x4], R30 ;  /* 0x0000041e15007388 */ /* 0x0003e80000000800 */
[----:B------:R1:W-:Y:S04]  /*1ca0*/  STS [R20], R29 ;  /* 0x0000001d14007388 */ /* 0x0003e80000000800 */
[----:B------:R1:W-:Y:S02]  /*1cb0*/  STS [R20+0x4], R31 ;  /* 0x0000041f14007388 */ /* 0x0003e40000000800 */
.L_x_1260:
[----:B------:R-:W-:Y:S05]  /*1cc0*/  BSYNC.RECONVERGENT B0 ;  /* 0x0000000000007941 */ /* 0x000fea0003800200 */
.L_x_1259:
        /* <DEDUP_REMOVED lines=8> */
[----:B------:R-:W-:-:S05]  /*1d50*/  @!P0 IMAD R3, R23, 0x4, R3 ;  /* 0x0000000417038824 */ /* 0x000fca00078e0203 */
[----:B0-----:R3:W2:Y:S02]  /*1d60*/  @!P0 LDS.128 R24, [R3] ;  /* 0x0000000003188984 */ /* 0x0016a40000000c00 */
.L_x_1267:
[----:B------:R-:W-:Y:S05]  /*1d70*/  BSYNC.RECONVERGENT B0 ;  /* 0x0000000000007941 */ /* 0x000fea0003800200 */
.L_x_1266:
[----:B------:R-:W-:Y:S06]  /*1d80*/  BAR.SYNC.DEFER_BLOCKING 0x0 ;  /* 0x0000000000007b1d */ /* 0x000fec0000010000 */
.L_x_1256:
[----:B------:R-:W-:Y:S05]  /*1d90*/  BSYNC.RECONVERGENT B6 ;  /* 0x0000000000067941 */ /* 0x000fea0003800200 */
.L_x_1253:
[----:B------:R-:W-:Y:S01]  /*1da0*/  ISETP.GT.U32.AND P0, PT, R22, 0x3f, PT ;  /* 0x0000003f1600780c */ /* 0x000fe20003f04070 */
[----:B------:R-:W-:Y:S01]  /*1db0*/  BSSY.RECONVERGENT B0, `(.L_x_1268) ;  /* 0x000001c000007945 */ /* 0x000fe20003800200 */
[----:B---3--:R-:W-:-:S11]  /*1dc0*/  IMAD.MOV.U32 R0, RZ, RZ, RZ ;  /* 0x000000ffff007224 */ /* 0x008fd600078e00ff */
[----:B------:R-:W-:Y:S05]  /*1dd0*/  @P0 BRA `(.L_x_1269) ;  /* 0x0000000000640947 */ /* 0x000fea0003800000 */
[----:B------:R-:W3:Y:S01]  /*1de0*/  LDC R0, c[0x0][0x40c] ;  /* 0x00010300ff007b82 */ /* 0x000ee20000000800 */
[----:B------:R-:W5:Y:S01]  /*1df0*/  S2R R7, SR_CgaCtaId ;  /* 0x0000000000077919 */ /* 0x000f620000008800 */
[----:B------:R-:W-:Y:S02]  /*1e00*/  R2UR UR4, R40 ;  /* 0x00000000280472ca */ /* 0x000fe400000e0000 */
[----:B------:R-:W-:Y:S02]  /*1e10*/  MOV R6, 0x400 ;  /* 0x0000040000067802 */ /* 0x000fe40000000f00 */
[----:B---3--:R-:W-:Y:S02]  /*1e20*/  ISETP.NE.AND P1, PT, R0, RZ, PT ;  /* 0x000000ff0000720c */ /* 0x008fe40003f25270 */
[----:B------:R-:W-:Y:S02]  /*1e30*/  IADD3 R0, PT, PT, R6, 0x40, RZ ;  /* 0x0000004006007810 */ /* 0x000fe40007ffe0ff */
[----:B------:R-:W-:-:S09]  /*1e40*/  ISETP.GT.U32.OR P0, PT, R22, 0x2f, P1 ;  /* 0x0000002f1600780c */ /* 0x000fd20000f04470 */
[----:B------:R-:W-:-:S04]  /*1e50*/  @!P1 VIADD R6, R6, 0x440 ;  /* 0x0000044006069836 */ /* 0x000fc80000000000 */
[----:B------:R-:W3:Y:S08]  /*1e60*/  @!P0 LDC R9, c[0x0][0x3f4] ;  /* 0x0000fd00ff098b82 */ /* 0x000ef00000000800 */
[----:B-1----:R-:W1:Y:S01]  /*1e70*/  @!P0 LDC.64 R4, c[0x0][0x3b8] ;  /* 0x0000ee00ff048b82 */ /* 0x002e620000000a00 */
[----:B---3--:R-:W-:-:S04]  /*1e80*/  @!P0 IMAD R3, R22, R9, UR4 ;  /* 0x0000000416038e24 */ /* 0x008fc8000f8e0209 */
[----:B------:R-:W-:Y:S01]  /*1e90*/  @!P0 IMAD.SHL.U32 R8, R3, 0x4, RZ ;  /* 0x0000000403088824 */ /* 0x000fe200078e00ff */
[C---:B-----5:R-:W-:Y:S01]  /*1ea0*/  LEA R3, R7.reuse, R0, 0x18 ;  /* 0x0000000007037211 */ /* 0x060fe200078ec0ff */
[----:B--2-4-:R-:W-:Y:S01]  /*1eb0*/  FMUL.FTZ R0, R28, R24 ;  /* 0x000000181c007220 */ /* 0x014fe20000410000 */
[----:B------:R-:W-:Y:S01]  /*1ec0*/  @!P1 LEA R7, R7, R6, 0x18 ;  /* 0x0000000607079211 */ /* 0x000fe200078ec0ff */
[----:B------:R-:W-:Y:S02]  /*1ed0*/  @!P0 IMAD R9, R9, UR44, R8 ;  /* 0x0000002c09098c24 */ /* 0x000fe4000f8e0208 */
[C---:B------:R-:W-:Y:S02]  /*1ee0*/  IMAD R3, R22.reuse, 0x10, R3 ;  /* 0x0000001016037824 */ /* 0x040fe400078e0203 */
[----:B------:R-:W-:Y:S02]  /*1ef0*/  @!P1 IMAD R7, R22, 0x10, R7 ;  /* 0x0000001016079824 */ /* 0x000fe400078e0207 */
[----:B-1----:R-:W-:Y:S01]  /*1f00*/  @!P0 IMAD.WIDE R4, R9, 0x4, R4 ;  /* 0x0000000409048825 */ /* 0x002fe200078e0204 */
[----:B------:R3:W-:Y:S03]  /*1f10*/  STS.128 [R3], R28 ;  /* 0x0000001c03007388 */ /* 0x0007e60000000c00 */
[----:B------:R-:W-:Y:S01]  /*1f20*/  FFMA.FTZ R9, R29, R25, R0 ;  /* 0x000000191d097223 */ /* 0x000fe20000010000 */
[----:B------:R3:W-:Y:S03]  /*1f30*/  @!P1 STS.128 [R7], R16 ;  /* 0x0000001007009388 */ /* 0x0007e60000000c00 */
[----:B------:R-:W-:Y:S01]  /*1f40*/  FFMA.FTZ R0, R30, R26, R9 ;  /* 0x0000001a1e007223 */ /* 0x000fe20000010009 */
[----:B------:R3:W-:Y:S03]  /*1f50*/  @!P0 STG.E.128 desc[UR36][R4.64], R24 ;  /* 0x0000001804008986 */ /* 0x0007e6000c101d24 */
[----:B------:R-:W-:-:S07]  /*1f60*/  FFMA.FTZ R0, R31, R27, R0 ;  /* 0x0000001b1f007223 */ /* 0x000fce0000010000 */
.L_x_1269:
[----:B------:R-:W-:Y:S05]  /*1f70*/  BSYNC.RECONVERGENT B0 ;  /* 0x0000000000007941 */ /* 0x000fea0003800200 */
.L_x_1268:
[----:B---3--:R-:W1:Y:S01]  /*1f80*/  SHFL.BFLY PT, R3, R0, 0x10, 0x1f ;  /* 0x0e001f0000037f89 */ /* 0x008e6200000e0000 */
[----:B------:R-:W3:Y:S01]  /*1f90*/  S2UR UR76, SR_CgaCtaId ;  /* 0x00000000004c79c3 */ /* 0x000ee20000008800 */
[----:B------:R-:W-:Y:S01]  /*1fa0*/  UMOV UR4, 0x400 ;  /* 0x0000040000047882 */ /* 0x000fe20000000000 */
[----:B------:R-:W5:Y:S01]  /*1fb0*/  LDCU UR5, c[0x0][0x3f4] ;  /* 0x00007e80ff0577ac */ /* 0x000f620008000800 */
[----:B------:R-:W-:Y:S01]  /*1fc0*/  BSSY.RECONVERGENT B0, `(.L_x_1270) ;  /* 0x0000036000007945 */ /* 0x000fe20003800200 */
[----:B-1----:R-:W-:Y:S01]  /*1fd0*/  FADD.FTZ R4, R3, R0 ;  /* 0x0000000003047221 */ /* 0x002fe20000010000 */
[----:B------:R-:W-:Y:S01]  /*1fe0*/  SHF.R.U32.HI R0, RZ, 0x3, R22 ;  /* 0x00000003ff007819 */ /* 0x000fe20000011616 */
[----:B---3--:R-:W-:Y:S02]  /*1ff0*/  ULEA UR34, UR76, UR4, 0x18 ;  /* 0x000000044c227291 */ /* 0x008fe4000f8ec0ff */
[----:B------:R-:W-:Y:S01]  /*2000*/  UIADD3 UR4, UPT, UPT, UR4, 0x840, URZ ;  /* 0x0000084004047890 */ /* 0x000fe2000fffe0ff */
[----:B------:R-:W1:Y:S01]  /*2010*/  SHFL.BFLY PT, R3, R4, 0x8, 0x1f ;  /* 0x0d001f0004037f89 */ /* 0x000e6200000e0000 */
[----:B------:R-:W-:-:S02]  /*2020*/  LOP3.LUT R0, R0, 0x7c, RZ, 0xc0, !PT ;  /* 0x0000007c00007812 */ /* 0x000fc400078ec0ff */
[----:B------:R-:W-:Y:S01]  /*2030*/  ULEA UR76, UR76, UR4, 0x18 ;  /* 0x000000044c4c7291 */ /* 0x000fe2000f8ec0ff */
[----:B-1----:R-:W-:-:S05]  /*2040*/  FADD.FTZ R5, R4, R3 ;  /* 0x0000000304057221 */ /* 0x002fca0000010000 */
[----:B------:R-:W1:Y:S02]  /*2050*/  SHFL.BFLY PT, R6, R5, 0x4, 0x1f ;  /* 0x0c801f0005067f89 */ /* 0x000e6400000e0000 */
[----:B-1----:R-:W-:-:S05]  /*2060*/  FADD.FTZ R6, R5, R6 ;  /* 0x0000000605067221 */ /* 0x002fca0000010000 */
[----:B------:R-:W1:Y:S02]  /*2070*/  SHFL.BFLY PT, R3, R6, 0x2, 0x1f ;  /* 0x0c401f0006037f89 */ /* 0x000e6400000e0000 */
[----:B-1----:R-:W-:Y:S01]  /*2080*/  FADD.FTZ R7, R6, R3 ;  /* 0x0000000306077221 */ /* 0x002fe20000010000 */
[----:B------:R-:W-:-:S04]  /*2090*/  LOP3.LUT P0, R3, R22, 0x1f, RZ, 0xc0, !PT ;  /* 0x0000001f16037812 */ /* 0x000fc8000780c0ff */
[----:B------:R-:W1:Y:S01]  /*20a0*/  SHFL.BFLY PT, R8, R7, 0x1, 0x1f ;  /* 0x0c201f0007087f89 */ /* 0x000e6200000e0000 */
[C---:B------:R-:W-:Y:S02]  /*20b0*/  ISETP.GT.U32.AND P1, PT, R3.reuse, 0x1, PT ;  /* 0x000000010300780c */ /* 0x040fe40003f24070 */
[----:B------:R-:W-:Y:S01]  /*20c0*/  LEA R4, R3, UR34, 0x2 ;  /* 0x0000002203047c11 */ /* 0x000fe2000f8e10ff */
[----:B-----5:R-:W-:Y:S02]  /*20d0*/  IMAD.U32 R3, RZ, RZ, UR5 ;  /* 0x00000005ff037e24 */ /* 0x020fe4000f8e00ff */
[----:B-1----:R-:W-:-:S03]  /*20e0*/  FADD.FTZ R5, R7, R8 ;  /* 0x0000000807057221 */ /* 0x002fc60000010000 */
[----:B------:R-:W-:Y:S02]  /*20f0*/  IADD3 R7, PT, PT, RZ, -R3, RZ ;  /* 0x80000003ff077210 */ /* 0x000fe40007ffe0ff */
[----:B------:R1:W-:Y:S02]  /*2100*/  @!P0 STS [R0+UR34+0x8], R5 ;  /* 0x0000080500008988 */ /* 0x0003e40008000822 */
[----:B------:R-:W-:Y:S01]  /*2110*/  VIADDMNMX R7, R7, UR41, RZ, !PT ;  /* 0x0000002907077c46 */ /* 0x000fe2000f8001ff */
[----:B------:R-:W-:Y:S03]  /*2120*/  BAR.SYNC.DEFER_BLOCKING 0x0 ;  /* 0x0000000000007b1d */ /* 0x000fe60000010000 */
[----:B------:R-:W-:Y:S02]  /*2130*/  R2UR UR74, R7 ;  /* 0x00000000074a72ca */ /* 0x000fe400000e0000 */
[----:B------:R-:W-:Y:S01]  /*2140*/  ISETP.NE.AND P0, PT, R22, RZ, PT ;  /* 0x000000ff1600720c */ /* 0x000fe20003f05270 */
[----:B-1----:R-:W-:-:S05]  /*2150*/  IMAD.MOV.U32 R0, RZ, RZ, -0x800001 ;  /* 0xff7fffffff007424 */ /* 0x002fca00078e00ff */
[----:B------:R-:W-:Y:S05]  /*2160*/  STL [R1+0x6c], R0 ;  /* 0x00006c0001007387 */ /* 0x000fea0000100800 */
[----:B------:R-:W-:-:S04]  /*2170*/  UIADD3 UR4, UPT, UPT, UR41, -UR74, URZ ;  /* 0x8000004a29047290 */ /* 0x000fc8000fffe0ff */
[----:B------:R-:W-:Y:S01]  /*2180*/  ULEA UR6, UR4, UR76, 0x2 ;  /* 0x0000004c04067291 */ /* 0x000fe2000f8e10ff */
[----:B------:R-:W1:Y:S04]  /*2190*/  @!P1 LDS R5, [R4+0x8] ;  /* 0x0000080004059984 */ /* 0x000e680000000800 */
[----:B-1----:R-:W1:Y:S02]  /*21a0*/  SHFL.BFLY PT, R6, R5, 0x1, 0x1f ;  /* 0x0c201f0005067f89 */ /* 0x002e6400000e0000 */
[----:B-1----:R-:W-:-:S06]  /*21b0*/  FADD.FTZ R6, R6, R5 ;  /* 0x0000000506067221 */ /* 0x002fcc0000010000 */
[----:B------:R-:W1:Y:S01]  /*21c0*/  SHFL.IDX PT, R6, R6, RZ, 0x1f ;  /* 0x00001fff06067589 */ /* 0x000e6200000e0000 */
[----:B------:R-:W-:Y:S05]  /*21d0*/  @P0 BRA `(.L_x_1271) ;  /* 0x0000000000500947 */ /* 0x000fea0003800000 */
[----:B------:R-:W1:Y:S01]  /*21e0*/  LDCU UR4, c[0x0][0x410] ;  /* 0x00008200ff0477ac */ /* 0x000e620008000800 */
[----:B------:R-:W3:Y:S01]  /*21f0*/  LDCU.64 UR8, c[0x0][0x438] ;  /* 0x00008700ff0877ac */ /* 0x000ee20008000a00 */
[----:B-1----:R-:W-:Y:S01]  /*2200*/  FMUL.FTZ R0, R6, UR4 ;  /* 0x0000000406007c20 */ /* 0x002fe20008410000 */
[----:B---3--:R-:W-:-:S04]  /*2210*/  UISETP.NE.U32.AND UP0, UPT, UR8, URZ, UPT ;  /* 0x000000ff0800728c */ /* 0x008fc8000bf05070 */
[----:B------:R1:W-:Y:S01]  /*2220*/  STL [R1+0x6c], R0 ;  /* 0x00006c0001007387 */ /* 0x0003e20000100800 */
[----:B------:R-:W-:-:S09]  /*2230*/  UISETP.NE.AND.EX UP0, UPT, UR9, URZ, UPT, UP0 ;  /* 0x000000ff0900728c */ /* 0x000fd2000bf05300 */
[----:B-1----:R-:W-:Y:S05]  /*2240*/  BRA.U !UP0, `(.L_x_1272) ;  /* 0x00000001082c7547 */ /* 0x002fea000b800000 */
[----:B------:R-:W1:Y:S01]  /*2250*/  LDCU UR9, c[0x0][0x440] ;  /* 0x00008800ff0977ac */ /* 0x000e620008000800 */
[----:B------:R-:W3:Y:S01]  /*2260*/  LDCU.64 UR4, c[0x0][0x438] ;  /* 0x00008700ff0477ac */ /* 0x000ee20008000a00 */
[----:B------:R-:W-:-:S04]  /*2270*/  UIADD3 UR7, UPT, UPT, UR40, -UR38, URZ ;  /* 0x8000002628077290 */ /* 0x000fc8000fffe0ff */
[----:B-1----:R-:W-:-:S04]  /*2280*/  UIMAD UR8, UR43, UR9, UR7 ;  /* 0x000000092b0872a4 */ /* 0x002fc8000f8e0207 */
[----:B------:R-:W-:-:S04]  /*2290*/  UIMAD UR8, UR8, UR9, UR7 ;  /* 0x00000009080872a4 */ /* 0x000fc8000f8e0207 */
[----:B---3--:R-:W-:-:S06]  /*22a0*/  UIMAD.WIDE UR4, UR8, 0x4, UR4 ;  /* 0x00000004080478a5 */ /* 0x008fcc000f8e0204 */
[----:B------:R-:W-:Y:S02]  /*22b0*/  IMAD.U32 R4, RZ, RZ, UR4 ;  /* 0x00000004ff047e24 */ /* 0x000fe4000f8e00ff */
[----:B------:R-:W-:-:S05]  /*22c0*/  IMAD.U32 R5, RZ, RZ, UR5 ;  /* 0x00000005ff057e24 */ /* 0x000fca000f8e00ff */
[----:B------:R-:W3:Y:S02]  /*22d0*/  LDG.E R4, desc[UR36][R4.64] ;  /* 0x0000002404047981 */ /* 0x000ee4000c1e1900 */
[----:B---3--:R-:W-:-:S05]  /*22e0*/  FADD.FTZ R0, R0, R4 ;  /* 0x0000000400007221 */ /* 0x008fca0000010000 */
[----:B------:R1:W-:Y:S02]  /*22f0*/  STL [R1+0x6c], R0 ;  /* 0x00006c0001007387 */ /* 0x0003e40000100800 */
.L_x_1272:
[----:B-1----:R-:W3:Y:S04]  /*2300*/  LDL R0, [R1+0x6c] ;  /* 0x00006c0001007983 */ /* 0x002ee80000100800 */
[----:B---3--:R3:W-:Y:S02]  /*2310*/  STS [UR6+-0x4], R0 ;  /* 0xfffffc00ff007988 */ /* 0x0087e40008000806 */
.L_x_1271:
[----:B------:R-:W-:Y:S05]  /*2320*/  BSYNC.RECONVERGENT B0 ;  /* 0x0000000000007941 */ /* 0x000fea0003800200 */
.L_x_1270:
[----:B------:R-:W-:Y:S06]  /*2330*/  BAR.SYNC.DEFER_BLOCKING 0x0 ;  /* 0x0000000000007b1d */ /* 0x000fec0000010000 */
[----:B------:R-:W5:Y:S01]  /*2340*/  LDCU UR35, c[0x0][0x40c] ;  /* 0x00008180ff2377ac */ /* 0x000f620008000800 */
[----:B-1----:R-:W1:Y:S01]  /*2350*/  LDS.128 R4, [UR34+0x360] ;  /* 0x00036022ff047984 */ /* 0x002e620008000c00 */
[----:B-----5:R-:W-:-:S03]  /*2360*/  UISETP.NE.AND UP0, UPT, UR35, URZ, UPT ;  /* 0x000000ff2300728c */ /* 0x020fc6000bf05270 */
[----:B------:R-:W5:Y:S04]  /*2370*/  LDS.128 R12, [UR34+0x380] ;  /* 0x00038022ff0c7984 */ /* 0x000f680008000c00 */
[----:B------:R-:W-:Y:S04]  /*2380*/  LDS.128 R8, [UR34+0x370] ;  /* 0x00037022ff087984 */ /* 0x000fe80008000c00 */
[----:B------:R-:W3:Y:S04]  /*2390*/  LDS.128 R48, [UR34+0x350] ;  /* 0x00035022ff307984 */ /* 0x000ee80008000c00 */
[----:B------:R-:W3:Y:S04]  /*23a0*/  LDS.128 R16, [UR34+0x390] ;  /* 0x00039022ff107984 */ /* 0x000ee80008000c00 */
[----:B------:R-:W3:Y:S04]  /*23b0*/  LDS.128 R20, [UR34+0x3a0] ;  /* 0x0003a022ff147984 */ /* 0x000ee80008000c00 */
[----:B0-2---:R-:W0:Y:S04]  /*23c0*/  LDS.128 R24, [UR34+0x3b0] ;  /* 0x0003b022ff187984 */ /* 0x005e280008000c00 */
[----:B----4-:R-:W-:Y:S04]  /*23d0*/  LDS.128 R28, [UR34+0x3c0] ;  /* 0x0003c022ff1c7984 */ /* 0x010fe80008000c00 */
[----:B------:R-:W-:Y:S04]  /*23e0*/  LDS.128 R32, [UR34+0x3d0] ;  /* 0x0003d022ff207984 */ /* 0x000fe80008000c00 */
[----:B------:R-:W-:Y:S01]  /*23f0*/  LDS.128 R36, [UR34+0x3e0] ;  /* 0x0003e022ff247984 */ /* 0x000fe20008000c00 */
[----:B-1----:R-:W-:-:S03]  /*2400*/  R2UR UR67, R7 ;  /* 0x00000000074372ca */ /* 0x002fc600000e0000 */
[----:B------:R-:W-:Y:S01]  /*2410*/  LDS.128 R40, [UR34+0x3f0] ;  /* 0x0003f022ff287984 */ /* 0x000fe20008000c00 */
[----:B------:R-:W-:Y:S02]  /*2420*/  R2UR UR68, R6 ;  /* 0x00000000064472ca */ /* 0x000fe400000e0000 */
[----:B------:R-:W-:Y:S01]  /*2430*/  R2UR UR69, R5 ;  /* 0x00000000054572ca */ /* 0x000fe200000e0000 */
[----:B------:R-:W-:Y:S01]  /*2440*/  LDS.128 R44, [UR34+0x430] ;  /* 0x00043022ff2c7984 */ /* 0x000fe20008000c00 */
[----:B------:R-:W-:Y:S02]  /*2450*/  R2UR UR70, R4 ;  /* 0x00000000044672ca */ /* 0x000fe400000e0000 */
[----:B-----5:R-:W-:Y:S01]  /*2460*/  R2UR UR59, R15 ;  /* 0x000000000f3b72ca */ /* 0x020fe200000e0000 */
[----:B------:R-:W1:Y:S01]  /*2470*/  LDS.128 R4, [UR34+0x400] ;  /* 0x00040022ff047984 */ /* 0x000e620008000c00 */
[----:B------:R-:W-:Y:S02]  /*2480*/  R2UR UR60, R14 ;  /* 0x000000000e3c72ca */ /* 0x000fe400000e0000 */
[----:B------:R-:W-:Y:S01]  /*2490*/  R2UR UR61, R13 ;  /* 0x000000000d3d72ca */ /* 0x000fe200000e0000 */
[----:B---3--:R-:W-:Y:S01]  /*24a0*/  STL [R1+0x790], R48 ;  /* 0x0007903001007387 */ /* 0x008fe20000100800 */
[----:B------:R-:W-:-:S02]  /*24b0*/  R2UR UR62, R12 ;  /* 0x000000000c3e72ca */ /* 0x000fc400000e0000 */
[----:B------:R-:W-:Y:S01]  /*24c0*/  R2UR UR63, R11 ;  /* 0x000000000b3f72ca */ /* 0x000fe200000e0000 */
[----:B------:R-:W2:Y:S01]  /*24d0*/  LDS.128 R12, [UR34+0x420] ;  /* 0x00042022ff0c7984 */ /* 0x000ea20008000c00 */
[----:B------:R-:W-:Y:S02]  /*24e0*/  R2UR UR64, R10 ;  /* 0x000000000a4072ca */ /* 0x000fe400000e0000 */
[----:B------:R-:W-:Y:S02]  /*24f0*/  R2UR UR65, R9 ;  /* 0x00000000094172ca */ /* 0x000fe400000e0000 */
[----:B------:R-:W-:Y:S02]  /*2500*/  R2UR UR66, R8 ;  /* 0x00000000084272ca */ /* 0x000fe400000e0000 */
[----:B------:R-:W3:Y:S01]  /*2510*/  LDS.128 R8, [UR34+0x410] ;  /* 0x00041022ff087984 */ /* 0x000ee20008000c00 */
[----:B------:R-:W-:Y:S01]  /*2520*/  R2UR UR57, R17 ;  /* 0x00000000113972ca */ /* 0x000fe200000e0000 */
[----:B------:R-:W-:Y:S01]  /*2530*/  IMAD.MOV.U32 R17, RZ, RZ, R51 ;  /* 0x000000ffff117224 */ /* 0x000fe200078e0033 */
[----:B------:R-:W-:Y:S01]  /*2540*/  R2UR UR58, R16 ;  /* 0x00000000103a72ca */ /* 0x000fe200000e0000 */
[----:B------:R-:W-:Y:S01]  /*2550*/  IMAD.MOV.U32 R16, RZ, RZ, R50 ;  /* 0x000000ffff107224 */ /* 0x000fe200078e0032 */
[----:B------:R-:W-:-:S02]  /*2560*/  MOV R0, R49 ;  /* 0x0000003100007202 */ /* 0x000fc40000000f00 */
[----:B------:R-:W-:Y:S02]  /*2570*/  R2UR UR55, R19 ;  /* 0x00000000133772ca */ /* 0x000fe400000e0000 */
[----:B------:R-:W-:Y:S02]  /*2580*/  R2UR UR56, R18 ;  /* 0x00000000123872ca */ /* 0x000fe400000e0000 */
[----:B------:R-:W-:Y:S02]  /*2590*/  R2UR UR51, R23 ;  /* 0x00000000173372ca */ /* 0x000fe400000e0000 */
[----:B------:R-:W-:Y:S02]  /*25a0*/  R2UR UR52, R22 ;  /* 0x00000000163472ca */ /* 0x000fe400000e0000 */
[----:B------:R-:W-:Y:S02]  /*25b0*/  R2UR UR53, R21 ;  /* 0x00000000153572ca */ /* 0x000fe400000e0000 */
[----:B------:R-:W-:-:S02]  /*25c0*/  R2UR UR54, R20 ;  /* 0x00000000143672ca */ /* 0x000fc400000e0000 */
[----:B0-----:R-:W-:Y:S02]  /*25d0*/  R2UR UR47, R27 ;  /* 0x000000001b2f72ca */ /* 0x001fe400000e0000 */
[----:B------:R-:W-:Y:S02]  /*25e0*/  R2UR UR48, R26 ;  /* 0x000000001a3072ca */ /* 0x000fe400000e0000 */
[----:B------:R-:W-:Y:S02]  /*25f0*/  R2UR UR49, R25 ;  /* 0x00000000193172ca */ /* 0x000fe400000e0000 */
[----:B-1----:R-:W-:Y:S02]  /*2600*/  R2UR UR18, R7 ;  /* 0x00000000071272ca */ /* 0x002fe400000e0000 */
[----:B------:R-:W-:Y:S02]  /*2610*/  R2UR UR19, R6 ;  /* 0x00000000061372ca */ /* 0x000fe400000e0000 */
[----:B------:R-:W-:-:S02]  /*2620*/  R2UR UR20, R5 ;  /* 0x00000000051472ca */ /* 0x000fc400000e0000 */
[----:B------:R-:W-:Y:S02]  /*2630*/  R2UR UR21, R4 ;  /* 0x00000000041572ca */ /* 0x000fe400000e0000 */
[----:B------:R-:W0:Y:S01]  /*2640*/  LDS.128 R4, [UR34+0x40] ;  /* 0x00004022ff047984 */ /* 0x000e220008000c00 */
[----:B--2---:R-:W-:Y:S02]  /*2650*/  R2UR UR26, R15 ;  /* 0x000000000f1a72ca */ /* 0x004fe400000e0000 */
[----:B------:R-:W-:Y:S02]  /*2660*/  R2UR UR27, R14 ;  /* 0x000000000e1b72ca */ /* 0x000fe400000e0000 */
[----:B------:R-:W-:Y:S02]  /*2670*/  R2UR UR28, R13 ;  /* 0x000000000d1c72ca */ /* 0x000fe400000e0000 */
[----:B------:R-:W-:Y:S02]  /*2680*/  R2UR UR29, R12 ;  /* 0x000000000c1d72ca */ /* 0x000fe400000e0000 */
[----:B------:R-:W1:Y:S01]  /*2690*/  LDS.128 R12, [UR34+0x50] ;  /* 0x00005022ff0c7984 */ /* 0x000e620008000c00 */
[----:B---3--:R-:W-:-:S02]  /*26a0*/  R2UR UR22, R11 ;  /* 0x000000000b1672ca */ /* 0x008fc400000e0000 */
[----:B------:R-:W-:Y:S02]  /*26b0*/  R2UR UR23, R10 ;  /* 0x000000000a1772ca */ /* 0x000fe400000e0000 */
[----:B------:R-:W-:Y:S02]  /*26c0*/  R2UR UR24, R9 ;  /* 0x00000000091872ca */ /* 0x000fe400000e0000 */
[----:B------:R-:W-:Y:S02]  /*26d0*/  R2UR UR25, R8 ;  /* 0x00000000081972ca */ /* 0x000fe400000e0000 */
[----:B------:R-:W2:Y:S01]  /*26e0*/  LDS.128 R8, [UR34+0x60] ;  /* 0x00006022ff087984 */ /* 0x000ea20008000c00 */
[----:B------:R-:W-:Y:S02]  /*26f0*/  R2UR UR50, R24 ;  /* 0x00000000183272ca */ /* 0x000fe400000e0000 */
[----:B------:R-:W-:Y:S02]  /*2700*/  R2UR UR4, R31 ;  /* 0x000000001f0472ca */ /* 0x000fe400000e0000 */
[----:B------:R-:W-:-:S02]  /*2710*/  R2UR UR5, R30 ;  /* 0x000000001e0572ca */ /* 0x000fc400000e0000 */
[----:B------:R-:W-:Y:S02]  /*2720*/  R2UR UR45, R29 ;  /* 0x000000001d2d72ca */ /* 0x000fe400000e0000 */
[----:B------:R-:W-:Y:S02]  /*2730*/  R2UR UR46, R28 ;  /* 0x000000001c2e72ca */ /* 0x000fe400000e0000 */
[----:B------:R-:W-:Y:S02]  /*2740*/  R2UR UR6, R35 ;  /* 0x00000000230672ca */ /* 0x000fe400000e0000 */
[----:B------:R-:W-:Y:S02]  /*2750*/  R2UR UR7, R34 ;  /* 0x00000000220772ca */ /* 0x000fe400000e0000 */
[----:B------:R-:W-:Y:S02]  /*2760*/  R2UR UR8, R33 ;  /* 0x00000000210872ca */ /* 0x000fe400000e0000 */
[----:B------:R-:W-:-:S02]  /*2770*/  R2UR UR9, R32 ;  /* 0x00000000200972ca */ /* 0x000fc400000e0000 */
[----:B------:R-:W-:Y:S02]  /*2780*/  R2UR UR10, R39 ;  /* 0x00000000270a72ca */ /* 0x000fe400000e0000 */
[----:B------:R-:W-:Y:S01]  /*2790*/  R2UR UR11, R38 ;  /* 0x00000000260b72ca */ /* 0x000fe200000e0000 */
[----:B0-----:R-:W-:Y:S01]  /*27a0*/  STL.64 [R1+0x770], R4 ;  /* 0x0007700401007387 */ /* 0x001fe20000100a00 */
[----:B------:R-:W-:Y:S02]  /*27b0*/  R2UR UR12, R37 ;  /* 0x00000000250c72ca */ /* 0x000fe400000e0000 */
[----:B------:R-:W-:Y:S01]  /*27c0*/  R2UR UR13, R36 ;  /* 0x00000000240d72ca */ /* 0x000fe200000e0000 */
[----:B------:R-:W-:Y:S01]  /*27d0*/  STL.64 [R1+0x778], R6 ;  /* 0x0007780601007387 */ /* 0x000fe20000100a00 */
[----:B------:R-:W-:Y:S02]  /*27e0*/  R2UR UR14, R43 ;  /* 0x000000002b0e72ca */ /* 0x000fe400000e0000 */
[----:B------:R-:W-:Y:S01]  /*27f0*/  R2UR UR15, R42 ;  /* 0x000000002a0f72ca */ /* 0x000fe200000e0000 */
[----:B------:R-:W0:Y:S01]  /*2800*/  LDS.128 R4, [UR34+0x70] ;  /* 0x00007022ff047984 */ /* 0x000e220008000c00 */
[----:B------:R-:W-:-:S02]  /*2810*/  R2UR UR16, R41 ;  /* 0x00000000291072ca */ /* 0x000fc400000e0000 */
[----:B------:R-:W-:Y:S01]  /*2820*/  R2UR UR17, R40 ;  /* 0x00000000281172ca */ /* 0x000fe200000e0000 */
[----:B-1----:R-:W-:Y:S01]  /*2830*/  STL.64 [R1+0x760], R12 ;  /* 0x0007600c01007387 */ /* 0x002fe20000100a00 */
[----:B------:R-:W-:Y:S02]  /*2840*/  R2UR UR30, R47 ;  /* 0x000000002f1e72ca */ /* 0x000fe400000e0000 */
[----:B------:R-:W-:Y:S01]  /*2850*/  R2UR UR31, R46 ;  /* 0x000000002e1f72ca */ /* 0x000fe200000e0000 */
[----:B------:R-:W-:Y:S01]  /*2860*/  STL.64 [R1+0x768], R14 ;  /* 0x0007680e01007387 */ /* 0x000fe20000100a00 */
[----:B------:R-:W-:Y:S02]  /*2870*/  R2UR UR32, R45 ;  /* 0x000000002d2072ca */ /* 0x000fe400000e0000 */
[----:B------:R-:W-:Y:S01]  /*2880*/  R2UR UR33, R44 ;  /* 0x000000002c2172ca */ /* 0x000fe200000e0000 */
[----:B------:R-:W1:Y:S01]  /*2890*/  LDS.128 R12, [UR34+0x80] ;  /* 0x00008022ff0c7984 */ /* 0x000e620008000c00 */
[----:B------:R-:W-:-:S02]  /*28a0*/  R2UR UR71, R17 ;  /* 0x00000000114772ca */ /* 0x000fc400000e0000 */
[----:B------:R-:W-:Y:S01]  /*28b0*/  R2UR UR72, R16 ;  /* 0x00000000104872ca */ /* 0x000fe200000e0000 */
[----:B--2---:R-:W-:Y:S01]  /*28c0*/  STL.64 [R1+0x750], R8 ;  /* 0x0007500801007387 */ /* 0x004fe20000100a00 */
[----:B------:R-:W-:-:S03]  /*28d0*/  R2UR UR73, R0 ;  /* 0x00000000004972ca */ /* 0x000fc600000e0000 */
[----:B------:R-:W-:Y:S04]  /*28e0*/  STL.64 [R1+0x758], R10 ;  /* 0x0007580a01007387 */ /* 0x000fe80000100a00 */
[----:B------:R-:W2:Y:S04]  /*28f0*/  LDS.128 R8, [UR34+0x90] ;  /* 0x00009022ff087984 */ /* 0x000ea80008000c00 */
[----:B0-----:R-:W-:Y:S04]  /*2900*/  STL.64 [R1+0x740], R4 ;  /* 0x0007400401007387 */ /* 0x001fe80000100a00 */
[----:B------:R-:W-:Y:S04]  /*2910*/  STL.64 [R1+0x748], R6 ;  /* 0x0007480601007387 */ /* 0x000fe80000100a00 */
[----:B------:R-:W0:Y:S04]  /*2920*/  LDS.128 R4, [UR34+0xa0] ;  /* 0x0000a022ff047984 */ /* 0x000e280008000c00 */
[----:B-1----:R-:W-:Y:S04]  /*2930*/  STL.64 [R1+0x730], R12 ;  /* 0x0007300c01007387 */ /* 0x002fe80000100a00 */
[----:B------:R-:W-:Y:S04]  /*2940*/  STL.64 [R1+0x738], R14 ;  /* 0x0007380e01007387 */ /* 0x000fe80000100a00 */
[----:B------:R-:W1:Y:S04]  /*2950*/  LDS.128 R12, [UR34+0xb0] ;  /* 0x0000b022ff0c7984 */ /* 0x000e680008000c00 */
[----:B--2---:R-:W-:Y:S04]  /*2960*/  STL.64 [R1+0x720], R8 ;  /* 0x0007200801007387 */ /* 0x004fe80000100a00 */
        /* <DEDUP_REMOVED lines=118> */
[----:B------:R-:W-:Y:S04]  /*30d0*/  LDS.128 R8, [UR34+0x330] ;  /* 0x00033022ff087984 */ /* 0x000fe80008000c00 */
[----:B0-----:R-:W-:Y:S04]  /*30e0*/  STL.64 [R1+0x4a0], R4 ;  /* 0x0004a00401007387 */ /* 0x001fe80000100a00 */
[----:B------:R-:W-:Y:S04]  /*30f0*/  STL.64 [R1+0x4a8], R6 ;  /* 0x0004a80601007387 */ /* 0x000fe80000100a00 */
[----:B------:R-:W0:Y:S04]  /*3100*/  LDS.128 R4, [UR34+0x340] ;  /* 0x00034022ff047984 */ /* 0x000e280008000c00 */
[----:B-1----:R1:W-:Y:S04]  /*3110*/  STL.64 [R1+0x490], R12 ;  /* 0x0004900c01007387 */ /* 0x0023e80000100a00 */
[----:B------:R1:W-:Y:S04]  /*3120*/  STL.64 [R1+0x498], R14 ;  /* 0x0004980e01007387 */ /* 0x0003e80000100a00 */
[----:B0-----:R1:W-:Y:S04]  /*3130*/  STL.64 [R1+0x470], R4 ;  /* 0x0004700401007387 */ /* 0x0013e80000100a00 */
[----:B------:R1:W-:Y:S04]  /*3140*/  STL.64 [R1+0x480], R8 ;  /* 0x0004800801007387 */ /* 0x0003e80000100a00 */
[----:B------:R1:W-:Y:S04]  /*3150*/  STL.64 [R1+0x488], R10 ;  /* 0x0004880a01007387 */ /* 0x0003e80000100a00 */
[----:B------:R1:W-:Y:S01]  /*3160*/  STL.64 [R1+0x478], R6 ;  /* 0x0004780601007387 */ /* 0x0003e20000100a00 */
[----:B------:R-:W-:Y:S05]  /*3170*/  BRA.U UP0, `(.L_x_1273) ;  /* 0x0000000d00007547 */ /* 0x000fea000b800000 */
[----:B-1----:R-:W0:Y:S04]  /*3180*/  LDS.128 R4, [UR34+0x440] ;  /* 0x00044022ff047984 */ /* 0x002e280008000c00 */
[----:B------:R-:W1:Y:S04]  /*3190*/  LDS.128 R12, [UR34+0x450] ;  /* 0x00045022ff0c7984 */ /* 0x000e680008000c00 */
        /* <DEDUP_REMOVED lines=189> */
[----:B------:R2:W-:Y:S02]  /*3d70*/  STL.64 [R1+0x78], R6 ;  /* 0x0000780601007387 */ /* 0x0005e40000100a00 */
.L_x_1273:
[----:B-12---:R-:W0:Y:S01]  /*3d80*/  S2R R6, SR_TID.X ;  /* 0x0000000000067919 */ /* 0x006e220000002100 */
[----:B------:R-:W-:Y:S01]  /*3d90*/  UIADD3 UR35, UPT, UPT, UR40, 0x1f, -UR74 ;  /* 0x0000001f28237890 */ /* 0x000fe2000fffe84a */
[----:B------:R-:W1:Y:S01]  /*3da0*/  S2UR UR77, SR_CTAID.X ;  /* 0x00000000004d79c3 */ /* 0x000e620000002500 */
[----:B------:R-:W1:Y:S01]  /*3db0*/  LDCU UR34, c[0x0][0x3f0] ;  /* 0x00007e00ff2277ac */ /* 0x000e620008000800 */
[----:B------:R-:W-:Y:S01]  /*3dc0*/  BSSY.RECONVERGENT B1, `(.L_x_1274) ;  /* 0x00024a5000017945 */ /* 0x000fe20003800200 */
[----:B------:R-:W-:-:S04]  /*3dd0*/  USHF.R.S32.HI UR43, URZ, 0x1f, UR35 ;  /* 0x0000001fff2b7899 */ /* 0x000fc80008011423 */
[----:B------:R-:W-:-:S04]  /*3de0*/  ULEA.HI UR43, UR43, UR35, URZ, 0x5 ;  /* 0x000000232b2b7291 */ /* 0x000fc8000f8f28ff */
[----:B------:R-:W-:Y:S02]  /*3df0*/  ULOP3.LUT UR75, UR43, 0xffffffe0, URZ, 0xc0, !UPT ;  /* 0xffffffe02b4b7892 */ /* 0x000fe4000f8ec0ff */
[----:B-1----:R-:W-:-:S04]  /*3e00*/  UIMAD UR34, UR42, UR34, UR77 ;  /* 0x000000222a2272a4 */ /* 0x002fc8000f8e024d */
[----:B------:R-:W-:Y:S01]  /*3e10*/  UIMAD UR44, UR34, 0xc0, URZ ;  /* 0x000000c0222c78a4 */ /* 0x000fe2000f8e02ff */
[----:B0-----:R-:W-:-:S13]  /*3e20*/  ISETP.GE.AND P0, PT, R6, UR75, PT ;  /* 0x0000004b06007c0c */ /* 0x001fda000bf06270 */
[----:B------:R-:W-:Y:S05]  /*3e30*/  @P0 BRA `(.L_x_1275) ;  /* 0x0000024800740947 */ /* 0x000fea0003800000 */
[----:B------:R-:W-:Y:S01]  /*3e40*/  IABS R0, R3 ;  /* 0x0000000300007213 */ /* 0x000fe20000000000 */
[----:B------:R-:W0:Y:S01]  /*3e50*/  S2UR UR42, SR_CTAID.Y ;  /* 0x00000000002a79c3 */ /* 0x000e220000002600 */
[----:B------:R-:W1:Y:S01]  /*3e60*/  LDCU.64 UR34, c[0x0][0x420] ;  /* 0x00008400ff2277ac */ /* 0x000e620008000a00 */
[----:B------:R-:W-:Y:S02]  /*3e70*/  IMAD.MOV.U32 R4, RZ, RZ, RZ ;  /* 0x000000ffff047224 */ /* 0x000fe400078e00ff */
[----:B------:R-:W-:-:S04]  /*3e80*/  IMAD.MOV.U32 R7, RZ, RZ, R0 ;  /* 0x000000ffff077224 */ /* 0x000fc800078e0000 */
[----:B------:R-:W2:Y:S01]  /*3e90*/  I2F.RP R0, R7 ;  /* 0x0000000700007306 */ /* 0x000ea20000209400 */
[----:B------:R3:W-:Y:S01]  /*3ea0*/  STL [R1+0x780], R7 ;  /* 0x0007800701007387 */ /* 0x0007e20000100800 */
[----:B-1----:R-:W-:-:S06]  /*3eb0*/  ISETP.NE.U32.AND P1, PT, RZ, UR34, PT ;  /* 0x00000022ff007c0c */ /* 0x002fcc000bf25070 */
[----:B--2---:R-:W1:Y:S01]  /*3ec0*/  MUFU.RCP R0, R0 ;  /* 0x0000000000007308 */ /* 0x004e620000001000 */
[----:B0-----:R-:W-:Y:S01]  /*3ed0*/  IMAD R3, R3, UR42, RZ ;  /* 0x0000002a03037c24 */ /* 0x001fe2000f8e02ff */
[----:B------:R-:W0:Y:S01]  /*3ee0*/  LDCU UR42, c[0x0][0x440] ;  /* 0x00008800ff2a77ac */ /* 0x000e220008000800 */
[----:B------:R-:W-:Y:S01]  /*3ef0*/  ISETP.NE.AND.EX P1, PT, RZ, UR35, PT, P1 ;  /* 0x00000023ff007c0c */ /* 0x000fe2000bf25310 */
[----:B-1----:R-:W-:-:S04]  /*3f00*/  VIADD R0, R0, 0xffffffe ;  /* 0x0ffffffe00007836 */ /* 0x002fc80000000000 */
[----:B------:R-:W1:Y:S02]  /*3f10*/  F2I.FTZ.U32.TRUNC.NTZ R5, R0 ;  /* 0x0000000000057305 */ /* 0x000e64000021f000 */
[----:B-1----:R-:W-:-:S04]  /*3f20*/  IMAD.MOV R0, RZ, RZ, -R5 ;  /* 0x000000ffff007224 */ /* 0x002fc800078e0a05 */
[----:B------:R-:W-:Y:S01]  /*3f30*/  IMAD R0, R0, R7, RZ ;  /* 0x0000000700007224 */ /* 0x000fe200078e02ff */
[----:B---3--:R-:W-:-:S03]  /*3f40*/  LEA R7, R6, UR76, 0x2 ;  /* 0x0000004c06077c11 */ /* 0x008fc6000f8e10ff */
[----:B------:R-:W-:Y:S02]  /*3f50*/  IMAD.HI.U32 R0, R5, R0, R4 ;  /* 0x0000000005007227 */ /* 0x000fe400078e0004 */
[----:B------:R-:W1:Y:S03]  /*3f60*/  LDC R5, c[0x0][0x430] ;  /* 0x00010c00ff057b82 */ /* 0x000e660000000800 */
[----:B------:R2:W-:Y:S02]  /*3f70*/  STL [R1+0x788], R0 ;  /* 0x0007880001007387 */ /* 0x0005e40000100800 */
[----:B--2---:R-:W-:-:S05]  /*3f80*/  VIADD R0, R6, UR74 ;  /* 0x0000004a06007c36 */ /* 0x004fca0008000000 */
[----:B------:R-:W-:Y:S01]  /*3f90*/  IADD3 R4, P0, P2, R3, UR34, R0 ;  /* 0x0000002203047c10 */ /* 0x000fe2000fa1e000 */
[----:B------:R-:W1:Y:S01]  /*3fa0*/  LDCU UR34, c[0x0][0x408] ;  /* 0x00008100ff2277ac */ /* 0x000e620008000800 */
[----:B------:R-:W-:-:S03]  /*3fb0*/  SHF.R.S32.HI R3, RZ, 0x1f, R3 ;  /* 0x0000001fff037819 */ /* 0x000fc60000011403 */
[----:B------:R2:W-:Y:S01]  /*3fc0*/  STL [R1+0x60], R4 ;  /* 0x0000600401007387 */ /* 0x0005e20000100800 */
[----:B------:R-:W-:Y:S01]  /*3fd0*/  IADD3.X R3, PT, PT, R3, UR35, RZ, P0, P2 ;  /* 0x0000002303037c10 */ /* 0x000fe200087e44ff */
[----:B0-----:R-:W-:-:S04]  /*3fe0*/  UIMAD UR35, UR77, UR42, UR40 ;  /* 0x0000002a4d2372a4 */ /* 0x001fc8000f8e0228 */
[----:B------:R0:W-:Y:S01]  /*3ff0*/  STL [R1+0x3c], R3 ;  /* 0x00003c0301007387 */ /* 0x0001e20000100800 */
[----:B--2---:R-:W-:-:S03]  /*4000*/  MOV R4, UR42 ;  /* 0x0000002a00047c02 */ /* 0x004fc60008000f00 */
[----:B------:R2:W-:Y:S02]  /*4010*/  STL [R1+0x68], R7 ;  /* 0x0000680701007387 */ /* 0x0005e40000100800 */
[----:B------:R-:W-:Y:S02]  /*4020*/  IMAD R6, R4, UR35, R0 ;  /* 0x0000002304067c24 */ /* 0x000fe4000f8e0200 */
[----:B0-----:R-:W-:Y:S02]  /*4030*/  IMAD.U32 R3, RZ, RZ, UR75 ;  /* 0x0000004bff037e24 */ /* 0x001fe4000f8e00ff */
[----:B------:R-:W-:Y:S01]  /*4040*/  VIADD R4, R0, 0x1 ;  /* 0x0000000100047836 */ /* 0x000fe20000000000 */
[----:B------:R2:W-:Y:S01]  /*4050*/  STL [R1+0x64], R6 ;  /* 0x0000640601007387 */ /* 0x0005e20000100800 */
[----:B------:R-:W-:Y:S02]  /*4060*/  VIADD R3, R3, UR74 ;  /* 0x0000004a03037c36 */ /* 0x000fe40008000000 */
[----:B-1----:R-:W-:Y:S01]  /*4070*/  VIADD R0, R5, UR34 ;  /* 0x0000002205007c36 */ /* 0x002fe20008000000 */
[----:B------:R2:W-:Y:S04]  /*4080*/  STL [R1+0x38], R4 ;  /* 0x0000380401007387 */ /* 0x0005e80000100800 */
[----:B------:R2:W-:Y:S02]  /*4090*/  STL [R1+0x784], R3 ;  /* 0x0007840301007387 */ /* 0x0005e40000100800 */
.L_x_1661:
[----:B0-----:R-:W3:Y:S01]  /*40a0*/  LDL R248, [R1+0x3c] ;  /* 0x00003c0001f87983 */ /* 0x001ee20000100800 */
[----:B------:R-:W0:Y:S03]  /*40b0*/  LDCU UR34, c[0x0][0x3f4] ;  /* 0x00007e80ff2277ac */ /* 0x000e260008000800 */
[----:B------:R-:W4:Y:S04]  /*40c0*/  LDL R0, [R1+0x60] ;  /* 0x0000600001007983 */ /* 0x000f280000100800 */
[----:B--2---:R-:W2:Y:S04]  /*40d0*/  LDL R3, [R1+0x38] ;  /* 0x0000380001037983 */ /* 0x004ea80000100800 */
[----:B-----5:R-:W5:Y:S01]  /*40e0*/  LDL R252, [R1+0x780] ;  /* 0x0007800001fc7983 */ /* 0x020f620000100800 */
[----:B---3--:R-:W-:Y:S01]  /*40f0*/  @P1 IMAD.MOV.U32 R249, RZ, RZ, R248 ;  /* 0x000000fffff91224 */ /* 0x008fe200078e00f8 */
[----:B----4-:R-:W-:-:S05]  /*4100*/  @P1 MOV R248, R0 ;  /* 0x0000000000f81202 */ /* 0x010fca0000000f00 */
[----:B------:R1:W3:Y:S04]  /*4110*/  @P1 LDG.E.U8 R0, desc[UR36][R248.64] ;  /* 0x00000024f8001981 */ /* 0x0002e8000c1e1100 */
[----:B------:R-:W4:Y:S01]  /*4120*/  LDL R249, [R1+0x788] ;  /* 0x0007880001f97983 */ /* 0x000f220000100800 */
[----:B--2---:R-:W-:Y:S01]  /*4130*/  VIADD R251, R3, 0xffffffff ;  /* 0xffffffff03fb7836 */ /* 0x004fe20000000000 */
[----:B------:R-:W-:Y:S04]  /*4140*/  BSSY.RECONVERGENT B0, `(.L_x_1276) ;  /* 0x0002222000007945 */ /* 0x000fe80003800200 */
[----:B------:R-:W-:Y:S01]  /*4150*/  IABS R3, R251 ;  /* 0x000000fb00037213 */ /* 0x000fe20000000000 */
[----:B------:R2:W-:Y:S01]  /*4160*/  STL [R1+0x34], R251 ;  /* 0x000034fb01007387 */ /* 0x0005e20000100800 */
[----:B------:R-:W-:-:S03]  /*4170*/  ISETP.GE.AND P2, PT, R251, RZ, PT ;  /* 0x000000fffb00720c */ /* 0x000fc60003f46270 */
[----:B-1----:R-:W-:Y:S02]  /*4180*/  IMAD.MOV.U32 R248, RZ, RZ, R3 ;  /* 0x000000fffff87224 */ /* 0x002fe400078e0003 */
[----:B0-----:R-:W-:Y:S01]  /*4190*/  IMAD.U32 R3, RZ, RZ, UR34 ;  /* 0x00000022ff037e24 */ /* 0x001fe2000f8e00ff */
[----:B------:R-:W0:Y:S04]  /*41a0*/  LDCU UR34, c[0x0][0x40c] ;  /* 0x00008180ff2277ac */ /* 0x000e280008000800 */
[----:B------:R-:W-:Y:S01]  /*41b0*/  IABS R250, R3 ;  /* 0x0000000300fa7213 */ /* 0x000fe20000000000 */
[----:B0-----:R-:W-:Y:S01]  /*41c0*/  UISETP.NE.AND UP0, UPT, UR34, URZ, UPT ;  /* 0x000000ff2200728c */ /* 0x001fe2000bf05270 */
[----:B---3--:R-:W-:Y:S01]  /*41d0*/  ISETP.NE.AND P6, PT, R0, RZ, P1 ;  /* 0x000000ff0000720c */ /* 0x008fe20000fc5270 */
[----:B----4-:R-:W-:-:S04]  /*41e0*/  IMAD.HI.U32 R249, R249, R248, RZ ;  /* 0x000000f8f9f97227 */ /* 0x010fc800078e00ff */
[----:B------:R-:W-:-:S04]  /*41f0*/  IMAD.MOV R249, RZ, RZ, -R249 ;  /* 0x000000fffff97224 */ /* 0x000fc800078e0af9 */
[----:B------:R-:W-:-:S05]  /*4200*/  IMAD R248, R250, R249, R248 ;  /* 0x000000f9faf87224 */ /* 0x000fca00078e02f8 */
[----:B-----5:R-:W-:-:S13]  /*4210*/  ISETP.GT.U32.AND P0, PT, R252, R248, PT ;  /* 0x000000f8fc00720c */ /* 0x020fda0003f04070 */
[----:B------:R-:W-:-:S05]  /*4220*/  @!P0 IMAD.IADD R248, R248, 0x1, -R250 ;  /* 0x00000001f8f88824 */ /* 0x000fca00078e0afa */
[----:B------:R-:W-:-:S13]  /*4230*/  ISETP.GT.U32.AND P0, PT, R252, R248, PT ;  /* 0x000000f8fc00720c */ /* 0x000fda0003f04070 */
[----:B------:R-:W-:Y:S02]  /*4240*/  @!P0 IADD3 R248, PT, PT, R248, -R250, RZ ;  /* 0x800000faf8f88210 */ /* 0x000fe40007ffe0ff */
[----:B------:R-:W-:-:S03]  /*4250*/  ISETP.NE.AND P0, PT, R3, RZ, PT ;  /* 0x000000ff0300720c */ /* 0x000fc60003f05270 */
[----:B------:R-:W-:-:S04]  /*4260*/  IMAD.MOV.U32 R0, RZ, RZ, R248 ;  /* 0x000000ffff007224 */ /* 0x000fc800078e00f8 */
[----:B------:R-:W-:-:S06]  /*4270*/  @!P2 IMAD.MOV R0, RZ, RZ, -R0 ;  /* 0x000000ffff00a224 */ /* 0x000fcc00078e0a00 */
[----:B------:R-:W-:Y:S01]  /*4280*/  @!P0 LOP3.LUT R0, RZ, R3, RZ, 0x33, !PT ;  /* 0x00000003ff008212 */ /* 0x000fe200078e33ff */
[----:B--2---:R-:W-:Y:S06]  /*4290*/  BRA.U UP0, `(.L_x_1277) ;  /* 0x0000019100fc7547 */ /* 0x004fec000b800000 */
[----:B------:R-:W-:Y:S01]  /*42a0*/  IMAD.SHL.U32 R249, R0, 0x4, RZ ;  /* 0x0000000400f97824 */ /* 0x000fe200078e00ff */
[----:B------:R-:W-:Y:S01]  /*42b0*/  ISETP.GE.AND P0, PT, R251, UR40, PT ;  /* 0x00000028fb007c0c */ /* 0x000fe2000bf06270 */
[----:B------:R-:W-:Y:S01]  /*42c0*/  BSSY.RECONVERGENT B2, `(.L_x_1278) ;  /* 0x0000082000027945 */ /* 0x000fe20003800200 */
[----:B------:R-:W-:Y:S02]  /*42d0*/  IMAD R248, R3, 0xc0, RZ ;  /* 0x000000c003f87824 */ /* 0x000fe400078e02ff */
[----:B------:R0:W-:Y:S09]  /*42e0*/  STL [R1+0x30], R249 ;  /* 0x000030f901007387 */ /* 0x0001f20000100800 */
[----:B------:R-:W-:Y:S05]  /*42f0*/  @P0 BRA `(.L_x_1279) ;  /* 0x0000000400f80947 */ /* 0x000fea0003800000 */
[----:B------:R-:W-:-:S13]  /*4300*/  ISETP.NE.AND P5, PT, R2, RZ, PT ;  /* 0x000000ff0200720c */ /* 0x000fda0003fa5270 */
[----:B------:R-:W-:Y:S01]  /*4310*/  VOTEU.ANY UP0, P5 ;  /* 0x0000000000ff7886 */ /* 0x000fe20002800100 */
[----:B------:R-:W-:Y:S02]  /*4320*/  PLOP3.LUT P2, PT, PT, PT, UP0, 0x80, 0x8 ;  /* 0x000000000008781c */ /* 0x000fe40003f4f008 */
[----:B------:R-:W-:Y:S02]  /*4330*/  PLOP3.LUT P3, PT, PT, PT, UP0, 0x80, 0x8 ;  /* 0x000000000008781c */ /* 0x000fe40003f6f008 */
[----:B------:R-:W-:-:S09]  /*4340*/  PLOP3.LUT P4, PT, PT, PT, UP0, 0x80, 0x8 ;  /* 0x000000000008781c */ /* 0x000fd20003f8f008 */
[----:B0-----:R-:W0:Y:S01]  /*4350*/  @P2 S2R R249, SR_CTAID.X ;  /* 0x0000000000f92919 */ /* 0x001e220000002500 */
[----:B------:R-:W-:Y:S01]  /*4360*/  PLOP3.LUT P2, PT, PT, PT, UP0, 0x80, 0x8 ;  /* 0x000000000008781c */ /* 0x000fe20003f4f008 */
[----:B------:R-:W0:Y:S01]  /*4370*/  @P3 LDC R252, c[0x0][0x3f8] ;  /* 0x0000fe00fffc3b82 */ /* 0x000e220000000800 */
[----:B------:R-:W-:-:S07]  /*4380*/  PLOP3.LUT P3, PT, PT, PT, UP0, 0x80, 0x8 ;  /* 0x000000000008781c */ /* 0x000fce0003f6f008 */
[----:B------:R-:W1:Y:S01]  /*4390*/  @P4 LDC.64 R250, c[0x0][0x450] ;  /* 0x00011400fffa4b82 */ /* 0x000e620000000a00 */
[----:B------:R-:W-:-:S03]  /*43a0*/  PLOP3.LUT P4, PT, PT, PT, UP0, 0x80, 0x8 ;  /* 0x000000000008781c */ /* 0x000fc60003f8f008 */
[----:B0-----:R-:W-:Y:S02]  /*43b0*/  @P2 IMAD R249, R252, UR39, R249 ;  /* 0x00000027fcf92c24 */ /* 0x001fe4000f8e02f9 */
[----:B------:R-:W2:Y:S01]  /*43c0*/  LDL R252, [R1+0x30] ;  /* 0x0000300001fc7983 */ /* 0x000ea20000100800 */
[----:B------:R-:W-:Y:S07]  /*43d0*/  BSSY.RECONVERGENT B3, `(.L_x_1280) ;  /* 0x0000025000037945 */ /* 0x000fee0003800200 */
[----:B------:R-:W-:Y:S01]  /*43e0*/  @P4 IMAD R249, R249, 0xc0, RZ ;  /* 0x000000c0f9f94824 */ /* 0x000fe200078e02ff */
[----:B------:R-:W-:Y:S01]  /*43f0*/  PLOP3.LUT P4, PT, PT, PT, UP0, 0x80, 0x8 ;  /* 0x000000000008781c */ /* 0x000fe20003f8f008 */
[----:B------:R0:W-:Y:S02]  /*4400*/  STL [R1+0xc], RZ ;  /* 0x00000cff01007387 */ /* 0x0001e40000100800 */
[----:B-1----:R-:W-:-:S05]  /*4410*/  @P3 IMAD.WIDE R250, R249, 0x4, R250 ;  /* 0x00000004f9fa3825 */ /* 0x002fca00078e02fa */
[----:B------:R0:W-:Y:S04]  /*4420*/  @P3 STL.64 [R1+0x10], R250 ;  /* 0x000010fa01003387 */ /* 0x0001e80000100a00 */
[----:B------:R0:W-:Y:S04]  /*4430*/  STL [R1+0x8], RZ ;  /* 0x000008ff01007387 */ /* 0x0001e80000100800 */
[----:B------:R0:W-:Y:S04]  /*4440*/  STL [R1+0x4], RZ ;  /* 0x000004ff01007387 */ /* 0x0001e80000100800 */
[----:B------:R0:W-:Y:S01]  /*4450*/  STL [R1], RZ ;  /* 0x000000ff01007387 */ /* 0x0001e20000100800 */
[----:B--2---:R-:W-:-:S13]  /*4460*/  ISETP.GE.AND P2, PT, R252, R248, PT ;  /* 0x000000f8fc00720c */ /* 0x004fda0003f46270 */
[----:B0-----:R-:W-:Y:S05]  /*4470*/  @P2 BRA `(.L_x_1281) ;  /* 0x0000000000682947 */ /* 0x001fea0003800000 */
[----:B------:R-:W0:Y:S01]  /*4480*/  S2UR UR42, SR_CTAID.Y ;  /* 0x00000000002a79c3 */ /* 0x000e220000002600 */
[----:B------:R-:W1:Y:S01]  /*4490*/  LDCU.64 UR34, c[0x0][0x3c8] ;  /* 0x00007900ff2277ac */ /* 0x000e620008000a00 */
[----:B------:R-:W-:Y:S04]  /*44a0*/  STL.64 [R1+0x7b0], R6 ;  /* 0x0007b00601007387 */ /* 0x000fe80000100a00 */
[----:B------:R2:W-:Y:S01]  /*44b0*/  STL.64 [R1+0x7a8], R4 ;  /* 0x0007a80401007387 */ /* 0x0005e20000100a00 */
[----:B0-----:R-:W-:-:S05]  /*44c0*/  IMAD R251, R3, UR42, RZ ;  /* 0x0000002a03fb7c24 */ /* 0x001fca000f8e02ff */
[----:B------:R-:W-:-:S04]  /*44d0*/  IADD3 R249, P3, PT, R251, R0, RZ ;  /* 0x00000000fbf97210 */ /* 0x000fc80007f7e0ff */
[----:B------:R-:W-:Y:S02]  /*44e0*/  LEA.HI.X.SX32 R251, R251, RZ, 0x1, P3 ;  /* 0x000000fffbfb7211 */ /* 0x000fe400018f0eff */
[C---:B-1----:R-:W-:Y:S01]  /*44f0*/  LEA R250, P3, R249.reuse, UR34, 0x2 ;  /* 0x00000022f9fa7c11 */ /* 0x042fe2000f8610ff */
[----:B------:R-:W0:Y:S03]  /*4500*/  LDCU UR34, c[0x0][0x3f8] ;  /* 0x00007f00ff2277ac */ /* 0x000e260008000800 */
[----:B------:R-:W-:-:S05]  /*4510*/  LEA.HI.X R251, R249, UR35, R251, 0x2, P3 ;  /* 0x00000023f9fb7c11 */ /* 0x000fca00098f14fb */
[----:B------:R-:W3:Y:S01]  /*4520*/  LDG.E R250, desc[UR36][R250.64] ;  /* 0x00000024fafa7981 */ /* 0x000ee2000c1e1900 */
[----:B0-----:R-:W-:Y:S01]  /*4530*/  IMAD R249, R3, UR34, RZ ;  /* 0x0000002203f97c24 */ /* 0x001fe2000f8e02ff */
[----:B------:R-:W0:Y:S03]  /*4540*/  LDCU.64 UR34, c[0x0][0x3b8] ;  /* 0x00007700ff2277ac */ /* 0x000e260008000a00 */
[----:B---3--:R-:W-:-:S04]  /*4550*/  IMAD R249, R250, R249, RZ ;  /* 0x000000f9faf97224 */ /* 0x008fc800078e02ff */
[----:B------:R-:W-:Y:S02]  /*4560*/  IMAD R251, R249, 0xc0, R252 ;  /* 0x000000c0f9fb7824 */ /* 0x000fe400078e02fc */
[----:B------:R-:W-:-:S05]  /*4570*/  IMAD R249, R3, UR44, RZ ;  /* 0x0000002c03f97c24 */ /* 0x000fca000f8e02ff */
[----:B------:R-:W-:Y:S02]  /*4580*/  SHF.R.S32.HI R250, RZ, 0x1f, R249 ;  /* 0x0000001ffffa7819 */ /* 0x000fe400000114f9 */
[----:B------:R-:W-:-:S04]  /*4590*/  IADD3 R249, P3, PT, R251, R249, RZ ;  /* 0x000000f9fbf97210 */ /* 0x000fc80007f7e0ff */
[----:B------:R-:W-:Y:S02]  /*45a0*/  LEA.HI.X.SX32 R251, R251, R250, 0x1, P3 ;  /* 0x000000fafbfb7211 */ /* 0x000fe400018f0eff */
[----:B0-----:R-:W-:-:S04]  /*45b0*/  LEA R250, P3, R249, UR34, 0x2 ;  /* 0x00000022f9fa7c11 */ /* 0x001fc8000f8610ff */
[----:B------:R-:W-:-:S05]  /*45c0*/  LEA.HI.X R251, R249, UR35, R251, 0x2, P3 ;  /* 0x00000023f9fb7c11 */ /* 0x000fca00098f14fb */
[----:B--2---:R-:W2:Y:S04]  /*45d0*/  LDG.E.128 R4, desc[UR36][R250.64] ;  /* 0x00000024fa047981 */ /* 0x004ea8000c1e1d00 */
[----:B--2---:R-:W-:Y:S04]  /*45e0*/  STL.64 [R1], R4 ;  /* 0x0000000401007387 */ /* 0x004fe80000100a00 */
[----:B------:R0:W-:Y:S04]  /*45f0*/  STL.64 [R1+0x8], R6 ;  /* 0x0000080601007387 */ /* 0x0001e80000100a00 */
[----:B0-----:R0:W5:Y:S04]  /*4600*/  LDL.LU.64 R6, [R1+0x7b0] ;  /* 0x0007b00001067983 */ /* 0x0011680000300a00 */
[----:B------:R0:W5:Y:S02]  /*4610*/  LDL.LU.64 R4, [R1+0x7a8] ;  /* 0x0007a80001047983 */ /* 0x0001640000300a00 */
.L_x_1281:
[----:B------:R-:W-:Y:S05]  /*4620*/  BSYNC.RECONVERGENT B3 ;  /* 0x0000000000037941 */ /* 0x000fea0003800200 */
.L_x_1280:
[----:B------:R-:W2:Y:S04]  /*4630*/  LDL.LU R249, [R1+0x4] ;  /* 0x0000040001f97983 */ /* 0x000ea80000300800 */
[----:B------:R1:W-:Y:S04]  /*4640*/  STL.64 [R1+0x7d0], R14 ;  /* 0x0007d00e01007387 */ /* 0x0003e80000100a00 */
[----:B-1----:R-:W3:Y:S04]  /*4650*/  LDL.LU.64 R14, [R1+0x10] ;  /* 0x00001000010e7983 */ /* 0x002ee80000300a00 */
[----:B------:R-:W-:Y:S04]  /*4660*/  STL.64 [R1+0x7c8], R12 ;  /* 0x0007c80c01007387 */ /* 0x000fe80000100a00 */
[----:B------:R-:W-:Y:S04]  /*4670*/  STL [R1+0x7c4], R9 ;  /* 0x0007c40901007387 */ /* 0x000fe80000100800 */
[----:B------:R-:W4:Y:S04]  /*4680*/  LDL R251, [R1+0x464] ;  /* 0x0004640001fb7983 */ /* 0x000f280000100800 */
[----:B------:R-:W-:Y:S04]  /*4690*/  STL [R1+0x7c0], R8 ;  /* 0x0007c00801007387 */ /* 0x000fe80000100800 */
[----:B-----5:R1:W-:Y:S04]  /*46a0*/  STL [R1+0x7bc], R7 ;  /* 0x0007bc0701007387 */ /* 0x0203e80000100800 */
[----:B-1----:R-:W4:Y:S04]  /*46b0*/  LDL.LU R7, [R1+0x8] ;  /* 0x0000080001077983 */ /* 0x002f280000300800 */
[----:B------:R-:W4:Y:S04]  /*46c0*/  LDL R250, [R1+0x468] ;  /* 0x0004680001fa7983 */ /* 0x000f280000100800 */
[----:B------:R-:W-:Y:S04]  /*46d0*/  STL [R1+0x7b8], R6 ;  /* 0x0007b80601007387 */ /* 0x000fe80000100800 */
[----:B------:R1:W-:Y:S04]  /*46e0*/  STL [R1+0x7b4], R5 ;  /* 0x0007b40501007387 */ /* 0x0003e80000100800 */
[----:B-1----:R-:W4:Y:S01]  /*46f0*/  LDL.LU R5, [R1+0xc] ;  /* 0x00000c0001057983 */ /* 0x002f220000300800 */
[----:B--2---:R-:W-:-:S03]  /*4700*/  IMAD.MOV.U32 R9, RZ, RZ, R249 ;  /* 0x000000ffff097224 */ /* 0x004fc600078e00f9 */
[----:B------:R-:W2:Y:S04]  /*4710*/  LDL R249, [R1+0x46c] ;  /* 0x00046c0001f97983 */ /* 0x000ea80000100800 */
[----:B------:R1:W-:Y:S04]  /*4720*/  STL [R1+0x7b0], R4 ;  /* 0x0007b00401007387 */ /* 0x0003e80000100800 */
[----:B---3--:R-:W3:Y:S04]  /*4730*/  @P4 LDG.E.128 R12, desc[UR36][R14.64] ;  /* 0x000000240e0c4981 */ /* 0x008ee8000c1e1d00 */
[----:B-1----:R-:W3:Y:S04]  /*4740*/  LDL.LU R4, [R1] ;  /* 0x0000000001047983 */ /* 0x002ee80000300800 */
[----:B------:R-:W-:Y:S04]  /*4750*/  STL [R1+0x7ac], R3 ;  /* 0x0007ac0301007387 */ /* 0x000fe80000100800 */
[----:B------:R-:W-:Y:S04]  /*4760*/  STL [R1+0x7a8], R2 ;  /* 0x0007a80201007387 */ /* 0x000fe80000100800 */
[----:B------:R1:W-:Y:S04]  /*4770*/  STL [R1+0x7a4], R0 ;  /* 0x0007a40001007387 */ /* 0x0003e80000100800 */
[----:B-1----:R-:W3:Y:S01]  /*4780*/  LDL R0, [R1+0x460] ;  /* 0x0004600001007983 */ /* 0x002ee20000100800 */
[----:B------:R-:W-:Y:S01]  /*4790*/  VOTEU.ANY UP0, P5 ;  /* 0x0000000000ff7886 */ /* 0x000fe20002800100 */
[----:B------:R-:W-:Y:S01]  /*47a0*/  PLOP3.LUT P4, PT, PT, PT, UP0, 0x80, 0x8 ;  /* 0x000000000008781c */ /* 0x000fe20003f8f008 */
[----:B----4-:R-:W-:Y:S01]  /*47b0*/  FADD.FTZ R251, R251, R9 ;  /* 0x00000009fbfb7221 */ /* 0x010fe20000010000 */
[----:B------:R-:W-:-:S02]  /*47c0*/  PLOP3.LUT P3, PT, PT, PT, UP0, 0x80, 0x8 ;  /* 0x000000000008781c */ /* 0x000fc40003f6f008 */
[----:B------:R-:W-:Y:S01]  /*47d0*/  PLOP3.LUT P5, PT, PT, PT, UP0, 0x80, 0x8 ;  /* 0x000000000008781c */ /* 0x000fe20003faf008 */
[----:B------:R-:W-:Y:S01]  /*47e0*/  FADD.FTZ R250, R250, R7 ;  /* 0x00000007fafa7221 */ /* 0x000fe20000010000 */
[----:B--2---:R-:W-:Y:S01]  /*47f0*/  FADD.FTZ R249, R249, R5 ;  /* 0x00000005f9f97221 */ /* 0x004fe20000010000 */
[----:B---3--:R-:W-:-:S06]  /*4800*/  IMAD.MOV.U32 R8, RZ, RZ, R13 ;  /* 0x000000ffff087224 */ /* 0x008fcc00078e000d */
[----:B------:R-:W-:Y:S01]  /*4810*/  @P4 FMUL.FTZ R251, R251, R8 ;  /* 0x00000008fbfb4220 */ /* 0x000fe20000410000 */
[----:B------:R-:W-:Y:S01]  /*4820*/  PLOP3.LUT P4, PT, PT, PT, UP0, 0x80, 0x8 ;  /* 0x000000000008781c */ /* 0x000fe20003f8f008 */
[----:B------:R-:W-:Y:S01]  /*4830*/  IMAD.MOV.U32 R3, RZ, RZ, R15 ;  /* 0x000000ffff037224 */ /* 0x000fe200078e000f */
[----:B------:R-:W-:Y:S01]  /*4840*/  MOV R6, R14 ;  /* 0x0000000e00067202 */ /* 0x000fe20000000f00 */
[----:B------:R-:W-:Y:S01]  /*4850*/  IMAD.MOV.U32 R2, RZ, RZ, R12 ;  /* 0x000000ffff027224 */ /* 0x000fe200078e000c */
[----:B------:R1:W5:Y:S04]  /*4860*/  LDL.LU.64 R14, [R1+0x7d0] ;  /* 0x0007d000010e7983 */ /* 0x0003680000300a00 */
[----:B------:R1:W5:Y:S01]  /*4870*/  LDL.LU.64 R12, [R1+0x7c8] ;  /* 0x0007c800010c7983 */ /* 0x0003620000300a00 */
[----:B------:R-:W-:-:S03]  /*4880*/  @P3 FMUL.FTZ R250, R250, R6 ;  /* 0x00000006fafa3220 */ /* 0x000fc60000410000 */
[----:B------:R1:W5:Y:S04]  /*4890*/  LDL.LU R9, [R1+0x7c4] ;  /* 0x0007c40001097983 */ /* 0x0003680000300800 */
[----:B------:R1:W5:Y:S04]  /*48a0*/  LDL.LU R8, [R1+0x7c0] ;  /* 0x0007c00001087983 */ /* 0x0003680000300800 */
[----:B------:R1:W5:Y:S01]  /*48b0*/  LDL.LU R7, [R1+0x7bc] ;  /* 0x0007bc0001077983 */ /* 0x0003620000300800 */
[----:B------:R-:W-:-:S03]  /*48c0*/  FADD.FTZ R0, R0, R4 ;  /* 0x0000000400007221 */ /* 0x000fc60000010000 */
[----:B------:R-:W-:Y:S01]  /*48d0*/  STL [R1+0x54], R251 ;  /* 0x000054fb01007387 */ /* 0x000fe20000100800 */
[----:B------:R-:W-:Y:S01]  /*48e0*/  @P5 FMUL.FTZ R0, R0, R2 ;  /* 0x0000000200005220 */ /* 0x000fe20000410000 */
[----:B------:R-:W-:Y:S02]  /*48f0*/  @P4 FMUL.FTZ R249, R249, R3 ;  /* 0x00000003f9f94220 */ /* 0x000fe40000410000 */
[----:B------:R1:W5:Y:S04]  /*4900*/  LDL.LU R6, [R1+0x7b8] ;  /* 0x0007b80001067983 */ /* 0x0003680000300800 */
[----:B------:R1:W5:Y:S04]  /*4910*/  LDL.LU R5, [R1+0x7b4] ;  /* 0x0007b40001057983 */ /* 0x0003680000300800 */
[----:B------:R1:W5:Y:S04]  /*4920*/  LDL.LU R4, [R1+0x7b0] ;  /* 0x0007b00001047983 */ /* 0x0003680000300800 */
[----:B------:R1:W5:Y:S04]  /*4930*/  LDL.LU R3, [R1+0x7ac] ;  /* 0x0007ac0001037983 */ /* 0x0003680000300800 */
[----:B------:R-:W-:Y:S04]  /*4940*/  STL [R1+0x58], R250 ;  /* 0x000058fa01007387 */ /* 0x000fe80000100800 */
[----:B------:R1:W5:Y:S04]  /*4950*/  LDL.LU R2, [R1+0x7a8] ;  /* 0x0007a80001027983 */ /* 0x0003680000300800 */
[----:B------:R2:W-:Y:S04]  /*4960*/  STL [R1+0x50], R0 ;  /* 0x0000500001007387 */ /* 0x0005e80000100800 */
[----:B--2---:R1:W5:Y:S04]  /*4970*/  LDL.LU R0, [R1+0x7a4] ;  /* 0x0007a40001007983 */ /* 0x0043680000300800 */
[----:B------:R1:W-:Y:S01]  /*4980*/  STL [R1+0x5c], R249 ;  /* 0x00005cf901007387 */ /* 0x0003e20000100800 */
[----:B------:R-:W-:Y:S05]  /*4990*/  @P2 BRA `(.L_x_1279) ;  /* 0x0000000000502947 */ /* 0x000fea0003800000 */
[----:B-----5:R-:W-:Y:S01]  /*49a0*/  STL.64 [R1+0x7b0], R6 ;  /* 0x0007b00601007387 */ /* 0x020fe20000100a00 */
[----:B------:R-:W-:Y:S01]  /*49b0*/  S2UR UR34, SR_CTAID.Y ;  /* 0x00000000002279c3 */ /* 0x000fe20000002600 */
[----:B------:R-:W2:Y:S02]  /*49c0*/  LDCU UR42, c[0x0][0x3f8] ;  /* 0x00007f00ff2a77ac */ /* 0x000ea40008000800 */
[----:B------:R3:W-:Y:S04]  /*49d0*/  STL.64 [R1+0x7a8], R4 ;  /* 0x0007a80401007387 */ /* 0x0007e80000100a00 */
[----:B---3--:R-:W3:Y:S01]  /*49e0*/  LDL R4, [R1+0x50] ;  /* 0x0000500001047983 */ /* 0x008ee20000100800 */
[----:B------:R-:W2:Y:S01]  /*49f0*/  S2UR UR35, SR_CTAID.X ;  /* 0x00000000002379c3 */ /* 0x000ea20000002500 */
[----:B------:R-:W-:-:S02]  /*4a00*/  IMAD.MOV.U32 R7, RZ, RZ, R249 ;  /* 0x000000ffff077224 */ /* 0x000fc400078e00f9 */
[----:B------:R-:W-:Y:S02]  /*4a10*/  IMAD.MOV.U32 R6, RZ, RZ, R250 ;  /* 0x000000ffff067224 */ /* 0x000fe400078e00fa */
[----:B------:R-:W-:Y:S01]  /*4a20*/  IMAD.MOV.U32 R5, RZ, RZ, R251 ;  /* 0x000000ffff057224 */ /* 0x000fe200078e00fb */
[----:B--2---:R-:W-:Y:S01]  /*4a30*/  UIMAD UR42, UR34, UR42, UR35 ;  /* 0x0000002a222a72a4 */ /* 0x004fe2000f8e0223 */
[----:B------:R-:W2:Y:S05]  /*4a40*/  LDCU.64 UR34, c[0x0][0x3b8] ;  /* 0x00007700ff2277ac */ /* 0x000eaa0008000a00 */
[----:B-1----:R-:W-:-:S04]  /*4a50*/  IMAD R249, R3, UR42, RZ ;  /* 0x0000002a03f97c24 */ /* 0x002fc8000f8e02ff */
[----:B------:R-:W-:-:S05]  /*4a60*/  IMAD R250, R249, 0xc0, RZ ;  /* 0x000000c0f9fa7824 */ /* 0x000fca00078e02ff */
[----:B------:R-:W-:-:S04]  /*4a70*/  IADD3 R249, P2, PT, R252, R250, RZ ;  /* 0x000000fafcf97210 */ /* 0x000fc80007f5e0ff */
[----:B------:R-:W-:Y:S02]  /*4a80*/  LEA.HI.X.SX32 R251, R250, RZ, 0x1, P2 ;  /* 0x000000fffafb7211 */ /* 0x000fe400010f0eff */
[----:B--2---:R-:W-:-:S04]  /*4a90*/  LEA R250, P2, R249, UR34, 0x2 ;  /* 0x00000022f9fa7c11 */ /* 0x004fc8000f8410ff */
[----:B------:R-:W-:-:S05]  /*4aa0*/  LEA.HI.X R251, R249, UR35, R251, 0x2, P2 ;  /* 0x00000023f9fb7c11 */ /* 0x000fca00090f14fb */
[----:B---3--:R1:W-:Y:S04]  /*4ab0*/  STG.E.128 desc[UR36][R250.64], R4 ;  /* 0x00000004fa007986 */ /* 0x0083e8000c101d24 */
[----:B-1----:R2:W5:Y:S04]  /*4ac0*/  LDL.LU.64 R6, [R1+0x7b0] ;  /* 0x0007b00001067983 */ /* 0x0025680000300a00 */
[----:B------:R2:W5:Y:S02]  /*4ad0*/  LDL.LU.64 R4, [R1+0x7a8] ;  /* 0x0007a80001047983 */ /* 0x0005640000300a00 */
.L_x_1279:
[----:B------:R-:W-:Y:S05]  /*4ae0*/  BSYNC.RECONVERGENT B2 ;  /* 0x0000000000027941 */ /* 0x000fea0003800200 */
.L_x_1278:
[----:B------:R-:W-:Y:S01]  /*4af0*/  BSSY.RECONVERGENT B2, `(.L_x_1282) ;  /* 0x0000085000027945 */ /* 0x000fe20003800200 */
[----:B-----5:R-:W-:-:S03]  /*4b00*/  IADD3 R252, PT, PT, R0, R3, RZ ;  /* 0x0000000300fc7210 */ /* 0x020fc60007ffe0ff */
[----:B------:R-:W-:Y:S05]  /*4b10*/  @P0 BRA `(.L_x_1283) ;  /* 0x0000000800080947 */ /* 0x000fea0003800000 */
[----:B------:R-:W-:Y:S01]  /*4b20*/  ISETP.NE.AND P5, PT, R2, RZ, PT ;  /* 0x000000ff0200720c */ /* 0x000fe20003fa5270 */
[----:B------:R3:W-:-:S12]  /*4b30*/  STL [R1+0x7a4], R0 ;  /* 0x0007a40001007387 */ /* 0x0007d80000100800 */
[----:B------:R-:W-:Y:S01]  /*4b40*/  VOTEU.ANY UP0, P5 ;  /* 0x0000000000ff7886 */ /* 0x000fe20002800100 */
[----:B------:R-:W-:Y:S02]  /*4b50*/  PLOP3.LUT P2, PT, PT, PT, UP0, 0x80, 0x8 ;  /* 0x000000000008781c */ /* 0x000fe40003f4f008 */
[----:B------:R-:W-:Y:S02]  /*4b60*/  PLOP3.LUT P3, PT, PT, PT, UP0, 0x80, 0x8 ;  /* 0x000000000008781c */ /* 0x000fe40003f6f008 */
[----:B------:R-:W-:-:S09]  /*4b70*/  PLOP3.LUT P4, PT, PT, PT, UP0, 0x80, 0x8 ;  /* 0x000000000008781c */ /* 0x000fd20003f8f008 */
[----:B---3--:R-:W3:Y:S01]  /*4b80*/  @P2 S2R R0, SR_CTAID.X ;  /* 0x0000000000002919 */ /* 0x008ee20000002500 */
[----:B------:R-:W-:Y:S01]  /*4b90*/  PLOP3.LUT P2, PT, PT, PT, UP0, 0x80, 0x8 ;  /* 0x000000000008781c */ /* 0x000fe20003f4f008 */
[----:B01----:R-:W3:Y:S01]  /*4ba0*/  @P3 LDC R249, c[0x0][0x3f8] ;  /* 0x0000fe00fff93b82 */ /* 0x003ee20000000800 */
[----:B------:R-:W-:-:S07]  /*4bb0*/  PLOP3.LUT P3, PT, PT, PT, UP0, 0x80, 0x8 ;  /* 0x000000000008781c */ /* 0x000fce0003f6f008 */
[----:B------:R-:W0:Y:S01]  /*4bc0*/  @P4 LDC.64 R250, c[0x0][0x450] ;  /* 0x00011400fffa4b82 */ /* 0x000e220000000a00 */
[----:B------:R-:W-:-:S03]  /*4bd0*/  PLOP3.LUT P4, PT, PT, PT, UP0, 0x80, 0x8 ;  /* 0x000000000008781c */ /* 0x000fc60003f8f008 */
[----:B---3--:R-:W-:Y:S02]  /*4be0*/  @P2 IMAD R0, R249, UR39, R0 ;  /* 0x00000027f9002c24 */ /* 0x008fe4000f8e0200 */
[----:B------:R-:W-:-:S08]  /*4bf0*/  IMAD.SHL.U32 R249, R252, 0x4, RZ ;  /* 0x00000004fcf97824 */ /* 0x000fd000078e00ff */
[----:B------:R-:W-:Y:S01]  /*4c00*/  @P4 IMAD R0, R0, 0xc0, RZ ;  /* 0x000000c000004824 */ /* 0x000fe200078e02ff */
[----:B------:R-:W-:Y:S02]  /*4c10*/  PLOP3.LUT P4, PT, PT, PT, UP0, 0x80, 0x8 ;  /* 0x000000000008781c */ /* 0x000fe40003f8f008 */
[----:B------:R-:W-:Y:S01]  /*4c20*/  ISETP.GE.AND P2, PT, R249, R248, PT ;  /* 0x000000f8f900720c */ /* 0x000fe20003f46270 */
[----:B0-----:R-:W-:Y:S02]  /*4c30*/  @P3 IMAD.WIDE R250, R0, 0x4, R250 ;  /* 0x0000000400fa3825 */ /* 0x001fe400078e02fa */
[----:B------:R0:W5:Y:S01]  /*4c40*/  LDL.LU R0, [R1+0x7a4] ;  /* 0x0007a40001007983 */ /* 0x0001620000300800 */
[----:B------:R-:W-:Y:S03]  /*4c50*/  BSSY.RECONVERGENT B3, `(.L_x_1284) ;  /* 0x0000021000037945 */ /* 0x000fe60003800200 */
[----:B------:R0:W-:Y:S04]  /*4c60*/  STL [R1+0xc], RZ ;  /* 0x00000cff01007387 */ /* 0x0001e80000100800 */
[----:B------:R0:W-:Y:S04]  /*4c70*/  @P3 STL.64 [R1+0x10], R250 ;  /* 0x000010fa01003387 */ /* 0x0001e80000100a00 */
[----:B------:R0:W-:Y:S04]  /*4c80*/  STL [R1+0x8], RZ ;  /* 0x000008ff01007387 */ /* 0x0001e80000100800 */
[----:B------:R0:W-:Y:S04]  /*4c90*/  STL [R1+0x4], RZ ;  /* 0x000004ff01007387 */ /* 0x0001e80000100800 */
[----:B------:R0:W-:Y:S01]  /*4ca0*/  STL [R1], RZ ;  /* 0x000000ff01007387 */ /* 0x0001e20000100800 */
[----:B------:R-:W-:Y:S05]  /*4cb0*/  @P2 BRA `(.L_x_1285) ;  /* 0x0000000000682947 */ /* 0x000fea0003800000 */
[----:B------:R-:W0:Y:S01]  /*4cc0*/  S2UR UR42, SR_CTAID.Y ;  /* 0x00000000002a79c3 */ /* 0x000e220000002600 */
[----:B------:R-:W1:Y:S01]  /*4cd0*/  LDCU.64 UR34, c[0x0][0x3c8] ;  /* 0x00007900ff2277ac */ /* 0x000e620008000a00 */
[----:B------:R3:W-:Y:S04]  /*4ce0*/  STL.64 [R1+0x7b0], R6 ;  /* 0x0007b00601007387 */ /* 0x0007e80000100a00 */
[----:B------:R4:W-:Y:S01]  /*4cf0*/  STL.64 [R1+0x7a8], R4 ;  /* 0x0007a80401007387 */ /* 0x0009e20000100a00 */
[----:B0-----:R-:W-:Y:S01]  /*4d00*/  IMAD R250, R3, UR42, RZ ;  /* 0x0000002a03fa7c24 */ /* 0x001fe2000f8e02ff */
[----:B------:R-:W0:Y:S04]  /*4d10*/  LDCU UR42, c[0x0][0x3f8] ;  /* 0x00007f00ff2a77ac */ /* 0x000e280008000800 */
[----:B-----5:R-:W-:-:S04]  /*4d20*/  IADD3 R251, P3, PT, R250, R0, RZ ;  /* 0x00000000fafb7210 */ /* 0x020fc80007f7e0ff */
[----:B---3--:R-:W-:Y:S02]  /*4d30*/  LEA.HI.X.SX32 R7, R250, RZ, 0x1, P3 ;  /* 0x000000fffa077211 */ /* 0x008fe400018f0eff */
[----:B-1----:R-:W-:-:S04]  /*4d40*/  LEA R250, P3, R251, UR34, 0x2 ;  /* 0x00000022fbfa7c11 */ /* 0x002fc8000f8610ff */
[----:B------:R-:W-:Y:S01]  /*4d50*/  LEA.HI.X R251, R251, UR35, R7, 0x2, P3 ;  /* 0x00000023fbfb7c11 */ /* 0x000fe200098f1407 */
[----:B------:R-:W1:Y:S05]  /*4d60*/  LDCU.64 UR34, c[0x0][0x3b8] ;  /* 0x00007700ff2277ac */ /* 0x000e6a0008000a00 */
[----:B------:R0:W3:Y:S02]  /*4d70*/  LDG.E R251, desc[UR36][R250.64] ;  /* 0x00000024fafb7981 */ /* 0x0000e4000c1e1900 */
[----:B0-----:R-:W-:-:S04]  /*4d80*/  IMAD R250, R3, UR42, RZ ;  /* 0x0000002a03fa7c24 */ /* 0x001fc8000f8e02ff */
[----:B---3--:R-:W-:Y:S02]  /*4d90*/  IMAD R251, R250, R251, RZ ;  /* 0x000000fbfafb7224 */ /* 0x008fe400078e02ff */
[----:B------:R-:W-:Y:S02]  /*4da0*/  IMAD R250, R3, UR44, RZ ;  /* 0x0000002c03fa7c24 */ /* 0x000fe4000f8e02ff */
[----:B------:R-:W-:-:S05]  /*4db0*/  IMAD R251, R251, 0xc0, R249 ;  /* 0x000000c0fbfb7824 */ /* 0x000fca00078e02f9 */
[----:B----4-:R-:W-:Y:S02]  /*4dc0*/  SHF.R.S32.HI R4, RZ, 0x1f, R251 ;  /* 0x0000001fff047819 */ /* 0x010fe400000114fb */
[----:B------:R-:W-:-:S04]  /*4dd0*/  IADD3 R251, P3, PT, R250, R251, RZ ;  /* 0x000000fbfafb7210 */ /* 0x000fc80007f7e0ff */
[----:B------:R-:W-:Y:S02]  /*4de0*/  LEA.HI.X.SX32 R4, R250, R4, 0x1, P3 ;  /* 0x00000004fa047211 */ /* 0x000fe400018f0eff */
[----:B-1----:R-:W-:-:S04]  /*4df0*/  LEA R250, P3, R251, UR34, 0x2 ;  /* 0x00000022fbfa7c11 */ /* 0x002fc8000f8610ff */
[----:B------:R-:W-:-:S05]  /*4e00*/  LEA.HI.X R251, R251, UR35, R4, 0x2, P3 ;  /* 0x00000023fbfb7c11 */ /* 0x000fca00098f1404 */
[----:B------:R-:W3:Y:S04]  /*4e10*/  LDG.E.128 R4, desc[UR36][R250.64] ;  /* 0x00000024fa047981 */ /* 0x000ee8000c1e1d00 */
[----:B---3--:R-:W-:Y:S04]  /*4e20*/  STL.64 [R1], R4 ;  /* 0x0000000401007387 */ /* 0x008fe80000100a00 */
[----:B------:R0:W-:Y:S04]  /*4e30*/  STL.64 [R1+0x8], R6 ;  /* 0x0000080601007387 */ /* 0x0001e80000100a00 */
[----:B0-----:R1:W5:Y:S04]  /*4e40*/  LDL.LU.64 R6, [R1+0x7b0] ;  /* 0x0007b00001067983 */ /* 0x0013680000300a00 */
[----:B------:R1:W5:Y:S02]  /*4e50*/  LDL.LU.64 R4, [R1+0x7a8] ;  /* 0x0007a80001047983 */ /* 0x0003640000300a00 */
.L_x_1285:
[----:B------:R-:W-:Y:S05]  /*4e60*/  BSYNC.RECONVERGENT B3 ;  /* 0x0000000000037941 */ /* 0x000fea0003800200 */
.L_x_1284:
[----:B------:R3:W-:Y:S04]  /*4e70*/  STL.64 [R1+0x7d8], R14 ;  /* 0x0007d80e01007387 */ /* 0x0007e80000100a00 */
[----:B---3--:R-:W3:Y:S04]  /*4e80*/  LDL.LU.64 R14, [R1+0x10] ;  /* 0x00001000010e7983 */ /* 0x008ee80000300a00 */
[----:B------:R-:W-:Y:S04]  /*4e90*/  STL.64 [R1+0x7d0], R12 ;  /* 0x0007d00c01007387 */ /* 0x000fe80000100a00 */
[----:B------:R4:W-:Y:S04]  /*4ea0*/  STL [R1+0x7c8], R10 ;  /* 0x0007c80a01007387 */ /* 0x0009e80000100800 */
[----:B----4-:R-:W4:Y:S04]  /*4eb0*/  LDL.LU R10, [R1+0x4] ;  /* 0x00000400010a7983 */ /* 0x010f280000300800 */
[----:B------:R-:W-:Y:S04]  /*4ec0*/  STL [R1+0x7c4], R9 ;  /* 0x0007c40901007387 */ /* 0x000fe80000100800 */
[----:B------:R0:W-:Y:S04]  /*4ed0*/  STL [R1+0x7c0], R8 ;  /* 0x0007c00801007387 */ /* 0x0001e80000100800 */
[----:B0-----:R-:W4:Y:S04]  /*4ee0*/  LDL R8, [R1+0x454] ;  /* 0x0004540001087983 */ /* 0x001f280000100800 */
[----:B-----5:R0:W-:Y:S04]  /*4ef0*/  STL [R1+0x7bc], R7 ;  /* 0x0007bc0701007387 */ /* 0x0201e80000100800 */
[----:B0-----:R-:W2:Y:S04]  /*4f00*/  LDL.LU R7, [R1+0x8] ;  /* 0x0000080001077983 */ /* 0x001ea80000300800 */
[----:B------:R-:W2:Y:S04]  /*4f10*/  LDL R251, [R1+0x458] ;  /* 0x0004580001fb7983 */ /* 0x000ea80000100800 */
[----:B------:R-:W-:Y:S04]  /*4f20*/  STL [R1+0x7b8], R6 ;  /* 0x0007b80601007387 */ /* 0x000fe80000100800 */
[----:B------:R0:W-:Y:S04]  /*4f30*/  STL [R1+0x7b4], R5 ;  /* 0x0007b40501007387 */ /* 0x0001e80000100800 */
[----:B0-----:R-:W2:Y:S04]  /*4f40*/  LDL.LU R5, [R1+0xc] ;  /* 0x00000c0001057983 */ /* 0x001ea80000300800 */
[----:B------:R-:W2:Y:S04]  /*4f50*/  LDL R250, [R1+0x45c] ;  /* 0x00045c0001fa7983 */ /* 0x000ea80000100800 */
[----:B------:R0:W-:Y:S04]  /*4f60*/  STL [R1+0x7b0], R4 ;  /* 0x0007b00401007387 */ /* 0x0001e80000100800 */
[----:B0-----:R-:W2:Y:S04]  /*4f70*/  LDL.LU R4, [R1] ;  /* 0x0000000001047983 */ /* 0x001ea80000300800 */
[----:B------:R-:W-:Y:S04]  /*4f80*/  STL [R1+0x7ac], R3 ;  /* 0x0007ac0301007387 */ /* 0x000fe80000100800 */
[----:B------:R-:W-:Y:S04]  /*4f90*/  STL [R1+0x7a8], R2 ;  /* 0x0007a80201007387 */ /* 0x000fe80000100800 */
[----:B------:R0:W-:Y:S04]  /*4fa0*/  STL [R1+0x7a4], R0 ;  /* 0x0007a40001007387 */ /* 0x0001e80000100800 */
[----:B0-----:R-:W2:Y:S01]  /*4fb0*/  LDL R0, [R1+0x450] ;  /* 0x0004500001007983 */ /* 0x001ea20000100800 */
[----:B------:R-:W-:-:S03]  /*4fc0*/  VOTEU.ANY UP0, P5 ;  /* 0x0000000000ff7886 */ /* 0x000fc60002800100 */
[----:B---3--:R-:W3:Y:S01]  /*4fd0*/  @P4 LDG.E.128 R12, desc[UR36][R14.64+0x10] ;  /* 0x000010240e0c4981 */ /* 0x008ee2000c1e1d00 */
[----:B------:R-:W-:Y:S02]  /*4fe0*/  PLOP3.LUT P4, PT, PT, PT, UP0, 0x80, 0x8 ;  /* 0x000000000008781c */ /* 0x000fe40003f8f008 */
[----:B------:R-:W-:Y:S02]  /*4ff0*/  PLOP3.LUT P3, PT, PT, PT, UP0, 0x80, 0x8 ;  /* 0x000000000008781c */ /* 0x000fe40003f6f008 */
[----:B------:R-:W-:Y:S01]  /*5000*/  PLOP3.LUT P5, PT, PT, PT, UP0, 0x80, 0x8 ;  /* 0x000000000008781c */ /* 0x000fe20003faf008 */
[----:B----4-:R-:W-:Y:S01]  /*5010*/  FADD.FTZ R8, R8, R10 ;  /* 0x0000000a08087221 */ /* 0x010fe20000010000 */
[----:B--2---:R-:W-:Y:S01]  /*5020*/  FADD.FTZ R251, R251, R7 ;  /* 0x00000007fbfb7221 */ /* 0x004fe20000010000 */
[----:B------:R-:W-:Y:S01]  /*5030*/  FADD.FTZ R250, R250, R5 ;  /* 0x00000005fafa7221 */ /* 0x000fe20000010000 */
[----:B------:R-:W-:Y:S01]  /*5040*/  FADD.FTZ R0, R0, R4 ;  /* 0x0000000400007221 */ /* 0x000fe20000010000 */
[----:B---3--:R-:W-:-:S02]  /*5050*/  IMAD.MOV.U32 R9, RZ, RZ, R13 ;  /* 0x000000ffff097224 */ /* 0x008fc400078e000d */
[----:B------:R-:W-:Y:S02]  /*5060*/  IMAD.MOV.U32 R6, RZ, RZ, R14 ;  /* 0x000000ffff067224 */ /* 0x000fe400078e000e */
[----:B------:R-:W-:Y:S01]  /*5070*/  @P4 FMUL.FTZ R8, R8, R9 ;  /* 0x0000000908084220 */ /* 0x000fe20000410000 */
[----:B------:R-:W-:Y:S01]  /*5080*/  PLOP3.LUT P4, PT, PT, PT, UP0, 0x80, 0x8 ;  /* 0x000000000008781c */ /* 0x000fe20003f8f008 */
[----:B------:R-:W-:Y:S02]  /*5090*/  IMAD.MOV.U32 R3, RZ, RZ, R15 ;  /* 0x000000ffff037224 */ /* 0x000fe400078e000f */
[----:B------:R-:W-:Y:S01]  /*50a0*/  IMAD.MOV.U32 R2, RZ, RZ, R12 ;  /* 0x000000ffff027224 */ /* 0x000fe200078e000c */
[----:B------:R3:W5:Y:S04]  /*50b0*/  LDL.LU.64 R14, [R1+0x7d8] ;  /* 0x0007d800010e7983 */ /* 0x0007680000300a00 */
[----:B------:R3:W5:Y:S04]  /*50c0*/  LDL.LU.64 R12, [R1+0x7d0] ;  /* 0x0007d000010c7983 */ /* 0x0007680000300a00 */
[----:B------:R3:W5:Y:S01]  /*50d0*/  LDL.LU R10, [R1+0x7c8] ;  /* 0x0007c800010a7983 */ /* 0x0007620000300800 */
[----:B------:R-:W-:-:S03]  /*50e0*/  @P3 FMUL.FTZ R251, R251, R6 ;  /* 0x00000006fbfb3220 */ /* 0x000fc60000410000 */
[----:B------:R3:W5:Y:S04]  /*50f0*/  LDL.LU R9, [R1+0x7c4] ;  /* 0x0007c40001097983 */ /* 0x0007680000300800 */
[----:B------:R0:W-:Y:S01]  /*5100*/  STL [R1+0x44], R8 ;  /* 0x0000440801007387 */ /* 0x0001e20000100800 */
[----:B------:R-:W-:Y:S01]  /*5110*/  @P5 FMUL.FTZ R0, R0, R2 ;  /* 0x0000000200005220 */ /* 0x000fe20000410000 */
[----:B------:R-:W-:Y:S02]  /*5120*/  @P4 FMUL.FTZ R250, R250, R3 ;  /* 0x00000003fafa4220 */ /* 0x000fe40000410000 */
[----:B0-----:R3:W5:Y:S04]  /*5130*/  LDL.LU R8, [R1+0x7c0] ;  /* 0x0007c00001087983 */ /* 0x0017680000300800 */
[----:B------:R3:W5:Y:S04]  /*5140*/  LDL.LU R7, [R1+0x7bc] ;  /* 0x0007bc0001077983 */ /* 0x0007680000300800 */
[----:B------:R3:W5:Y:S04]  /*5150*/  LDL.LU R6, [R1+0x7b8] ;  /* 0x0007b80001067983 */ /* 0x0007680000300800 */
[----:B------:R3:W5:Y:S04]  /*5160*/  LDL.LU R5, [R1+0x7b4] ;  /* 0x0007b40001057983 */ /* 0x0007680000300800 */
[----:B------:R3:W5:Y:S04]  /*5170*/  LDL.LU R4, [R1+0x7b0] ;  /* 0x0007b00001047983 */ /* 0x0007680000300800 */
[----:B------:R3:W5:Y:S04]  /*5180*/  LDL.LU R3, [R1+0x7ac] ;  /* 0x0007ac0001037983 */ /* 0x0007680000300800 */
[----:B------:R-:W-:Y:S04]  /*5190*/  STL [R1+0x48], R251 ;  /* 0x000048fb01007387 */ /* 0x000fe80000100800 */
[----:B------:R3:W5:Y:S04]  /*51a0*/  LDL.LU R2, [R1+0x7a8] ;  /* 0x0007a80001027983 */ /* 0x0007680000300800 */
[----:B------:R0:W-:Y:S04]  /*51b0*/  STL [R1+0x40], R0 ;  /* 0x0000400001007387 */ /* 0x0001e80000100800 */
[----:B0-----:R3:W5:Y:S04]  /*51c0*/  LDL.LU R0, [R1+0x7a4] ;  /* 0x0007a40001007983 */ /* 0x0017680000300800 */
[----:B------:R3:W-:Y:S01]  /*51d0*/  STL [R1+0x4c], R250 ;  /* 0x00004cfa01007387 */ /* 0x0007e20000100800 */
[----:B------:R-:W-:Y:S05]  /*51e0*/  @P2 BRA `(.L_x_1283) ;  /* 0x0000000000542947 */ /* 0x000fea0003800000 */
[----:B-----5:R-:W-:Y:S01]  /*51f0*/  STL.64 [R1+0x7b0], R6 ;  /* 0x0007b00601007387 */ /* 0x020fe20000100a00 */
[----:B------:R-:W-:Y:S01]  /*5200*/  S2UR UR34, SR_CTAID.Y ;  /* 0x00000000002279c3 */ /* 0x000fe20000002600 */
[----:B------:R-:W0:Y:S02]  /*5210*/  LDCU UR42, c[0x0][0x3f8] ;  /* 0x00007f00ff2a77ac */ /* 0x000e240008000800 */
[----:B------:R2:W-:Y:S04]  /*5220*/  STL.64 [R1+0x7a8], R4 ;  /* 0x0007a80401007387 */ /* 0x0005e80000100a00 */
[----:B--2---:R-:W2:Y:S04]  /*5230*/  LDL R4, [R1+0x40] ;  /* 0x0000400001047983 */ /* 0x004ea80000100800 */
[----:B------:R-:W2:Y:S01]  /*5240*/  LDL R5, [R1+0x44] ;  /* 0x0000440001057983 */ /* 0x000ea20000100800 */
[----:B------:R-:W0:Y:S01]  /*5250*/  S2UR UR35, SR_CTAID.X ;  /* 0x00000000002379c3 */ /* 0x000e220000002500 */
[----:B------:R-:W-:Y:S01]  /*5260*/  IMAD.MOV.U32 R7, RZ, RZ, R250 ;  /* 0x000000ffff077224 */ /* 0x000fe200078e00fa */
[----:B------:R-:W-:Y:S01]  /*5270*/  MOV R6, R251 ;  /* 0x000000fb00067202 */ /* 0x000fe20000000f00 */
[----:B0-----:R-:W-:Y:S01]  /*5280*/  UIMAD UR42, UR34, UR42, UR35 ;  /* 0x0000002a222a72a4 */ /* 0x001fe2000f8e0223 */
[----:B------:R-:W0:Y:S05]  /*5290*/  LDCU.64 UR34, c[0x0][0x3b8] ;  /* 0x00007700ff2277ac */ /* 0x000e2a0008000a00 */
[----:B---3--:R-:W-:-:S04]  /*52a0*/  IMAD R250, R3, UR42, RZ ;  /* 0x0000002a03fa7c24 */ /* 0x008fc8000f8e02ff */
[----:B------:R-:W-:Y:S01]  /*52b0*/  IMAD R251, R250, 0xc0, RZ ;  /* 0x000000c0fafb7824 */ /* 0x000fe200078e02ff */
[----:B------:R-:W-:-:S04]  /*52c0*/  SHF.R.S32.HI R250, RZ, 0x1f, R249 ;  /* 0x0000001ffffa7819 */ /* 0x000fc800000114f9 */
[----:B------:R-:W-:-:S04]  /*52d0*/  IADD3 R249, P2, PT, R251, R249, RZ ;  /* 0x000000f9fbf97210 */ /* 0x000fc80007f5e0ff */
[----:B------:R-:W-:Y:S02]  /*52e0*/  LEA.HI.X.SX32 R251, R251, R250, 0x1, P2 ;  /* 0x000000fafbfb7211 */ /* 0x000fe400010f0eff */
[----:B0-----:R-:W-:-:S04]  /*52f0*/  LEA R250, P2, R249, UR34, 0x2 ;  /* 0x00000022f9fa7c11 */ /* 0x001fc8000f8410ff */
[----:B------:R-:W-:-:S05]  /*5300*/  LEA.HI.X R251, R249, UR35, R251, 0x2, P2 ;  /* 0x00000023f9fb7c11 */ /* 0x000fca00090f14fb */
[----:B--2---:R0:W-:Y:S04]  /*5310*/  STG.E.128 desc[UR36][R250.64], R4 ;  /* 0x00000004fa007986 */ /* 0x0041e8000c101d24 */
[----:B0-----:R4:W5:Y:S04]  /*5320*/  LDL.LU.64 R6, [R1+0x7b0] ;  /* 0x0007b00001067983 */ /* 0x0019680000300a00 */
[----:B------:R4:W5:Y:S02]  /*5330*/  LDL.LU.64 R4, [R1+0x7a8] ;  /* 0x0007a80001047983 */ /* 0x0009640000300a00 */
.L_x_1283:
[----:B------:R-:W-:Y:S05]  /*5340*/  BSYNC.RECONVERGENT B2 ;  /* 0x0000000000027941 */ /* 0x000fea0003800200 */
.L_x_1282:
[----:B------:R-:W-:Y:S04]  /*5350*/  BSSY.RECONVERGENT B2, `(.L_x_1286) ;  /* 0x0000062000027945 */ /* 0x000fe80003800200 */
[----:B------:R-:W-:Y:S05]  /*5360*/  @P0 BRA `(.L_x_1287) ;  /* 0x0000000400800947 */ /* 0x000fea0003800000 */
[----:B01----:R-:W2:Y:S01]  /*5370*/  LDL R249, [R1+0x30] ;  /* 0x0000300001f97983 */ /* 0x003ea20000100800 */
[----:B-----5:R-:W-:Y:S01]  /*5380*/  ISETP.NE.AND P5, PT, R2, RZ, PT ;  /* 0x000000ff0200720c */ /* 0x020fe20003fa5270 */
[----:B------:R-:W-:-:S12]  /*5390*/  BSSY.RECONVERGENT B3, `(.L_x_1288) ;  /* 0x0000028000037945 */ /* 0x000fd80003800200 */
        /* <DEDUP_REMOVED lines=8> */
[----:B------:R-:W3:Y:S01]  /*5420*/  @P2 LDC.64 R240, c[0x0][0x450] ;  /* 0x00011400fff02b82 */ /* 0x000ee20000000a00 */
[----:B------:R-:W-:Y:S01]  /*5430*/  PLOP3.LUT P2, PT, PT, PT, UP0, 0x80, 0x8 ;  /* 0x000000000008781c */ /* 0x000fe20003f4f008 */
[----:B0-----:R-:W-:-:S04]  /*5440*/  @P3 IMAD R242, R243, UR39, R242 ;  /* 0x00000027f3f23c24 */ /* 0x001fc8000f8e02f2 */
[----:B------:R-:W-:Y:S01]  /*5450*/  @P4 IMAD R242, R242, 0xc0, RZ ;  /* 0x000000c0f2f24824 */ /* 0x000fe200078e02ff */
[----:B------:R-:W-:-:S07]  /*5460*/  PLOP3.LUT P4, PT, PT, PT, UP0, 0x80, 0x8 ;  /* 0x000000000008781c */ /* 0x000fce0003f8f008 */
[----:B---3--:R-:W-:Y:S01]  /*5470*/  @P2 IMAD.WIDE R250, R242, 0x4, R240 ;  /* 0x00000004f2fa2825 */ /* 0x008fe200078e02f0 */
[----:B------:R-:W-:Y:S02]  /*5480*/  CS2R R242, SRZ ;  /* 0x0000000000f27805 */ /* 0x000fe4000001ff00 */
[----:B------:R-:W-:Y:S01]  /*5490*/  CS2R R240, SRZ ;  /* 0x0000000000f07805 */ /* 0x000fe2000001ff00 */
[----:B--2---:R-:W-:-:S05]  /*54a0*/  IMAD R249, R3, 0x8, R249 ;  /* 0x0000000803f97824 */ /* 0x004fca00078e02f9 */
[----:B------:R-:W-:-:S13]  /*54b0*/  ISETP.GE.AND P3, PT, R249, R248, PT ;  /* 0x000000f8f900720c */ /* 0x000fda0003f66270 */
[----:B------:R-:W-:Y:S05]  /*54c0*/  @P3 BRA `(.L_x_1289) ;  /* 0x0000000000503947 */ /* 0x000fea0003800000 */
[----:B------:R-:W0:Y:S01]  /*54d0*/  S2UR UR42, SR_CTAID.Y ;  /* 0x00000000002a79c3 */ /* 0x000e220000002600 */
[----:B------:R-:W1:Y:S01]  /*54e0*/  LDCU.64 UR34, c[0x0][0x3c8] ;  /* 0x00007900ff2277ac */ /* 0x000e620008000a00 */
[----:B0-----:R-:W-:Y:S01]  /*54f0*/  IMAD R242, R3, UR42, RZ ;  /* 0x0000002a03f27c24 */ /* 0x001fe2000f8e02ff */
[----:B------:R-:W0:Y:S04]  /*5500*/  LDCU UR42, c[0x0][0x3f8] ;  /* 0x00007f00ff2a77ac */ /* 0x000e280008000800 */
[----:B------:R-:W-:-:S04]  /*5510*/  IADD3 R241, P2, PT, R242, R0, RZ ;  /* 0x00000000f2f17210 */ /* 0x000fc80007f5e0ff */
[----:B------:R-:W-:Y:S02]  /*5520*/  LEA.HI.X.SX32 R242, R242, RZ, 0x1, P2 ;  /* 0x000000fff2f27211 */ /* 0x000fe400010f0eff */
[----:B-1----:R-:W-:-:S04]  /*5530*/  LEA R240, P2, R241, UR34, 0x2 ;  /* 0x00000022f1f07c11 */ /* 0x002fc8000f8410ff */
[----:B------:R-:W-:Y:S01]  /*5540*/  LEA.HI.X R241, R241, UR35, R242, 0x2, P2 ;  /* 0x00000023f1f17c11 */ /* 0x000fe200090f14f2 */
[----:B------:R-:W1:Y:S04]  /*5550*/  LDCU.64 UR34, c[0x0][0x3b8] ;  /* 0x00007700ff2277ac */ /* 0x000e680008000a00 */
        /* <DEDUP_REMOVED lines=8> */
[----:B-1----:R-:W-:-:S04]  /*55e0*/  LEA R240, P2, R241, UR34, 0x2 ;  /* 0x00000022f1f07c11 */ /* 0x002fc8000f8410ff */
[----:B------:R-:W-:-:S06]  /*55f0*/  LEA.HI.X R241, R241, UR35, R242, 0x2, P2 ;  /* 0x00000023f1f17c11 */ /* 0x000fcc00090f14f2 */
[----:B------:R-:W5:Y:S03]  /*5600*/  LDG.E.128 R240, desc[UR36][R240.64] ;  /* 0x00000024f0f07981 */ /* 0x000f66000c1e1d00 */
.L_x_1289:
[----:B------:R-:W-:Y:S05]  /*5610*/  BSYNC.RECONVERGENT B3 ;  /* 0x0000000000037941 */ /* 0x000fea0003800200 */
.L_x_1288:
[----:B------:R-:W-:Y:S04]  /*5620*/  STL.64 [R1+0x7c8], R10 ;  /* 0x0007c80a01007387 */ /* 0x000fe80000100a00 */
[----:B------:R0:W-:Y:S04]  /*5630*/  STL.64 [R1+0x7c0], R8 ;  /* 0x0007c00801007387 */ /* 0x0001e80000100a00 */
[----:B------:R1:W-:Y:S04]  /*5640*/  STL [R1+0x7b8], R6 ;  /* 0x0007b80601007387 */ /* 0x0003e80000100800 */
[----:B0-----:R-:W2:Y:S04]  /*5650*/  @P4 LDG.E.128 R8, desc[UR36][R250.64+0x20] ;  /* 0x00002024fa084981 */ /* 0x001ea8000c1e1d00 */
[----:B-1----:R-:W3:Y:S04]  /*5660*/  LDL R6, [R1+0x444] ;  /* 0x0004440001067983 */ /* 0x002ee80000100800 */
[----:B------:R0:W-:Y:S04]  /*5670*/  STL [R1+0x7b4], R5 ;  /* 0x0007b40501007387 */ /* 0x0001e80000100800 */
[----:B0-----:R-:W4:Y:S04]  /*5680*/  LDL R5, [R1+0x448] ;  /* 0x0004480001057983 */ /* 0x001f280000100800 */
[----:B------:R-:W-:Y:S04]  /*5690*/  STL [R1+0x7b0], R4 ;  /* 0x0007b00401007387 */ /* 0x000fe80000100800 */
[----:B------:R-:W-:Y:S04]  /*56a0*/  STL [R1+0x7ac], R3 ;  /* 0x0007ac0301007387 */ /* 0x000fe80000100800 */
[----:B------:R0:W-:Y:S04]  /*56b0*/  STL [R1+0x7a8], R2 ;  /* 0x0007a80201007387 */ /* 0x0001e80000100800 */
[----:B0-----:R-:W4:Y:S04]  /*56c0*/  LDL R2, [R1+0x44c] ;  /* 0x00044c0001027983 */ /* 0x001f280000100800 */
[----:B------:R0:W-:Y:S04]  /*56d0*/  STL [R1+0x7a4], R0 ;  /* 0x0007a40001007387 */ /* 0x0001e80000100800 */
[----:B0-----:R-:W4:Y:S01]  /*56e0*/  LDL R0, [R1+0x440] ;  /* 0x0004400001007983 */ /* 0x001f220000100800 */
[----:B------:R-:W-:Y:S01]  /*56f0*/  VOTEU.ANY UP0, P5 ;  /* 0x0000000000ff7886 */ /* 0x000fe20002800100 */
[----:B------:R-:W-:-:S02]  /*5700*/  PLOP3.LUT P2, PT, PT, PT, UP0, 0x80, 0x8 ;  /* 0x000000000008781c */ /* 0x000fc40003f4f008 */
[----:B------:R-:W-:Y:S01]  /*5710*/  PLOP3.LUT P3, PT, PT, PT, UP0, 0x80, 0x8 ;  /* 0x000000000008781c */ /* 0x000fe20003f6f008 */
[----:B--2---:R-:W-:Y:S01]  /*5720*/  IMAD.MOV.U32 R4, RZ, RZ, R9 ;  /* 0x000000ffff047224 */ /* 0x004fe200078e0009 */
[----:B------:R-:W-:Y:S01]  /*5730*/  MOV R250, R8 ;  /* 0x0000000800fa7202 */ /* 0x000fe20000000f00 */
[----:B------:R-:W-:Y:S02]  /*5740*/  IMAD.MOV.U32 R3, RZ, RZ, R10 ;  /* 0x000000ffff037224 */ /* 0x000fe400078e000a */
[----:B------:R-:W-:Y:S02]  /*5750*/  IMAD.MOV.U32 R251, RZ, RZ, R11 ;  /* 0x000000fffffb7224 */ /* 0x000fe400078e000b */
[----:B---3-5:R-:W-:Y:S01]  /*5760*/  FADD.FTZ R241, R6, R241 ;  /* 0x000000f106f17221 */ /* 0x028fe20000010000 */
[----:B------:R0:W5:Y:S04]  /*5770*/  LDL.LU.64 R10, [R1+0x7c8] ;  /* 0x0007c800010a7983 */ /* 0x0001680000300a00 */
[----:B------:R0:W5:Y:S01]  /*5780*/  LDL.LU.64 R8, [R1+0x7c0] ;  /* 0x0007c00001087983 */ /* 0x0001620000300a00 */
[----:B------:R-:W-:-:S03]  /*5790*/  @P2 FMUL.FTZ R241, R241, R4 ;  /* 0x00000004f1f12220 */ /* 0x000fc60000410000 */
[----:B------:R0:W5:Y:S01]  /*57a0*/  LDL.LU R6, [R1+0x7b8] ;  /* 0x0007b80001067983 */ /* 0x0001620000300800 */
[----:B----4-:R-:W-:-:S03]  /*57b0*/  FADD.FTZ R242, R5, R242 ;  /* 0x000000f205f27221 */ /* 0x010fc60000010000 */
[----:B------:R0:W5:Y:S01]  /*57c0*/  LDL.LU R5, [R1+0x7b4] ;  /* 0x0007b40001057983 */ /* 0x0001620000300800 */
[----:B------:R-:W-:-:S03]  /*57d0*/  @P3 FMUL.FTZ R242, R242, R3 ;  /* 0x00000003f2f23220 */ /* 0x000fc60000410000 */
[----:B------:R0:W5:Y:S04]  /*57e0*/  LDL.LU R4, [R1+0x7b0] ;  /* 0x0007b00001047983 */ /* 0x0001680000300800 */
[----:B------:R0:W5:Y:S01]  /*57f0*/  LDL.LU R3, [R1+0x7ac] ;  /* 0x0007ac0001037983 */ /* 0x0001620000300800 */
[----:B------:R-:W-:-:S03]  /*5800*/  FADD.FTZ R243, R2, R243 ;  /* 0x000000f302f37221 */ /* 0x000fc60000010000 */
[----:B------:R0:W5:Y:S01]  /*5810*/  LDL.LU R2, [R1+0x7a8] ;  /* 0x0007a80001027983 */ /* 0x0001620000300800 */
[----:B------:R-:W-:-:S03]  /*5820*/  FADD.FTZ R240, R0, R240 ;  /* 0x000000f000f07221 */ /* 0x000fc60000010000 */
[----:B------:R0:W5:Y:S01]  /*5830*/  LDL.LU R0, [R1+0x7a4] ;  /* 0x0007a40001007983 */ /* 0x0001620000300800 */
[----:B------:R-:W-:Y:S02]  /*5840*/  ISETP.GE.AND P2, PT, R249, R248, PT ;  /* 0x000000f8f900720c */ /* 0x000fe40003f46270 */
[----:B------:R-:W-:Y:S02]  /*5850*/  PLOP3.LUT P4, PT, PT, PT, UP0, 0x80, 0x8 ;  /* 0x000000000008781c */ /* 0x000fe40003f8f008 */
[----:B------:R-:W-:-:S11]  /*5860*/  PLOP3.LUT P5, PT, PT, PT, UP0, 0x80, 0x8 ;  /* 0x000000000008781c */ /* 0x000fd60003faf008 */
[----:B------:R-:W-:Y:S02]  /*5870*/  @P4 FMUL.FTZ R243, R243, R251 ;  /* 0x000000fbf3f34220 */ /* 0x000fe40000410000 */
[----:B------:R-:W-:Y:S01]  /*5880*/  @P5 FMUL.FTZ R240, R240, R250 ;  /* 0x000000faf0f05220 */ /* 0x000fe20000410000 */
[----:B0-----:R-:W-:Y:S06]  /*5890*/  @P2 BRA `(.L_x_1287) ;  /* 0x0000000000342947 */ /* 0x001fec0003800000 */
[----:B------:R-:W-:Y:S01]  /*58a0*/  S2UR UR34, SR_CTAID.Y ;  /* 0x00000000002279c3 */ /* 0x000fe20000002600 */
[----:B------:R-:W0:Y:S07]  /*58b0*/  LDCU UR42, c[0x0][0x3f8] ;  /* 0x00007f00ff2a77ac */ /* 0x000e2e0008000800 */
[----:B------:R-:W0:Y:S02]  /*58c0*/  S2UR UR35, SR_CTAID.X ;  /* 0x00000000002379c3 */ /* 0x000e240000002500 */
[----:B0-----:R-:W-:Y:S01]  /*58d0*/  UIMAD UR42, UR34, UR42, UR35 ;  /* 0x0000002a222a72a4 */ /* 0x001fe2000f8e0223 */
[----:B------:R-:W0:Y:S05]  /*58e0*/  LDCU.64 UR34, c[0x0][0x3b8] ;  /* 0x00007700ff2277ac */ /* 0x000e2a0008000a00 */
[----:B-----5:R-:W-:-:S04]  /*58f0*/  IMAD R250, R3, UR42, RZ ;  /* 0x0000002a03fa7c24 */ /* 0x020fc8000f8e02ff */
[----:B------:R-:W-:Y:S01]  /*5900*/  IMAD R251, R250, 0xc0, RZ ;  /* 0x000000c0fafb7824 */ /* 0x000fe200078e02ff */
[----:B------:R-:W-:-:S04]  /*5910*/  SHF.R.S32.HI R250, RZ, 0x1f, R249 ;  /* 0x0000001ffffa7819 */ /* 0x000fc800000114f9 */
[----:B------:R-:W-:-:S04]  /*5920*/  IADD3 R249, P2, PT, R251, R249, RZ ;  /* 0x000000f9fbf97210 */ /* 0x000fc80007f5e0ff */
[----:B------:R-:W-:Y:S02]  /*5930*/  LEA.HI.X.SX32 R251, R251, R250, 0x1, P2 ;  /* 0x000000fafbfb7211 */ /* 0x000fe400010f0eff */
[----:B0-----:R-:W-:-:S04]  /*5940*/  LEA R250, P2, R249, UR34, 0x2 ;  /* 0x00000022f9fa7c11 */ /* 0x001fc8000f8410ff */
[----:B------:R-:W-:-:S05]  /*5950*/  LEA.HI.X R251, R249, UR35, R251, 0x2, P2 ;  /* 0x00000023f9fb7c11 */ /* 0x000fca00090f14fb */
[----:B------:R0:W-:Y:S04]  /*5960*/  STG.E.128 desc[UR36][R250.64], R240 ;  /* 0x000000f0fa007986 */ /* 0x0001e8000c101d24 */
.L_x_1287:
[----:B------:R-:W-:Y:S05]  /*5970*/  BSYNC.RECONVERGENT B2 ;  /* 0x0000000000027941 */ /* 0x000fea0003800200 */
.L_x_1286:
[----:B------:R-:W-:Y:S04]  /*5980*/  BSSY.RECONVERGENT B2, `(.L_x_1290) ;  /* 0x0000062000027945 */ /* 0x000fe80003800200 */
[----:B------:R-:W-:Y:S05]  /*5990*/  @P0 BRA `(.L_x_1291) ;  /* 0x0000000400800947 */ /* 0x000fea0003800000 */
        /* <DEDUP_REMOVED lines=9> */
[----:B------:R-:W-:-:S13]  /*5a30*/  PLOP3.LUT P3, PT, PT, PT, UP0, 0x80, 0x8 ;  /* 0x000000000008781c */ /* 0x000fda0003f6f008 */
[----:B------:R-:W3:Y:S01]  /*5a40*/  @P3 LDC.64 R236, c[0x0][0x450] ;  /* 0x00011400ffec3b82 */ /* 0x000ee20000000a00 */
[----:B0-----:R-:W-:Y:S01]  /*5a50*/  @P2 IMAD R238, R239, UR39, R238 ;  /* 0x00000027efee2c24 */ /* 0x001fe2000f8e02ee */
[----:B------:R-:W-:Y:S01]  /*5a60*/  PLOP3.LUT P2, PT, PT, PT, UP0, 0x80, 0x8 ;  /* 0x000000000008781c */ /* 0x000fe20003f4f008 */
[----:B------:R-:W-:Y:S02]  /*5a70*/  IMAD.SHL.U32 R239, R252, 0x4, RZ ;  /* 0x00000004fcef7824 */ /* 0x000fe400078e00ff */
[----:B------:R-:W-:Y:S01]  /*5a80*/  @P4 IMAD R238, R238, 0xc0, RZ ;  /* 0x000000c0eeee4824 */ /* 0x000fe200078e02ff */
[----:B------:R-:W-:Y:S01]  /*5a90*/  PLOP3.LUT P4, PT, PT, PT, UP0, 0x80, 0x8 ;  /* 0x000000000008781c */ /* 0x000fe20003f8f008 */
[----:B-1----:R-:W-:-:S05]  /*5aa0*/  IMAD R249, R3, 0x8, R239 ;  /* 0x0000000803f97824 */ /* 0x002fca00078e02ef */
[----:B------:R-:W-:-:S03]  /*5ab0*/  ISETP.GE.AND P3, PT, R249, R248, PT ;  /* 0x000000f8f900720c */ /* 0x000fc60003f66270 */
[----:B---3--:R-:W-:Y:S01]  /*5ac0*/  @P2 IMAD.WIDE R250, R238, 0x4, R236 ;  /* 0x00000004eefa2825 */ /* 0x008fe200078e02ec */
[----:B------:R-:W-:Y:S02]  /*5ad0*/  CS2R R238, SRZ ;  /* 0x0000000000ee7805 */ /* 0x000fe4000001ff00 */
[----:B------:R-:W-:-:S07]  /*5ae0*/  CS2R R236, SRZ ;  /* 0x0000000000ec7805 */ /* 0x000fce000001ff00 */
        /* <DEDUP_REMOVED lines=18> */
[----:B-1----:R-:W-:-:S04]  /*5c10*/  LEA R236, P2, R237, UR34, 0x2 ;  /* 0x00000022edec7c11 */ /* 0x002fc8000f8410ff */
[----:B------:R-:W-:-:S06]  /*5c20*/  LEA.HI.X R237, R237, UR35, R238, 0x2, P2 ;  /* 0x00000023eded7c11 */ /* 0x000fcc00090f14ee */
[----:B------:R-:W5:Y:S03]  /*5c30*/  LDG.E.128 R236, desc[UR36][R236.64] ;  /* 0x00000024ecec7981 */ /* 0x000f66000c1e1d00 */
.L_x_1293:
[----:B------:R-:W-:Y:S05]  /*5c40*/  BSYNC.RECONVERGENT B3 ;  /* 0x0000000000037941 */ /* 0x000fea0003800200 */
.L_x_1292:
[----:B------:R-:W-:Y:S04]  /*5c50*/  STL.64 [R1+0x7c8], R10 ;  /* 0x0007c80a01007387 */ /* 0x000fe80000100a00 */
[----:B------:R0:W-:Y:S04]  /*5c60*/  STL.64 [R1+0x7c0], R8 ;  /* 0x0007c00801007387 */ /* 0x0001e80000100a00 */
[----:B------:R1:W-:Y:S04]  /*5c70*/  STL [R1+0x7b8], R6 ;  /* 0x0007b80601007387 */ /* 0x0003e80000100800 */
[----:B0-----:R-:W3:Y:S04]  /*5c80*/  @P4 LDG.E.128 R8, desc[UR36][R250.64+0x30] ;  /* 0x00003024fa084981 */ /* 0x001ee8000c1e1d00 */
[----:B-1----:R-:W2:Y:S04]  /*5c90*/  LDL R6, [R1+0x434] ;  /* 0x0004340001067983 */ /* 0x002ea80000100800 */
        /* <DEDUP_REMOVED lines=11> */
[----:B---3--:R-:W-:Y:S01]  /*5d50*/  IMAD.MOV.U32 R4, RZ, RZ, R9 ;  /* 0x000000ffff047224 */ /* 0x008fe200078e0009 */
[----:B------:R-:W-:Y:S01]  /*5d60*/  MOV R250, R8 ;  /* 0x0000000800fa7202 */ /* 0x000fe20000000f00 */
[----:B------:R-:W-:Y:S02]  /*5d70*/  IMAD.MOV.U32 R3, RZ, RZ, R10 ;  /* 0x000000ffff037224 */ /* 0x000fe400078e000a */
[----:B------:R-:W-:Y:S02]  /*5d80*/  IMAD.MOV.U32 R251, RZ, RZ, R11 ;  /* 0x000000fffffb7224 */ /* 0x000fe400078e000b */
[----:B--2--5:R-:W-:Y:S01]  /*5d90*/  FADD.FTZ R237, R6, R237 ;  /* 0x000000ed06ed7221 */ /* 0x024fe20000010000 */
        /* <DEDUP_REMOVED lines=32> */
.L_x_1291:
[----:B------:R-:W-:Y:S05]  /*5fa0*/  BSYNC.RECONVERGENT B2 ;  /* 0x0000000000027941 */ /* 0x000fea0003800200 */
.L_x_1290:
        /* <DEDUP_REMOVED lines=44> */
.L_x_1297:
[----:B------:R-:W-:Y:S05]  /*6270*/  BSYNC.RECONVERGENT B3 ;  /* 0x0000000000037941 */ /* 0x000fea0003800200 */
.L_x_1296:
        /* <DEDUP_REMOVED lines=16> */
[----:B--2---:R-:W-:Y:S02]  /*6380*/  IMAD.MOV.U32 R4, RZ, RZ, R9 ;  /* 0x000000ffff047224 */ /* 0x004fe400078e0009 */
[----:B------:R-:W-:Y:S02]  /*6390*/  IMAD.MOV.U32 R3, RZ, RZ, R10 ;  /* 0x000000ffff037224 */ /* 0x000fe400078e000a */
[----:B------:R-:W-:Y:S02]  /*63a0*/  IMAD.MOV.U32 R251, RZ, RZ, R11 ;  /* 0x000000fffffb7224 */ /* 0x000fe400078e000b */
[----:B---3-5:R-:W-:Y:S01]  /*63b0*/  FADD.FTZ R233, R6, R233 ;  /* 0x000000e906e97221 */ /* 0x028fe20000010000 */
[----:B------:R-:W-:Y:S01]  /*63c0*/  IMAD.MOV.U32 R250, RZ, RZ, R8 ;  /* 0x000000fffffa7224 */ /* 0x000fe200078e0008 */
[----:B------:R0:W5:Y:S02]  /*63d0*/  LDL.LU.64 R10, [R1+0x7c8] ;  /* 0x0007c800010a7983 */ /* 0x0001640000300a00 */
[----:B------:R-:W-:-:S02]  /*63e0*/  @P2 FMUL.FTZ R233, R233, R4 ;  /* 0x00000004e9e92220 */ /* 0x000fc40000410000 */
[----:B------:R0:W5:Y:S04]  /*63f0*/  LDL.LU.64 R8, [R1+0x7c0] ;  /* 0x0007c00001087983 */ /* 0x0001680000300a00 */
        /* <DEDUP_REMOVED lines=29> */
.L_x_1295:
[----:B------:R-:W-:Y:S05]  /*65d0*/  BSYNC.RECONVERGENT B2 ;  /* 0x0000000000027941 */ /* 0x000fea0003800200 */
.L_x_1294:
[----:B------:R-:W-:Y:S04]  /*65e0*/  BSSY.RECONVERGENT B2, `(.L_x_1298) ;  /* 0x0000064000027945 */ /* 0x000fe80003800200 */
[----:B------:R-:W-:Y:S05]  /*65f0*/  @P0 BRA `(.L_x_1299) ;  /* 0x0000000400880947 */ /* 0x000fea0003800000 */
[----:B-----5:R-:W-:Y:S01]  /*6600*/  ISETP.NE.AND P5, PT, R2, RZ, PT ;  /* 0x000000ff0200720c */ /* 0x020fe20003fa5270 */
[----:B------:R-:W-:Y:S01]  /*6610*/  BSSY.RECONVERGENT B3, `(.L_x_1300) ;  /* 0x000002a000037945 */ /* 0x000fe20003800200 */
[----:B01----:R-:W-:-:S11]  /*6620*/  LEA R249, R3, R252, 0x2 ;  /* 0x000000fc03f97211 */ /* 0x003fd600078e10ff */
        /* <DEDUP_REMOVED lines=13> */
[----:B------:R-:W-:Y:S02]  /*6700*/  PLOP3.LUT P4, PT, PT, PT, UP0, 0x80, 0x8 ;  /* 0x000000000008781c */ /* 0x000fe40003f8f008 */
[----:B------:R-:W-:-:S07]  /*6710*/  ISETP.GE.AND P3, PT, R231, R248, PT ;  /* 0x000000f8e700720c */ /* 0x000fce0003f66270 */
[----:B---3--:R-:W-:Y:S01]  /*6720*/  @P2 IMAD.WIDE R250, R230, 0x4, R228 ;  /* 0x00000004e6fa2825 */ /* 0x008fe200078e02e4 */
[----:B------:R-:W-:Y:S02]  /*6730*/  CS2R R230, SRZ ;  /* 0x0000000000e67805 */ /* 0x000fe4000001ff00 */
[----:B------:R-:W-:-:S03]  /*6740*/  CS2R R228, SRZ ;  /* 0x0000000000e47805 */ /* 0x000fc6000001ff00 */
[----:B------:R-:W-:Y:S05]  /*6750*/  @P3 BRA `(.L_x_1301) ;  /* 0x0000000000543947 */ /* 0x000fea0003800000 */
[----:B------:R-:W0:Y:S01]  /*6760*/  S2UR UR42, SR_CTAID.Y ;  /* 0x00000000002a79c3 */ /* 0x000e220000002600 */
[----:B------:R-:W1:Y:S01]  /*6770*/  LDCU.64 UR34, c[0x0][0x3c8] ;  /* 0x00007900ff2277ac */ /* 0x000e620008000a00 */
[----:B0-----:R-:W-:-:S05]  /*6780*/  IMAD R230, R3, UR42, RZ ;  /* 0x0000002a03e67c24 */ /* 0x001fca000f8e02ff */
[----:B------:R-:W-:-:S04]  /*6790*/  IADD3 R229, P2, PT, R230, R0, RZ ;  /* 0x00000000e6e57210 */ /* 0x000fc80007f5e0ff */
[----:B------:R-:W-:Y:S02]  /*67a0*/  LEA.HI.X.SX32 R230, R230, RZ, 0x1, P2 ;  /* 0x000000ffe6e67211 */ /* 0x000fe400010f0eff */
[C---:B-1----:R-:W-:Y:S01]  /*67b0*/  LEA R228, P2, R229.reuse, UR34, 0x2 ;  /* 0x00000022e5e47c11 */ /* 0x042fe2000f8410ff */
[----:B------:R-:W0:Y:S03]  /*67c0*/  LDCU UR34, c[0x0][0x3f8] ;  /* 0x00007f00ff2277ac */ /* 0x000e260008000800 */
[----:B------:R-:W-:-:S05]  /*67d0*/  LEA.HI.X R229, R229, UR35, R230, 0x2, P2 ;  /* 0x00000023e5e57c11 */ /* 0x000fca00090f14e6 */
[----:B------:R0:W3:Y:S01]  /*67e0*/  LDG.E R228, desc[UR36][R228.64] ;  /* 0x00000024e4e47981 */ /* 0x0000e2000c1e1900 */
[C---:B------:R-:W-:Y:S02]  /*67f0*/  IMAD R230, R3.reuse, UR44, RZ ;  /* 0x0000002c03e67c24 */ /* 0x040fe4000f8e02ff */
[----:B0-----:R-:W-:Y:S01]  /*6800*/  IMAD R229, R3, UR34, RZ ;  /* 0x0000002203e57c24 */ /* 0x001fe2000f8e02ff */
[----:B------:R-:W0:Y:S03]  /*6810*/  LDCU.64 UR34, c[0x0][0x3b8] ;  /* 0x00007700ff2277ac */ /* 0x000e260008000a00 */
[----:B---3--:R-:W-:-:S04]  /*6820*/  IMAD R229, R229, R228, RZ ;  /* 0x000000e4e5e57224 */ /* 0x008fc800078e02ff */
[----:B------:R-:W-:-:S04]  /*6830*/  IMAD R229, R229, 0x30, R249 ;  /* 0x00000030e5e57824 */ /* 0x000fc800078e02f9 */
[----:B------:R-:W-:-:S05]  /*6840*/  IMAD.SHL.U32 R229, R229, 0x4, RZ ;  /* 0x00000004e5e57824 */ /* 0x000fca00078e00ff */
[----:B------:R-:W-:Y:S02]  /*6850*/  SHF.R.S32.HI R228, RZ, 0x1f, R229 ;  /* 0x0000001fffe47819 */ /* 0x000fe400000114e5 */
[----:B------:R-:W-:-:S04]  /*6860*/  IADD3 R229, P2, PT, R230, R229, RZ ;  /* 0x000000e5e6e57210 */ /* 0x000fc80007f5e0ff */
[----:B------:R-:W-:Y:S02]  /*6870*/  LEA.HI.X.SX32 R230, R230, R228, 0x1, P2 ;  /* 0x000000e4e6e67211 */ /* 0x000fe400010f0eff */
[----:B0-----:R-:W-:-:S04]  /*6880*/  LEA R228, P2, R229, UR34, 0x2 ;  /* 0x00000022e5e47c11 */ /* 0x001fc8000f8410ff */
[----:B------:R-:W-:-:S06]  /*6890*/  LEA.HI.X R229, R229, UR35, R230, 0x2, P2 ;  /* 0x00000023e5e57c11 */ /* 0x000fcc00090f14e6 */
[----:B------:R-:W5:Y:S03]  /*68a0*/  LDG.E.128 R228, desc[UR36][R228.64] ;  /* 0x00000024e4e47981 */ /* 0x000f66000c1e1d00 */
.L_x_1301:
[----:B------:R-:W-:Y:S05]  /*68b0*/  BSYNC.RECONVERGENT B3 ;  /* 0x0000000000037941 */ /* 0x000fea0003800200 */
.L_x_1300:
        /* <DEDUP_REMOVED lines=34> */
[----:B------:R-:W-:Y:S01]  /*6ae0*/  IMAD.SHL.U32 R249, R249, 0x4, RZ ;  /* 0x00000004f9f97824 */ /* 0x000fe200078e00ff */
[----:B------:R-:W-:Y:S02]  /*6af0*/  PLOP3.LUT P4, PT, PT, PT, UP0, 0x80, 0x8 ;  /* 0x000000000008781c */ /* 0x000fe40003f8f008 */
[----:B------:R-:W-:Y:S02]  /*6b00*/  PLOP3.LUT P5, PT, PT, PT, UP0, 0x80, 0x8 ;  /* 0x000000000008781c */ /* 0x000fe40003faf008 */
[----:B------:R-:W-:-:S09]  /*6b10*/  ISETP.GE.AND P2, PT, R249, R248, PT ;  /* 0x000000f8f900720c */ /* 0x000fd20003f46270 */
[----:B------:R-:W-:Y:S02]  /*6b20*/  @P4 FMUL.FTZ R231, R231, R251 ;  /* 0x000000fbe7e74220 */ /* 0x000fe40000410000 */
[----:B------:R-:W-:Y:S02]  /*6b30*/  @P5 FMUL.FTZ R228, R228, R250 ;  /* 0x000000fae4e45220 */ /* 0x000fe40000410000 */
[----:B0-----:R-:W-:Y:S05]  /*6b40*/  @P2 BRA `(.L_x_1299) ;  /* 0x0000000000342947 */ /* 0x001fea0003800000 */
[----:B------:R-:W-:Y:S01]  /*6b50*/  S2UR UR34, SR_CTAID.Y ;  /* 0x00000000002279c3 */ /* 0x000fe20000002600 */
[----:B------:R-:W0:Y:S01]  /*6b60*/  LDCU UR42, c[0x0][0x3f8] ;  /* 0x00007f00ff2a77ac */ /* 0x000e220008000800 */
[----:B------:R-:W-:-:S06]  /*6b70*/  SHF.R.S32.HI R251, RZ, 0x1f, R249 ;  /* 0x0000001ffffb7819 */ /* 0x000fcc00000114f9 */
[----:B------:R-:W0:Y:S02]  /*6b80*/  S2UR UR35, SR_CTAID.X ;  /* 0x00000000002379c3 */ /* 0x000e240000002500 */
[----:B0-----:R-:W-:Y:S01]  /*6b90*/  UIMAD UR42, UR34, UR42, UR35 ;  /* 0x0000002a222a72a4 */ /* 0x001fe2000f8e0223 */
[----:B------:R-:W0:Y:S05]  /*6ba0*/  LDCU.64 UR34, c[0x0][0x3b8] ;  /* 0x00007700ff2277ac */ /* 0x000e2a0008000a00 */
[----:B-----5:R-:W-:-:S04]  /*6bb0*/  IMAD R250, R3, UR42, RZ ;  /* 0x0000002a03fa7c24 */ /* 0x020fc8000f8e02ff */
[----:B------:R-:W-:-:S05]  /*6bc0*/  IMAD R250, R250, 0xc0, RZ ;  /* 0x000000c0fafa7824 */ /* 0x000fca00078e02ff */
[----:B------:R-:W-:-:S04]  /*6bd0*/  IADD3 R249, P2, PT, R250, R249, RZ ;  /* 0x000000f9faf97210 */ /* 0x000fc80007f5e0ff */
[----:B------:R-:W-:Y:S02]  /*6be0*/  LEA.HI.X.SX32 R251, R250, R251, 0x1, P2 ;  /* 0x000000fbfafb7211 */ /* 0x000fe400010f0eff */
[----:B0-----:R-:W-:-:S04]  /*6bf0*/  LEA R250, P2, R249, UR34, 0x2 ;  /* 0x00000022f9fa7c11 */ /* 0x001fc8000f8410ff */
[----:B------:R-:W-:-:S05]  /*6c00*/  LEA.HI.X R251, R249, UR35, R251, 0x2, P2 ;  /* 0x00000023f9fb7c11 */ /* 0x000fca00090f14fb */
[----:B------:R0:W-:Y:S04]  /*6c10*/  STG.E.128 desc[UR36][R250.64], R228 ;  /* 0x000000e4fa007986 */ /* 0x0001e8000c101d24 */
.L_x_1299:
[----:B------:R-:W-:Y:S05]  /*6c20*/  BSYNC.RECONVERGENT B2 ;  /* 0x0000000000027941 */ /* 0x000fea0003800200 */
.L_x_1298:
[----:B------:R-:W-:Y:S04]  /*6c30*/  BSSY.RECONVERGENT B2, `(.L_x_1302) ;  /* 0x0000068000027945 */ /* 0x000fe80003800200 */
[----:B------:R-:W-:Y:S05]  /*6c40*/  @P0 BRA `(.L_x_1303) ;  /* 0x0000000400980947 */ /* 0x000fea0003800000 */
[----:B-----5:R-:W-:Y:S01]  /*6c50*/  ISETP.NE.AND P5, PT, R2, RZ, PT ;  /* 0x000000ff0200720c */ /* 0x020fe20003fa5270 */
[----:B01----:R-:W-:Y:S01]  /*6c60*/  IMAD R249, R3, 0x4, R252 ;  /* 0x0000000403f97824 */ /* 0x003fe200078e02fc */
[----:B------:R-:W-:Y:S03]  /*6c70*/  BSSY.RECONVERGENT B3, `(.L_x_1304) ;  /* 0x000002b000037945 */ /* 0x000fe60003800200 */
[----:B------:R-:W-:-:S04]  /*6c80*/  IMAD.IADD R227, R249, 0x1, R3 ;  /* 0x00000001f9e37824 */ /* 0x000fc800078e0203 */
[----:B------:R-:W-:-:S04]  /*6c90*/  IMAD.SHL.U32 R227, R227, 0x4, RZ ;  /* 0x00000004e3e37824 */ /* 0x000fc800078e00ff */
[----:B------:R-:W-:Y:S01]  /*6ca0*/  VOTEU.ANY UP0, P5 ;  /* 0x0000000000ff7886 */ /* 0x000fe20002800100 */
[----:B------:R-:W-:Y:S02]  /*6cb0*/  PLOP3.LUT P2, PT, PT, PT, UP0, 0x80, 0x8 ;  /* 0x000000000008781c */ /* 0x000fe40003f4f008 */
[----:B------:R-:W-:Y:S02]  /*6cc0*/  PLOP3.LUT P3, PT, PT, PT, UP0, 0x80, 0x8 ;  /* 0x000000000008781c */ /* 0x000fe40003f6f008 */
[----:B------:R-:W-:-:S09]  /*6cd0*/  ISETP.GE.AND P4, PT, R227, R248, PT ;  /* 0x000000f8e300720c */ /* 0x000fd20003f86270 */
[----:B------:R-:W0:Y:S01]  /*6ce0*/  @P2 S2R R226, SR_CTAID.X ;  /* 0x0000000000e22919 */ /* 0x000e220000002500 */
[----:B------:R-:W-:Y:S01]  /*6cf0*/  PLOP3.LUT P2, PT, PT, PT, UP0, 0x80, 0x8 ;  /* 0x000000000008781c */ /* 0x000fe20003f4f008 */
[----:B------:R-:W0:Y:S01]  /*6d00*/  @P3 LDC R224, c[0x0][0x3f8] ;  /* 0x0000fe00ffe03b82 */ /* 0x000e220000000800 */
[----:B------:R-:W-:-:S11]  /*6d10*/  PLOP3.LUT P3, PT, PT, PT, UP0, 0x80, 0x8 ;  /* 0x000000000008781c */ /* 0x000fd60003f6f008 */
[----:B0-----:R-:W-:Y:S01]  /*6d20*/  @P2 IMAD R226, R224, UR39, R226 ;  /* 0x00000027e0e22c24 */ /* 0x001fe2000f8e02e2 */
[----:B------:R-:W-:Y:S01]  /*6d30*/  PLOP3.LUT P2, PT, PT, PT, UP0, 0x80, 0x8 ;  /* 0x000000000008781c */ /* 0x000fe20003f4f008 */
[----:B------:R-:W3:Y:S01]  /*6d40*/  @P3 LDC.64 R224, c[0x0][0x450] ;  /* 0x00011400ffe03b82 */ /* 0x000ee20000000a00 */
[----:B------:R-:W-:-:S11]  /*6d50*/  PLOP3.LUT P3, PT, PT, PT, UP0, 0x80, 0x8 ;  /* 0x000000000008781c */ /* 0x000fd60003f6f008 */
[----:B------:R-:W-:Y:S01]  /*6d60*/  @P2 IMAD R226, R226, 0xc0, RZ ;  /* 0x000000c0e2e22824 */ /* 0x000fe200078e02ff */
[----:B------:R-:W-:-:S03]  /*6d70*/  PLOP3.LUT P2, PT, PT, PT, UP0, 0x80, 0x8 ;  /* 0x000000000008781c */ /* 0x000fc60003f4f008 */
[----:B---3--:R-:W-:Y:S01]  /*6d80*/  @P3 IMAD.WIDE R250, R226, 0x4, R224 ;  /* 0x00000004e2fa3825 */ /* 0x008fe200078e02e0 */
[----:B------:R-:W-:Y:S02]  /*6d90*/  CS2R R226, SRZ ;  /* 0x0000000000e27805 */ /* 0x000fe4000001ff00 */
[----:B------:R-:W-:Y:S01]  /*6da0*/  CS2R R224, SRZ ;  /* 0x0000000000e07805 */ /* 0x000fe2000001ff00 */
[----:B------:R-:W-:Y:S06]  /*6db0*/  @P4 BRA `(.L_x_1305) ;  /* 0x0000000000584947 */ /* 0x000fec0003800000 */
        /* <DEDUP_REMOVED lines=9> */
[----:B------:R-:W-:Y:S02]  /*6e50*/  IMAD.IADD R227, R249, 0x1, R3 ;  /* 0x00000001f9e37824 */ /* 0x000fe400078e0203 */
[C---:B------:R-:W-:Y:S02]  /*6e60*/  IMAD R226, R3.reuse, UR44, RZ ;  /* 0x0000002c03e27c24 */ /* 0x040fe4000f8e02ff */
[----:B0-----:R-:W-:Y:S01]  /*6e70*/  IMAD R225, R3, UR34, RZ ;  /* 0x0000002203e17c24 */ /* 0x001fe2000f8e02ff */
[----:B------:R-:W0:Y:S03]  /*6e80*/  LDCU.64 UR34, c[0x0][0x3b8] ;  /* 0x00007700ff2277ac */ /* 0x000e260008000a00 */
[----:B---3--:R-:W-:-:S04]  /*6e90*/  IMAD R225, R225, R224, RZ ;  /* 0x000000e0e1e17224 */ /* 0x008fc800078e02ff */
[----:B------:R-:W-:-:S05]  /*6ea0*/  IMAD R225, R225, 0x30, R227 ;  /* 0x00000030e1e17824 */ /* 0x000fca00078e02e3 */
[----:B------:R-:W-:-:S04]  /*6eb0*/  SHF.L.U32 R225, R225, 0x2, RZ ;  /* 0x00000002e1e17819 */ /* 0x000fc800000006ff */
[----:B------:R-:W-:Y:S02]  /*6ec0*/  SHF.R.S32.HI R224, RZ, 0x1f, R225 ;  /* 0x0000001fffe07819 */ /* 0x000fe400000114e1 */
[----:B------:R-:W-:-:S04]  /*6ed0*/  IADD3 R225, P3, PT, R226, R225, RZ ;  /* 0x000000e1e2e17210 */ /* 0x000fc80007f7e0ff */
[----:B------:R-:W-:Y:S02]  /*6ee0*/  LEA.HI.X.SX32 R226, R226, R224, 0x1, P3 ;  /* 0x000000e0e2e27211 */ /* 0x000fe400018f0eff */
[----:B0-----:R-:W-:-:S04]  /*6ef0*/  LEA R224, P3, R225, UR34, 0x2 ;  /* 0x00000022e1e07c11 */ /* 0x001fc8000f8610ff */
[----:B------:R-:W-:-:S06]  /*6f00*/  LEA.HI.X R225, R225, UR35, R226, 0x2, P3 ;  /* 0x00000023e1e17c11 */ /* 0x000fcc00098f14e2 */
[----:B------:R-:W5:Y:S03]  /*6f10*/  LDG.E.128 R224, desc[UR36][R224.64] ;  /* 0x00000024e0e07981 */ /* 0x000f66000c1e1d00 */
.L_x_1305:
[----:B------:R-:W-:Y:S05]  /*6f20*/  BSYNC.RECONVERGENT B3 ;  /* 0x0000000000037941 */ /* 0x000fea0003800200 */
.L_x_1304:
[----:B------:R-:W-:Y:S04]  /*6f30*/  STL.64 [R1+0x7c0], R10 ;  /* 0x0007c00a01007387 */ /* 0x000fe80000100a00 */
[----:B------:R0:W-:Y:S04]  /*6f40*/  STL.64 [R1+0x7b8], R8 ;  /* 0x0007b80801007387 */ /* 0x0001e80000100a00 */
[----:B------:R1:W-:Y:S04]  /*6f50*/  STL [R1+0x7b4], R6 ;  /* 0x0007b40601007387 */ /* 0x0003e80000100800 */
[----:B0-----:R-:W3:Y:S04]  /*6f60*/  @P2 LDG.E.128 R8, desc[UR36][R250.64+0x60] ;  /* 0x00006024fa082981 */ /* 0x001ee8000c1e1d00 */
[----:B-1----:R-:W2:Y:S04]  /*6f70*/  LDL R6, [R1+0x404] ;  /* 0x0004040001067983 */ /* 0x002ea80000100800 */
[----:B------:R-:W-:Y:S04]  /*6f80*/  STL [R1+0x7b0], R5 ;  /* 0x0007b00501007387 */ /* 0x000fe80000100800 */
[----:B------:R-:W-:Y:S04]  /*6f90*/  STL [R1+0x7ac], R4 ;  /* 0x0007ac0401007387 */ /* 0x000fe80000100800 */
[----:B------:R0:W-:Y:S04]  /*6fa0*/  STL [R1+0x7a8], R2 ;  /* 0x0007a80201007387 */ /* 0x0001e80000100800 */
[----:B0-----:R-:W4:Y:S04]  /*6fb0*/  LDL R2, [R1+0x40c] ;  /* 0x00040c0001027983 */ /* 0x001f280000100800 */
[----:B------:R0:W-:Y:S04]  /*6fc0*/  STL [R1+0x7a4], R0 ;  /* 0x0007a40001007387 */ /* 0x0001e80000100800 */
[----:B0-----:R-:W4:Y:S01]  /*6fd0*/  LDL R0, [R1+0x400] ;  /* 0x0004000001007983 */ /* 0x001f220000100800 */
[----:B------:R-:W-:Y:S01]  /*6fe0*/  VOTEU.ANY UP0, P5 ;  /* 0x0000000000ff7886 */ /* 0x000fe20002800100 */
[----:B---3--:R-:W-:-:S02]  /*6ff0*/  IMAD.MOV.U32 R4, RZ, RZ, R10 ;  /* 0x000000ffff047224 */ /* 0x008fc400078e000a */
[----:B------:R0:W-:Y:S01]  /*7000*/  @P2 STL [R1+0xc], R11 ;  /* 0x00000c0b01002387 */ /* 0x0001e20000100800 */
[----:B------:R-:W-:Y:S02]  /*7010*/  IMAD.MOV.U32 R5, RZ, RZ, R9 ;  /* 0x000000ffff057224 */ /* 0x000fe400078e0009 */
[----:B------:R-:W-:Y:S01]  /*7020*/  IMAD.MOV.U32 R251, RZ, RZ, R8 ;  /* 0x000000fffffb7224 */ /* 0x000fe200078e0008 */
[----:B0-----:R0:W5:Y:S04]  /*7030*/  LDL.LU.64 R10, [R1+0x7c0] ;  /* 0x0007c000010a7983 */ /* 0x0011680000300a00 */
[----:B------:R0:W5:Y:S04]  /*7040*/  LDL.LU.64 R8, [R1+0x7b8] ;  /* 0x0007b80001087983 */ /* 0x0001680000300a00 */
[----:B------:R-:W3:Y:S01]  /*7050*/  LDL R250, [R1+0x408] ;  /* 0x0004080001fa7983 */ /* 0x000ee20000100800 */
[----:B------:R-:W-:-:S02]  /*7060*/  PLOP3.LUT P2, PT, PT, PT, UP0, 0x80, 0x8 ;  /* 0x000000000008781c */ /* 0x000fc40003f4f008 */
[----:B------:R-:W-:Y:S01]  /*7070*/  PLOP3.LUT P3, PT, PT, PT, UP0, 0x80, 0x8 ;  /* 0x000000000008781c */ /* 0x000fe20003f6f008 */
[----:B------:R-:W-:Y:S02]  /*7080*/  IMAD.IADD R249, R249, 0x1, R3 ;  /* 0x00000001f9f97824 */ /* 0x000fe400078e0203 */
[----:B--2--5:R-:W-:Y:S02]  /*7090*/  FADD.FTZ R225, R6, R225 ;  /* 0x000000e106e17221 */ /* 0x024fe40000010000 */
[----:B------:R0:W5:Y:S01]  /*70a0*/  LDL.LU R6, [R1+0x7b4] ;  /* 0x0007b40001067983 */ /* 0x0001620000300800 */
[----:B----4-:R-:W-:-:S05]  /*70b0*/  FADD.FTZ R227, R2, R227 ;  /* 0x000000e302e37221 */ /* 0x010fca0000010000 */
[----:B------:R-:W-:Y:S01]  /*70c0*/  @P2 FMUL.FTZ R225, R225, R5 ;  /* 0x00000005e1e12220 */ /* 0x000fe20000410000 */
[----:B------:R-:W-:Y:S01]  /*70d0*/  FADD.FTZ R224, R0, R224 ;  /* 0x000000e000e07221 */ /* 0x000fe20000010000 */
[----:B---3--:R-:W-:Y:S01]  /*70e0*/  FADD.FTZ R226, R250, R226 ;  /* 0x000000e2fae27221 */ /* 0x008fe20000010000 */
[----:B------:R-:W-:Y:S02]  /*70f0*/  IMAD.SHL.U32 R250, R249, 0x4, RZ ;  /* 0x00000004f9fa7824 */ /* 0x000fe400078e00ff */
[----:B------:R-:W2:Y:S01]  /*7100*/  LDL.LU R249, [R1+0xc] ;  /* 0x00000c0001f97983 */ /* 0x000ea20000300800 */
[----:B------:R-:W-:-:S03]  /*7110*/  @P3 FMUL.FTZ R226, R226, R4 ;  /* 0x00000004e2e23220 */ /* 0x000fc60000410000 */
[----:B------:R0:W5:Y:S04]  /*7120*/  LDL.LU R5, [R1+0x7b0] ;  /* 0x0007b00001057983 */ /* 0x0001680000300800 */
[----:B------:R0:W5:Y:S04]  /*7130*/  LDL.LU R4, [R1+0x7ac] ;  /* 0x0007ac0001047983 */ /* 0x0001680000300800 */
[----:B------:R0:W5:Y:S04]  /*7140*/  LDL.LU R2, [R1+0x7a8] ;  /* 0x0007a80001027983 */ /* 0x0001680000300800 */
[----:B------:R0:W5:Y:S01]  /*7150*/  LDL.LU R0, [R1+0x7a4] ;  /* 0x0007a40001007983 */ /* 0x0001620000300800 */
[----:B------:R-:W-:-:S02]  /*7160*/  ISETP.GE.AND P2, PT, R250, R248, PT ;  /* 0x000000f8fa00720c */ /* 0x000fc40003f46270 */
[----:B------:R-:W-:Y:S02]  /*7170*/  PLOP3.LUT P4, PT, PT, PT, UP0, 0x80, 0x8 ;  /* 0x000000000008781c */ /* 0x000fe40003f8f008 */
[----:B------:R-:W-:-:S13]  /*7180*/  PLOP3.LUT P5, PT, PT, PT, UP0, 0x80, 0x8 ;  /* 0x000000000008781c */ /* 0x000fda0003faf008 */
[----:B------:R-:W-:Y:S01]  /*7190*/  @P5 FMUL.FTZ R224, R224, R251 ;  /* 0x000000fbe0e05220 */ /* 0x000fe20000410000 */
[----:B--2---:R-:W-:Y:S01]  /*71a0*/  @P4 FMUL.FTZ R227, R227, R249 ;  /* 0x000000f9e3e34220 */ /* 0x004fe20000410000 */
[----:B0-----:R-:W-:Y:S06]  /*71b0*/  @P2 BRA `(.L_x_1303) ;  /* 0x00000000003c2947 */ /* 0x001fec0003800000 */
[----:B------:R-:W-:Y:S01]  /*71c0*/  S2UR UR34, SR_CTAID.Y ;  /* 0x00000000002279c3 */ /* 0x000fe20000002600 */
[----:B------:R-:W0:Y:S07]  /*71d0*/  LDCU UR42, c[0x0][0x3f8] ;  /* 0x00007f00ff2a77ac */ /* 0x000e2e0008000800 */
[----:B------:R-:W0:Y:S02]  /*71e0*/  S2UR UR35, SR_CTAID.X ;  /* 0x00000000002379c3 */ /* 0x000e240000002500 */
[----:B0-----:R-:W-:Y:S01]  /*71f0*/  UIMAD UR42, UR34, UR42, UR35 ;  /* 0x0000002a222a72a4 */ /* 0x001fe2000f8e0223 */
[----:B------:R-:W0:Y:S05]  /*7200*/  LDCU.64 UR34, c[0x0][0x3b8] ;  /* 0x00007700ff2277ac */ /* 0x000e2a0008000a00 */
[----:B------:R-:W-:-:S04]  /*7210*/  IMAD R249, R3, UR42, RZ ;  /* 0x0000002a03f97c24 */ /* 0x000fc8000f8e02ff */
[----:B------:R-:W-:Y:S01]  /*7220*/  IMAD R251, R249, 0xc0, RZ ;  /* 0x000000c0f9fb7824 */ /* 0x000fe200078e02ff */
[----:B------:R-:W-:-:S05]  /*7230*/  SHF.R.S32.HI R249, RZ, 0x1f, R250 ;  /* 0x0000001ffff97819 */ /* 0x000fca00000114fa */
[----:B------:R1:W-:Y:S02]  /*7240*/  STL [R1], R249 ;  /* 0x000000f901007387 */ /* 0x0003e40000100800 */
[C---:B-1----:R-:W-:Y:S02]  /*7250*/  IADD3 R249, P2, PT, R251.reuse, R250, RZ ;  /* 0x000000fafbf97210 */ /* 0x042fe40007f5e0ff */
[----:B------:R-:W2:Y:S02]  /*7260*/  LDL.LU R250, [R1] ;  /* 0x0000000001fa7983 */ /* 0x000ea40000300800 */
[----:B--2---:R-:W-:Y:S02]  /*7270*/  LEA.HI.X.SX32 R251, R251, R250, 0x1, P2 ;  /* 0x000000fafbfb7211 */ /* 0x004fe400010f0eff */
[----:B0-----:R-:W-:-:S04]  /*7280*/  LEA R250, P2, R249, UR34, 0x2 ;  /* 0x00000022f9fa7c11 */ /* 0x001fc8000f8410ff */
[----:B------:R-:W-:-:S05]  /*7290*/  LEA.HI.X R251, R249, UR35, R251, 0x2, P2 ;  /* 0x00000023f9fb7c11 */ /* 0x000fca00090f14fb */
[----:B------:R0:W-:Y:S04]  /*72a0*/  STG.E.128 desc[UR36][R250.64], R224 ;  /* 0x000000e0fa007986 */ /* 0x0001e8000c101d24 */
.L_x_1303:
[----:B------:R-:W-:Y:S05]  /*72b0*/  BSYNC.RECONVERGENT B2 ;  /* 0x0000000000027941 */ /* 0x000fea0003800200 */
.L_x_1302:
[C---:B01---5:R-:W-:Y:S01]  /*72c0*/  LEA R249, R3.reuse, R252, 0x2 ;  /* 0x000000fc03f97211 */ /* 0x063fe200078e10ff */
[----:B------:R-:W-:Y:S04]  /*72d0*/  BSSY.RECONVERGENT B2, `(.L_x_1306) ;  /* 0x0000061000027945 */ /* 0x000fe80003800200 */
[----:B------:R-:W-:Y:S01]  /*72e0*/  IMAD R252, R3, 0x2, R249 ;  /* 0x0000000203fc7824 */ /* 0x000fe200078e02f9 */
[----:B------:R-:W-:Y:S06]  /*72f0*/  @P0 BRA `(.L_x_1307) ;  /* 0x0000000400780947 */ /* 0x000fec0003800000 */
[----:B------:R-:W-:Y:S01]  /*7300*/  ISETP.NE.AND P5, PT, R2, RZ, PT ;  /* 0x000000ff0200720c */ /* 0x000fe20003fa5270 */
[----:B------:R-:W-:Y:S01]  /*7310*/  IMAD.SHL.U32 R249, R252, 0x4, RZ ;  /* 0x00000004fcf97824 */ /* 0x000fe200078e00ff */
[----:B------:R-:W-:Y:S11]  /*7320*/  BSSY.RECONVERGENT B3, `(.L_x_1308) ;  /* 0x0000027000037945 */ /* 0x000ff60003800200 */
[----:B------:R-:W-:Y:S01]  /*7330*/  VOTEU.ANY UP0, P5 ;  /* 0x0000000000ff7886 */ /* 0x000fe20002800100 */
[----:B------:R-:W-:-:S02]  /*7340*/  PLOP3.LUT P2, PT, PT, PT, UP0, 0x80, 0x8 ;  /* 0x000000000008781c */ /* 0x000fc40003f4f008 */
[----:B------:R-:W-:Y:S02]  /*7350*/  PLOP3.LUT P3, PT, PT, PT, UP0, 0x80, 0x8 ;  /* 0x000000000008781c */ /* 0x000fe40003f6f008 */
[----:B------:R-:W-:-:S09]  /*7360*/  PLOP3.LUT P4, PT, PT, PT, UP0, 0x80, 0x8 ;  /* 0x000000000008781c */ /* 0x000fd20003f8f008 */
[----:B------:R-:W0:Y:S01]  /*7370*/  @P2 S2R R222, SR_CTAID.X ;  /* 0x0000000000de2919 */ /* 0x000e220000002500 */
[----:B------:R-:W-:Y:S01]  /*7380*/  PLOP3.LUT P2, PT, PT, PT, UP0, 0x80, 0x8 ;  /* 0x000000000008781c */ /* 0x000fe20003f4f008 */
[----:B------:R-:W0:Y:S01]  /*7390*/  @P3 LDC R223, c[0x0][0x3f8] ;  /* 0x0000fe00ffdf3b82 */ /* 0x000e220000000800 */
[----:B------:R-:W-:-:S07]  /*73a0*/  PLOP3.LUT P3, PT, PT, PT, UP0, 0x80, 0x8 ;  /* 0x000000000008781c */ /* 0x000fce0003f6f008 */
[----:B------:R-:W3:Y:S01]  /*73b0*/  @P4 LDC.64 R220, c[0x0][0x450] ;  /* 0x00011400ffdc4b82 */ /* 0x000ee20000000a00 */
[----:B------:R-:W-:-:S03]  /*73c0*/  PLOP3.LUT P4, PT, PT, PT, UP0, 0x80, 0x8 ;  /* 0x000000000008781c */ /* 0x000fc60003f8f008 */
[----:B0-----:R-:W-:Y:S01]  /*73d0*/  @P2 IMAD R222, R223, UR39, R222 ;  /* 0x00000027dfde2c24 */ /* 0x001fe2000f8e02de */
[----:B------:R-:W-:-:S09]  /*73e0*/  ISETP.GE.AND P2, PT, R249, R248, PT ;  /* 0x000000f8f900720c */ /* 0x000fd20003f46270 */
        /* <DEDUP_REMOVED lines=26> */
.L_x_1309:
[----:B------:R-:W-:Y:S05]  /*7590*/  BSYNC.RECONVERGENT B3 ;  /* 0x0000000000037941 */ /* 0x000fea0003800200 */
.L_x_1308:
[----:B------:R-:W-:Y:S04]  /*75a0*/  STL.64 [R1+0x7c8], R10 ;  /* 0x0007c80a01007387 */ /* 0x000fe80000100a00 */
[----:B------:R0:W-:Y:S04]  /*75b0*/  STL.64 [R1+0x7c0], R8 ;  /* 0x0007c00801007387 */ /* 0x0001e80000100a00 */
[----:B------:R1:W-:Y:S04]  /*75c0*/  STL [R1+0x7b8], R6 ;  /* 0x0007b80601007387 */ /* 0x0003e80000100800 */
[----:B0-----:R-:W3:Y:S04]  /*75d0*/  @P4 LDG.E.128 R8, desc[UR36][R250.64+0x70] ;  /* 0x00007024fa084981 */ /* 0x001ee8000c1e1d00 */
[----:B-1----:R-:W2:Y:S04]  /*75e0*/  LDL R6, [R1+0x3f4] ;  /* 0x0003f40001067983 */ /* 0x002ea80000100800 */
[----:B------:R-:W-:Y:S04]  /*75f0*/  STL [R1+0x7b4], R5 ;  /* 0x0007b40501007387 */ /* 0x000fe80000100800 */
[----:B------:R0:W-:Y:S04]  /*7600*/  STL [R1+0x7b0], R4 ;  /* 0x0007b00401007387 */ /* 0x0001e80000100800 */
[----:B0-----:R-:W4:Y:S04]  /*7610*/  LDL R4, [R1+0x3f8] ;  /* 0x0003f80001047983 */ /* 0x001f280000100800 */
        /* <DEDUP_REMOVED lines=11> */
[----:B--2--5:R-:W-:Y:S01]  /*76d0*/  FADD.FTZ R221, R6, R221 ;  /* 0x000000dd06dd7221 */ /* 0x024fe20000010000 */
[----:B------:R-:W-:Y:S02]  /*76e0*/  IMAD.MOV.U32 R251, RZ, RZ, R11 ;  /* 0x000000fffffb7224 */ /* 0x000fe400078e000b */
[----:B------:R0:W5:Y:S03]  /*76f0*/  LDL.LU.64 R10, [R1+0x7c8] ;  /* 0x0007c800010a7983 */ /* 0x0001660000300a00 */
[----:B------:R-:W-:Y:S01]  /*7700*/  @P4 FMUL.FTZ R221, R221, R5 ;  /* 0x00000005dddd4220 */ /* 0x000fe20000410000 */
[----:B------:R0:W5:Y:S04]  /*7710*/  LDL.LU.64 R8, [R1+0x7c0] ;  /* 0x0007c00001087983 */ /* 0x0001680000300a00 */
[----:B------:R0:W5:Y:S04]  /*7720*/  LDL.LU R6, [R1+0x7b8] ;  /* 0x0007b80001067983 */ /* 0x0001680000300800 */
[----:B------:R0:W5:Y:S01]  /*7730*/  LDL.LU R5, [R1+0x7b4] ;  /* 0x0007b40001057983 */ /* 0x0001620000300800 */
[----:B----4-:R-:W-:-:S03]  /*7740*/  FADD.FTZ R222, R4, R222 ;  /* 0x000000de04de7221 */ /* 0x010fc60000010000 */
[----:B------:R0:W5:Y:S01]  /*7750*/  LDL.LU R4, [R1+0x7b0] ;  /* 0x0007b00001047983 */ /* 0x0001620000300800 */
[----:B------:R-:W-:-:S03]  /*7760*/  @P3 FMUL.FTZ R222, R222, R3 ;  /* 0x00000003dede3220 */ /* 0x000fc60000410000 */
[----:B------:R0:W5:Y:S01]  /*7770*/  LDL.LU R3, [R1+0x7ac] ;  /* 0x0007ac0001037983 */ /* 0x0001620000300800 */
[----:B------:R-:W-:-:S03]  /*7780*/  FADD.FTZ R223, R2, R223 ;  /* 0x000000df02df7221 */ /* 0x000fc60000010000 */
[----:B------:R0:W5:Y:S01]  /*7790*/  LDL.LU R2, [R1+0x7a8] ;  /* 0x0007a80001027983 */ /* 0x0001620000300800 */
[----:B------:R-:W-:-:S03]  /*77a0*/  FADD.FTZ R220, R0, R220 ;  /* 0x000000dc00dc7221 */ /* 0x000fc60000010000 */
[----:B------:R0:W5:Y:S01]  /*77b0*/  LDL.LU R0, [R1+0x7a4] ;  /* 0x0007a40001007983 */ /* 0x0001620000300800 */
        /* <DEDUP_REMOVED lines=18> */
.L_x_1307:
[----:B------:R-:W-:Y:S05]  /*78e0*/  BSYNC.RECONVERGENT B2 ;  /* 0x0000000000027941 */ /* 0x000fea0003800200 */
.L_x_1306:
[----:B------:R-:W-:Y:S04]  /*78f0*/  BSSY.RECONVERGENT B2, `(.L_x_1310) ;  /* 0x0000062000027945 */ /* 0x000fe80003800200 */
[----:B------:R-:W-:Y:S05]  /*7900*/  @P0 BRA `(.L_x_1311) ;  /* 0x0000000400800947 */ /* 0x000fea0003800000 */
[----:B------:R-:W2:Y:S01]  /*7910*/  LDL R249, [R1+0x30] ;  /* 0x0000300001f97983 */ /* 0x000ea20000100800 */
[----:B-----5:R-:W-:Y:S01]  /*7920*/  ISETP.NE.AND P5, PT, R2, RZ, PT ;  /* 0x000000ff0200720c */ /* 0x020fe20003fa5270 */
[----:B------:R-:W-:-:S12]  /*7930*/  BSSY.RECONVERGENT B3, `(.L_x_1312) ;  /* 0x0000028000037945 */ /* 0x000fd80003800200 */
        /* <DEDUP_REMOVED lines=8> */
[----:B------:R-:W0:Y:S01]  /*79c0*/  @P2 LDC.64 R216, c[0x0][0x450] ;  /* 0x00011400ffd82b82 */ /* 0x000e220000000a00 */
[----:B------:R-:W-:Y:S01]  /*79d0*/  PLOP3.LUT P2, PT, PT, PT, UP0, 0x80, 0x8 ;  /* 0x000000000008781c */ /* 0x000fe20003f4f008 */
[----:B-1----:R-:W-:-:S04]  /*79e0*/  @P3 IMAD R218, R219, UR39, R218 ;  /* 0x00000027dbda3c24 */ /* 0x002fc8000f8e02da */
[----:B------:R-:W-:Y:S01]  /*79f0*/  @P4 IMAD R218, R218, 0xc0, RZ ;  /* 0x000000c0dada4824 */ /* 0x000fe200078e02ff */
[----:B------:R-:W-:-:S07]  /*7a00*/  PLOP3.LUT P4, PT, PT, PT, UP0, 0x80, 0x8 ;  /* 0x000000000008781c */ /* 0x000fce0003f8f008 */
[----:B0--3--:R-:W-:Y:S01]  /*7a10*/  @P2 IMAD.WIDE R250, R218, 0x4, R216 ;  /* 0x00000004dafa2825 */ /* 0x009fe200078e02d8 */
        /* <DEDUP_REMOVED lines=25> */
.L_x_1313:
[----:B------:R-:W-:Y:S05]  /*7bb0*/  BSYNC.RECONVERGENT B3 ;  /* 0x0000000000037941 */ /* 0x000fea0003800200 */
.L_x_1312:
        /* <DEDUP_REMOVED lines=39> */
[----:B-1----:R-:W-:Y:S06]  /*7e30*/  @P2 BRA `(.L_x_1311) ;  /* 0x0000000000342947 */ /* 0x002fec0003800000 */
        /* <DEDUP_REMOVED lines=13> */
.L_x_1311:
[----:B------:R-:W-:Y:S05]  /*7f10*/  BSYNC.RECONVERGENT B2 ;  /* 0x0000000000027941 */ /* 0x000fea0003800200 */
.L_x_1310:
[----:B------:R-:W-:Y:S04]  /*7f20*/  BSSY.RECONVERGENT B2, `(.L_x_1314) ;  /* 0x0000064000027945 */ /* 0x000fe80003800200 */
[----:B------:R-:W-:Y:S05]  /*7f30*/  @P0 BRA `(.L_x_1315) ;  /* 0x0000000400880947 */ /* 0x000fea0003800000 */
[----:B-----5:R-:W-:Y:S01]  /*7f40*/  ISETP.NE.AND P5, PT, R2, RZ, PT ;  /* 0x000000ff0200720c */ /* 0x020fe20003fa5270 */
[----:B------:R-:W-:Y:S01]  /*7f50*/  BSSY.RECONVERGENT B3, `(.L_x_1316) ;  /* 0x000002a000037945 */ /* 0x000fe20003800200 */
[----:B------:R-:W-:-:S11]  /*7f60*/  LEA R249, R3, R252, 0x1 ;  /* 0x000000fc03f97211 */ /* 0x000fd600078e08ff */
        /* <DEDUP_REMOVED lines=8> */
[----:B------:R-:W1:Y:S01]  /*7ff0*/  @P3 LDC.64 R212, c[0x0][0x450] ;  /* 0x00011400ffd43b82 */ /* 0x000e620000000a00 */
[----:B0-----:R-:W-:Y:S01]  /*8000*/  @P2 IMAD R214, R215, UR39, R214 ;  /* 0x00000027d7d62c24 */ /* 0x001fe2000f8e02d6 */
[----:B------:R-:W-:Y:S01]  /*8010*/  PLOP3.LUT P2, PT, PT, PT, UP0, 0x80, 0x8 ;  /* 0x000000000008781c */ /* 0x000fe20003f4f008 */
[----:B------:R-:W-:Y:S02]  /*8020*/  IMAD.SHL.U32 R215, R249, 0x4, RZ ;  /* 0x00000004f9d77824 */ /* 0x000fe400078e00ff */
[----:B------:R-:W-:Y:S01]  /*8030*/  @P4 IMAD R214, R214, 0xc0, RZ ;  /* 0x000000c0d6d64824 */ /* 0x000fe200078e02ff */
[----:B------:R-:W-:Y:S02]  /*8040*/  PLOP3.LUT P4, PT, PT, PT, UP0, 0x80, 0x8 ;  /* 0x000000000008781c */ /* 0x000fe40003f8f008 */
[----:B------:R-:W-:-:S07]  /*8050*/  ISETP.GE.AND P3, PT, R215, R248, PT ;  /* 0x000000f8d700720c */ /* 0x000fce0003f66270 */
[----:B-1-3--:R-:W-:Y:S01]  /*8060*/  @P2 IMAD.WIDE R250, R214, 0x4, R212 ;  /* 0x00000004d6fa2825 */ /* 0x00afe200078e02d4 */
        /* <DEDUP_REMOVED lines=24> */
.L_x_1317:
[----:B------:R-:W-:Y:S05]  /*81f0*/  BSYNC.RECONVERGENT B3 ;  /* 0x0000000000037941 */ /* 0x000fea0003800200 */
.L_x_1316:
        /* <DEDUP_REMOVED lines=54> */
.L_x_1315:
[----:B------:R-:W-:Y:S05]  /*8560*/  BSYNC.RECONVERGENT B2 ;  /* 0x0000000000027941 */ /* 0x000fea0003800200 */
.L_x_1314:
[----:B------:R-:W-:Y:S04]  /*8570*/  BSSY.RECONVERGENT B2, `(.L_x_1318) ;  /* 0x0000068000027945 */ /* 0x000fe80003800200 */
[----:B------:R-:W-:Y:S05]  /*8580*/  @P0 BRA `(.L_x_1319) ;  /* 0x0000000400980947 */ /* 0x000fea0003800000 */
[----:B-----5:R-:W-:Y:S01]  /*8590*/  ISETP.NE.AND P5, PT, R2, RZ, PT ;  /* 0x000000ff0200720c */ /* 0x020fe20003fa5270 */
[----:B------:R-:W-:Y:S01]  /*85a0*/  IMAD R249, R3, 0x2, R252 ;  /* 0x0000000203f97824 */ /* 0x000fe200078e02fc */
        /* <DEDUP_REMOVED lines=13> */
[----:B------:R-:W1:Y:S01]  /*8680*/  @P3 LDC.64 R208, c[0x0][0x450] ;  /* 0x00011400ffd03b82 */ /* 0x000e620000000a00 */
[----:B------:R-:W-:-:S11]  /*8690*/  PLOP3.LUT P3, PT, PT, PT, UP0, 0x80, 0x8 ;  /* 0x000000000008781c */ /* 0x000fd60003f6f008 */
[----:B------:R-:W-:Y:S01]  /*86a0*/  @P2 IMAD R210, R210, 0xc0, RZ ;  /* 0x000000c0d2d22824 */ /* 0x000fe200078e02ff */
[----:B------:R-:W-:-:S03]  /*86b0*/  PLOP3.LUT P2, PT, PT, PT, UP0, 0x80, 0x8 ;  /* 0x000000000008781c */ /* 0x000fc60003f4f008 */
[----:B-1-3--:R-:W-:Y:S01]  /*86c0*/  @P3 IMAD.WIDE R250, R210, 0x4, R208 ;  /* 0x00000004d2fa3825 */ /* 0x00afe200078e02d0 */
        /* <DEDUP_REMOVED lines=25> */
.L_x_1321:
[----:B------:R-:W-:Y:S05]  /*8860*/  BSYNC.RECONVERGENT B3 ;  /* 0x0000000000037941 */ /* 0x000fea0003800200 */
.L_x_1320:
        /* <DEDUP_REMOVED lines=56> */
.L_x_1319:
[----:B------:R-:W-:Y:S05]  /*8bf0*/  BSYNC.RECONVERGENT B2 ;  /* 0x0000000000027941 */ /* 0x000fea0003800200 */
.L_x_1318:
[----:B------:R-:W-:Y:S04]  /*8c00*/  BSSY.RECONVERGENT B2, `(.L_x_1322) ;  /* 0x0000068000027945 */ /* 0x000fe80003800200 */
[----:B------:R-:W-:Y:S05]  /*8c10*/  @P0 BRA `(.L_x_1323) ;  /* 0x0000000400980947 */ /* 0x000fea0003800000 */
[----:B-----5:R-:W-:Y:S01]  /*8c20*/  ISETP.NE.AND P5, PT, R2, RZ, PT ;  /* 0x000000ff0200720c */ /* 0x020fe20003fa5270 */
[----:B------:R-:W-:Y:S01]  /*8c30*/  BSSY.RECONVERGENT B3, `(.L_x_1324) ;  /* 0x000002c000037945 */ /* 0x000fe20003800200 */
[----:B------:R-:W-:-:S05]  /*8c40*/  LEA R249, R3, R252, 0x1 ;  /* 0x000000fc03f97211 */ /* 0x000fca00078e08ff */
[----:B------:R-:W-:-:S04]  /*8c50*/  IMAD R207, R3, 0x2, R249 ;  /* 0x0000000203cf7824 */ /* 0x000fc800078e02f9 */
[----:B------:R-:W-:Y:S02]  /*8c60*/  IMAD.SHL.U32 R207, R207, 0x4, RZ ;  /* 0x00000004cfcf7824 */ /* 0x000fe400078e00ff */
        /* <DEDUP_REMOVED lines=27> */
[C---:B------:R-:W-:Y:S02]  /*8e20*/  IMAD R207, R3.reuse, 0x2, R249 ;  /* 0x0000000203cf7824 */ /* 0x040fe400078e02f9 */
        /* <DEDUP_REMOVED lines=12> */
.L_x_1325:
[----:B------:R-:W-:Y:S05]  /*8ef0*/  BSYNC.RECONVERGENT B3 ;  /* 0x0000000000037941 */ /* 0x000fea0003800200 */
.L_x_1324:
        /* <DEDUP_REMOVED lines=12> */
[----:B---3--:R-:W-:-:S02]  /*8fc0*/  MOV R4, R10 ;  /* 0x0000000a00047202 */ /* 0x008fc40000000f00 */
        /* <DEDUP_REMOVED lines=8> */
[----:B------:R-:W-:Y:S02]  /*9050*/  IMAD R249, R3, 0x2, R249 ;  /* 0x0000000203f97824 */ /* 0x000fe400078e02f9 */
        /* <DEDUP_REMOVED lines=34> */
.L_x_1323:
[----:B------:R-:W-:Y:S05]  /*9280*/  BSYNC.RECONVERGENT B2 ;  /* 0x0000000000027941 */ /* 0x000fea0003800200 */
.L_x_1322:
[C---:B-----5:R-:W-:Y:S01]  /*9290*/  IMAD R249, R3.reuse, 0x2, R252 ;  /* 0x0000000203f97824 */ /* 0x060fe200078e02fc */
[----:B------:R-:W-:Y:S04]  /*92a0*/  BSSY.RECONVERGENT B2, `(.L_x_1326) ;  /* 0x0000064000027945 */ /* 0x000fe80003800200 */
[----:B------:R1:W-:Y:S02]  /*92b0*/  STL [R1+0x14], R249 ;  /* 0x000014f901007387 */ /* 0x0003e40000100800 */
[----:B-1----:R-:W-:-:S05]  /*92c0*/  IMAD R249, R3, 0x2, R249 ;  /* 0x0000000203f97824 */ /* 0x002fca00078e02f9 */
[----:B------:R-:W-:Y:S01]  /*92d0*/  IADD3 R252, PT, PT, R249, R3, RZ ;  /* 0x00000003f9fc7210 */ /* 0x000fe20007ffe0ff */
        /* <DEDUP_REMOVED lines=8> */
[----:B------:R-:W1:Y:S01]  /*9360*/  @P2 S2R R202, SR_CTAID.X ;  /* 0x0000000000ca2919 */ /* 0x000e620000002500 */
[----:B------:R-:W-:Y:S01]  /*9370*/  PLOP3.LUT P2, PT, PT, PT, UP0, 0x80, 0x8 ;  /* 0x000000000008781c */ /* 0x000fe20003f4f008 */
[----:B------:R-:W1:Y:S01]  /*9380*/  @P3 LDC R203, c[0x0][0x3f8] ;  /* 0x0000fe00ffcb3b82 */ /* 0x000e620000000800 */
[----:B------:R-:W-:-:S07]  /*9390*/  PLOP3.LUT P3, PT, PT, PT, UP0, 0x80, 0x8 ;  /* 0x000000000008781c */ /* 0x000fce0003f6f008 */
[----:B------:R-:W0:Y:S01]  /*93a0*/  @P4 LDC.64 R200, c[0x0][0x450] ;  /* 0x00011400ffc84b82 */ /* 0x000e220000000a00 */
[----:B------:R-:W-:-:S03]  /*93b0*/  PLOP3.LUT P4, PT, PT, PT, UP0, 0x80, 0x8 ;  /* 0x000000000008781c */ /* 0x000fc60003f8f008 */
[----:B-1----:R-:W-:Y:S01]  /*93c0*/  @P2 IMAD R202, R203, UR39, R202 ;  /* 0x00000027cbca2c24 */ /* 0x002fe2000f8e02ca */
[----:B------:R-:W-:-:S09]  /*93d0*/  ISETP.GE.AND P2, PT, R249, R248, PT ;  /* 0x000000f8f900720c */ /* 0x000fd20003f46270 */
[----:B------:R-:W-:Y:S01]  /*93e0*/  @P4 IMAD R202, R202, 0xc0, RZ ;  /* 0x000000c0caca4824 */ /* 0x000fe200078e02ff */
[----:B------:R-:W-:-:S03]  /*93f0*/  PLOP3.LUT P4, PT, PT, PT, UP0, 0x80, 0x8 ;  /* 0x000000000008781c */ /* 0x000fc60003f8f008 */
[----:B0--3--:R-:W-:Y:S01]  /*9400*/  @P3 IMAD.WIDE R250, R202, 0x4, R200 ;  /* 0x00000004cafa3825 */ /* 0x009fe200078e02c8 */
        /* <DEDUP_REMOVED lines=24> */
.L_x_1329:
[----:B------:R-:W-:Y:S05]  /*9590*/  BSYNC.RECONVERGENT B3 ;  /* 0x0000000000037941 */ /* 0x000fea0003800200 */
.L_x_1328:
        /* <DEDUP_REMOVED lines=52> */
.L_x_1327:
[----:B------:R-:W-:Y:S05]  /*98e0*/  BSYNC.RECONVERGENT B2 ;  /* 0x0000000000027941 */ /* 0x000fea0003800200 */
.L_x_1326:
[----:B-----5:R-:W-:Y:S01]  /*98f0*/  IMAD.IADD R249, R252, 0x1, R3 ;  /* 0x00000001fcf97824 */ /* 0x020fe200078e0203 */
[----:B------:R-:W-:Y:S04]  /*9900*/  BSSY.RECONVERGENT B2, `(.L_x_1330) ;  /* 0x0000063000027945 */ /* 0x000fe80003800200 */
[----:B------:R0:W-:Y:S01]  /*9910*/  STL [R1+0x10], R249 ;  /* 0x000010f901007387 */ /* 0x0001e20000100800 */
[----:B------:R-:W-:Y:S05]  /*9920*/  @P0 BRA `(.L_x_1331) ;  /* 0x0000000400800947 */ /* 0x000fea0003800000 */
[----:B------:R-:W-:Y:S01]  /*9930*/  ISETP.NE.AND P5, PT, R2, RZ, PT ;  /* 0x000000ff0200720c */ /* 0x000fe20003fa5270 */
[----:B0-----:R-:W-:Y:S01]  /*9940*/  IMAD.SHL.U32 R249, R249, 0x4, RZ ;  /* 0x00000004f9f97824 */ /* 0x001fe200078e00ff */
        /* <DEDUP_REMOVED lines=9> */
[----:B------:R-:W1:Y:S01]  /*99e0*/  @P4 LDC.64 R196, c[0x0][0x450] ;  /* 0x00011400ffc44b82 */ /* 0x000e620000000a00 */
[----:B------:R-:W-:-:S03]  /*99f0*/  PLOP3.LUT P4, PT, PT, PT, UP0, 0x80, 0x8 ;  /* 0x000000000008781c */ /* 0x000fc60003f8f008 */
[----:B0-----:R-:W-:Y:S01]  /*9a00*/  @P2 IMAD R198, R199, UR39, R198 ;  /* 0x00000027c7c62c24 */ /* 0x001fe2000f8e02c6 */
[----:B------:R-:W-:-:S09]  /*9a10*/  ISETP.GE.AND P2, PT, R249, R248, PT ;  /* 0x000000f8f900720c */ /* 0x000fd20003f46270 */
        /* <DEDUP_REMOVED lines=8> */
[----:B------:R-:W3:Y:S01]  /*9aa0*/  LDL R199, [R1+0x10] ;  /* 0x0000100001c77983 */ /* 0x000ee20000100800 */
[----:B0-----:R-:W-:-:S05]  /*9ab0*/  IMAD R198, R3, UR42, RZ ;  /* 0x0000002a03c67c24 */ /* 0x001fca000f8e02ff */
[----:B------:R-:W-:-:S04]  /*9ac0*/  IADD3 R197, P3, PT, R198, R0, RZ ;  /* 0x00000000c6c57210 */ /* 0x000fc80007f7e0ff */
[----:B------:R-:W-:Y:S02]  /*9ad0*/  LEA.HI.X.SX32 R198, R198, RZ, 0x1, P3 ;  /* 0x000000ffc6c67211 */ /* 0x000fe400018f0eff */
[C---:B-1----:R-:W-:Y:S01]  /*9ae0*/  LEA R196, P3, R197.reuse, UR34, 0x2 ;  /* 0x00000022c5c47c11 */ /* 0x042fe2000f8610ff */
[----:B------:R-:W0:Y:S03]  /*9af0*/  LDCU UR34, c[0x0][0x3f8] ;  /* 0x00007f00ff2277ac */ /* 0x000e260008000800 */
[----:B------:R-:W-:-:S05]  /*9b00*/  LEA.HI.X R197, R197, UR35, R198, 0x2, P3 ;  /* 0x00000023c5c57c11 */ /* 0x000fca00098f14c6 */
[----:B------:R0:W2:Y:S01]  /*9b10*/  LDG.E R196, desc[UR36][R196.64] ;  /* 0x00000024c4c47981 */ /* 0x0000a2000c1e1900 */
[C---:B------:R-:W-:Y:S02]  /*9b20*/  IMAD R198, R3.reuse, UR44, RZ ;  /* 0x0000002c03c67c24 */ /* 0x040fe4000f8e02ff */
[----:B0-----:R-:W-:Y:S01]  /*9b30*/  IMAD R197, R3, UR34, RZ ;  /* 0x0000002203c57c24 */ /* 0x001fe2000f8e02ff */
[----:B------:R-:W0:Y:S03]  /*9b40*/  LDCU.64 UR34, c[0x0][0x3b8] ;  /* 0x00007700ff2277ac */ /* 0x000e260008000a00 */
[----:B--2---:R-:W-:-:S04]  /*9b50*/  IMAD R197, R197, R196, RZ ;  /* 0x000000c4c5c57224 */ /* 0x004fc800078e02ff */
[----:B---3--:R-:W-:-:S04]  /*9b60*/  IMAD R197, R197, 0x30, R199 ;  /* 0x00000030c5c57824 */ /* 0x008fc800078e02c7 */
[----:B------:R-:W-:-:S05]  /*9b70*/  IMAD.SHL.U32 R197, R197, 0x4, RZ ;  /* 0x00000004c5c57824 */ /* 0x000fca00078e00ff */
[----:B------:R-:W-:Y:S02]  /*9b80*/  SHF.R.S32.HI R196, RZ, 0x1f, R197 ;  /* 0x0000001fffc47819 */ /* 0x000fe400000114c5 */
[----:B------:R-:W-:-:S04]  /*9b90*/  IADD3 R197, P3, PT, R198, R197, RZ ;  /* 0x000000c5c6c57210 */ /* 0x000fc80007f7e0ff */
[----:B------:R-:W-:Y:S02]  /*9ba0*/  LEA.HI.X.SX32 R198, R198, R196, 0x1, P3 ;  /* 0x000000c4c6c67211 */ /* 0x000fe400018f0eff */
[----:B0-----:R-:W-:-:S04]  /*9bb0*/  LEA R196, P3, R197, UR34, 0x2 ;  /* 0x00000022c5c47c11 */ /* 0x001fc8000f8610ff */
[----:B------:R-:W-:-:S06]  /*9bc0*/  LEA.HI.X R197, R197, UR35, R198, 0x2, P3 ;  /* 0x00000023c5c57c11 */ /* 0x000fcc00098f14c6 */
[----:B------:R-:W5:Y:S03]  /*9bd0*/  LDG.E.128 R196, desc[UR36][R196.64] ;  /* 0x00000024c4c47981 */ /* 0x000f66000c1e1d00 */
.L_x_1333:
[----:B------:R-:W-:Y:S05]  /*9be0*/  BSYNC.RECONVERGENT B3 ;  /* 0x0000000000037941 */ /* 0x000fea0003800200 */
.L_x_1332:
        /* <DEDUP_REMOVED lines=20> */
[----:B------:R-:W-:Y:S01]  /*9d30*/  IMAD.MOV.U32 R250, RZ, RZ, R8 ;  /* 0x000000fffffa7224 */ /* 0x000fe200078e0008 */
[----:B------:R0:W5:Y:S04]  /*9d40*/  LDL.LU.64 R10, [R1+0x7c8] ;  /* 0x0007c800010a7983 */ /* 0x0001680000300a00 */
        /* <DEDUP_REMOVED lines=30> */
.L_x_1331:
[----:B------:R-:W-:Y:S05]  /*9f30*/  BSYNC.RECONVERGENT B2 ;  /* 0x0000000000027941 */ /* 0x000fea0003800200 */
.L_x_1330:
[----:B------:R-:W-:Y:S04]  /*9f40*/  BSSY.RECONVERGENT B2, `(.L_x_1334) ;  /* 0x0000062000027945 */ /* 0x000fe80003800200 */
[----:B------:R-:W-:Y:S05]  /*9f50*/  @P0 BRA `(.L_x_1335) ;  /* 0x0000000400800947 */ /* 0x000fea0003800000 */
[----:B0-----:R-:W2:Y:S01]  /*9f60*/  LDL.LU R249, [R1+0x10] ;  /* 0x0000100001f97983 */ /* 0x001ea20000300800 */
        /* <DEDUP_REMOVED lines=12> */
[----:B0-----:R-:W-:-:S10]  /*a030*/  @P2 IMAD R194, R195, UR39, R194 ;  /* 0x00000027c3c22c24 */ /* 0x001fd4000f8e02c2 */
[----:B------:R-:W-:Y:S01]  /*a040*/  @P4 IMAD R194, R194, 0xc0, RZ ;  /* 0x000000c0c2c24824 */ /* 0x000fe200078e02ff */
[----:B------:R-:W-:-:S03]  /*a050*/  PLOP3.LUT P4, PT, PT, PT, UP0, 0x80, 0x8 ;  /* 0x000000000008781c */ /* 0x000fc60003f8f008 */
[----:B-1-3--:R-:W-:Y:S01]  /*a060*/  @P3 IMAD.WIDE R250, R194, 0x4, R192 ;  /* 0x00000004c2fa3825 */ /* 0x00afe200078e02c0 */
[----:B------:R-:W-:Y:S02]  /*a070*/  CS2R R194, SRZ ;  /* 0x0000000000c27805 */ /* 0x000fe4000001ff00 */
[----:B------:R-:W-:Y:S01]  /*a080*/  CS2R R192, SRZ ;  /* 0x0000000000c07805 */ /* 0x000fe2000001ff00 */
[----:B--2---:R-:W-:-:S04]  /*a090*/  IMAD.IADD R249, R249, 0x1, R3 ;  /* 0x00000001f9f97824 */ /* 0x004fc800078e0203 */
[----:B------:R-:W-:-:S05]  /*a0a0*/  IMAD.SHL.U32 R249, R249, 0x4, RZ ;  /* 0x00000004f9f97824 */ /* 0x000fca00078e00ff */
        /* <DEDUP_REMOVED lines=22> */
.L_x_1337:
[----:B------:R-:W-:Y:S05]  /*a210*/  BSYNC.RECONVERGENT B3 ;  /* 0x0000000000037941 */ /* 0x000fea0003800200 */
.L_x_1336:
[----:B------:R-:W-:Y:S04]  /*a220*/  STL.64 [R1+0x7c8], R10 ;  /* 0x0007c80a01007387 */ /* 0x000fe80000100a00 */
[----:B------:R0:W-:Y:S04]  /*a230*/  STL.64 [R1+0x7c0], R8 ;  /* 0x0007c00801007387 */ /* 0x0001e80000100a00 */
[----:B------:R1:W-:Y:S04]  /*a240*/  STL [R1+0x7b8], R6 ;  /* 0x0007b80601007387 */ /* 0x0003e80000100800 */
[----:B0-----:R-:W2:Y:S04]  /*a250*/  @P4 LDG.E.128 R8, desc[UR36][R250.64+0xe0] ;  /* 0x0000e024fa084981 */ /* 0x001ea8000c1e1d00 */
[----:B-1----:R-:W3:Y:S04]  /*a260*/  LDL R6, [R1+0x384] ;  /* 0x0003840001067983 */ /* 0x002ee80000100800 */
        /* <DEDUP_REMOVED lines=14> */
[----:B---3-5:R-:W-:Y:S01]  /*a350*/  FADD.FTZ R193, R6, R193 ;  /* 0x000000c106c17221 */ /* 0x028fe20000010000 */
        /* <DEDUP_REMOVED lines=32> */
.L_x_1335:
[----:B------:R-:W-:Y:S05]  /*a560*/  BSYNC.RECONVERGENT B2 ;  /* 0x0000000000027941 */ /* 0x000fea0003800200 */
.L_x_1334:
[----:B------:R-:W-:Y:S04]  /*a570*/  BSSY.RECONVERGENT B2, `(.L_x_1338) ;  /* 0x000006c000027945 */ /* 0x000fe80003800200 */
[----:B------:R-:W-:Y:S05]  /*a580*/  @P0 BRA `(.L_x_1339) ;  /* 0x0000000400a80947 */ /* 0x000fea0003800000 */
[----:B0-----:R-:W2:Y:S01]  /*a590*/  LDL R249, [R1+0x14] ;  /* 0x0000140001f97983 */ /* 0x001ea20000100800 */
        /* <DEDUP_REMOVED lines=10> */
[----:B------:R-:W1:Y:S01]  /*a640*/  @P2 LDC.64 R188, c[0x0][0x450] ;  /* 0x00011400ffbc2b82 */ /* 0x000e620000000a00 */
[----:B------:R-:W-:Y:S01]  /*a650*/  PLOP3.LUT P2, PT, PT, PT, UP0, 0x80, 0x8 ;  /* 0x000000000008781c */ /* 0x000fe20003f4f008 */
[----:B0-----:R-:W-:-:S04]  /*a660*/  @P3 IMAD R190, R191, UR39, R190 ;  /* 0x00000027bfbe3c24 */ /* 0x001fc8000f8e02be */
[----:B------:R-:W-:Y:S01]  /*a670*/  @P4 IMAD R190, R190, 0xc0, RZ ;  /* 0x000000c0bebe4824 */ /* 0x000fe200078e02ff */
[----:B------:R-:W-:-:S07]  /*a680*/  PLOP3.LUT P4, PT, PT, PT, UP0, 0x80, 0x8 ;  /* 0x000000000008781c */ /* 0x000fce0003f8f008 */
[----:B-1-3--:R-:W-:Y:S01]  /*a690*/  @P2 IMAD.WIDE R250, R190, 0x4, R188 ;  /* 0x00000004befa2825 */ /* 0x00afe200078e02bc */
[----:B------:R-:W-:-:S03]  /*a6a0*/  CS2R R188, SRZ ;  /* 0x0000000000bc7805 */ /* 0x000fc6000001ff00 */
[----:B--2---:R-:W-:-:S04]  /*a6b0*/  IMAD R249, R3, 0x2, R249 ;  /* 0x0000000203f97824 */ /* 0x004fc800078e02f9 */
[----:B------:R-:W-:-:S04]  /*a6c0*/  IMAD R249, R3, 0x2, R249 ;  /* 0x0000000203f97824 */ /* 0x000fc800078e02f9 */
[----:B------:R-:W-:-:S04]  /*a6d0*/  IMAD R249, R3, 0x2, R249 ;  /* 0x0000000203f97824 */ /* 0x000fc800078e02f9 */
[----:B------:R-:W-:-:S05]  /*a6e0*/  IMAD.SHL.U32 R191, R249, 0x4, RZ ;  /* 0x00000004f9bf7824 */ /* 0x000fca00078e00ff */
[----:B------:R-:W-:Y:S02]  /*a6f0*/  ISETP.GE.AND P3, PT, R191, R248, PT ;  /* 0x000000f8bf00720c */ /* 0x000fe40003f66270 */
[----:B------:R-:W-:-:S11]  /*a700*/  CS2R R190, SRZ ;  /* 0x0000000000be7805 */ /* 0x000fd6000001ff00 */
        /* <DEDUP_REMOVED lines=22> */
.L_x_1341:
[----:B------:R-:W-:Y:S05]  /*a870*/  BSYNC.RECONVERGENT B3 ;  /* 0x0000000000037941 */ /* 0x000fea0003800200 */
.L_x_1340:
[----:B------:R-:W-:Y:S04]  /*a880*/  STL.64 [R1+0x7c0], R10 ;  /* 0x0007c00a01007387 */ /* 0x000fe80000100a00 */
[----:B------:R0:W-:Y:S04]  /*a890*/  STL.64 [R1+0x7b8], R8 ;  /* 0x0007b80801007387 */ /* 0x0001e80000100a00 */
[----:B------:R-:W2:Y:S04]  /*a8a0*/  LDL.LU R249, [R1+0x14] ;  /* 0x0000140001f97983 */ /* 0x000ea80000300800 */
[----:B------:R1:W-:Y:S04]  /*a8b0*/  STL [R1+0x7b4], R6 ;  /* 0x0007b40601007387 */ /* 0x0003e80000100800 */
[----:B0-----:R-:W3:Y:S04]  /*a8c0*/  @P4 LDG.E.128 R8, desc[UR36][R250.64+0xf0] ;  /* 0x0000f024fa084981 */ /* 0x001ee8000c1e1d00 */
[----:B-1----:R-:W4:Y:S04]  /*a8d0*/  LDL R6, [R1+0x374] ;  /* 0x0003740001067983 */ /* 0x002f280000100800 */
        /* <DEDUP_REMOVED lines=14> */
[----:B--2---:R-:W-:Y:S01]  /*a9c0*/  IMAD R249, R3, 0x2, R249 ;  /* 0x0000000203f97824 */ /* 0x004fe200078e02f9 */
[----:B------:R-:W-:-:S02]  /*a9d0*/  PLOP3.LUT P2, PT, PT, PT, UP0, 0x80, 0x8 ;  /* 0x000000000008781c */ /* 0x000fc40003f4f008 */
[----:B------:R-:W-:Y:S01]  /*a9e0*/  PLOP3.LUT P3, PT, PT, PT, UP0, 0x80, 0x8 ;  /* 0x000000000008781c */ /* 0x000fe20003f6f008 */
[C---:B------:R-:W-:Y:S02]  /*a9f0*/  IMAD R249, R3.reuse, 0x2, R249 ;  /* 0x0000000203f97824 */ /* 0x040fe400078e02f9 */
[----:B----45:R-:W-:Y:S02]  /*aa00*/  FADD.FTZ R189, R6, R189 ;  /* 0x000000bd06bd7221 */ /* 0x030fe40000010000 */
[----:B------:R0:W5:Y:S01]  /*aa10*/  LDL.LU R6, [R1+0x7b4] ;  /* 0x0007b40001067983 */ /* 0x0001620000300800 */
[----:B------:R-:W-:Y:S01]  /*aa20*/  LEA R249, R3, R249, 0x1 ;  /* 0x000000f903f97211 */ /* 0x000fe200078e08ff */
[----:B------:R-:W-:-:S04]  /*aa30*/  FADD.FTZ R191, R2, R191 ;  /* 0x000000bf02bf7221 */ /* 0x000fc80000010000 */
        /* <DEDUP_REMOVED lines=31> */
.L_x_1339:
[----:B------:R-:W-:Y:S05]  /*ac30*/  BSYNC.RECONVERGENT B2 ;  /* 0x0000000000027941 */ /* 0x000fea0003800200 */
.L_x_1338:
        /* <DEDUP_REMOVED lines=44> */
.L_x_1345:
[----:B------:R-:W-:Y:S05]  /*af00*/  BSYNC.RECONVERGENT B3 ;  /* 0x0000000000037941 */ /* 0x000fea0003800200 */
.L_x_1344:
        /* <DEDUP_REMOVED lines=53> */
.L_x_1343:
[----:B------:R-:W-:Y:S05]  /*b260*/  BSYNC.RECONVERGENT B2 ;  /* 0x0000000000027941 */ /* 0x000fea0003800200 */
.L_x_1342:
[----:B------:R-:W-:Y:S04]  /*b270*/  BSSY.RECONVERGENT B2, `(.L_x_1346) ;  /* 0x0000066000027945 */ /* 0x000fe80003800200 */
[----:B------:R-:W-:Y:S05]  /*b280*/  @P0 BRA `(.L_x_1347) ;  /* 0x0000000400900947 */ /* 0x000fea0003800000 */
[----:B-----5:R-:W-:Y:S01]  /*b290*/  ISETP.NE.AND P5, PT, R2, RZ, PT ;  /* 0x000000ff0200720c */ /* 0x020fe20003fa5270 */
[----:B0-----:R-:W-:Y:S01]  /*b2a0*/  IMAD R249, R3, 0x2, R252 ;  /* 0x0000000203f97824 */ /* 0x001fe200078e02fc */
[----:B------:R-:W-:Y:S03]  /*b2b0*/  BSSY.RECONVERGENT B3, `(.L_x_1348) ;  /* 0x000002b000037945 */ /* 0x000fe60003800200 */
[----:B------:R-:W-:-:S04]  /*b2c0*/  IMAD.IADD R249, R249, 0x1, R3 ;  /* 0x00000001f9f97824 */ /* 0x000fc800078e0203 */
[----:B------:R-:W-:-:S04]  /*b2d0*/  IMAD R249, R3, 0x2, R249 ;  /* 0x0000000203f97824 */ /* 0x000fc800078e02f9 */
        /* <DEDUP_REMOVED lines=10> */
[----:B0-----:R-:W-:Y:S02]  /*b380*/  @P3 IMAD R182, R183, UR39, R182 ;  /* 0x00000027b7b63c24 */ /* 0x001fe4000f8e02b6 */
[----:B------:R-:W-:Y:S02]  /*b390*/  IMAD.SHL.U32 R183, R249, 0x4, RZ ;  /* 0x00000004f9b77824 */ /* 0x000fe400078e00ff */
[----:B------:R-:W-:Y:S01]  /*b3a0*/  @P4 IMAD R182, R182, 0xc0, RZ ;  /* 0x000000c0b6b64824 */ /* 0x000fe200078e02ff */
[----:B------:R-:W-:Y:S02]  /*b3b0*/  PLOP3.LUT P4, PT, PT, PT, UP0, 0x80, 0x8 ;  /* 0x000000000008781c */ /* 0x000fe40003f8f008 */
[----:B------:R-:W-:-:S05]  /*b3c0*/  ISETP.GE.AND P3, PT, R183, R248, PT ;  /* 0x000000f8b700720c */ /* 0x000fca0003f66270 */
[----:B-1-3--:R-:W-:Y:S01]  /*b3d0*/  @P2 IMAD.WIDE R250, R182, 0x4, R180 ;  /* 0x00000004b6fa2825 */ /* 0x00afe200078e02b4 */
[----:B------:R-:W-:Y:S02]  /*b3e0*/  CS2R R182, SRZ ;  /* 0x0000000000b67805 */ /* 0x000fe4000001ff00 */
[----:B------:R-:W-:-:S05]  /*b3f0*/  CS2R R180, SRZ ;  /* 0x0000000000b47805 */ /* 0x000fca000001ff00 */
        /* <DEDUP_REMOVED lines=22> */
.L_x_1349:
[----:B------:R-:W-:Y:S05]  /*b560*/  BSYNC.RECONVERGENT B3 ;  /* 0x0000000000037941 */ /* 0x000fea0003800200 */
.L_x_1348:
        /* <DEDUP_REMOVED lines=15> */
[----:B------:R-:W-:Y:S02]  /*b660*/  PLOP3.LUT P3, PT, PT, PT, UP0, 0x80, 0x8 ;  /* 0x000000000008781c */ /* 0x000fe40003f6f008 */
[----:B---3--:R-:W-:Y:S01]  /*b670*/  MOV R4, R9 ;  /* 0x0000000900047202 */ /* 0x008fe20000000f00 */
[----:B------:R-:W-:Y:S02]  /*b680*/  IMAD.MOV.U32 R3, RZ, RZ, R10 ;  /* 0x000000ffff037224 */ /* 0x000fe400078e000a */
[----:B------:R-:W-:Y:S02]  /*b690*/  IMAD.MOV.U32 R251, RZ, RZ, R11 ;  /* 0x000000fffffb7224 */ /* 0x000fe400078e000b */
[----:B--2--5:R-:W-:Y:S01]  /*b6a0*/  FADD.FTZ R181, R6, R181 ;  /* 0x000000b506b57221 */ /* 0x024fe20000010000 */
        /* <DEDUP_REMOVED lines=34> */
.L_x_1347:
[----:B------:R-:W-:Y:S05]  /*b8d0*/  BSYNC.RECONVERGENT B2 ;  /* 0x0000000000027941 */ /* 0x000fea0003800200 */
.L_x_1346:
[----:B0----5:R-:W-:Y:S01]  /*b8e0*/  IMAD R249, R3, 0x2, R252 ;  /* 0x0000000203f97824 */ /* 0x021fe200078e02fc */
[----:B------:R-:W-:Y:S04]  /*b8f0*/  BSSY.RECONVERGENT B2, `(.L_x_1350) ;  /* 0x0000064000027945 */ /* 0x000fe80003800200 */
[----:B------:R-:W-:-:S05]  /*b900*/  IADD3 R249, PT, PT, R249, R3, RZ ;  /* 0x00000003f9f97210 */ /* 0x000fca0007ffe0ff */
[----:B------:R-:W-:-:S04]  /*b910*/  IMAD R249, R3, 0x2, R249 ;  /* 0x0000000203f97824 */ /* 0x000fc800078e02f9 */
[----:B------:R-:W-:Y:S01]  /*b920*/  IMAD.IADD R252, R3, 0x1, R249 ;  /* 0x0000000103fc7824 */ /* 0x000fe200078e02f9 */
        /* <DEDUP_REMOVED lines=43> */
.L_x_1353:
[----:B------:R-:W-:Y:S05]  /*bbe0*/  BSYNC.RECONVERGENT B3 ;  /* 0x0000000000037941 */ /* 0x000fea0003800200 */
.L_x_1352:
        /* <DEDUP_REMOVED lines=52> */
.L_x_1351:
[----:B------:R-:W-:Y:S05]  /*bf30*/  BSYNC.RECONVERGENT B2 ;  /* 0x0000000000027941 */ /* 0x000fea0003800200 */
.L_x_1350:
[----:B------:R-:W-:Y:S01]  /*bf40*/  BSSY.RECONVERGENT B2, `(.L_x_1354) ;  /* 0x0000062000027945 */ /* 0x000fe20003800200 */
[----:B-----5:R-:W-:-:S03]  /*bf50*/  IMAD.IADD R252, R252, 0x1, R3 ;  /* 0x00000001fcfc7824 */ /* 0x020fc600078e0203 */
[----:B------:R-:W-:Y:S05]  /*bf60*/  @P0 BRA `(.L_x_1355) ;  /* 0x00000004007c0947 */ /* 0x000fea0003800000 */
[----:B------:R-:W-:Y:S01]  /*bf70*/  ISETP.NE.AND P5, PT, R2, RZ, PT ;  /* 0x000000ff0200720c */ /* 0x000fe20003fa5270 */
[----:B------:R-:W-:Y:S01]  /*bf80*/  IMAD.SHL.U32 R249, R252, 0x4, RZ ;  /* 0x00000004fcf97824 */ /* 0x000fe200078e00ff */
[----:B------:R-:W-:Y:S11]  /*bf90*/  BSSY.RECONVERGENT B3, `(.L_x_1356) ;  /* 0x0000028000037945 */ /* 0x000ff60003800200 */
[----:B------:R-:W-:Y:S01]  /*bfa0*/  VOTEU.ANY UP0, P5 ;  /* 0x0000000000ff7886 */ /* 0x000fe20002800100 */
[----:B------:R-:W-:-:S02]  /*bfb0*/  PLOP3.LUT P2, PT, PT, PT, UP0, 0x80, 0x8 ;  /* 0x000000000008781c */ /* 0x000fc40003f4f008 */
[----:B------:R-:W-:Y:S02]  /*bfc0*/  PLOP3.LUT P3, PT, PT, PT, UP0, 0x80, 0x8 ;  /* 0x000000000008781c */ /* 0x000fe40003f6f008 */
[----:B------:R-:W-:-:S09]  /*bfd0*/  PLOP3.LUT P4, PT, PT, PT, UP0, 0x80, 0x8 ;  /* 0x000000000008781c */ /* 0x000fd20003f8f008 */
[----:B------:R-:W5:Y:S01]  /*bfe0*/  @P2 S2R R174, SR_CTAID.X ;  /* 0x0000000000ae2919 */ /* 0x000f620000002500 */
[----:B------:R-:W-:Y:S01]  /*bff0*/  PLOP3.LUT P2, PT, PT, PT, UP0, 0x80, 0x8 ;  /* 0x000000000008781c */ /* 0x000fe20003f4f008 */
[----:B------:R-:W5:Y:S01]  /*c000*/  @P3 LDC R175, c[0x0][0x3f8] ;  /* 0x0000fe00ffaf3b82 */ /* 0x000f620000000800 */
[----:B------:R-:W-:-:S07]  /*c010*/  PLOP3.LUT P3, PT, PT, PT, UP0, 0x80, 0x8 ;  /* 0x000000000008781c */ /* 0x000fce0003f6f008 */
[----:B------:R-:W0:Y:S01]  /*c020*/  @P4 LDC.64 R172, c[0x0][0x450] ;  /* 0x00011400ffac4b82 */ /* 0x000e220000000a00 */
[----:B------:R-:W-:-:S03]  /*c030*/  PLOP3.LUT P4, PT, PT, PT, UP0, 0x80, 0x8 ;  /* 0x000000000008781c */ /* 0x000fc60003f8f008 */
[----:B-----5:R-:W-:Y:S01]  /*c040*/  @P2 IMAD R174, R175, UR39, R174 ;  /* 0x00000027afae2c24 */ /* 0x020fe2000f8e02ae */
[----:B------:R-:W-:-:S09]  /*c050*/  ISETP.GE.AND P2, PT, R249, R248, PT ;  /* 0x000000f8f900720c */ /* 0x000fd20003f46270 */
[----:B------:R-:W-:Y:S01]  /*c060*/  @P4 IMAD R174, R174, 0xc0, RZ ;  /* 0x000000c0aeae4824 */ /* 0x000fe200078e02ff */
[----:B------:R-:W-:-:S03]  /*c070*/  PLOP3.LUT P4, PT, PT, PT, UP0, 0x80, 0x8 ;  /* 0x000000000008781c */ /* 0x000fc60003f8f008 */
[----:B01-3--:R-:W-:Y:S01]  /*c080*/  @P3 IMAD.WIDE R250, R174, 0x4, R172 ;  /* 0x00000004aefa3825 */ /* 0x00bfe200078e02ac */
        /* <DEDUP_REMOVED lines=24> */
.L_x_1357:
[----:B------:R-:W-:Y:S05]  /*c210*/  BSYNC.RECONVERGENT B3 ;  /* 0x0000000000037941 */ /* 0x000fea0003800200 */
.L_x_1356:
        /* <DEDUP_REMOVED lines=52> */
.L_x_1355:
[----:B------:R-:W-:Y:S05]  /*c560*/  BSYNC.RECONVERGENT B2 ;  /* 0x0000000000027941 */ /* 0x000fea0003800200 */
.L_x_1354:
        /* <DEDUP_REMOVED lines=45> */
.L_x_1361:
[----:B------:R-:W-:Y:S05]  /*c840*/  BSYNC.RECONVERGENT B3 ;  /* 0x0000000000037941 */ /* 0x000fea0003800200 */
.L_x_1360:
        /* <DEDUP_REMOVED lines=16> */
[----:B---3--:R-:W-:Y:S02]  /*c950*/  IMAD.MOV.U32 R5, RZ, RZ, R9 ;  /* 0x000000ffff057224 */ /* 0x008fe400078e0009 */
[----:B------:R-:W-:Y:S02]  /*c960*/  IMAD.MOV.U32 R3, RZ, RZ, R10 ;  /* 0x000000ffff037224 */ /* 0x000fe400078e000a */
[----:B--2--5:R-:W-:Y:S01]  /*c970*/  FADD.FTZ R169, R6, R169 ;  /* 0x000000a906a97221 */ /* 0x024fe20000010000 */
[----:B------:R-:W-:Y:S02]  /*c980*/  IMAD.MOV.U32 R251, RZ, RZ, R11 ;  /* 0x000000fffffb7224 */ /* 0x000fe400078e000b */
        /* <DEDUP_REMOVED lines=32> */
.L_x_1359:
[----:B------:R-:W-:Y:S05]  /*cb90*/  BSYNC.RECONVERGENT B2 ;  /* 0x0000000000027941 */ /* 0x000fea0003800200 */
.L_x_1358:
[----:B------:R-:W-:Y:S01]  /*cba0*/  BSSY.RECONVERGENT B2, `(.L_x_1362) ;  /* 0x0000062000027945 */ /* 0x000fe20003800200 */
[----:B-----5:R-:W-:-:S03]  /*cbb0*/  IMAD.IADD R252, R252, 0x1, R3 ;  /* 0x00000001fcfc7824 */ /* 0x020fc600078e0203 */
[----:B------:R-:W-:Y:S05]  /*cbc0*/  @P0 BRA `(.L_x_1363) ;  /* 0x00000004007c0947 */ /* 0x000fea0003800000 */
[----:B------:R-:W-:Y:S01]  /*cbd0*/  ISETP.NE.AND P5, PT, R2, RZ, PT ;  /* 0x000000ff0200720c */ /* 0x000fe20003fa5270 */
[----:B------:R-:W-:Y:S01]  /*cbe0*/  BSSY.RECONVERGENT B3, `(.L_x_1364) ;  /* 0x0000029000037945 */ /* 0x000fe20003800200 */
[----:B------:R-:W-:-:S11]  /*cbf0*/  SHF.L.U32 R249, R252, 0x2, RZ ;  /* 0x00000002fcf97819 */ /* 0x000fd600000006ff */
[----:B------:R-:W-:Y:S01]  /*cc00*/  VOTEU.ANY UP0, P5 ;  /* 0x0000000000ff7886 */ /* 0x000fe20002800100 */
[----:B------:R-:W-:Y:S02]  /*cc10*/  PLOP3.LUT P2, PT, PT, PT, UP0, 0x80, 0x8 ;  /* 0x000000000008781c */ /* 0x000fe40003f4f008 */
        /* <DEDUP_REMOVED lines=37> */
.L_x_1365:
[----:B------:R-:W-:Y:S05]  /*ce70*/  BSYNC.RECONVERGENT B3 ;  /* 0x0000000000037941 */ /* 0x000fea0003800200 */
.L_x_1364:
        /* <DEDUP_REMOVED lines=52> */
.L_x_1363:
[----:B------:R-:W-:Y:S05]  /*d1c0*/  BSYNC.RECONVERGENT B2 ;  /* 0x0000000000027941 */ /* 0x000fea0003800200 */
.L_x_1362:
[----:B------:R-:W-:Y:S01]  /*d1d0*/  BSSY.RECONVERGENT B2, `(.L_x_1366) ;  /* 0x0000062000027945 */ /* 0x000fe20003800200 */
[----:B-----5:R-:W-:-:S03]  /*d1e0*/  IADD3 R252, PT, PT, R252, R3, RZ ;  /* 0x00000003fcfc7210 */ /* 0x020fc60007ffe0ff */
        /* <DEDUP_REMOVED lines=43> */
.L_x_1369:
[----:B------:R-:W-:Y:S05]  /*d4a0*/  BSYNC.RECONVERGENT B3 ;  /* 0x0000000000037941 */ /* 0x000fea0003800200 */
.L_x_1368:
        /* <DEDUP_REMOVED lines=52> */
.L_x_1367:
[----:B------:R-:W-:Y:S05]  /*d7f0*/  BSYNC.RECONVERGENT B2 ;  /* 0x0000000000027941 */ /* 0x000fea0003800200 */
.L_x_1366:
        /* <DEDUP_REMOVED lines=45> */
.L_x_1373:
[----:B------:R-:W-:Y:S05]  /*dad0*/  BSYNC.RECONVERGENT B3 ;  /* 0x0000000000037941 */ /* 0x000fea0003800200 */
.L_x_1372:
        /* <DEDUP_REMOVED lines=52> */
.L_x_1371:
[----:B------:R-:W-:Y:S05]  /*de20*/  BSYNC.RECONVERGENT B2 ;  /* 0x0000000000027941 */ /* 0x000fea0003800200 */
.L_x_1370:
        /* <DEDUP_REMOVED lines=45> */
.L_x_1377:
[----:B------:R-:W-:Y:S05]  /*e100*/  BSYNC.RECONVERGENT B3 ;  /* 0x0000000000037941 */ /* 0x000fea0003800200 */
.L_x_1376:
        /* <DEDUP_REMOVED lines=52> */
.L_x_1375:
[----:B------:R-:W-:Y:S05]  /*e450*/  BSYNC.RECONVERGENT B2 ;  /* 0x0000000000027941 */ /* 0x000fea0003800200 */
.L_x_1374:
        /* <DEDUP_REMOVED lines=45> */
.L_x_1381:
[----:B------:R-:W-:Y:S05]  /*e730*/  BSYNC.RECONVERGENT B3 ;  /* 0x0000000000037941 */ /* 0x000fea0003800200 */
.L_x_1380:
        /* <DEDUP_REMOVED lines=52> */
.L_x_1379:
[----:B------:R-:W-:Y:S05]  /*ea80*/  BSYNC.RECONVERGENT B2 ;  /* 0x0000000000027941 */ /* 0x000fea0003800200 */
.L_x_1378:
        /* <DEDUP_REMOVED lines=45> */
.L_x_1385:
[----:B------:R-:W-:Y:S05]  /*ed60*/  BSYNC.RECONVERGENT B3 ;  /* 0x0000000000037941 */ /* 0x000fea0003800200 */
.L_x_1384:
        /* <DEDUP_REMOVED lines=52> */
.L_x_1383:
[----:B------:R-:W-:Y:S05]  /*f0b0*/  BSYNC.RECONVERGENT B2 ;  /* 0x0000000000027941 */ /* 0x000fea0003800200 */
.L_x_1382:
        /* <DEDUP_REMOVED lines=45> */
.L_x_1389:
[----:B------:R-:W-:Y:S05]  /*f390*/  BSYNC.RECONVERGENT B3 ;  /* 0x0000000000037941 */ /* 0x000fea0003800200 */
.L_x_1388:
        /* <DEDUP_REMOVED lines=52> */
.L_x_1387:
[----:B------:R-:W-:Y:S05]  /*f6e0*/  BSYNC.RECONVERGENT B2 ;  /* 0x0000000000027941 */ /* 0x000fea0003800200 */
.L_x_1386:
        /* <DEDUP_REMOVED lines=45> */
.L_x_1393:
[----:B------:R-:W-:Y:S05]  /*f9c0*/  BSYNC.RECONVERGENT B3 ;  /* 0x0000000000037941 */ /* 0x000fea0003800200 */
.L_x_1392:
        /* <DEDUP_REMOVED lines=52> */
.L_x_1391:
[----:B------:R-:W-:Y:S05]  /*fd10*/  BSYNC.RECONVERGENT B2 ;  /* 0x0000000000027941 */ /* 0x000fea0003800200 */
.L_x_1390:
        /* <DEDUP_REMOVED lines=45> */
.L_x_1397:
[----:B------:R-:W-:Y:S05]  /*fff0*/  BSYNC.RECONVERGENT B3 ;  /* 0x0000000000037941 */ /* 0x000fea0003800200 */
.L_x_1396:
        /* <DEDUP_REMOVED lines=52> */
.L_x_1395:
[----:B------:R-:W-:Y:S05]  /*10340*/  BSYNC.RECONVERGENT B2 ;  /* 0x0000000000027941 */ /* 0x000fea0003800200 */
.L_x_1394:
        /* <DEDUP_REMOVED lines=45> */
.L_x_1401:
[----:B------:R-:W-:Y:S05]  /*10620*/  BSYNC.RECONVERGENT B3 ;  /* 0x0000000000037941 */ /* 0x000fea0003800200 */
.L_x_1400:
        /* <DEDUP_REMOVED lines=52> */
.L_x_1399:
[----:B------:R-:W-:Y:S05]  /*10970*/  BSYNC.RECONVERGENT B2 ;  /* 0x0000000000027941 */ /* 0x000fea0003800200 */
.L_x_1398:
        /* <DEDUP_REMOVED lines=45> */
.L_x_1405:
[----:B------:R-:W-:Y:S05]  /*10c50*/  BSYNC.RECONVERGENT B3 ;  /* 0x0000000000037941 */ /* 0x000fea0003800200 */
.L_x_1404:
        /* <DEDUP_REMOVED lines=52> */
.L_x_1403:
[----:B------:R-:W-:Y:S05]  /*10fa0*/  BSYNC.RECONVERGENT B2 ;  /* 0x0000000000027941 */ /* 0x000fea0003800200 */
.L_x_1402:
[----:B------:R-:W2:Y:S01]  /*10fb0*/  LDL.LU R249, [R1+0x30] ;  /* 0x0000300001f97983 */ /* 0x000ea20000300800 */
[----:B------:R-:W-:Y:S01]  /*10fc0*/  BSSY.RECONVERGENT B2, `(.L_x_1406) ;  /* 0x0000060000027945 */ /* 0x000fe20003800200 */
[----:B--2--5:R-:W-:-:S03]  /*10fd0*/  IMAD R249, R3, 0x80, R249 ;  /* 0x0000008003f97824 */ /* 0x024fc600078e02f9 */
[----:B------:R-:W-:Y:S05]  /*10fe0*/  @P0 BRA `(.L_x_1407) ;  /* 0x0000000400740947 */ /* 0x000fea0003800000 */
[----:B------:R-:W-:Y:S01]  /*10ff0*/  ISETP.NE.AND P5, PT, R2, RZ, PT ;  /* 0x000000ff0200720c */ /* 0x000fe20003fa5270 */
[----:B------:R-:W-:-:S12]  /*11000*/  BSSY.RECONVERGENT B3, `(.L_x_1408) ;  /* 0x0000027000037945 */ /* 0x000fd80003800200 */
[----:B------:R-:W-:Y:S01]  /*11010*/  VOTEU.ANY UP0, P5 ;  /* 0x0000000000ff7886 */ /* 0x000fe20002800100 */
[----:B------:R-:W-:Y:S02]  /*11020*/  PLOP3.LUT P2, PT, PT, PT, UP0, 0x80, 0x8 ;  /* 0x000000000008781c */ /* 0x000fe40003f4f008 */
[----:B------:R-:W-:Y:S02]  /*11030*/  PLOP3.LUT P3, PT, PT, PT, UP0, 0x80, 0x8 ;  /* 0x000000000008781c */ /* 0x000fe40003f6f008 */
[----:B------:R-:W-:-:S09]  /*11040*/  PLOP3.LUT P4, PT, PT, PT, UP0, 0x80, 0x8 ;  /* 0x000000000008781c */ /* 0x000fd20003f8f008 */
[----:B------:R-:W2:Y:S01]  /*11050*/  @P2 S2R R122, SR_CTAID.X ;  /* 0x00000000007a2919 */ /* 0x000ea20000002500 */
[----:B------:R-:W-:Y:S01]  /*11060*/  PLOP3.LUT P2, PT, PT, PT, UP0, 0x80, 0x8 ;  /* 0x000000000008781c */ /* 0x000fe20003f4f008 */
[----:B------:R-:W2:Y:S01]  /*11070*/  @P3 LDC R123, c[0x0][0x3f8] ;  /* 0x0000fe00ff7b3b82 */ /* 0x000ea20000000800 */
[----:B------:R-:W-:-:S07]  /*11080*/  PLOP3.LUT P3, PT, PT, PT, UP0, 0x80, 0x8 ;  /* 0x000000000008781c */ /* 0x000fce0003f6f008 */
[----:B------:R-:W0:Y:S01]  /*11090*/  @P4 LDC.64 R120, c[0x0][0x450] ;  /* 0x00011400ff784b82 */ /* 0x000e220000000a00 */
[----:B------:R-:W-:-:S03]  /*110a0*/  PLOP3.LUT P4, PT, PT, PT, UP0, 0x80, 0x8 ;  /* 0x000000000008781c */ /* 0x000fc60003f8f008 */
[----:B--2---:R-:W-:Y:S01]  /*110b0*/  @P2 IMAD R122, R123, UR39, R122 ;  /* 0x000000277b7a2c24 */ /* 0x004fe2000f8e027a */
        /* <DEDUP_REMOVED lines=27> */
.L_x_1409:
[----:B------:R-:W-:Y:S05]  /*11270*/  BSYNC.RECONVERGENT B3 ;  /* 0x0000000000037941 */ /* 0x000fea0003800200 */
.L_x_1408:
        /* <DEDUP_REMOVED lines=38> */
[----:B--2---:R-:W-:Y:S06]  /*114e0*/  @P2 BRA `(.L_x_1407) ;  /* 0x0000000000342947 */ /* 0x004fec0003800000 */
        /* <DEDUP_REMOVED lines=13> */
.L_x_1407:
[----:B------:R-:W-:Y:S05]  /*115c0*/  BSYNC.RECONVERGENT B2 ;  /* 0x0000000000027941 */ /* 0x000fea0003800200 */
.L_x_1406:
[----:B------:R-:W-:Y:S01]  /*115d0*/  BSSY.RECONVERGENT B2, `(.L_x_1410) ;  /* 0x0000062000027945 */ /* 0x000fe20003800200 */
[----:B-----5:R-:W-:-:S03]  /*115e0*/  IMAD R252, R3, 0x2, R252 ;  /* 0x0000000203fc7824 */ /* 0x020fc600078e02fc */
        /* <DEDUP_REMOVED lines=18> */
[----:B0123--:R-:W-:Y:S01]  /*11710*/  @P3 IMAD.WIDE R250, R118, 0x4, R116 ;  /* 0x0000000476fa3825 */ /* 0x00ffe200078e0274 */
        /* <DEDUP_REMOVED lines=24> */
.L_x_1413:
[----:B------:R-:W-:Y:S05]  /*118a0*/  BSYNC.RECONVERGENT B3 ;  /* 0x0000000000037941 */ /* 0x000fea0003800200 */
.L_x_1412:
        /* <DEDUP_REMOVED lines=16> */
[----:B--2---:R-:W-:Y:S01]  /*119b0*/  MOV R5, R9 ;  /* 0x0000000900057202 */ /* 0x004fe20000000f00 */
[----:B------:R-:W-:Y:S02]  /*119c0*/  IMAD.MOV.U32 R3, RZ, RZ, R10 ;  /* 0x000000ffff037224 */ /* 0x000fe400078e000a */
[----:B------:R-:W-:Y:S02]  /*119d0*/  IMAD.MOV.U32 R251, RZ, RZ, R11 ;  /* 0x000000fffffb7224 */ /* 0x000fe400078e000b */
[----:B---3-5:R-:W-:Y:S01]  /*119e0*/  FADD.FTZ R117, R6, R117 ;  /* 0x0000007506757221 */ /* 0x028fe20000010000 */
        /* <DEDUP_REMOVED lines=32> */
.L_x_1411:
[----:B------:R-:W-:Y:S05]  /*11bf0*/  BSYNC.RECONVERGENT B2 ;  /* 0x0000000000027941 */ /* 0x000fea0003800200 */
.L_x_1410:
        /* <DEDUP_REMOVED lines=45> */
.L_x_1417:
[----:B------:R-:W-:Y:S05]  /*11ed0*/  BSYNC.RECONVERGENT B3 ;  /* 0x0000000000037941 */ /* 0x000fea0003800200 */
.L_x_1416:
        /* <DEDUP_REMOVED lines=18> */
[----:B---3-5:R-:W-:Y:S01]  /*12000*/  FADD.FTZ R113, R6, R113 ;  /* 0x0000007106717221 */ /* 0x028fe20000010000 */
        /* <DEDUP_REMOVED lines=33> */
.L_x_1415:
[----:B------:R-:W-:Y:S05]  /*12220*/  BSYNC.RECONVERGENT B2 ;  /* 0x0000000000027941 */ /* 0x000fea0003800200 */
.L_x_1414:
        /* <DEDUP_REMOVED lines=45> */
.L_x_1421:
[----:B------:R-:W-:Y:S05]  /*12500*/  BSYNC.RECONVERGENT B3 ;  /* 0x0000000000037941 */ /* 0x000fea0003800200 */
.L_x_1420:
        /* <DEDUP_REMOVED lines=52> */
.L_x_1419:
[----:B------:R-:W-:Y:S05]  /*12850*/  BSYNC.RECONVERGENT B2 ;  /* 0x0000000000027941 */ /* 0x000fea0003800200 */
.L_x_1418:
        /* <DEDUP_REMOVED lines=45> */
.L_x_1425:
[----:B------:R-:W-:Y:S05]  /*12b30*/  BSYNC.RECONVERGENT B3 ;  /* 0x0000000000037941 */ /* 0x000fea0003800200 */
.L_x_1424:
        /* <DEDUP_REMOVED lines=52> */
.L_x_1423:
[----:B------:R-:W-:Y:S05]  /*12e80*/  BSYNC.RECONVERGENT B2 ;  /* 0x0000000000027941 */ /* 0x000fea0003800200 */
.L_x_1422:
        /* <DEDUP_REMOVED lines=45> */
.L_x_1429:
[----:B------:R-:W-:Y:S05]  /*13160*/  BSYNC.RECONVERGENT B3 ;  /* 0x0000000000037941 */ /* 0x000fea0003800200 */
.L_x_1428:
        /* <DEDUP_REMOVED lines=52> */
.L_x_1427:
[----:B------:R-:W-:Y:S05]  /*134b0*/  BSYNC.RECONVERGENT B2 ;  /* 0x0000000000027941 */ /* 0x000fea0003800200 */
.L_x_1426:
        /* <DEDUP_REMOVED lines=45> */
.L_x_1433:
[----:B------:R-:W-:Y:S05]  /*13790*/  BSYNC.RECONVERGENT B3 ;  /* 0x0000000000037941 */ /* 0x000fea0003800200 */
.L_x_1432:
        /* <DEDUP_REMOVED lines=52> */
.L_x_1431:
[----:B------:R-:W-:Y:S05]  /*13ae0*/  BSYNC.RECONVERGENT B2 ;  /* 0x0000000000027941 */ /* 0x000fea0003800200 */
.L_x_1430:
        /* <DEDUP_REMOVED lines=45> */
.L_x_1437:
[----:B------:R-:W-:Y:S05]  /*13dc0*/  BSYNC.RECONVERGENT B3 ;  /* 0x0000000000037941 */ /* 0x000fea0003800200 */
.L_x_1436:
        /* <DEDUP_REMOVED lines=52> */
.L_x_1435:
[----:B------:R-:W-:Y:S05]  /*14110*/  BSYNC.RECONVERGENT B2 ;  /* 0x0000000000027941 */ /* 0x000fea0003800200 */
.L_x_1434:
        /* <DEDUP_REMOVED lines=45> */
.L_x_1441:
[----:B------:R-:W-:Y:S05]  /*143f0*/  BSYNC.RECONVERGENT B3 ;  /* 0x0000000000037941 */ /* 0x000fea0003800200 */
.L_x_1440:
        /* <DEDUP_REMOVED lines=52> */
.L_x_1439:
[----:B------:R-:W-:Y:S05]  /*14740*/  BSYNC.RECONVERGENT B2 ;  /* 0x0000000000027941 */ /* 0x000fea0003800200 */
.L_x_1438:
        /* <DEDUP_REMOVED lines=45> */
.L_x_1445:
[----:B------:R-:W-:Y:S05]  /*14a20*/  BSYNC.RECONVERGENT B3 ;  /* 0x0000000000037941 */ /* 0x000fea0003800200 */
.L_x_1444:
        /* <DEDUP_REMOVED lines=52> */
.L_x_1443:
[----:B------:R-:W-:Y:S05]  /*14d70*/  BSYNC.RECONVERGENT B2 ;  /* 0x0000000000027941 */ /* 0x000fea0003800200 */
.L_x_1442:
        /* <DEDUP_REMOVED lines=45> */
.L_x_1449:
[----:B------:R-:W-:Y:S05]  /*15050*/  BSYNC.RECONVERGENT B3 ;  /* 0x0000000000037941 */ /* 0x000fea0003800200 */
.L_x_1448:
        /* <DEDUP_REMOVED lines=52> */
.L_x_1447:
[----:B------:R-:W-:Y:S05]  /*153a0*/  BSYNC.RECONVERGENT B2 ;  /* 0x0000000000027941 */ /* 0x000fea0003800200 */
.L_x_1446:
        /* <DEDUP_REMOVED lines=45> */
.L_x_1453:
[----:B------:R-:W-:Y:S05]  /*15680*/  BSYNC.RECONVERGENT B3 ;  /* 0x0000000000037941 */ /* 0x000fea0003800200 */
.L_x_1452:
        /* <DEDUP_REMOVED lines=52> */
.L_x_1451:
[----:B------:R-:W-:Y:S05]  /*159d0*/  BSYNC.RECONVERGENT B2 ;  /* 0x0000000000027941 */ /* 0x000fea0003800200 */
.L_x_1450:
        /* <DEDUP_REMOVED lines=45> */
.L_x_1457:
[----:B------:R-:W-:Y:S05]  /*15cb0*/  BSYNC.RECONVERGENT B3 ;  /* 0x0000000000037941 */ /* 0x000fea0003800200 */
.L_x_1456:
        /* <DEDUP_REMOVED lines=52> */
.L_x_1455:
[----:B------:R-:W-:Y:S05]  /*16000*/  BSYNC.RECONVERGENT B2 ;  /* 0x0000000000027941 */ /* 0x000fea0003800200 */
.L_x_1454:
        /* <DEDUP_REMOVED lines=45> */
.L_x_1461:
[----:B------:R-:W-:Y:S05]  /*162e0*/  BSYNC.RECONVERGENT B3 ;  /* 0x0000000000037941 */ /* 0x000fea0003800200 */
.L_x_1460:
        /* <DEDUP_REMOVED lines=52> */
.L_x_1459:
[----:B------:R-:W-:Y:S05]  /*16630*/  BSYNC.RECONVERGENT B2 ;  /* 0x0000000000027941 */ /* 0x000fea0003800200 */
.L_x_1458:
        /* <DEDUP_REMOVED lines=45> */
.L_x_1465:
[----:B------:R-:W-:Y:S05]  /*16910*/  BSYNC.RECONVERGENT B3 ;  /* 0x0000000000037941 */ /* 0x000fea0003800200 */
.L_x_1464:
        /* <DEDUP_REMOVED lines=52> */
.L_x_1463:
[----:B------:R-:W-:Y:S05]  /*16c60*/  BSYNC.RECONVERGENT B2 ;  /* 0x0000000000027941 */ /* 0x000fea0003800200 */
.L_x_1462:
        /* <DEDUP_REMOVED lines=45> */
.L_x_1469:
[----:B------:R-:W-:Y:S05]  /*16f40*/  BSYNC.RECONVERGENT B3 ;  /* 0x0000000000037941 */ /* 0x000fea0003800200 */
.L_x_1468:
        /* <DEDUP_REMOVED lines=52> */
.L_x_1467:
[----:B------:R-:W-:Y:S05]  /*17290*/  BSYNC.RECONVERGENT B2 ;  /* 0x0000000000027941 */ /* 0x000fea0003800200 */
.L_x_1466:
        /* <DEDUP_REMOVED lines=45> */
.L_x_1473:
[----:B------:R-:W-:Y:S05]  /*17570*/  BSYNC.RECONVERGENT B3 ;  /* 0x0000000000037941 */ /* 0x000fea0003800200 */
.L_x_1472:
        /* <DEDUP_REMOVED lines=52> */
.L_x_1471:
[----:B------:R-:W-:Y:S05]  /*178c0*/  BSYNC.RECONVERGENT B2 ;  /* 0x0000000000027941 */ /* 0x000fea0003800200 */
.L_x_1470:
        /* <DEDUP_REMOVED lines=45> */
.L_x_1477:
[----:B------:R-:W-:Y:S05]  /*17ba0*/  BSYNC.RECONVERGENT B3 ;  /* 0x0000000000037941 */ /* 0x000fea0003800200 */
.L_x_1476:
        /* <DEDUP_REMOVED lines=52> */
.L_x_1475:
[----:B------:R-:W-:Y:S05]  /*17ef0*/  BSYNC.RECONVERGENT B2 ;  /* 0x0000000000027941 */ /* 0x000fea0003800200 */
.L_x_1474:
        /* <DEDUP_REMOVED lines=45> */
.L_x_1481:
[----:B------:R-:W-:Y:S05]  /*181d0*/  BSYNC.RECONVERGENT B3 ;  /* 0x0000000000037941 */ /* 0x000fea0003800200 */
.L_x_1480:
        /* <DEDUP_REMOVED lines=52> */
.L_x_1479:
[----:B------:R-:W-:Y:S05]  /*18520*/  BSYNC.RECONVERGENT B2 ;  /* 0x0000000000027941 */ /* 0x000fea0003800200 */
.L_x_1478:
        /* <DEDUP_REMOVED lines=45> */
.L_x_1485:
[----:B------:R-:W-:Y:S05]  /*18800*/  BSYNC.RECONVERGENT B3 ;  /* 0x0000000000037941 */ /* 0x000fea0003800200 */
.L_x_1484:
        /* <DEDUP_REMOVED lines=52> */
.L_x_1483:
[----:B------:R-:W-:Y:S05]  /*18b50*/  BSYNC.RECONVERGENT B2 ;  /* 0x0000000000027941 */ /* 0x000fea0003800200 */
.L_x_1482:
        /* <DEDUP_REMOVED lines=45> */
.L_x_1489:
[----:B------:R-:W-:Y:S05]  /*18e30*/  BSYNC.RECONVERGENT B3 ;  /* 0x0000000000037941 */ /* 0x000fea0003800200 */
.L_x_1488:
        /* <DEDUP_REMOVED lines=52> */
.L_x_1487:
[----:B------:R-:W-:Y:S05]  /*19180*/  BSYNC.RECONVERGENT B2 ;  /* 0x0000000000027941 */ /* 0x000fea0003800200 */
.L_x_1486:
        /* <DEDUP_REMOVED lines=45> */
.L_x_1493:
[----:B------:R-:W-:Y:S05]  /*19460*/  BSYNC.RECONVERGENT B3 ;  /* 0x0000000000037941 */ /* 0x000fea0003800200 */
.L_x_1492:
        /* <DEDUP_REMOVED lines=52> */
.L_x_1491:
[----:B------:R-:W-:Y:S05]  /*197b0*/  BSYNC.RECONVERGENT B2 ;  /* 0x0000000000027941 */ /* 0x000fea0003800200 */
.L_x_1490:
        /* <DEDUP_REMOVED lines=45> */
.L_x_1497:
[----:B------:R-:W-:Y:S05]  /*19a90*/  BSYNC.RECONVERGENT B3 ;  /* 0x0000000000037941 */ /* 0x000fea0003800200 */
.L_x_1496:
        /* <DEDUP_REMOVED lines=52> */
.L_x_1495:
[----:B------:R-:W-:Y:S05]  /*19de0*/  BSYNC.RECONVERGENT B2 ;  /* 0x0000000000027941 */ /* 0x000fea0003800200 */
.L_x_1494:
        /* <DEDUP_REMOVED lines=45> */
.L_x_1501:
[----:B------:R-:W-:Y:S05]  /*1a0c0*/  BSYNC.RECONVERGENT B3 ;  /* 0x0000000000037941 */ /* 0x000fea0003800200 */
.L_x_1500:
        /* <DEDUP_REMOVED lines=52> */
.L_x_1499:
[----:B------:R-:W-:Y:S05]  /*1a410*/  BSYNC.RECONVERGENT B2 ;  /* 0x0000000000027941 */ /* 0x000fea0003800200 */
.L_x_1498:
        /* <DEDUP_REMOVED lines=45> */
.L_x_1505:
[----:B------:R-:W-:Y:S05]  /*1a6f0*/  BSYNC.RECONVERGENT B3 ;  /* 0x0000000000037941 */ /* 0x000fea0003800200 */
.L_x_1504:
        /* <DEDUP_REMOVED lines=52> */
.L_x_1503:
[----:B------:R-:W-:Y:S05]  /*1aa40*/  BSYNC.RECONVERGENT B2 ;  /* 0x0000000000027941 */ /* 0x000fea0003800200 */
.L_x_1502:
        /* <DEDUP_REMOVED lines=45> */
.L_x_1509:
[----:B------:R-:W-:Y:S05]  /*1ad20*/  BSYNC.RECONVERGENT B3 ;  /* 0x0000000000037941 */ /* 0x000fea0003800200 */
.L_x_1508:
        /* <DEDUP_REMOVED lines=52> */
.L_x_1507:
[----:B------:R-:W-:Y:S05]  /*1b070*/  BSYNC.RECONVERGENT B2 ;  /* 0x0000000000027941 */ /* 0x000fea0003800200 */
.L_x_1506:
        /* <DEDUP_REMOVED lines=45> */
.L_x_1513:
[----:B------:R-:W-:Y:S05]  /*1b350*/  BSYNC.RECONVERGENT B3 ;  /* 0x0000000000037941 */ /* 0x000fea0003800200 */
.L_x_1512:
        /* <DEDUP_REMOVED lines=52> */
.L_x_1511:
[----:B------:R-:W-:Y:S05]  /*1b6a0*/  BSYNC.RECONVERGENT B2 ;  /* 0x0000000000027941 */ /* 0x000fea0003800200 */
.L_x_1510:
        /* <DEDUP_REMOVED lines=45> */
.L_x_1517:
[----:B------:R-:W-:Y:S05]  /*1b980*/  BSYNC.RECONVERGENT B3 ;  /* 0x0000000000037941 */ /* 0x000fea0003800200 */
.L_x_1516:
        /* <DEDUP_REMOVED lines=52> */
.L_x_1515:
[----:B------:R-:W-:Y:S05]  /*1bcd0*/  BSYNC.RECONVERGENT B2 ;  /* 0x0000000000027941 */ /* 0x000fea0003800200 */
.L_x_1514:
        /* <DEDUP_REMOVED lines=45> */
.L_x_1521:
[----:B------:R-:W-:Y:S05]  /*1bfb0*/  BSYNC.RECONVERGENT B3 ;  /* 0x0000000000037941 */ /* 0x000fea0003800200 */
.L_x_1520:
        /* <DEDUP_REMOVED lines=52> */
.L_x_1519:
[----:B------:R-:W-:Y:S05]  /*1c300*/  BSYNC.RECONVERGENT B2 ;  /* 0x0000000000027941 */ /* 0x000fea0003800200 */
.L_x_1518:
        /* <DEDUP_REMOVED lines=45> */
.L_x_1525:
[----:B------:R-:W-:Y:S05]  /*1c5e0*/  BSYNC.RECONVERGENT B3 ;  /* 0x0000000000037941 */ /* 0x000fea0003800200 */
.L_x_1524:
        /* <DEDUP_REMOVED lines=52> */
.L_x_1523:
[----:B------:R-:W-:Y:S05]  /*1c930*/  BSYNC.RECONVERGENT B2 ;  /* 0x0000000000027941 */ /* 0x000fea0003800200 */
.L_x_1522:
        /* <DEDUP_REMOVED lines=45> */
.L_x_1529:
[----:B------:R-:W-:Y:S05]  /*1cc10*/  BSYNC.RECONVERGENT B3 ;  /* 0x0000000000037941 */ /* 0x000fea0003800200 */
.L_x_1528:
        /* <DEDUP_REMOVED lines=52> */
.L_x_1527:
[----:B------:R-:W-:Y:S05]  /*1cf60*/  BSYNC.RECONVERGENT B2 ;  /* 0x0000000000027941 */ /* 0x000fea0003800200 */
.L_x_1526:
[----:B------:R-:W-:Y:S05]  /*1cf70*/  @P0 BRA `(.L_x_1530) ;  /* 0x0000009000f80947 */ /* 0x000fea0003800000 */
[----:B-----5:R-:W-:Y:S01]  /*1cf80*/  ISETP.NE.AND P5, PT, R2, RZ, PT ;  /* 0x000000ff0200720c */ /* 0x020fe20003fa5270 */
[----:B------:R1:W-:Y:S01]  /*1cf90*/  STL [R1+0x7a4], R0 ;  /* 0x0007a40001007387 */ /* 0x0003e20000100800 */
[----:B------:R-:W-:-:S11]  /*1cfa0*/  IMAD.IADD R252, R252, 0x1, R3 ;  /* 0x00000001fcfc7824 */ /* 0x000fd600078e0203 */
[----:B------:R-:W-:Y:S01]  /*1cfb0*/  VOTEU.ANY UP0, P5 ;  /* 0x0000000000ff7886 */ /* 0x000fe20002800100 */
[----:B------:R-:W-:Y:S02]  /*1cfc0*/  PLOP3.LUT P2, PT, PT, PT, UP0, 0x80, 0x8 ;  /* 0x000000000008781c */ /* 0x000fe40003f4f008 */
[----:B------:R-:W-:Y:S02]  /*1cfd0*/  PLOP3.LUT P3, PT, PT, PT, UP0, 0x80, 0x8 ;  /* 0x000000000008781c */ /* 0x000fe40003f6f008 */
[----:B------:R-:W-:-:S09]  /*1cfe0*/  PLOP3.LUT P4, PT, PT, PT, UP0, 0x80, 0x8 ;  /* 0x000000000008781c */ /* 0x000fd20003f8f008 */
[----:B-1----:R-:W1:Y:S01]  /*1cff0*/  @P2 S2R R0, SR_CTAID.X ;  /* 0x0000000000002919 */ /* 0x002e620000002500 */
[----:B------:R-:W-:Y:S01]  /*1d000*/  PLOP3.LUT P2, PT, PT, PT, UP0, 0x80, 0x8 ;  /* 0x000000000008781c */ /* 0x000fe20003f4f008 */
[----:B------:R-:W1:Y:S01]  /*1d010*/  @P3 LDC R249, c[0x0][0x3f8] ;  /* 0x0000fe00fff93b82 */ /* 0x000e620000000800 */
[----:B------:R-:W-:Y:S01]  /*1d020*/  IMAD.SHL.U32 R252, R252, 0x4, RZ ;  /* 0x00000004fcfc7824 */ /* 0x000fe200078e00ff */
[----:B------:R-:W-:-:S06]  /*1d030*/  PLOP3.LUT P3, PT, PT, PT, UP0, 0x80, 0x8 ;  /* 0x000000000008781c */ /* 0x000fcc0003f6f008 */
[----:B0-23--:R-:W0:Y:S01]  /*1d040*/  @P4 LDC.64 R250, c[0x0][0x450] ;  /* 0x00011400fffa4b82 */ /* 0x00de220000000a00 */
[----:B------:R-:W-:Y:S01]  /*1d050*/  PLOP3.LUT P4, PT, PT, PT, UP0, 0x80, 0x8 ;  /* 0x000000000008781c */ /* 0x000fe20003f8f008 */
[----:B------:R-:W-:Y:S02]  /*1d060*/  BSSY.RECONVERGENT B2, `(.L_x_1531) ;  /* 0x000001f000027945 */ /* 0x000fe40003800200 */
[----:B-1----:R-:W-:Y:S01]  /*1d070*/  @P2 IMAD R249, R249, UR39, R0 ;  /* 0x00000027f9f92c24 */ /* 0x002fe2000f8e0200 */
[----:B------:R-:W-:Y:S01]  /*1d080*/  ISETP.GE.AND P2, PT, R252, R248, PT ;  /* 0x000000f8fc00720c */ /* 0x000fe20003f46270 */
[----:B------:R1:W5:Y:S08]  /*1d090*/  LDL.LU R0, [R1+0x7a4] ;  /* 0x0007a40001007983 */ /* 0x0003700000300800 */
[----:B------:R-:W-:Y:S01]  /*1d0a0*/  @P4 IMAD R249, R249, 0xc0, RZ ;  /* 0x000000c0f9f94824 */ /* 0x000fe200078e02ff */
[----:B------:R-:W-:-:S03]  /*1d0b0*/  PLOP3.LUT P4, PT, PT, PT, UP0, 0x80, 0x8 ;  /* 0x000000000008781c */ /* 0x000fc60003f8f008 */
[----:B0-----:R-:W-:Y:S01]  /*1d0c0*/  @P3 IMAD.WIDE R248, R249, 0x4, R250 ;  /* 0x00000004f9f83825 */ /* 0x001fe200078e02fa */
[----:B------:R-:W-:-:S04]  /*1d0d0*/  CS2R R250, SRZ ;  /* 0x0000000000fa7805 */ /* 0x000fc8000001ff00 */
[----:B------:R0:W-:Y:S02]  /*1d0e0*/  @P3 STL.64 [R1], R248 ;  /* 0x000000f801003387 */ /* 0x0001e40000100a00 */
[----:B0-----:R-:W-:Y:S01]  /*1d0f0*/  CS2R R248, SRZ ;  /* 0x0000000000f87805 */ /* 0x001fe2000001ff00 */
[----:B-1----:R-:W-:Y:S06]  /*1d100*/  @P2 BRA `(.L_x_1532) ;  /* 0x0000000000502947 */ /* 0x002fec0003800000 */
[----:B------:R-:W0:Y:S01]  /*1d110*/  S2UR UR42, SR_CTAID.Y ;  /* 0x00000000002a79c3 */ /* 0x000e220000002600 */
[----:B------:R-:W1:Y:S01]  /*1d120*/  LDCU.64 UR34, c[0x0][0x3c8] ;  /* 0x00007900ff2277ac */ /* 0x000e620008000a00 */
[----:B0-----:R-:W-:Y:S01]  /*1d130*/  IMAD R249, R3, UR42, RZ ;  /* 0x0000002a03f97c24 */ /* 0x001fe2000f8e02ff */
[----:B------:R-:W0:Y:S04]  /*1d140*/  LDCU UR42, c[0x0][0x3f8] ;  /* 0x00007f00ff2a77ac */ /* 0x000e280008000800 */
[----:B-----5:R-:W-:-:S04]  /*1d150*/  IADD3 R0, P3, PT, R249, R0, RZ ;  /* 0x00000000f9007210 */ /* 0x020fc80007f7e0ff */
[----:B------:R-:W-:Y:S02]  /*1d160*/  LEA.HI.X.SX32 R249, R249, RZ, 0x1, P3 ;  /* 0x000000fff9f97211 */ /* 0x000fe400018f0eff */
[----:B-1----:R-:W-:-:S04]  /*1d170*/  LEA R248, P3, R0, UR34, 0x2 ;  /* 0x0000002200f87c11 */ /* 0x002fc8000f8610ff */
[----:B------:R-:W-:Y:S01]  /*1d180*/  LEA.HI.X R249, R0, UR35, R249, 0x2, P3 ;  /* 0x0000002300f97c11 */ /* 0x000fe200098f14f9 */
[----:B------:R-:W1:Y:S04]  /*1d190*/  LDCU.64 UR34, c[0x0][0x3b8] ;  /* 0x00007700ff2277ac */ /* 0x000e680008000a00 */
        /* <DEDUP_REMOVED lines=11> */
.L_x_1532:
[----:B------:R-:W-:Y:S05]  /*1d250*/  BSYNC.RECONVERGENT B2 ;  /* 0x0000000000027941 */ /* 0x000fea0003800200 */
.L_x_1531:
[----:B------:R0:W-:Y:S04]  /*1d260*/  STL.64 [R1+0x7c8], R10 ;  /* 0x0007c80a01007387 */ /* 0x0001e80000100a00 */
[----:B0-----:R-:W2:Y:S04]  /*1d270*/  LDL.64 R10, [R1] ;  /* 0x00000000010a7983 */ /* 0x001ea80000100a00 */
[----:B------:R-:W-:Y:S04]  /*1d280*/  STL.64 [R1+0x7c0], R8 ;  /* 0x0007c00801007387 */ /* 0x000fe80000100a00 */
[----:B------:R0:W-:Y:S04]  /*1d290*/  STL [R1+0x7b8], R7 ;  /* 0x0007b80701007387 */ /* 0x0001e80000100800 */
[----:B0-----:R-:W3:Y:S04]  /*1d2a0*/  LDL R7, [R1+0x74] ;  /* 0x0000740001077983 */ /* 0x001ee80000100800 */
[----:B------:R-:W-:Y:S04]  /*1d2b0*/  STL [R1+0x7b4], R6 ;  /* 0x0007b40601007387 */ /* 0x000fe80000100800 */
[----:B------:R0:W-:Y:S04]  /*1d2c0*/  STL [R1+0x7b0], R5 ;  /* 0x0007b00501007387 */ /* 0x0001e80000100800 */
[----:B0-----:R-:W4:Y:S04]  /*1d2d0*/  LDL R5, [R1+0x78] ;  /* 0x0000780001057983 */ /* 0x001f280000100800 */
[----:B------:R-:W-:Y:S04]  /*1d2e0*/  STL [R1+0x7ac], R4 ;  /* 0x0007ac0401007387 */ /* 0x000fe80000100800 */
[----:B-----5:R-:W4:Y:S01]  /*1d2f0*/  LDL R0, [R1+0x7c] ;  /* 0x00007c0001007983 */ /* 0x020f220000100800 */
[----:B------:R-:W-:-:S03]  /*1d300*/  VOTEU.ANY UP0, P5 ;  /* 0x0000000000ff7886 */ /* 0x000fc60002800100 */
[----:B------:R0:W-:Y:S04]  /*1d310*/  STL [R1+0x7a8], R3 ;  /* 0x0007a80301007387 */ /* 0x0001e80000100800 */
[----:B--2---:R-:W2:Y:S04]  /*1d320*/  @P4 LDG.E.128 R8, desc[UR36][R10.64+0x3f0] ;  /* 0x0003f0240a084981 */ /* 0x004ea8000c1e1d00 */
[----:B0-----:R-:W2:Y:S04]  /*1d330*/  LDL R3, [R1+0x70] ;  /* 0x0000700001037983 */ /* 0x001ea80000100800 */
[----:B------:R0:W-:Y:S01]  /*1d340*/  STL [R1+0x7a4], R2 ;  /* 0x0007a40201007387 */ /* 0x0001e20000100800 */
[----:B------:R-:W-:Y:S01]  /*1d350*/  PLOP3.LUT P3, PT, PT, PT, UP0, 0x80, 0x8 ;  /* 0x000000000008781c */ /* 0x000fe20003f6f008 */
[----:B---3--:R-:W-:Y:S01]  /*1d360*/  FADD.FTZ R249, R7, R249 ;  /* 0x000000f907f97221 */ /* 0x008fe20000010000 */
[----:B----4-:R-:W-:Y:S01]  /*1d370*/  FADD.FTZ R250, R5, R250 ;  /* 0x000000fa05fa7221 */ /* 0x010fe20000010000 */
[----:B------:R-:W-:Y:S01]  /*1d380*/  FADD.FTZ R0, R0, R251 ;  /* 0x000000fb00007221 */ /* 0x000fe20000010000 */
[----:B--2---:R1:W-:Y:S01]  /*1d390*/  @P4 STL [R1], R8 ;  /* 0x0000000801004387 */ /* 0x0043e20000100800 */
[----:B------:R-:W-:Y:S01]  /*1d3a0*/  PLOP3.LUT P4, PT, PT, PT, UP0, 0x80, 0x8 ;  /* 0x000000000008781c */ /* 0x000fe20003f8f008 */
[----:B------:R-:W-:Y:S01]  /*1d3b0*/  IMAD.MOV.U32 R6, RZ, RZ, R9 ;  /* 0x000000ffff067224 */ /* 0x000fe200078e0009 */
[----:B------:R-:W-:Y:S01]  /*1d3c0*/  MOV R4, R10 ;  /* 0x0000000a00047202 */ /* 0x000fe20000000f00 */
[----:B0-----:R-:W-:-:S02]  /*1d3d0*/  IMAD.MOV.U32 R2, RZ, RZ, R11 ;  /* 0x000000ffff027224 */ /* 0x001fc400078e000b */
[----:B------:R0:W5:Y:S04]  /*1d3e0*/  LDL.LU.64 R10, [R1+0x7c8] ;  /* 0x0007c800010a7983 */ /* 0x0001680000300a00 */
[----:B-1----:R0:W5:Y:S04]  /*1d3f0*/  LDL.LU.64 R8, [R1+0x7c0] ;  /* 0x0007c00001087983 */ /* 0x0021680000300a00 */
[----:B------:R-:W-:Y:S01]  /*1d400*/  @P4 FMUL.FTZ R249, R249, R6 ;  /* 0x00000006f9f94220 */ /* 0x000fe20000410000 */
[----:B------:R0:W5:Y:S01]  /*1d410*/  LDL.LU R7, [R1+0x7b8] ;  /* 0x0007b80001077983 */ /* 0x0001620000300800 */
[----:B------:R-:W-:-:S03]  /*1d420*/  @P3 FMUL.FTZ R250, R250, R4 ;  /* 0x00000004fafa3220 */ /* 0x000fc60000410000 */
[----:B------:R0:W5:Y:S04]  /*1d430*/  LDL.LU R6, [R1+0x7b4] ;  /* 0x0007b40001067983 */ /* 0x0001680000300800 */
[----:B------:R0:W5:Y:S04]  /*1d440*/  LDL.LU R5, [R1+0x7b0] ;  /* 0x0007b00001057983 */ /* 0x0001680000300800 */
[----:B------:R0:W-:Y:S04]  /*1d450*/  STL [R1+0x24], R249 ;  /* 0x000024f901007387 */ /* 0x0001e80000100800 */
[----:B------:R0:W5:Y:S04]  /*1d460*/  LDL.LU R4, [R1+0x7ac] ;  /* 0x0007ac0001047983 */ /* 0x0001680000300800 */
[----:B------:R-:W2:Y:S01]  /*1d470*/  LDL.LU R251, [R1] ;  /* 0x0000000001fb7983 */ /* 0x000ea20000300800 */
[----:B------:R-:W-:-:S02]  /*1d480*/  PLOP3.LUT P4, PT, PT, PT, UP0, 0x80, 0x8 ;  /* 0x000000000008781c */ /* 0x000fc40003f8f008 */
[----:B------:R-:W-:Y:S01]  /*1d490*/  PLOP3.LUT P5, PT, PT, PT, UP0, 0x80, 0x8 ;  /* 0x000000000008781c */ /* 0x000fe20003faf008 */
[----:B------:R-:W-:Y:S02]  /*1d4a0*/  FADD.FTZ R248, R3, R248 ;  /* 0x000000f803f87221 */ /* 0x000fe40000010000 */
[----:B------:R0:W5:Y:S08]  /*1d4b0*/  LDL.LU R3, [R1+0x7a8] ;  /* 0x0007a80001037983 */ /* 0x0001700000300800 */
[----:B------:R-:W-:-:S02]  /*1d4c0*/  @P4 FMUL.FTZ R0, R0, R2 ;  /* 0x0000000200004220 */ /* 0x000fc40000410000 */
[----:B------:R0:W5:Y:S04]  /*1d4d0*/  LDL.LU R2, [R1+0x7a4] ;  /* 0x0007a40001027983 */ /* 0x0001680000300800 */
[----:B------:R0:W-:Y:S04]  /*1d4e0*/  STL [R1+0x28], R250 ;  /* 0x000028fa01007387 */ /* 0x0001e80000100800 */
[----:B------:R0:W-:Y:S01]  /*1d4f0*/  STL [R1+0x2c], R0 ;  /* 0x00002c0001007387 */ /* 0x0001e20000100800 */
[----:B--2---:R-:W-:-:S05]  /*1d500*/  @P5 FMUL.FTZ R248, R248, R251 ;  /* 0x000000fbf8f85220 */ /* 0x004fca0000410000 */
[----:B------:R0:W-:Y:S01]  /*1d510*/  STL [R1+0x20], R248 ;  /* 0x000020f801007387 */ /* 0x0001e20000100800 */
[----:B------:R-:W-:Y:S05]  /*1d520*/  @P2 BRA `(.L_x_1530) ;  /* 0x0000008c008c2947 */ /* 0x000fea0003800000 */
[----:B------:R-:W-:Y:S01]  /*1d530*/  S2UR UR34, SR_CTAID.Y ;  /* 0x00000000002279c3 */ /* 0x000fe20000002600 */
[----:B------:R-:W1:Y:S01]  /*1d540*/  LDCU UR42, c[0x0][0x3f8] ;  /* 0x00007f00ff2a77ac */ /* 0x000e620008000800 */
[----:B-----5:R2:W-:Y:S04]  /*1d550*/  STL.64 [R1+0x7b0], R6 ;  /* 0x0007b00601007387 */ /* 0x0205e80000100a00 */
[----:B------:R3:W-:Y:S02]  /*1d560*/  STL.64 [R1+0x7a8], R4 ;  /* 0x0007a80401007387 */ /* 0x0007e40000100a00 */
[----:B------:R-:W1:Y:S01]  /*1d570*/  S2UR UR35, SR_CTAID.X ;  /* 0x00000000002379c3 */ /* 0x000e620000002500 */
[----:B--2---:R-:W-:Y:S02]  /*1d580*/  IMAD.MOV.U32 R7, RZ, RZ, R0 ;  /* 0x000000ffff077224 */ /* 0x004fe400078e0000 */
[----:B------:R-:W-:-:S02]  /*1d590*/  IMAD.MOV.U32 R6, RZ, RZ, R250 ;  /* 0x000000ffff067224 */ /* 0x000fc400078e00fa */
[----:B---3--:R-:W-:Y:S02]  /*1d5a0*/  IMAD.MOV.U32 R5, RZ, RZ, R249 ;  /* 0x000000ffff057224 */ /* 0x008fe400078e00f9 */
[----:B------:R-:W-:Y:S01]  /*1d5b0*/  IMAD.MOV.U32 R4, RZ, RZ, R248 ;  /* 0x000000ffff047224 */ /* 0x000fe200078e00f8 */
[----:B0-----:R-:W-:Y:S01]  /*1d5c0*/  SHF.R.S32.HI R248, RZ, 0x1f, R252 ;  /* 0x0000001ffff87819 */ /* 0x001fe200000114fc */
[----:B-1----:R-:W-:Y:S01]  /*1d5d0*/  UIMAD UR42, UR34, UR42, UR35 ;  /* 0x0000002a222a72a4 */ /* 0x002fe2000f8e0223 */
[----:B------:R-:W0:Y:S05]  /*1d5e0*/  LDCU.64 UR34, c[0x0][0x3b8] ;  /* 0x00007700ff2277ac */ /* 0x000e2a0008000a00 */
[----:B------:R-:W-:-:S04]  /*1d5f0*/  IMAD R0, R3, UR42, RZ ;  /* 0x0000002a03007c24 */ /* 0x000fc8000f8e02ff */
[----:B------:R-:W-:-:S05]  /*1d600*/  IMAD R249, R0, 0xc0, RZ ;  /* 0x000000c000f97824 */ /* 0x000fca00078e02ff */
[----:B------:R-:W-:-:S04]  /*1d610*/  IADD3 R0, P2, PT, R249, R252, RZ ;  /* 0x000000fcf9007210 */ /* 0x000fc80007f5e0ff */
[----:B------:R-:W-:Y:S02]  /*1d620*/  LEA.HI.X.SX32 R249, R249, R248, 0x1, P2 ;  /* 0x000000f8f9f97211 */ /* 0x000fe400010f0eff */
[----:B0-----:R-:W-:-:S04]  /*1d630*/  LEA R248, P2, R0, UR34, 0x2 ;  /* 0x0000002200f87c11 */ /* 0x001fc8000f8410ff */
[----:B------:R-:W-:-:S05]  /*1d640*/  LEA.HI.X R249, R0, UR35, R249, 0x2, P2 ;  /* 0x0000002300f97c11 */ /* 0x000fca00090f14f9 */
[----:B------:R0:W-:Y:S04]  /*1d650*/  STG.E.128 desc[UR36][R248.64], R4 ;  /* 0x00000004f8007986 */ /* 0x0001e8000c101d24 */
[----:B0-----:R0:W5:Y:S04]  /*1d660*/  LDL.LU.64 R6, [R1+0x7b0] ;  /* 0x0007b00001067983 */ /* 0x0011680000300a00 */
[----:B------:R0:W5:Y:S01]  /*1d670*/  LDL.LU.64 R4, [R1+0x7a8] ;  /* 0x0007a80001047983 */ /* 0x0001620000300a00 */
[----:B------:R-:W-:Y:S05]  /*1d680*/  BRA `(.L_x_1530) ;  /* 0x0000008c00347947 */ /* 0x000fea0003800000 */
.L_x_1277:
[----:B------:R-:W2:Y:S01]  /*1d690*/  LDL R248, [R1+0x34] ;  /* 0x0000340001f87983 */ /* 0x000ea20000100800 */
[----:B------:R-:W-:Y:S01]  /*1d6a0*/  BSSY.RECONVERGENT B2, `(.L_x_1533) ;  /* 0x000002b000027945 */ /* 0x000fe20003800200 */
[----:B------:R-:W-:Y:S02]  /*1d6b0*/  SHF.L.U32 R249, R0, 0x2, RZ ;  /* 0x0000000200f97819 */ /* 0x000fe400000006ff */
[----:B--2---:R-:W-:Y:S01]  /*1d6c0*/  ISETP.GE.AND P0, PT, R248, UR40, PT ;  /* 0x00000028f8007c0c */ /* 0x004fe2000bf06270 */
[----:B------:R-:W-:-:S12]  /*1d6d0*/  IMAD R248, R3, 0xc0, RZ ;  /* 0x000000c003f87824 */ /* 0x000fd800078e02ff */
[----:B------:R-:W-:Y:S05]  /*1d6e0*/  @P0 BRA `(.L_x_1534) ;  /* 0x0000000000980947 */ /* 0x000fea0003800000 */
[----:B------:R-:W-:Y:S01]  /*1d6f0*/  UMOV UR42, URZ ;  /* 0x000000ff002a7c82 */ /* 0x000fe20008000000 */
[----:B------:R-:W-:Y:S01]  /*1d700*/  UMOV UR35, URZ ;  /* 0x000000ff00237c82 */ /* 0x000fe20008000000 */
[----:B------:R-:W-:Y:S01]  /*1d710*/  IMAD.U32 R250, RZ, RZ, UR42 ;  /* 0x0000002afffa7e24 */ /* 0x000fe2000f8e00ff */
[----:B------:R-:W-:Y:S01]  /*1d720*/  UMOV UR34, URZ ;  /* 0x000000ff00227c82 */ /* 0x000fe20008000000 */
[----:B------:R-:W-:Y:S01]  /*1d730*/  IMAD.U32 R252, RZ, RZ, UR35 ;  /* 0x00000023fffc7e24 */ /* 0x000fe2000f8e00ff */
[----:B------:R-:W-:Y:S01]  /*1d740*/  ISETP.GE.AND P2, PT, R249, R248, PT ;  /* 0x000000f8f900720c */ /* 0x000fe20003f46270 */
[----:B------:R-:W-:Y:S01]  /*1d750*/  IMAD.U32 R251, RZ, RZ, UR34 ;  /* 0x00000022fffb7e24 */ /* 0x000fe2000f8e00ff */
[----:B------:R0:W-:Y:S04]  /*1d760*/  STL [R1+0x5c], R250 ;  /* 0x00005cfa01007387 */ /* 0x0001e80000100800 */
[----:B------:R0:W-:Y:S04]  /*1d770*/  STL [R1+0x58], R252 ;  /* 0x000058fc01007387 */ /* 0x0001e80000100800 */
[----:B------:R0:W-:Y:S04]  /*1d780*/  STL [R1+0x50], R250 ;  /* 0x000050fa01007387 */ /* 0x0001e80000100800 */
[----:B------:R0:W-:Y:S01]  /*1d790*/  STL [R1+0x54], R251 ;  /* 0x000054fb01007387 */ /* 0x0001e20000100800 */
[----:B------:R-:W-:Y:S05]  /*1d7a0*/  @P2 BRA `(.L_x_1534) ;  /* 0x0000000000682947 */ /* 0x000fea0003800000 */
[----:B------:R-:W0:Y:S01]  /*1d7b0*/  S2UR UR42, SR_CTAID.Y ;  /* 0x00000000002a79c3 */ /* 0x000e220000002600 */
[----:B------:R-:W1:Y:S01]  /*1d7c0*/  LDCU.64 UR34, c[0x0][0x3c8] ;  /* 0x00007900ff2277ac */ /* 0x000e620008000a00 */
[----:B------:R-:W-:Y:S04]  /*1d7d0*/  STL.64 [R1+0x7b0], R6 ;  /* 0x0007b00601007387 */ /* 0x000fe80000100a00 */
[----:B------:R2:W-:Y:S01]  /*1d7e0*/  STL.64 [R1+0x7a8], R4 ;  /* 0x0007a80401007387 */ /* 0x0005e20000100a00 */
[----:B0-----:R-:W-:Y:S01]  /*1d7f0*/  IMAD R250, R3, UR42, RZ ;  /* 0x0000002a03fa7c24 */ /* 0x001fe2000f8e02ff */
[----:B------:R-:W0:Y:S04]  /*1d800*/  LDCU UR42, c[0x0][0x3f8] ;  /* 0x00007f00ff2a77ac */ /* 0x000e280008000800 */
[----:B------:R-:W-:-:S04]  /*1d810*/  IADD3 R251, P2, PT, R250, R0, RZ ;  /* 0x00000000fafb7210 */ /* 0x000fc80007f5e0ff */
[----:B------:R-:W-:Y:S02]  /*1d820*/  LEA.HI.X.SX32 R252, R250, RZ, 0x1, P2 ;  /* 0x000000fffafc7211 */ /* 0x000fe400010f0eff */
[----:B-1----:R-:W-:-:S04]  /*1d830*/  LEA R250, P2, R251, UR34, 0x2 ;  /* 0x00000022fbfa7c11 */ /* 0x002fc8000f8410ff */
[----:B------:R-:W-:Y:S01]  /*1d840*/  LEA.HI.X R251, R251, UR35, R252, 0x2, P2 ;  /* 0x00000023fbfb7c11 */ /* 0x000fe200090f14fc */
[----:B------:R-:W1:Y:S04]  /*1d850*/  LDCU.64 UR34, c[0x0][0x3b8] ;  /* 0x00007700ff2277ac */ /* 0x000e680008000a00 */
[----:B------:R0:W3:Y:S02]  /*1d860*/  LDG.E R250, desc[UR36][R250.64] ;  /* 0x00000024fafa7981 */ /* 0x0000e4000c1e1900 */
[----:B0-----:R-:W-:-:S04]  /*1d870*/  IMAD R251, R3, UR42, RZ ;  /* 0x0000002a03fb7c24 */ /* 0x001fc8000f8e02ff */
[----:B---3--:R-:W-:Y:S02]  /*1d880*/  IMAD R251, R251, R250, RZ ;  /* 0x000000fafbfb7224 */ /* 0x008fe400078e02ff */
[----:B------:R-:W-:Y:S02]  /*1d890*/  IMAD R250, R3, UR44, RZ ;  /* 0x0000002c03fa7c24 */ /* 0x000fe4000f8e02ff */
[----:B------:R-:W-:-:S05]  /*1d8a0*/  IMAD R251, R251, 0xc0, R249 ;  /* 0x000000c0fbfb7824 */ /* 0x000fca00078e02f9 */
[----:B------:R-:W-:Y:S02]  /*1d8b0*/  SHF.R.S32.HI R252, RZ, 0x1f, R251 ;  /* 0x0000001ffffc7819 */ /* 0x000fe400000114fb */
[----:B------:R-:W-:-:S04]  /*1d8c0*/  IADD3 R251, P2, PT, R250, R251, RZ ;  /* 0x000000fbfafb7210 */ /* 0x000fc80007f5e0ff */
[----:B------:R-:W-:Y:S02]  /*1d8d0*/  LEA.HI.X.SX32 R252, R250, R252, 0x1, P2 ;  /* 0x000000fcfafc7211 */ /* 0x000fe400010f0eff */
[----:B-1----:R-:W-:-:S04]  /*1d8e0*/  LEA R250, P2, R251, UR34, 0x2 ;  /* 0x00000022fbfa7c11 */ /* 0x002fc8000f8410ff */
[----:B------:R-:W-:-:S05]  /*1d8f0*/  LEA.HI.X R251, R251, UR35, R252, 0x2, P2 ;  /* 0x00000023fbfb7c11 */ /* 0x000fca00090f14fc */
[----:B--2---:R-:W2:Y:S04]  /*1d900*/  LDG.E.128 R4, desc[UR36][R250.64] ;  /* 0x00000024fa047981 */ /* 0x004ea8000c1e1d00 */
[----:B--2---:R-:W-:Y:S04]  /*1d910*/  STL.64 [R1+0x50], R4 ;  /* 0x0000500401007387 */ /* 0x004fe80000100a00 */
[----:B------:R0:W-:Y:S04]  /*1d920*/  STL.64 [R1+0x58], R6 ;  /* 0x0000580601007387 */ /* 0x0001e80000100a00 */
[----:B0-----:R1:W5:Y:S04]  /*1d930*/  LDL.LU.64 R6, [R1+0x7b0] ;  /* 0x0007b00001067983 */ /* 0x0013680000300a00 */
[----:B------:R1:W5:Y:S02]  /*1d940*/  LDL.LU.64 R4, [R1+0x7a8] ;  /* 0x0007a80001047983 */ /* 0x0003640000300a00 */
.L_x_1534:
[----:B------:R-:W-:Y:S05]  /*1d950*/  BSYNC.RECONVERGENT B2 ;  /* 0x0000000000027941 */ /* 0x000fea0003800200 */
.L_x_1533:
[----:B------:R-:W-:Y:S01]  /*1d960*/  BSSY.RECONVERGENT B2, `(.L_x_1535) ;  /* 0x000002c000027945 */ /* 0x000fe20003800200 */
[----:B0-----:R-:W-:-:S03]  /*1d970*/  IMAD.IADD R252, R0, 0x1, R3 ;  /* 0x0000000100fc7824 */ /* 0x001fc600078e0203 */
[----:B------:R-:W-:Y:S05]  /*1d980*/  @P0 BRA `(.L_x_1536) ;  /* 0x0000000000a40947 */ /* 0x000fea0003800000 */
[----:B------:R-:W-:Y:S01]  /*1d990*/  IMAD.SHL.U32 R250, R252, 0x4, RZ ;  /* 0x00000004fcfa7824 */ /* 0x000fe200078e00ff */
[----:B------:R-:W-:Y:S01]  /*1d9a0*/  UMOV UR42, URZ ;  /* 0x000000ff002a7c82 */ /* 0x000fe20008000000 */
[----:B------:R-:W-:Y:S01]  /*1d9b0*/  UMOV UR35, URZ ;  /* 0x000000ff00237c82 */ /* 0x000fe20008000000 */
[----:B------:R-:W-:Y:S01]  /*1d9c0*/  MOV R251, UR42 ;  /* 0x0000002a00fb7c02 */ /* 0x000fe20008000f00 */
[----:B------:R-:W-:Y:S01]  /*1d9d0*/  UMOV UR34, URZ ;  /* 0x000000ff00227c82 */ /* 0x000fe20008000000 */
[----:B------:R-:W-:Y:S01]  /*1d9e0*/  ISETP.GE.AND P2, PT, R250, R248, PT ;  /* 0x000000f8fa00720c */ /* 0x000fe20003f46270 */
[----:B------:R-:W-:Y:S02]  /*1d9f0*/  IMAD.U32 R250, RZ, RZ, UR35 ;  /* 0x00000023fffa7e24 */ /* 0x000fe4000f8e00ff */
[----:B------:R0:W-:Y:S04]  /*1da00*/  STL [R1+0x4c], R251 ;  /* 0x00004cfb01007387 */ /* 0x0001e80000100800 */
[----:B------:R2:W-:Y:S01]  /*1da10*/  STL [R1+0x48], R250 ;  /* 0x000048fa01007387 */ /* 0x0005e20000100800 */
[----:B0-----:R-:W-:-:S02]  /*1da20*/  IMAD.U32 R251, RZ, RZ, UR34 ;  /* 0x00000022fffb7e24 */ /* 0x001fc4000f8e00ff */
[----:B--2---:R-:W-:-:S05]  /*1da30*/  IMAD.U32 R250, RZ, RZ, UR42 ;  /* 0x0000002afffa7e24 */ /* 0x004fca000f8e00ff */
[----:B------:R0:W-:Y:S04]  /*1da40*/  STL [R1+0x40], R250 ;  /* 0x000040fa01007387 */ /* 0x0001e80000100800 */
[----:B------:R0:W-:Y:S01]  /*1da50*/  STL [R1+0x44], R251 ;  /* 0x000044fb01007387 */ /* 0x0001e20000100800 */
[----:B------:R-:W-:Y:S05]  /*1da60*/  @P2 BRA `(.L_x_1536) ;  /* 0x00000000006c2947 */ /* 0x000fea0003800000 */
[----:B------:R-:W0:Y:S01]  /*1da70*/  S2UR UR42, SR_CTAID.Y ;  /* 0x00000000002a79c3 */ /* 0x000e220000002600 */
[----:B------:R-:W2:Y:S01]  /*1da80*/  LDCU.64 UR34, c[0x0][0x3c8] ;  /* 0x00007900ff2277ac */ /* 0x000ea20008000a00 */
[----:B-----5:R3:W-:Y:S04]  /*1da90*/  STL.64 [R1+0x7b0], R6 ;  /* 0x0007b00601007387 */ /* 0x0207e80000100a00 */
[----:B------:R4:W-:Y:S01]  /*1daa0*/  STL.64 [R1+0x7a8], R4 ;  /* 0x0007a80401007387 */ /* 0x0009e20000100a00 */
[----:B0-----:R-:W-:Y:S01]  /*1dab0*/  IMAD R250, R3, UR42, RZ ;  /* 0x0000002a03fa7c24 */ /* 0x001fe2000f8e02ff */
[----:B------:R-:W0:Y:S04]  /*1dac0*/  LDCU UR42, c[0x0][0x3f8] ;  /* 0x00007f00ff2a77ac */ /* 0x000e280008000800 */
[----:B------:R-:W-:-:S04]  /*1dad0*/  IADD3 R251, P2, PT, R250, R0, RZ ;  /* 0x00000000fafb7210 */ /* 0x000fc80007f5e0ff */
[----:B---3--:R-:W-:Y:S02]  /*1dae0*/  LEA.HI.X.SX32 R7, R250, RZ, 0x1, P2 ;  /* 0x000000fffa077211 */ /* 0x008fe400010f0eff */
[----:B--2---:R-:W-:-:S04]  /*1daf0*/  LEA R250, P2, R251, UR34, 0x2 ;  /* 0x00000022fbfa7c11 */ /* 0x004fc8000f8410ff */
[----:B------:R-:W-:Y:S01]  /*1db00*/  LEA.HI.X R251, R251, UR35, R7, 0x2, P2 ;  /* 0x00000023fbfb7c11 */ /* 0x000fe200090f1407 */
[----:B------:R-:W2:Y:S05]  /*1db10*/  LDCU.64 UR34, c[0x0][0x3b8] ;  /* 0x00007700ff2277ac */ /* 0x000eaa0008000a00 */
[----:B------:R0:W3:Y:S01]  /*1db20*/  LDG.E R251, desc[UR36][R250.64] ;  /* 0x00000024fafb7981 */ /* 0x0000e2000c1e1900 */
[----:B------:R-:W-:Y:S02]  /*1db30*/  IMAD.SHL.U32 R7, R252, 0x4, RZ ;  /* 0x00000004fc077824 */ /* 0x000fe400078e00ff */
[----:B0-----:R-:W-:-:S04]  /*1db40*/  IMAD R250, R3, UR42, RZ ;  /* 0x0000002a03fa7c24 */ /* 0x001fc8000f8e02ff */
[----:B---3--:R-:W-:Y:S02]  /*1db50*/  IMAD R251, R250, R251, RZ ;  /* 0x000000fbfafb7224 */ /* 0x008fe400078e02ff */
[----:B------:R-:W-:Y:S02]  /*1db60*/  IMAD R250, R3, UR44, RZ ;  /* 0x0000002c03fa7c24 */ /* 0x000fe4000f8e02ff */
[----:B------:R-:W-:-:S05]  /*1db70*/  IMAD R251, R251, 0xc0, R7 ;  /* 0x000000c0fbfb7824 */ /* 0x000fca00078e0207 */
[----:B----4-:R-:W-:Y:S02]  /*1db80*/  SHF.R.S32.HI R4, RZ, 0x1f, R251 ;  /* 0x0000001fff047819 */ /* 0x010fe400000114fb */
[----:B------:R-:W-:-:S04]  /*1db90*/  IADD3 R251, P2, PT, R250, R251, RZ ;  /* 0x000000fbfafb7210 */ /* 0x000fc80007f5e0ff */
[----:B------:R-:W-:Y:S02]  /*1dba0*/  LEA.HI.X.SX32 R4, R250, R4, 0x1, P2 ;  /* 0x00000004fa047211 */ /* 0x000fe400010f0eff */
[----:B--2---:R-:W-:-:S04]  /*1dbb0*/  LEA R250, P2, R251, UR34, 0x2 ;  /* 0x00000022fbfa7c11 */ /* 0x004fc8000f8410ff */
[----:B------:R-:W-:-:S05]  /*1dbc0*/  LEA.HI.X R251, R251, UR35, R4, 0x2, P2 ;  /* 0x00000023fbfb7c11 */ /* 0x000fca00090f1404 */
[----:B------:R-:W2:Y:S04]  /*1dbd0*/  LDG.E.128 R4, desc[UR36][R250.64] ;  /* 0x00000024fa047981 */ /* 0x000ea8000c1e1d00 */
[----:B--2---:R-:W-:Y:S04]  /*1dbe0*/  STL.64 [R1+0x40], R4 ;  /* 0x0000400401007387 */ /* 0x004fe80000100a00 */
[----:B------:R0:W-:Y:S04]  /*1dbf0*/  STL.64 [R1+0x48], R6 ;  /* 0x0000480601007387 */ /* 0x0001e80000100a00 */
[----:B0-----:R2:W5:Y:S04]  /*1dc00*/  LDL.LU.64 R6, [R1+0x7b0] ;  /* 0x0007b00001067983 */ /* 0x0015680000300a00 */
[----:B------:R2:W5:Y:S02]  /*1dc10*/  LDL.LU.64 R4, [R1+0x7a8] ;  /* 0x0007a80001047983 */ /* 0x0005640000300a00 */
.L_x_1536:
[----:B------:R-:W-:Y:S05]  /*1dc20*/  BSYNC.RECONVERGENT B2 ;  /* 0x0000000000027941 */ /* 0x000fea0003800200 */
.L_x_1535:
[----:B------:R-:W-:Y:S04]  /*1dc30*/  BSSY.RECONVERGENT B2, `(.L_x_1537) ;  /* 0x0000020000027945 */ /* 0x000fe80003800200 */
[----:B------:R-:W-:Y:S05]  /*1dc40*/  @P0 BRA `(.L_x_1538) ;  /* 0x0000000000780947 */ /* 0x000fea0003800000 */
[----:B0-----:R-:W-:Y:S01]  /*1dc50*/  IMAD R250, R3, 0x8, R249 ;  /* 0x0000000803fa7824 */ /* 0x001fe200078e02f9 */
[----:B------:R-:W-:Y:S01]  /*1dc60*/  UMOV UR42, URZ ;  /* 0x000000ff002a7c82 */ /* 0x000fe20008000000 */
[----:B------:R-:W-:Y:S01]  /*1dc70*/  UMOV UR35, URZ ;  /* 0x000000ff00237c82 */ /* 0x000fe20008000000 */
[----:B------:R-:W-:Y:S01]  /*1dc80*/  UMOV UR34, URZ ;  /* 0x000000ff00227c82 */ /* 0x000fe20008000000 */
[----:B------:R-:W-:Y:S01]  /*1dc90*/  MOV R243, UR42 ;  /* 0x0000002a00f37c02 */ /* 0x000fe20008000f00 */
[----:B------:R-:W-:Y:S01]  /*1dca0*/  IMAD.U32 R242, RZ, RZ, UR35 ;  /* 0x00000023fff27e24 */ /* 0x000fe2000f8e00ff */
[----:B------:R-:W-:Y:S01]  /*1dcb0*/  ISETP.GE.AND P2, PT, R250, R248, PT ;  /* 0x000000f8fa00720c */ /* 0x000fe20003f46270 */
[----:B------:R-:W-:Y:S02]  /*1dcc0*/  IMAD.U32 R241, RZ, RZ, UR34 ;  /* 0x00000022fff17e24 */ /* 0x000fe4000f8e00ff */
[----:B------:R-:W-:-:S10]  /*1dcd0*/  IMAD.U32 R240, RZ, RZ, UR42 ;  /* 0x0000002afff07e24 */ /* 0x000fd4000f8e00ff */
[----:B------:R-:W-:Y:S05]  /*1dce0*/  @P2 BRA `(.L_x_1538) ;  /* 0x0000000000502947 */ /* 0x000fea0003800000 */
[----:B------:R-:W0:Y:S01]  /*1dcf0*/  S2UR UR42, SR_CTAID.Y ;  /* 0x00000000002a79c3 */ /* 0x000e220000002600 */
[----:B------:R-:W3:Y:S01]  /*1dd00*/  LDCU.64 UR34, c[0x0][0x3c8] ;  /* 0x00007900ff2277ac */ /* 0x000ee20008000a00 */
[----:B0-----:R-:W-:Y:S01]  /*1dd10*/  IMAD R242, R3, UR42, RZ ;  /* 0x0000002a03f27c24 */ /* 0x001fe2000f8e02ff */
[----:B------:R-:W0:Y:S04]  /*1dd20*/  LDCU UR42, c[0x0][0x3f8] ;  /* 0x00007f00ff2a77ac */ /* 0x000e280008000800 */
[----:B------:R-:W-:-:S04]  /*1dd30*/  IADD3 R241, P2, PT, R242, R0, RZ ;  /* 0x00000000f2f17210 */ /* 0x000fc80007f5e0ff */
[----:B------:R-:W-:Y:S02]  /*1dd40*/  LEA.HI.X.SX32 R242, R242, RZ, 0x1, P2 ;  /* 0x000000fff2f27211 */ /* 0x000fe400010f0eff */
[----:B---3--:R-:W-:-:S04]  /*1dd50*/  LEA R240, P2, R241, UR34, 0x2 ;  /* 0x00000022f1f07c11 */ /* 0x008fc8000f8410ff */
[----:B------:R-:W-:Y:S01]  /*1dd60*/  LEA.HI.X R241, R241, UR35, R242, 0x2, P2 ;  /* 0x00000023f1f17c11 */ /* 0x000fe200090f14f2 */
[----:B------:R-:W3:Y:S04]  /*1dd70*/  LDCU.64 UR34, c[0x0][0x3b8] ;  /* 0x00007700ff2277ac */ /* 0x000ee80008000a00 */
[----:B------:R0:W4:Y:S01]  /*1dd80*/  LDG.E R240, desc[UR36][R240.64] ;  /* 0x00000024f0f07981 */ /* 0x000122000c1e1900 */
[C---:B------:R-:W-:Y:S02]  /*1dd90*/  IMAD R242, R3.reuse, UR44, RZ ;  /* 0x0000002c03f27c24 */ /* 0x040fe4000f8e02ff */
[----:B0-----:R-:W-:-:S04]  /*1dda0*/  IMAD R241, R3, UR42, RZ ;  /* 0x0000002a03f17c24 */ /* 0x001fc8000f8e02ff */
[----:B----4-:R-:W-:-:S04]  /*1ddb0*/  IMAD R241, R241, R240, RZ ;  /* 0x000000f0f1f17224 */ /* 0x010fc800078e02ff */
[----:B------:R-:W-:-:S05]  /*1ddc0*/  IMAD R241, R241, 0xc0, R250 ;  /* 0x000000c0f1f17824 */ /* 0x000fca00078e02fa */
[----:B------:R-:W-:Y:S02]  /*1ddd0*/  SHF.R.S32.HI R240, RZ, 0x1f, R241 ;  /* 0x0000001ffff07819 */ /* 0x000fe400000114f1 */
[----:B------:R-:W-:-:S04]  /*1dde0*/  IADD3 R241, P2, PT, R242, R241, RZ ;  /* 0x000000f1f2f17210 */ /* 0x000fc80007f5e0ff */
[----:B------:R-:W-:Y:S02]  /*1ddf0*/  LEA.HI.X.SX32 R242, R242, R240, 0x1, P2 ;  /* 0x000000f0f2f27211 */ /* 0x000fe400010f0eff */
[----:B---3--:R-:W-:-:S04]  /*1de00*/  LEA R240, P2, R241, UR34, 0x2 ;  /* 0x00000022f1f07c11 */ /* 0x008fc8000f8410ff */
[----:B------:R-:W-:-:S06]  /*1de10*/  LEA.HI.X R241, R241, UR35, R242, 0x2, P2 ;  /* 0x00000023f1f17c11 */ /* 0x000fcc00090f14f2 */
[----:B------:R-:W5:Y:S03]  /*1de20*/  LDG.E.128 R240, desc[UR36][R240.64] ;  /* 0x00000024f0f07981 */ /* 0x000f66000c1e1d00 */
.L_x_1538:
[----:B------:R-:W-:Y:S05]  /*1de30*/  BSYNC.RECONVERGENT B2 ;  /* 0x0000000000027941 */ /* 0x000fea0003800200 */
.L_x_1537:
[----:B------:R-:W-:Y:S04]  /*1de40*/  BSSY.RECONVERGENT B2, `(.L_x_1539) ;  /* 0x0000021000027945 */ /* 0x000fe80003800200 */
[----:B------:R-:W-:Y:S05]  /*1de50*/  @P0 BRA `(.L_x_1540) ;  /* 0x00000000007c0947 */ /* 0x000fea0003800000 */
[----:B------:R-:W-:Y:S01]  /*1de60*/  IMAD R236, R3, 0x2, R252 ;  /* 0x0000000203ec7824 */ /* 0x000fe200078e02fc */
[----:B------:R-:W-:Y:S01]  /*1de70*/  UMOV UR42, URZ ;  /* 0x000000ff002a7c82 */ /* 0x000fe20008000000 */
[----:B------:R-:W-:Y:S01]  /*1de80*/  UMOV UR35, URZ ;  /* 0x000000ff00237c82 */ /* 0x000fe20008000000 */
[----:B------:R-:W-:Y:S01]  /*1de90*/  UMOV UR34, URZ ;  /* 0x000000ff00227c82 */ /* 0x000fe20008000000 */
[----:B0-----:R-:W-:Y:S01]  /*1dea0*/  IMAD.SHL.U32 R250, R236, 0x4, RZ ;  /* 0x00000004ecfa7824 */ /* 0x001fe200078e00ff */
[----:B------:R-:W-:Y:S01]  /*1deb0*/  MOV R239, UR42 ;  /* 0x0000002a00ef7c02 */ /* 0x000fe20008000f00 */
[----:B------:R-:W-:Y:S02]  /*1dec0*/  IMAD.U32 R238, RZ, RZ, UR35 ;  /* 0x00000023ffee7e24 */ /* 0x000fe4000f8e00ff */
[----:B------:R-:W-:Y:S01]  /*1ded0*/  IMAD.U32 R237, RZ, RZ, UR34 ;  /* 0x00000022ffed7e24 */ /* 0x000fe2000f8e00ff */
[----:B------:R-:W-:Y:S01]  /*1dee0*/  ISETP.GE.AND P2, PT, R250, R248, PT ;  /* 0x000000f8fa00720c */ /* 0x000fe20003f46270 */
[----:B------:R-:W-:-:S12]  /*1def0*/  IMAD.U32 R236, RZ, RZ, UR42 ;  /* 0x0000002affec7e24 */ /* 0x000fd8000f8e00ff */
        /* <DEDUP_REMOVED lines=21> */
.L_x_1540:
[----:B------:R-:W-:Y:S05]  /*1e050*/  BSYNC.RECONVERGENT B2 ;  /* 0x0000000000027941 */ /* 0x000fea0003800200 */
.L_x_1539:
[----:B------:R-:W-:Y:S04]  /*1e060*/  BSSY.RECONVERGENT B2, `(.L_x_1541) ;  /* 0x0000020000027945 */ /* 0x000fe80003800200 */
[----:B------:R-:W-:Y:S05]  /*1e070*/  @P0 BRA `(.L_x_1542) ;  /* 0x0000000000780947 */ /* 0x000fea0003800000 */
[----:B0-----:R-:W-:Y:S01]  /*1e080*/  IMAD R250, R3, 0x10, R249 ;  /* 0x0000001003fa7824 */ /* 0x001fe200078e02f9 */
[----:B------:R-:W-:Y:S01]  /*1e090*/  UMOV UR42, URZ ;  /* 0x000000ff002a7c82 */ /* 0x000fe20008000000 */
[----:B------:R-:W-:Y:S01]  /*1e0a0*/  UMOV UR35, URZ ;  /* 0x000000ff00237c82 */ /* 0x000fe20008000000 */
[----:B------:R-:W-:Y:S01]  /*1e0b0*/  UMOV UR34, URZ ;  /* 0x000000ff00227c82 */ /* 0x000fe20008000000 */
[----:B------:R-:W-:Y:S01]  /*1e0c0*/  IMAD.U32 R235, RZ, RZ, UR42 ;  /* 0x0000002affeb7e24 */ /* 0x000fe2000f8e00ff */
[----:B------:R-:W-:Y:S01]  /*1e0d0*/  ISETP.GE.AND P2, PT, R250, R248, PT ;  /* 0x000000f8fa00720c */ /* 0x000fe20003f46270 */
[----:B------:R-:W-:Y:S01]  /*1e0e0*/  IMAD.U32 R233, RZ, RZ, UR34 ;  /* 0x00000022ffe97e24 */ /* 0x000fe2000f8e00ff */
[----:B------:R-:W-:Y:S01]  /*1e0f0*/  MOV R234, UR35 ;  /* 0x0000002300ea7c02 */ /* 0x000fe20008000f00 */
        /* <DEDUP_REMOVED lines=22> */
.L_x_1542:
[----:B------:R-:W-:Y:S05]  /*1e260*/  BSYNC.RECONVERGENT B2 ;  /* 0x0000000000027941 */ /* 0x000fea0003800200 */
.L_x_1541:
[----:B------:R-:W-:Y:S04]  /*1e270*/  BSSY.RECONVERGENT B2, `(.L_x_1543) ;  /* 0x0000022000027945 */ /* 0x000fe80003800200 */
[----:B------:R-:W-:Y:S05]  /*1e280*/  @P0 BRA `(.L_x_1544) ;  /* 0x0000000000800947 */ /* 0x000fea0003800000 */
[----:B0-----:R-:W-:Y:S01]  /*1e290*/  IMAD R250, R3, 0x4, R252 ;  /* 0x0000000403fa7824 */ /* 0x001fe200078e02fc */
[----:B------:R-:W-:Y:S01]  /*1e2a0*/  UMOV UR42, URZ ;  /* 0x000000ff002a7c82 */ /* 0x000fe20008000000 */
[----:B------:R-:W-:Y:S01]  /*1e2b0*/  UMOV UR35, URZ ;  /* 0x000000ff00237c82 */ /* 0x000fe20008000000 */
[----:B------:R-:W-:Y:S01]  /*1e2c0*/  UMOV UR34, URZ ;  /* 0x000000ff00227c82 */ /* 0x000fe20008000000 */
[----:B------:R-:W-:Y:S01]  /*1e2d0*/  IMAD.SHL.U32 R228, R250, 0x4, RZ ;  /* 0x00000004fae47824 */ /* 0x000fe200078e00ff */
        /* <DEDUP_REMOVED lines=8> */
[----:B0-----:R-:W-:-:S05]  /*1e360*/  IMAD R230, R3, UR42, RZ ;  /* 0x0000002a03e67c24 */ /* 0x001fca000f8e02ff */
[----:B------:R-:W-:-:S04]  /*1e370*/  IADD3 R229, P2, PT, R230, R0, RZ ;  /* 0x00000000e6e57210 */ /* 0x000fc80007f5e0ff */
[----:B------:R-:W-:Y:S02]  /*1e380*/  LEA.HI.X.SX32 R230, R230, RZ, 0x1, P2 ;  /* 0x000000ffe6e67211 */ /* 0x000fe400010f0eff */
[C---:B---3--:R-:W-:Y:S01]  /*1e390*/  LEA R228, P2, R229.reuse, UR34, 0x2 ;  /* 0x00000022e5e47c11 */ /* 0x048fe2000f8410ff */
        /* <DEDUP_REMOVED lines=15> */
.L_x_1544:
[----:B------:R-:W-:Y:S05]  /*1e490*/  BSYNC.RECONVERGENT B2 ;  /* 0x0000000000027941 */ /* 0x000fea0003800200 */
.L_x_1543:
[----:B------:R-:W-:Y:S01]  /*1e4a0*/  BSSY.RECONVERGENT B2, `(.L_x_1545) ;  /* 0x0000024000027945 */ /* 0x000fe20003800200 */
[----:B0-----:R-:W-:-:S03]  /*1e4b0*/  IMAD R251, R3, 0x4, R252 ;  /* 0x0000000403fb7824 */ /* 0x001fc600078e02fc */
[----:B------:R-:W-:Y:S05]  /*1e4c0*/  @P0 BRA `(.L_x_1546) ;  /* 0x0000000000840947 */ /* 0x000fea0003800000 */
[----:B------:R-:W-:Y:S01]  /*1e4d0*/  IMAD R224, R3, 0x4, R252 ;  /* 0x0000000403e07824 */ /* 0x000fe200078e02fc */
[----:B------:R-:W-:Y:S01]  /*1e4e0*/  UMOV UR42, URZ ;  /* 0x000000ff002a7c82 */ /* 0x000fe20008000000 */
[----:B------:R-:W-:Y:S01]  /*1e4f0*/  UMOV UR35, URZ ;  /* 0x000000ff00237c82 */ /* 0x000fe20008000000 */
[----:B------:R-:W-:Y:S01]  /*1e500*/  UMOV UR34, URZ ;  /* 0x000000ff00227c82 */ /* 0x000fe20008000000 */
[----:B------:R-:W-:Y:S01]  /*1e510*/  IMAD.U32 R227, RZ, RZ, UR42 ;  /* 0x0000002affe37e24 */ /* 0x000fe2000f8e00ff */
[----:B------:R-:W-:Y:S01]  /*1e520*/  IADD3 R250, PT, PT, R224, R3, RZ ;  /* 0x00000003e0fa7210 */ /* 0x000fe20007ffe0ff */
[----:B------:R-:W-:Y:S02]  /*1e530*/  IMAD.U32 R226, RZ, RZ, UR35 ;  /* 0x00000023ffe27e24 */ /* 0x000fe4000f8e00ff */
[----:B------:R-:W-:Y:S02]  /*1e540*/  IMAD.U32 R225, RZ, RZ, UR34 ;  /* 0x00000022ffe17e24 */ /* 0x000fe4000f8e00ff */
[----:B------:R-:W-:-:S05]  /*1e550*/  IMAD.SHL.U32 R224, R250, 0x4, RZ ;  /* 0x00000004fae07824 */ /* 0x000fca00078e00ff */
        /* <DEDUP_REMOVED lines=24> */
.L_x_1546:
[----:B------:R-:W-:Y:S05]  /*1e6e0*/  BSYNC.RECONVERGENT B2 ;  /* 0x0000000000027941 */ /* 0x000fea0003800200 */
.L_x_1545:
[----:B------:R-:W-:Y:S01]  /*1e6f0*/  BSSY.RECONVERGENT B2, `(.L_x_1547) ;  /* 0x0000022000027945 */ /* 0x000fe20003800200 */
[----:B------:R-:W-:-:S03]  /*1e700*/  IMAD R250, R3, 0x2, R251 ;  /* 0x0000000203fa7824 */ /* 0x000fc600078e02fb */
[----:B------:R-:W-:Y:S05]  /*1e710*/  @P0 BRA `(.L_x_1548) ;  /* 0x00000000007c0947 */ /* 0x000fea0003800000 */
[----:B------:R-:W-:Y:S01]  /*1e720*/  IMAD.SHL.U32 R220, R250, 0x4, RZ ;  /* 0x00000004fadc7824 */ /* 0x000fe200078e00ff */
        /* <DEDUP_REMOVED lines=30> */
.L_x_1548:
[----:B------:R-:W-:Y:S05]  /*1e910*/  BSYNC.RECONVERGENT B2 ;  /* 0x0000000000027941 */ /* 0x000fea0003800200 */
.L_x_1547:
[----:B------:R-:W-:Y:S01]  /*1e920*/  BSSY.RECONVERGENT B2, `(.L_x_1549) ;  /* 0x0000021000027945 */ /* 0x000fe20003800200 */
[----:B------:R-:W-:-:S03]  /*1e930*/  IMAD R250, R3, 0x2, R250 ;  /* 0x0000000203fa7824 */ /* 0x000fc600078e02fa */
[----:B------:R-:W-:Y:S05]  /*1e940*/  @P0 BRA `(.L_x_1550) ;  /* 0x0000000000780947 */ /* 0x000fea0003800000 */
[----:B------:R-:W-:Y:S01]  /*1e950*/  IMAD R251, R3, 0x20, R249 ;  /* 0x0000002003fb7824 */ /* 0x000fe200078e02f9 */
        /* <DEDUP_REMOVED lines=29> */
.L_x_1550:
[----:B------:R-:W-:Y:S05]  /*1eb30*/  BSYNC.RECONVERGENT B2 ;  /* 0x0000000000027941 */ /* 0x000fea0003800200 */
.L_x_1549:
[----:B------:R-:W-:Y:S04]  /*1eb40*/  BSSY.RECONVERGENT B2, `(.L_x_1551) ;  /* 0x0000021000027945 */ /* 0x000fe80003800200 */
        /* <DEDUP_REMOVED lines=32> */
.L_x_1552:
[----:B------:R-:W-:Y:S05]  /*1ed50*/  BSYNC.RECONVERGENT B2 ;  /* 0x0000000000027941 */ /* 0x000fea0003800200 */
.L_x_1551:
[----:B------:R-:W-:Y:S01]  /*1ed60*/  BSSY.RECONVERGENT B2, `(.L_x_1553) ;  /* 0x0000022000027945 */ /* 0x000fe20003800200 */
[----:B------:R-:W-:-:S03]  /*1ed70*/  IMAD.IADD R250, R250, 0x1, R3 ;  /* 0x00000001fafa7824 */ /* 0x000fc600078e0203 */
        /* <DEDUP_REMOVED lines=32> */
.L_x_1554:
[----:B------:R-:W-:Y:S05]  /*1ef80*/  BSYNC.RECONVERGENT B2 ;  /* 0x0000000000027941 */ /* 0x000fea0003800200 */
.L_x_1553:
        /* <DEDUP_REMOVED lines=34> */
.L_x_1556:
[----:B------:R-:W-:Y:S05]  /*1f1b0*/  BSYNC.RECONVERGENT B2 ;  /* 0x0000000000027941 */ /* 0x000fea0003800200 */
.L_x_1555:
[----:B------:R-:W-:Y:S01]  /*1f1c0*/  BSSY.RECONVERGENT B2, `(.L_x_1557) ;  /* 0x0000022000027945 */ /* 0x000fe20003800200 */
[----:B------:R-:W-:-:S03]  /*1f1d0*/  IMAD.IADD R250, R250, 0x1, R3 ;  /* 0x00000001fafa7824 */ /* 0x000fc600078e0203 */
[----:B------:R-:W-:Y:S05]  /*1f1e0*/  @P0 BRA `(.L_x_1558) ;  /* 0x00000000007c0947 */ /* 0x000fea0003800000 */
[----:B------:R-:W-:Y:S01]  /*1f1f0*/  IMAD.SHL.U32 R200, R250, 0x4, RZ ;  /* 0x00000004fac87824 */ /* 0x000fe200078e00ff */
        /* <DEDUP_REMOVED lines=30> */
.L_x_1558:
[----:B------:R-:W-:Y:S05]  /*1f3e0*/  BSYNC.RECONVERGENT B2 ;  /* 0x0000000000027941 */ /* 0x000fea0003800200 */
.L_x_1557:
[----:B------:R-:W-:Y:S01]  /*1f3f0*/  BSSY.RECONVERGENT B2, `(.L_x_1559) ;  /* 0x0000022000027945 */ /* 0x000fe20003800200 */
[----:B------:R-:W-:-:S03]  /*1f400*/  IMAD.IADD R250, R250, 0x1, R3 ;  /* 0x00000001fafa7824 */ /* 0x000fc600078e0203 */
[----:B------:R-:W-:Y:S05]  /*1f410*/  @P0 BRA `(.L_x_1560) ;  /* 0x00000000007c0947 */ /* 0x000fea0003800000 */
[----:B------:R-:W-:Y:S01]  /*1f420*/  SHF.L.U32 R196, R250, 0x2, RZ ;  /* 0x00000002fac47819 */ /* 0x000fe200000006ff */
[----:B------:R-:W-:Y:S01]  /*1f430*/  UMOV UR42, URZ ;  /* 0x000000ff002a7c82 */ /* 0x000fe20008000000 */
[----:B------:R-:W-:Y:S01]  /*1f440*/  UMOV UR35, URZ ;  /* 0x000000ff00237c82 */ /* 0x000fe20008000000 */
[----:B------:R-:W-:Y:S01]  /*1f450*/  UMOV UR34, URZ ;  /* 0x000000ff00227c82 */ /* 0x000fe20008000000 */
[----:B------:R-:W-:Y:S01]  /*1f460*/  ISETP.GE.AND P2, PT, R196, R248, PT ;  /* 0x000000f8c400720c */ /* 0x000fe20003f46270 */
[----:B------:R-:W-:Y:S02]  /*1f470*/  IMAD.U32 R199, RZ, RZ, UR42 ;  /* 0x0000002affc77e24 */ /* 0x000fe4000f8e00ff */
[----:B------:R-:W-:Y:S02]  /*1f480*/  IMAD.U32 R198, RZ, RZ, UR35 ;  /* 0x00000023ffc67e24 */ /* 0x000fe4000f8e00ff */
[----:B------:R-:W-:Y:S02]  /*1f490*/  IMAD.U32 R197, RZ, RZ, UR34 ;  /* 0x00000022ffc57e24 */ /* 0x000fe4000f8e00ff */
[----:B------:R-:W-:-:S06]  /*1f4a0*/  IMAD.U32 R196, RZ, RZ, UR42 ;  /* 0x0000002affc47e24 */ /* 0x000fcc000f8e00ff */
        /* <DEDUP_REMOVED lines=22> */
.L_x_1560:
[----:B------:R-:W-:Y:S05]  /*1f610*/  BSYNC.RECONVERGENT B2 ;  /* 0x0000000000027941 */ /* 0x000fea0003800200 */
.L_x_1559:
[----:B------:R-:W-:Y:S01]  /*1f620*/  BSSY.RECONVERGENT B2, `(.L_x_1561) ;  /* 0x0000022000027945 */ /* 0x000fe20003800200 */
[----:B------:R-:W-:-:S03]  /*1f630*/  IADD3 R250, PT, PT, R250, R3, RZ ;  /* 0x00000003fafa7210 */ /* 0x000fc60007ffe0ff */
[----:B------:R-:W-:Y:S05]  /*1f640*/  @P0 BRA `(.L_x_1562) ;  /* 0x00000000007c0947 */ /* 0x000fea0003800000 */
[----:B------:R-:W-:Y:S01]  /*1f650*/  IMAD.SHL.U32 R192, R250, 0x4, RZ ;  /* 0x00000004fac07824 */ /* 0x000fe200078e00ff */
[----:B------:R-:W-:Y:S01]  /*1f660*/  UMOV UR42, URZ ;  /* 0x000000ff002a7c82 */ /* 0x000fe20008000000 */
[----:B------:R-:W-:Y:S01]  /*1f670*/  UMOV UR35, URZ ;  /* 0x000000ff00237c82 */ /* 0x000fe20008000000 */
[----:B------:R-:W-:Y:S01]  /*1f680*/  UMOV UR34, URZ ;  /* 0x000000ff00227c82 */ /* 0x000fe20008000000 */
[----:B------:R-:W-:Y:S01]  /*1f690*/  IMAD.U32 R195, RZ, RZ, UR42 ;  /* 0x0000002affc37e24 */ /* 0x000fe2000f8e00ff */
[----:B------:R-:W-:Y:S01]  /*1f6a0*/  ISETP.GE.AND P2, PT, R192, R248, PT ;  /* 0x000000f8c000720c */ /* 0x000fe20003f46270 */
[----:B------:R-:W-:Y:S02]  /*1f6b0*/  IMAD.U32 R194, RZ, RZ, UR35 ;  /* 0x00000023ffc27e24 */ /* 0x000fe4000f8e00ff */
[----:B------:R-:W-:Y:S02]  /*1f6c0*/  IMAD.U32 R193, RZ, RZ, UR34 ;  /* 0x00000022ffc17e24 */ /* 0x000fe4000f8e00ff */
[----:B------:R-:W-:-:S08]  /*1f6d0*/  IMAD.U32 R192, RZ, RZ, UR42 ;  /* 0x0000002affc07e24 */ /* 0x000fd0000f8e00ff */
        /* <DEDUP_REMOVED lines=22> */
.L_x_1562:
[----:B------:R-:W-:Y:S05]  /*1f840*/  BSYNC.RECONVERGENT B2 ;  /* 0x0000000000027941 */ /* 0x000fea0003800200 */
.L_x_1561:
        /* <DEDUP_REMOVED lines=34> */
.L_x_1564:
[----:B------:R-:W-:Y:S05]  /*1fa70*/  BSYNC.RECONVERGENT B2 ;  /* 0x0000000000027941 */ /* 0x000fea0003800200 */
.L_x_1563:
[----:B------:R-:W-:Y:S04]  /*1fa80*/  BSSY.RECONVERGENT B2, `(.L_x_1565) ;  /* 0x0000020000027945 */ /* 0x000fe80003800200 */
        /* <DEDUP_REMOVED lines=31> */
.L_x_1566:
[----:B------:R-:W-:Y:S05]  /*1fc80*/  BSYNC.RECONVERGENT B2 ;  /* 0x0000000000027941 */ /* 0x000fea0003800200 */
.L_x_1565:
[----:B------:R-:W-:Y:S01]  /*1fc90*/  BSSY.RECONVERGENT B2, `(.L_x_1567) ;  /* 0x0000023000027945 */ /* 0x000fe20003800200 */
[C---:B------:R-:W-:Y:S02]  /*1fca0*/  IMAD R251, R3.reuse, 0x80, R249 ;  /* 0x0000008003fb7824 */ /* 0x040fe400078e02f9 */
[----:B------:R-:W-:Y:S01]  /*1fcb0*/  IMAD R249, R3, 0x2, R250 ;  /* 0x0000000203f97824 */ /* 0x000fe200078e02fa */
[----:B------:R-:W-:Y:S06]  /*1fcc0*/  @P0 BRA `(.L_x_1568) ;  /* 0x00000000007c0947 */ /* 0x000fec0003800000 */
        /* <DEDUP_REMOVED lines=31> */
.L_x_1568:
[----:B------:R-:W-:Y:S05]  /*1fec0*/  BSYNC.RECONVERGENT B2 ;  /* 0x0000000000027941 */ /* 0x000fea0003800200 */
.L_x_1567:
        /* <DEDUP_REMOVED lines=34> */
.L_x_1570:
[----:B------:R-:W-:Y:S05]  /*200f0*/  BSYNC.RECONVERGENT B2 ;  /* 0x0000000000027941 */ /* 0x000fea0003800200 */
.L_x_1569:
        /* <DEDUP_REMOVED lines=34> */
.L_x_1572:
[----:B------:R-:W-:Y:S05]  /*20320*/  BSYNC.RECONVERGENT B2 ;  /* 0x0000000000027941 */ /* 0x000fea0003800200 */
.L_x_1571:
        /* <DEDUP_REMOVED lines=34> */
.L_x_1574:
[----:B------:R-:W-:Y:S05]  /*20550*/  BSYNC.RECONVERGENT B2 ;  /* 0x0000000000027941 */ /* 0x000fea0003800200 */
.L_x_1573:
        /* <DEDUP_REMOVED lines=34> */
.L_x_1576:
[----:B------:R-:W-:Y:S05]  /*20780*/  BSYNC.RECONVERGENT B2 ;  /* 0x0000000000027941 */ /* 0x000fea0003800200 */
.L_x_1575:
        /* <DEDUP_REMOVED lines=34> */
.L_x_1578:
[----:B------:R-:W-:Y:S05]  /*209b0*/  BSYNC.RECONVERGENT B2 ;  /* 0x0000000000027941 */ /* 0x000fea0003800200 */
.L_x_1577:
        /* <DEDUP_REMOVED lines=34> */
.L_x_1580:
[----:B------:R-:W-:Y:S05]  /*20be0*/  BSYNC.RECONVERGENT B2 ;  /* 0x0000000000027941 */ /* 0x000fea0003800200 */
.L_x_1579:
        /* <DEDUP_REMOVED lines=34> */
.L_x_1582:
[----:B------:R-:W-:Y:S05]  /*20e10*/  BSYNC.RECONVERGENT B2 ;  /* 0x0000000000027941 */ /* 0x000fea0003800200 */
.L_x_1581:
        /* <DEDUP_REMOVED lines=34> */
.L_x_1584:
[----:B------:R-:W-:Y:S05]  /*21040*/  BSYNC.RECONVERGENT B2 ;  /* 0x0000000000027941 */ /* 0x000fea0003800200 */
.L_x_1583:
        /* <DEDUP_REMOVED lines=34> */
.L_x_1586:
[----:B------:R-:W-:Y:S05]  /*21270*/  BSYNC.RECONVERGENT B2 ;  /* 0x0000000000027941 */ /* 0x000fea0003800200 */
.L_x_1585:
        /* <DEDUP_REMOVED lines=34> */
.L_x_1588:
[----:B------:R-:W-:Y:S05]  /*214a0*/  BSYNC.RECONVERGENT B2 ;  /* 0x0000000000027941 */ /* 0x000fea0003800200 */
.L_x_1587:
        /* <DEDUP_REMOVED lines=34> */
.L_x_1590:
[----:B------:R-:W-:Y:S05]  /*216d0*/  BSYNC.RECONVERGENT B2 ;  /* 0x0000000000027941 */ /* 0x000fea0003800200 */
.L_x_1589:
        /* <DEDUP_REMOVED lines=34> */
.L_x_1592:
[----:B------:R-:W-:Y:S05]  /*21900*/  BSYNC.RECONVERGENT B2 ;  /* 0x0000000000027941 */ /* 0x000fea0003800200 */
.L_x_1591:
        /* <DEDUP_REMOVED lines=34> */
.L_x_1594:
[----:B------:R-:W-:Y:S05]  /*21b30*/  BSYNC.RECONVERGENT B2 ;  /* 0x0000000000027941 */ /* 0x000fea0003800200 */
.L_x_1593:
        /* <DEDUP_REMOVED lines=34> */
.L_x_1596:
[----:B------:R-:W-:Y:S05]  /*21d60*/  BSYNC.RECONVERGENT B2 ;  /* 0x0000000000027941 */ /* 0x000fea0003800200 */
.L_x_1595:
[----:B------:R-:W-:Y:S04]  /*21d70*/  BSSY.RECONVERGENT B2, `(.L_x_1597) ;  /* 0x000001f000027945 */ /* 0x000fe80003800200 */
[----:B------:R-:W-:Y:S05]  /*21d80*/  @P0 BRA `(.L_x_1598) ;  /* 0x0000000000740947 */ /* 0x000fea0003800000 */
[----:B------:R-:W-:Y:S01]  /*21d90*/  ISETP.GE.AND P2, PT, R251, R248, PT ;  /* 0x000000f8fb00720c */ /* 0x000fe20003f46270 */
[----:B------:R-:W-:Y:S01]  /*21da0*/  UMOV UR42, URZ ;  /* 0x000000ff002a7c82 */ /* 0x000fe20008000000 */
[----:B------:R-:W-:Y:S01]  /*21db0*/  UMOV UR35, URZ ;  /* 0x000000ff00237c82 */ /* 0x000fe20008000000 */
[----:B------:R-:W-:Y:S01]  /*21dc0*/  UMOV UR34, URZ ;  /* 0x000000ff00227c82 */ /* 0x000fe20008000000 */
[----:B------:R-:W-:Y:S01]  /*21dd0*/  IMAD.U32 R123, RZ, RZ, UR42 ;  /* 0x0000002aff7b7e24 */ /* 0x000fe2000f8e00ff */
[----:B------:R-:W-:Y:S01]  /*21de0*/  MOV R122, UR35 ;  /* 0x00000023007a7c02 */ /* 0x000fe20008000f00 */
[----:B------:R-:W-:Y:S02]  /*21df0*/  IMAD.U32 R121, RZ, RZ, UR34 ;  /* 0x00000022ff797e24 */ /* 0x000fe4000f8e00ff */
[----:B------:R-:W-:-:S05]  /*21e00*/  IMAD.U32 R120, RZ, RZ, UR42 ;  /* 0x0000002aff787e24 */ /* 0x000fca000f8e00ff */
        /* <DEDUP_REMOVED lines=21> */
.L_x_1598:
[----:B------:R-:W-:Y:S05]  /*21f60*/  BSYNC.RECONVERGENT B2 ;  /* 0x0000000000027941 */ /* 0x000fea0003800200 */
.L_x_1597:
        /* <DEDUP_REMOVED lines=34> */
.L_x_1600:
[----:B------:R-:W-:Y:S05]  /*22190*/  BSYNC.RECONVERGENT B2 ;  /* 0x0000000000027941 */ /* 0x000fea0003800200 */
.L_x_1599:
        /* <DEDUP_REMOVED lines=34> */
.L_x_1602:
[----:B------:R-:W-:Y:S05]  /*223c0*/  BSYNC.RECONVERGENT B2 ;  /* 0x0000000000027941 */ /* 0x000fea0003800200 */
.L_x_1601:
        /* <DEDUP_REMOVED lines=34> */
.L_x_1604:
[----:B------:R-:W-:Y:S05]  /*225f0*/  BSYNC.RECONVERGENT B2 ;  /* 0x0000000000027941 */ /* 0x000fea0003800200 */
.L_x_1603:
        /* <DEDUP_REMOVED lines=34> */
.L_x_1606:
[----:B------:R-:W-:Y:S05]  /*22820*/  BSYNC.RECONVERGENT B2 ;  /* 0x0000000000027941 */ /* 0x000fea0003800200 */
.L_x_1605:
        /* <DEDUP_REMOVED lines=34> */
.L_x_1608:
[----:B------:R-:W-:Y:S05]  /*22a50*/  BSYNC.RECONVERGENT B2 ;  /* 0x0000000000027941 */ /* 0x000fea0003800200 */
.L_x_1607:
        /* <DEDUP_REMOVED lines=34> */
.L_x_1610:
[----:B------:R-:W-:Y:S05]  /*22c80*/  BSYNC.RECONVERGENT B2 ;  /* 0x0000000000027941 */ /* 0x000fea0003800200 */
.L_x_1609:
        /* <DEDUP_REMOVED lines=34> */
.L_x_1612:
[----:B------:R-:W-:Y:S05]  /*22eb0*/  BSYNC.RECONVERGENT B2 ;  /* 0x0000000000027941 */ /* 0x000fea0003800200 */
.L_x_1611:
        /* <DEDUP_REMOVED lines=34> */
.L_x_1614:
[----:B------:R-:W-:Y:S05]  /*230e0*/  BSYNC.RECONVERGENT B2 ;  /* 0x0000000000027941 */ /* 0x000fea0003800200 */
.L_x_1613:
        /* <DEDUP_REMOVED lines=34> */
.L_x_1616:
[----:B------:R-:W-:Y:S05]  /*23310*/  BSYNC.RECONVERGENT B2 ;  /* 0x0000000000027941 */ /* 0x000fea0003800200 */
.L_x_1615:
        /* <DEDUP_REMOVED lines=34> */
.L_x_1618:
[----:B------:R-:W-:Y:S05]  /*23540*/  BSYNC.RECONVERGENT B2 ;  /* 0x0000000000027941 */ /* 0x000fea0003800200 */
.L_x_1617:
        /* <DEDUP_REMOVED lines=34> */
.L_x_1620:
[----:B------:R-:W-:Y:S05]  /*23770*/  BSYNC.RECONVERGENT B2 ;  /* 0x0000000000027941 */ /* 0x000fea0003800200 */
.L_x_1619:
        /* <DEDUP_REMOVED lines=34> */
.L_x_1622:
[----:B------:R-:W-:Y:S05]  /*239a0*/  BSYNC.RECONVERGENT B2 ;  /* 0x0000000000027941 */ /* 0x000fea0003800200 */
.L_x_1621:
        /* <DEDUP_REMOVED lines=34> */
.L_x_1624:
[----:B------:R-:W-:Y:S05]  /*23bd0*/  BSYNC.RECONVERGENT B2 ;  /* 0x0000000000027941 */ /* 0x000fea0003800200 */
.L_x_1623:
        /* <DEDUP_REMOVED lines=34> */
.L_x_1626:
[----:B------:R-:W-:Y:S05]  /*23e00*/  BSYNC.RECONVERGENT B2 ;  /* 0x0000000000027941 */ /* 0x000fea0003800200 */
.L_x_1625:
        /* <DEDUP_REMOVED lines=34> */
.L_x_1628:
[----:B------:R-:W-:Y:S05]  /*24030*/  BSYNC.RECONVERGENT B2 ;  /* 0x0000000000027941 */ /* 0x000fea0003800200 */
.L_x_1627:
        /* <DEDUP_REMOVED lines=34> */
.L_x_1630:
[----:B------:R-:W-:Y:S05]  /*24260*/  BSYNC.RECONVERGENT B2 ;  /* 0x0000000000027941 */ /* 0x000fea0003800200 */
.L_x_1629:
        /* <DEDUP_REMOVED lines=34> */
.L_x_1632:
[----:B------:R-:W-:Y:S05]  /*24490*/  BSYNC.RECONVERGENT B2 ;  /* 0x0000000000027941 */ /* 0x000fea0003800200 */
.L_x_1631:
        /* <DEDUP_REMOVED lines=34> */
.L_x_1634:
[----:B------:R-:W-:Y:S05]  /*246c0*/  BSYNC.RECONVERGENT B2 ;  /* 0x0000000000027941 */ /* 0x000fea0003800200 */
.L_x_1633:
        /* <DEDUP_REMOVED lines=34> */
.L_x_1636:
[----:B------:R-:W-:Y:S05]  /*248f0*/  BSYNC.RECONVERGENT B2 ;  /* 0x0000000000027941 */ /* 0x000fea0003800200 */
.L_x_1635:
        /* <DEDUP_REMOVED lines=34> */
.L_x_1638:
[----:B------:R-:W-:Y:S05]  /*24b20*/  BSYNC.RECONVERGENT B2 ;  /* 0x0000000000027941 */ /* 0x000fea0003800200 */
.L_x_1637:
        /* <DEDUP_REMOVED lines=34> */
.L_x_1640:
[----:B------:R-:W-:Y:S05]  /*24d50*/  BSYNC.RECONVERGENT B2 ;  /* 0x0000000000027941 */ /* 0x000fea0003800200 */
.L_x_1639:
        /* <DEDUP_REMOVED lines=34> */
.L_x_1642:
[----:B------:R-:W-:Y:S05]  /*24f80*/  BSYNC.RECONVERGENT B2 ;  /* 0x0000000000027941 */ /* 0x000fea0003800200 */
.L_x_1641:
        /* <DEDUP_REMOVED lines=34> */
.L_x_1644:
[----:B------:R-:W-:Y:S05]  /*251b0*/  BSYNC.RECONVERGENT B2 ;  /* 0x0000000000027941 */ /* 0x000fea0003800200 */
.L_x_1643:
        /* <DEDUP_REMOVED lines=34> */
.L_x_1646:
[----:B------:R-:W-:Y:S05]  /*253e0*/  BSYNC.RECONVERGENT B2 ;  /* 0x0000000000027941 */ /* 0x000fea0003800200 */
.L_x_1645:
        /* <DEDUP_REMOVED lines=34> */
.L_x_1648:
[----:B------:R-:W-:Y:S05]  /*25610*/  BSYNC.RECONVERGENT B2 ;  /* 0x0000000000027941 */ /* 0x000fea0003800200 */
.L_x_1647:
        /* <DEDUP_REMOVED lines=34> */
.L_x_1650:
[----:B------:R-:W-:Y:S05]  /*25840*/  BSYNC.RECONVERGENT B2 ;  /* 0x0000000000027941 */ /* 0x000fea0003800200 */
.L_x_1649:
        /* <DEDUP_REMOVED lines=34> */
.L_x_1652:
[----:B------:R-:W-:Y:S05]  /*25a70*/  BSYNC.RECONVERGENT B2 ;  /* 0x0000000000027941 */ /* 0x000fea0003800200 */
.L_x_1651:
        /* <DEDUP_REMOVED lines=34> */
.L_x_1654:
[----:B------:R-:W-:Y:S05]  /*25ca0*/  BSYNC.RECONVERGENT B2 ;  /* 0x0000000000027941 */ /* 0x000fea0003800200 */
.L_x_1653:
[----:B------:R-:W-:Y:S01]  /*25cb0*/  BSSY.RECONVERGENT B2, `(.L_x_1655) ;  /* 0x0000022000027945 */ /* 0x000fe20003800200 */
[----:B------:R-:W-:-:S03]  /*25cc0*/  IMAD.IADD R249, R249, 0x1, R3 ;  /* 0x00000001f9f97824 */ /* 0x000fc600078e0203 */
[----:B------:R-:W-:Y:S05]  /*25cd0*/  @P0 BRA `(.L_x_1656) ;  /* 0x00000000007c0947 */ /* 0x000fea0003800000 */
[----:B-----5:R-:W-:Y:S01]  /*25ce0*/  IMAD.SHL.U32 R4, R249, 0x4, RZ ;  /* 0x00000004f9047824 */ /* 0x020fe200078e00ff */
        /* <DEDUP_REMOVED lines=30> */
.L_x_1656:
[----:B------:R-:W-:Y:S05]  /*25ed0*/  BSYNC.RECONVERGENT B2 ;  /* 0x0000000000027941 */ /* 0x000fea0003800200 */
.L_x_1655:
        /* <DEDUP_REMOVED lines=34> */
.L_x_1658:
[----:B------:R-:W-:Y:S05]  /*26100*/  BSYNC.RECONVERGENT B2 ;  /* 0x0000000000027941 */ /* 0x000fea0003800200 */
.L_x_1657:
[----:B------:R-:W-:Y:S05]  /*26110*/  @P0 BRA `(.L_x_1530) ;  /* 0x0000000000900947 */ /* 0x000fea0003800000 */
[----:B------:R-:W-:Y:S01]  /*26120*/  IMAD.IADD R250, R249, 0x1, R3 ;  /* 0x00000001f9fa7824 */ /* 0x000fe200078e0203 */
[----:B------:R-:W-:Y:S01]  /*26130*/  UMOV UR42, URZ ;  /* 0x000000ff002a7c82 */ /* 0x000fe20008000000 */
[----:B------:R-:W-:Y:S01]  /*26140*/  UMOV UR35, URZ ;  /* 0x000000ff00237c82 */ /* 0x000fe20008000000 */
[----:B------:R-:W-:Y:S01]  /*26150*/  UMOV UR34, URZ ;  /* 0x000000ff00227c82 */ /* 0x000fe20008000000 */
[----:B------:R-:W-:Y:S01]  /*26160*/  IMAD.SHL.U32 R250, R250, 0x4, RZ ;  /* 0x00000004fafa7824 */ /* 0x000fe200078e00ff */
[----:B------:R-:W-:Y:S01]  /*26170*/  MOV R251, UR35 ;  /* 0x0000002300fb7c02 */ /* 0x000fe20008000f00 */
[----:B------:R-:W-:-:S03]  /*26180*/  IMAD.U32 R249, RZ, RZ, UR34 ;  /* 0x00000022fff97e24 */ /* 0x000fc6000f8e00ff */
[----:B------:R-:W-:Y:S01]  /*26190*/  ISETP.GE.AND P2, PT, R250, R248, PT ;  /* 0x000000f8fa00720c */ /* 0x000fe20003f46270 */
[----:B------:R-:W-:-:S05]  /*261a0*/  IMAD.U32 R248, RZ, RZ, UR42 ;  /* 0x0000002afff87e24 */ /* 0x000fca000f8e00ff */
[----:B------:R0:W-:Y:S04]  /*261b0*/  STL [R1+0x2c], R248 ;  /* 0x00002cf801007387 */ /* 0x0001e80000100800 */
[----:B------:R0:W-:Y:S04]  /*261c0*/  STL [R1+0x28], R251 ;  /* 0x000028fb01007387 */ /* 0x0001e80000100800 */
[----:B------:R0:W-:Y:S04]  /*261d0*/  STL [R1+0x20], R248 ;  /* 0x000020f801007387 */ /* 0x0001e80000100800 */
[----:B------:R0:W-:Y:S01]  /*261e0*/  STL [R1+0x24], R249 ;  /* 0x000024f901007387 */ /* 0x0001e20000100800 */
        /* <DEDUP_REMOVED lines=10> */
[----:B------:R0:W4:Y:S02]  /*26290*/  LDG.E R0, desc[UR36][R248.64] ;  /* 0x00000024f8007981 */ /* 0x000124000c1e1900 */
[C---:B0-----:R-:W-:Y:S02]  /*262a0*/  IMAD R248, R3.reuse, UR42, RZ ;  /* 0x0000002a03f87c24 */ /* 0x041fe4000f8e02ff */
[----:B------:R-:W-:Y:S02]  /*262b0*/  IMAD R249, R3, UR44, RZ ;  /* 0x0000002c03f97c24 */ /* 0x000fe4000f8e02ff */
[----:B----4-:R-:W-:-:S04]  /*262c0*/  IMAD R0, R248, R0, RZ ;  /* 0x00000000f8007224 */ /* 0x010fc800078e02ff */
[----:B------:R-:W-:-:S05]  /*262d0*/  IMAD R0, R0, 0xc0, R250 ;  /* 0x000000c000007824 */ /* 0x000fca00078e02fa */
[----:B------:R-:W-:Y:S02]  /*262e0*/  SHF.R.S32.HI R248, RZ, 0x1f, R0 ;  /* 0x0000001ffff87819 */ /* 0x000fe40000011400 */
[----:B------:R-:W-:-:S04]  /*262f0*/  IADD3 R0, P2, PT, R249, R0, RZ ;  /* 0x00000000f9007210 */ /* 0x000fc80007f5e0ff */
[----:B------:R-:W-:Y:S02]  /*26300*/  LEA.HI.X.SX32 R249, R249, R248, 0x1, P2 ;  /* 0x000000f8f9f97211 */ /* 0x000fe400010f0eff */
[----:B---3--:R-:W-:-:S04]  /*26310*/  LEA R248, P2, R0, UR34, 0x2 ;  /* 0x0000002200f87c11 */ /* 0x008fc8000f8410ff */
[----:B------:R-:W-:-:S06]  /*26320*/  LEA.HI.X R249, R0, UR35, R249, 0x2, P2 ;  /* 0x0000002300f97c11 */ /* 0x000fcc00090f14f9 */
[----:B------:R-:W3:Y:S04]  /*26330*/  LDG.E.128 R248, desc[UR36][R248.64] ;  /* 0x00000024f8f87981 */ /* 0x000ee8000c1e1d00 */
[----:B---3--:R3:W-:Y:S04]  /*26340*/  STL.64 [R1+0x20], R248 ;  /* 0x000020f801007387 */ /* 0x0087e80000100a00 */
[----:B------:R3:W-:Y:S02]  /*26350*/  STL.64 [R1+0x28], R250 ;  /* 0x000028fa01007387 */ /* 0x0007e40000100a00 */
.L_x_1530:
[----:B------:R-:W-:Y:S05]  /*26360*/  BSYNC.RECONVERGENT B0 ;  /* 0x0000000000007941 */ /* 0x000fea0003800200 */
.L_x_1276:
[----:B------:R-:W-:Y:S04]  /*26370*/  BSSY.RECONVERGENT B0, `(.L_x_1659) ;  /* 0x0000233000007945 */ /* 0x000fe80003800200 */
[----:B------:R-:W-:Y:S05]  /*26380*/  @P0 BRA `(.L_x_1660) ;  /* 0x0000002000c40947 */ /* 0x000fea0003800000 */
[----:B0----5:R-:W4:Y:S01]  /*26390*/  LDL R0, [R1+0x40] ;  /* 0x0000400001007983 */ /* 0x021f220000100800 */
[----:B------:R-:W0:Y:S03]  /*263a0*/  LDCU.64 UR34, c[0x0][0x448] ;  /* 0x00008900ff2277ac */ /* 0x000e260008000a00 */
[----:B------:R-:W4:Y:S01]  /*263b0*/  LDL R252, [R1+0x774] ;  /* 0x0007740001fc7983 */ /* 0x000f220000100800 */
[----:B------:R-:W1:Y:S03]  /*263c0*/  LDCU.64 UR42, c[0x0][0x438] ;  /* 0x00008700ff2a77ac */ /* 0x000e660008000a00 */
[----:B------:R2:W-:Y:S04]  /*263d0*/  STL [R1+0x818], R59 ;  /* 0x0008183b01007387 */ /* 0x0005e80000100800 */
[----:B--2---:R-:W2:Y:S04]  /*263e0*/  LDL R59, [R1+0x54] ;  /* 0x00005400013b7983 */ /* 0x004ea80000100800 */
[----:B------:R3:W-:Y:S04]  /*263f0*/  STL [R1+0x814], R50 ;  /* 0x0008143201007387 */ /* 0x0007e80000100800 */
[----:B---3--:R-:W3:Y:S04]  /*26400*/  LDL R50, [R1+0x770] ;  /* 0x0007700001327983 */ /* 0x008ee80000100800 */
[----:B------:R0:W-:Y:S04]  /*26410*/  STL [R1+0x810], R55 ;  /* 0x0008103701007387 */ /* 0x0001e80000100800 */
[----:B0-----:R-:W3:Y:S04]  /*26420*/  LDL R55, [R1+0x50] ;  /* 0x0000500001377983 */ /* 0x001ee80000100800 */
[----:B------:R0:W-:Y:S04]  /*26430*/  STL [R1+0x80c], R46 ;  /* 0x00080c2e01007387 */ /* 0x0001e80000100800 */
[----:B0-----:R-:W2:Y:S04]  /*26440*/  LDL R46, [R1+0x764] ;  /* 0x00076400012e7983 */ /* 0x001ea80000100800 */
[----:B------:R0:W-:Y:S04]  /*26450*/  STL [R1+0x808], R51 ;  /* 0x0008083301007387 */ /* 0x0001e80000100800 */
[----:B0-----:R-:W2:Y:S04]  /*26460*/  LDL R51, [R1+0x44] ;  /* 0x0000440001337983 */ /* 0x001ea80000100800 */
[----:B------:R0:W-:Y:S04]  /*26470*/  STL [R1+0x804], R42 ;  /* 0x0008042a01007387 */ /* 0x0001e80000100800 */
[----:B0-----:R-:W3:Y:S04]  /*26480*/  LDL R42, [R1+0x760] ;  /* 0x00076000012a7983 */ /* 0x001ee80000100800 */
[----:B------:R-:W-:Y:S04]  /*26490*/  STL [R1+0x800], R47 ;  /* 0x0008002f01007387 */ /* 0x000fe80000100800 */
[----:B------:R0:W-:Y:S04]  /*264a0*/  STL [R1+0x7fc], R38 ;  /* 0x0007fc2601007387 */ /* 0x0001e80000100800 */
[----:B0-----:R-:W3:Y:S01]  /*264b0*/  LDL R38, [R1+0x64] ;  /* 0x0000640001267983 */ /* 0x001ee20000100800 */
[----:B------:R-:W-:Y:S01]  /*264c0*/  ISETP.NE.U32.AND P0, PT, RZ, UR34, PT ;  /* 0x00000022ff007c0c */ /* 0x000fe2000bf05070 */
[----:B------:R-:W0:Y:S03]  /*264d0*/  LDCU UR34, c[0x0][0x408] ;  /* 0x00008100ff2277ac */ /* 0x000e260008000800 */
[----:B------:R-:W-:-:S02]  /*264e0*/  ISETP.NE.AND.EX P0, PT, RZ, UR35, PT, P0 ;  /* 0x00000023ff007c0c */ /* 0x000fc4000bf05300 */
[----:B-1----:R-:W-:-:S04]  /*264f0*/  ISETP.NE.U32.AND P2, PT, RZ, UR42, PT ;  /* 0x0000002aff007c0c */ /* 0x002fc8000bf45070 */
[----:B------:R-:W-:-:S07]  /*26500*/  ISETP.NE.AND.EX P2, PT, RZ, UR43, PT, P2 ;  /* 0x0000002bff007c0c */ /* 0x000fce000bf45320 */
[----:B------:R-:W1:Y:S08]  /*26510*/  @P0 LDC.64 R248, c[0x0][0x448] ;  /* 0x00011200fff80b82 */ /* 0x000e700000000a00 */
[----:B------:R-:W0:Y:S01]  /*26520*/  @P2 LDC.64 R250, c[0x0][0x438] ;  /* 0x00010e00fffa2b82 */ /* 0x000e220000000a00 */
[----:B------:R-:W-:Y:S04]  /*26530*/  STL [R1+0x7f8], R43 ;  /* 0x0007f82b01007387 */ /* 0x000fe80000100800 */
        /* <DEDUP_REMOVED lines=18> */
[----:B------:R1:W-:Y:S04]  /*26660*/  STL [R1+0x7ac], R247 ;  /* 0x0007acf701007387 */ /* 0x0003e80000100800 */
[----:B------:R-:W-:Y:S04]  /*26670*/  STL [R1+0x7a8], R3 ;  /* 0x0007a80301007387 */ /* 0x000fe80000100800 */
[----:B------:R0:W-:Y:S04]  /*26680*/  STL [R1+0x7a4], R2 ;  /* 0x0007a40201007387 */ /* 0x0001e80000100800 */
[----:B-1----:R-:W3:Y:S04]  /*26690*/  LDL R247, [R1+0x740] ;  /* 0x0007400001f77983 */ /* 0x002ee80000100800 */
[----:B------:R-:W3:Y:S04]  /*266a0*/  LDL R246, [R1+0x744] ;  /* 0x0007440001f67983 */ /* 0x000ee80000100800 */
        /* <DEDUP_REMOVED lines=18> */
[----:B----4-:R-:W-:-:S03]  /*267d0*/  IMAD.MOV.U32 R47, RZ, RZ, R0 ;  /* 0x000000ffff2f7224 */ /* 0x010fc600078e0000 */
[----:B0-----:R-:W4:Y:S01]  /*267e0*/  LDL R2, [R1+0x664] ;  /* 0x0006640001027983 */ /* 0x001f220000100800 */
[----:B------:R-:W0:Y:S03]  /*267f0*/  @P0 S2R R0, SR_CTAID.X ;  /* 0x0000000000000919 */ /* 0x000e260000002500 */
[----:B------:R-:W4:Y:S01]  /*26800*/  LDL R3, [R1+0x660] ;  /* 0x0006600001037983 */ /* 0x000f220000100800 */
[----:B0-----:R-:W-:-:S06]  /*26810*/  @P0 IMAD.WIDE.U32 R248, R0, 0x4, R248 ;  /* 0x0000000400f80825 */ /* 0x001fcc00078e00f8 */
[----:B------:R3:W4:Y:S01]  /*26820*/  @P0 LDG.E R249, desc[UR36][R248.64] ;  /* 0x00000024f8f90981 */ /* 0x000722000c1e1900 */
[----:B--2---:R-:W-:-:S03]  /*26830*/  FMUL.FTZ R0, R46, R51 ;  /* 0x000000332e007220 */ /* 0x004fc60000410000 */
[----:B------:R-:W2:Y:S01]  /*26840*/  LDL R46, [R1+0x714] ;  /* 0x00071400012e7983 */ /* 0x000ea20000100800 */
[----:B------:R-:W-:-:S03]  /*26850*/  FFMA.FTZ R0, R252, R59, R0 ;  /* 0x0000003bfc007223 */ /* 0x000fc60000010000 */
[----:B------:R-:W4:Y:S04]  /*26860*/  LDL R252, [R1+0x750] ;  /* 0x0007500001fc7983 */ /* 0x000f280000100800 */
[----:B------:R-:W2:Y:S01]  /*26870*/  LDL R59, [R1+0x730] ;  /* 0x00073000013b7983 */ /* 0x000ea20000100800 */
[----:B---3--:R-:W-:-:S03]  /*26880*/  FMUL.FTZ R248, R42, R47 ;  /* 0x0000002f2af87220 */ /* 0x008fc60000410000 */
[----:B------:R-:W3:Y:S01]  /*26890*/  LDL R51, [R1+0x720] ;  /* 0x0007200001337983 */ /* 0x000ee20000100800 */
[----:B------:R-:W-:-:S03]  /*268a0*/  FFMA.FTZ R248, R50, R55, R248 ;  /* 0x0000003732f87223 */ /* 0x000fc600000100f8 */
[----:B------:R-:W3:Y:S04]  /*268b0*/  LDL R47, [R1+0x710] ;  /* 0x00071000012f7983 */ /* 0x000ee80000100800 */
[----:B------:R-:W3:Y:S04]  /*268c0*/  LDL R55, [R1+0x734] ;  /* 0x0007340001377983 */ /* 0x000ee80000100800 */
[----:B------:R-:W3:Y:S04]  /*268d0*/  LDL R50, [R1+0x724] ;  /* 0x0007240001327983 */ /* 0x000ee80000100800 */
[----:B------:R-:W3:Y:S01]  /*268e0*/  LDL R42, [R1+0x704] ;  /* 0x00070400012a7983 */ /* 0x000ee20000100800 */
[----:B------:R-:W-:-:S03]  /*268f0*/  @P2 IMAD.WIDE R250, R38, 0x4, R250 ;  /* 0x0000000426fa2825 */ /* 0x000fc600078e02fa */
[----:B------:R-:W3:Y:S04]  /*26900*/  LDL R38, [R1+0x6f4] ;  /* 0x0006f40001267983 */ /* 0x000ee80000100800 */
[----:B------:R0:W3:Y:S04]  /*26910*/  @P2 LDG.E R250, desc[UR36][R250.64] ;  /* 0x00000024fafa2981 */ /* 0x0000e8000c1e1900 */
[----:B------:R-:W3:Y:S01]  /*26920*/  LDL R251, [R1+0x754] ;  /* 0x0007540001fb7983 */ /* 0x000ee20000100800 */
[----:B----4-:R-:W-:-:S03]  /*26930*/  FFMA.FTZ R248, R252, R240, R248 ;  /* 0x000000f0fcf87223 */ /* 0x010fc600000100f8 */
[----:B------:R-:W4:Y:S01]  /*26940*/  LDL R252, [R1+0x654] ;  /* 0x0006540001fc7983 */ /* 0x000f220000100800 */
[----:B------:R-:W-:-:S03]  /*26950*/  FFMA.FTZ R248, R247, R236, R248 ;  /* 0x000000ecf7f87223 */ /* 0x000fc600000100f8 */
[----:B------:R-:W4:Y:S01]  /*26960*/  LDL R247, [R1+0x644] ;  /* 0x0006440001f77983 */ /* 0x000f220000100800 */
[----:B--2---:R-:W-:-:S03]  /*26970*/  FFMA.FTZ R248, R59, R232, R248 ;  /* 0x000000e83bf87223 */ /* 0x004fc600000100f8 */
[----:B------:R-:W2:Y:S01]  /*26980*/  LDL R59, [R1+0x650] ;  /* 0x00065000013b7983 */ /* 0x000ea20000100800 */
[----:B---3--:R-:W-:-:S03]  /*26990*/  FFMA.FTZ R248, R51, R228, R248 ;  /* 0x000000e433f87223 */ /* 0x008fc600000100f8 */
[----:B------:R-:W3:Y:S01]  /*269a0*/  LDL R51, [R1+0x620] ;  /* 0x0006200001337983 */ /* 0x000ee20000100800 */
[----:B------:R-:W-:-:S03]  /*269b0*/  FFMA.FTZ R0, R251, R241, R0 ;  /* 0x000000f1fb007223 */ /* 0x000fc60000010000 */
        /* <DEDUP_REMOVED lines=11> */
[----:B------:R-:W-:Y:S01]  /*26a70*/  FFMA.FTZ R248, R43, R220, R248 ;  /* 0x000000dc2bf87223 */ /* 0x000fe200000100f8 */
[----:B------:R-:W-:Y:S02]  /*26a80*/  FFMA.FTZ R0, R42, R221, R0 ;  /* 0x000000dd2a007223 */ /* 0x000fe40000010000 */
        /* <DEDUP_REMOVED lines=36> */
[----:B------:R-:W3:Y:S04]  /*26cd0*/  LDL R7, [R1+0x570] ;  /* 0x0005700001077983 */ /* 0x000ee80000100800 */
[----:B------:R-:W3:Y:S01]  /*26ce0*/  LDL R6, [R1+0x574] ;  /* 0x0005740001067983 */ /* 0x000ee20000100800 */
[----:B------:R-:W-:Y:S01]  /*26cf0*/  FFMA.FTZ R0, R2, R181, R0 ;  /* 0x000000b502007223 */ /* 0x000fe20000010000 */
[----:B------:R-:W-:Y:S02]  /*26d00*/  FFMA.FTZ R248, R3, R180, R248 ;  /* 0x000000b403f87223 */ /* 0x000fe400000100f8 */
[----:B------:R-:W3:Y:S04]  /*26d10*/  LDL R3, [R1+0x560] ;  /* 0x0005600001037983 */ /* 0x000ee80000100800 */
[----:B------:R-:W3:Y:S01]  /*26d20*/  LDL R2, [R1+0x564] ;  /* 0x0005640001027983 */ /* 0x000ee20000100800 */
[----:B----4-:R-:W-:-:S04]  /*26d30*/  FFMA.FTZ R0, R252, R177, R0 ;  /* 0x000000b1fc007223 */ /* 0x010fc80000010000 */
[----:B------:R-:W-:Y:S01]  /*26d40*/  FFMA.FTZ R0, R247, R173, R0 ;  /* 0x000000adf7007223 */ /* 0x000fe20000010000 */
[----:B--2---:R-:W-:Y:S02]  /*26d50*/  FFMA.FTZ R248, R59, R176, R248 ;  /* 0x000000b03bf87223 */ /* 0x004fe400000100f8 */
[----:B------:R-:W2:Y:S04]  /*26d60*/  LDL.LU R59, [R1+0x818] ;  /* 0x00081800013b7983 */ /* 0x000ea80000300800 */
[----:B------:R-:W4:Y:S04]  /*26d70*/  LDL R252, [R1+0x530] ;  /* 0x0005300001fc7983 */ /* 0x000f280000100800 */
[----:B------:R-:W2:Y:S01]  /*26d80*/  LDL R247, [R1+0x520] ;  /* 0x0005200001f77983 */ /* 0x000ea20000100800 */
[----:B---3--:R-:W-:-:S03]  /*26d90*/  FFMA.FTZ R248, R251, R172, R248 ;  /* 0x000000acfbf87223 */ /* 0x008fc600000100f8 */
[----:B------:R-:W3:Y:S01]  /*26da0*/  LDL R251, [R1+0x534] ;  /* 0x0005340001fb7983 */ /* 0x000ee20000100800 */
[----:B------:R-:W-:Y:S01]  /*26db0*/  FFMA.FTZ R0, R55, R169, R0 ;  /* 0x000000a937007223 */ /* 0x000fe20000010000 */
[----:B------:R-:W-:Y:S02]  /*26dc0*/  FFMA.FTZ R248, R246, R168, R248 ;  /* 0x000000a8f6f87223 */ /* 0x000fe400000100f8 */
[----:B------:R-:W4:Y:S01]  /*26dd0*/  LDL R55, [R1+0x554] ;  /* 0x0005540001377983 */ /* 0x000f220000100800 */
[----:B------:R-:W-:-:S03]  /*26de0*/  FFMA.FTZ R0, R50, R165, R0 ;  /* 0x000000a532007223 */ /* 0x000fc60000010000 */
[----:B------:R-:W2:Y:S01]  /*26df0*/  LDL R50, [R1+0x550] ;  /* 0x0005500001327983 */ /* 0x000ea20000100800 */
        /* <DEDUP_REMOVED lines=47> */
[----:B------:R-:W-:-:S03]  /*270f0*/  FFMA.FTZ R248, R3, R116, R248 ;  /* 0x0000007403f87223 */ /* 0x000fc600000100f8 */
[----:B------:R-:W3:Y:S01]  /*27100*/  LDL R3, [R1+0x474] ;  /* 0x0004740001037983 */ /* 0x000ee20000100800 */
[----:B------:R-:W-:-:S03]  /*27110*/  FFMA.FTZ R0, R2, R117, R0 ;  /* 0x0000007502007223 */ /* 0x000fc60000010000 */
[----:B------:R-:W3:Y:S01]  /*27120*/  LDL R2, [R1+0x790] ;  /* 0x0007900001027983 */ /* 0x000ee20000100800 */
[----:B----4-:R-:W-:Y:S01]  /*27130*/  FFMA.FTZ R0, R55, R113, R0 ;  /* 0x0000007137007223 */ /* 0x010fe20000010000 */
[----:B--2---:R-:W-:Y:S02]  /*27140*/  FFMA.FTZ R248, R50, R112, R248 ;  /* 0x0000007032f87223 */ /* 0x004fe400000100f8 */
[----:B------:R-:W2:Y:S02]  /*27150*/  LDL.LU R50, [R1+0x814] ;  /* 0x0008140001327983 */ /* 0x000ea40000300800 */
[----:B---3--:R-:W-:Y:S02]  /*27160*/  FFMA.FTZ R248, R46, R108, R248 ;  /* 0x0000006c2ef87223 */ /* 0x008fe400000100f8 */
[----:B------:R-:W3:Y:S01]  /*27170*/  LDL.LU R55, [R1+0x810] ;  /* 0x0008100001377983 */ /* 0x000ee20000300800 */
[----:B------:R-:W-:Y:S01]  /*27180*/  FFMA.FTZ R0, R51, R109, R0 ;  /* 0x0000006d33007223 */ /* 0x000fe20000010000 */
[----:B------:R-:W-:-:S02]  /*27190*/  FFMA.FTZ R248, R252, R104, R248 ;  /* 0x00000068fcf87223 */ /* 0x000fc400000100f8 */
[----:B------:R-:W4:Y:S01]  /*271a0*/  LDL.LU R46, [R1+0x80c] ;  /* 0x00080c00012e7983 */ /* 0x000f220000300800 */
[----:B------:R-:W-:Y:S01]  /*271b0*/  FFMA.FTZ R0, R251, R105, R0 ;  /* 0x00000069fb007223 */ /* 0x000fe20000010000 */
[----:B------:R-:W-:Y:S02]  /*271c0*/  FFMA.FTZ R248, R247, R100, R248 ;  /* 0x00000064f7f87223 */ /* 0x000fe400000100f8 */
[----:B------:R-:W3:Y:S01]  /*271d0*/  LDL.LU R51, [R1+0x808] ;  /* 0x0008080001337983 */ /* 0x000ee20000300800 */
[----:B------:R-:W-:Y:S01]  /*271e0*/  FFMA.FTZ R0, R246, R101, R0 ;  /* 0x00000065f6007223 */ /* 0x000fe20000010000 */
[----:B------:R-:W-:-:S03]  /*271f0*/  FFMA.FTZ R248, R47, R96, R248 ;  /* 0x000000602ff87223 */ /* 0x000fc600000100f8 */
[----:B------:R-:W-:Y:S01]  /*27200*/  FFMA.FTZ R0, R43, R97, R0 ;  /* 0x000000612b007223 */ /* 0x000fe20000010000 */
[----:B------:R-:W-:-:S03]  /*27210*/  FFMA.FTZ R248, R42, R92, R248 ;  /* 0x0000005c2af87223 */ /* 0x000fc600000100f8 */
[----:B------:R-:W-:Y:S02]  /*27220*/  FFMA.FTZ R0, R39, R93, R0 ;  /* 0x0000005d27007223 */ /* 0x000fe40000010000 */
[----:B------:R-:W2:Y:S01]  /*27230*/  LDL R39, [R1+0x20] ;  /* 0x0000200001277983 */ /* 0x000ea20000100800 */
[----:B------:R-:W-:Y:S01]  /*27240*/  FFMA.FTZ R248, R38, R88, R248 ;  /* 0x0000005826f87223 */ /* 0x000fe200000100f8 */
[----:B------:R-:W-:-:S03]  /*27250*/  FFMA.FTZ R0, R35, R89, R0 ;  /* 0x0000005923007223 */ /* 0x000fc60000010000 */
[----:B------:R-:W-:Y:S02]  /*27260*/  FFMA.FTZ R248, R34, R84, R248 ;  /* 0x0000005422f87223 */ /* 0x000fe400000100f8 */
[----:B------:R-:W4:Y:S01]  /*27270*/  LDL R34, [R1+0x24] ;  /* 0x0000240001227983 */ /* 0x000f220000100800 */
[----:B------:R-:W-:-:S03]  /*27280*/  FFMA.FTZ R0, R31, R85, R0 ;  /* 0x000000551f007223 */ /* 0x000fc60000010000 */
[----:B------:R-:W3:Y:S01]  /*27290*/  LDL.LU R43, [R1+0x34] ;  /* 0x00003400012b7983 */ /* 0x000ee20000300800 */
        /* <DEDUP_REMOVED lines=18> */
[----:B------:R-:W-:Y:S02]  /*273c0*/  FFMA.FTZ R0, R11, R65, R0 ;  /* 0x000000410b007223 */ /* 0x000fe40000010000 */
[----:B------:R-:W1:Y:S01]  /*273d0*/  LDC R11, c[0x0][0x430] ;  /* 0x00010c00ff0b7b82 */ /* 0x000e620000000800 */
        /* <DEDUP_REMOVED lines=10> */
[----:B------:R-:W-:Y:S02]  /*27480*/  FFMA.FTZ R0, R53, UR73, R0 ;  /* 0x0000004935007c23 */ /* 0x000fe40008010000 */
[----:B------:R-:W3:Y:S01]  /*27490*/  LDL R2, [R1+0x77c] ;  /* 0x00077c0001027983 */ /* 0x000ee20000100800 */
[----:B------:R-:W-:Y:S01]  /*274a0*/  FFMA.FTZ R248, R48, UR70, R248 ;  /* 0x0000004630f87c23 */ /* 0x000fe200080100f8 */
[----:B------:R-:W-:Y:S02]  /*274b0*/  FFMA.FTZ R0, R49, UR69, R0 ;  /* 0x0000004531007c23 */ /* 0x000fe40008010000 */
[----:B------:R-:W3:Y:S01]  /*274c0*/  LDL R23, [R1+0x6f8] ;  /* 0x0006f80001177983 */ /* 0x000ee20000100800 */
[----:B------:R-:W-:Y:S01]  /*274d0*/  FFMA.FTZ R248, R44, UR66, R248 ;  /* 0x000000422cf87c23 */ /* 0x000fe200080100f8 */
[----:B------:R-:W-:-:S02]  /*274e0*/  FFMA.FTZ R0, R45, UR65, R0 ;  /* 0x000000412d007c23 */ /* 0x000fc40008010000 */
[----:B------:R-:W3:Y:S01]  /*274f0*/  LDL R18, [R1+0x6fc] ;  /* 0x0006fc0001127983 */ /* 0x000ee20000100800 */
[----:B------:R-:W-:Y:S01]  /*27500*/  FFMA.FTZ R248, R40, UR62, R248 ;  /* 0x0000003e28f87c23 */ /* 0x000fe200080100f8 */
        /* <DEDUP_REMOVED lines=15> */
[----:B------:R-:W-:-:S03]  /*27600*/  FFMA.FTZ R0, R21, UR8, R0 ;  /* 0x0000000815007c23 */ /* 0x000fc60008010000 */
        /* <DEDUP_REMOVED lines=9> */
[----:B------:R-:W-:Y:S01]  /*276a0*/  FFMA.FTZ R0, R245, UR28, R0 ;  /* 0x0000001cf5007c23 */ /* 0x000fe20008010000 */
[----:B-1----:R-:W-:Y:S01]  /*276b0*/  VIADD R11, R11, UR34 ;  /* 0x000000220b0b7c36 */ /* 0x002fe20008000000 */
[----:B------:R-:W1:Y:S01]  /*276c0*/  LDCU UR34, c[0x0][0x410] ;  /* 0x00008200ff2277ac */ /* 0x000e620008000800 */
[----:B--2---:R-:W-:Y:S02]  /*276d0*/  FFMA.FTZ R248, R39, UR33, R248 ;  /* 0x0000002127f87c23 */ /* 0x004fe400080100f8 */
[----:B------:R-:W2:Y:S01]  /*276e0*/  LDL R39, [R1+0x738] ;  /* 0x0007380001277983 */ /* 0x000ea20000100800 */
[----:B----4-:R-:W-:-:S03]  /*276f0*/  FFMA.FTZ R0, R34, UR32, R0 ;  /* 0x0000002022007c23 */ /* 0x010fc60008010000 */
[----:B------:R-:W4:Y:S01]  /*27700*/  LDL R34, [R1+0x73c] ;  /* 0x00073c0001227983 */ /* 0x000f220000100800 */
[----:B0-----:R-:W-:Y:S01]  /*27710*/  FADD.FTZ R251, R248, R0 ;  /* 0x00000000f8fb7221 */ /* 0x001fe20000010000 */
[----:B---3--:R-:W-:Y:S02]  /*27720*/  @P0 ISETP.GE.AND P3, PT, R43, R11, PT ;  /* 0x0000000b2b00020c */ /* 0x008fe40003f66270 */
[----:B------:R-:W3:Y:S04]  /*27730*/  LDL R43, [R1+0x748] ;  /* 0x00074800012b7983 */ /* 0x000ee80000100800 */
[----:B------:R-:W4:Y:S01]  /*27740*/  LDL R11, [R1+0x6c8] ;  /* 0x0006c800010b7983 */ /* 0x000f220000100800 */
[----:B------:R-:W-:-:S03]  /*27750*/  FMUL.FTZ R0, R10, R38 ;  /* 0x000000260a007220 */ /* 0x000fc60000410000 */
[----:B------:R-:W4:Y:S01]  /*27760*/  LDL R38, [R1+0x74c] ;  /* 0x00074c0001267983 */ /* 0x000f220000100800 */
[----:B------:R-:W-:-:S03]  /*27770*/  FFMA.FTZ R248, R7, R47, R0 ;  /* 0x0000002f07f87223 */ /* 0x000fc60000010000 */
[----:B------:R-:W4:Y:S01]  /*27780*/  LDL R10, [R1+0x6dc] ;  /* 0x0006dc00010a7983 */ /* 0x000f220000100800 */
[----:B------:R-:W-:-:S03]  /*27790*/  FMUL.FTZ R0, R6, R42 ;  /* 0x0000002a06007220 */ /* 0x000fc60000410000 */
[----:B------:R-:W4:Y:S01]  /*277a0*/  LDL R42, [R1+0x75c] ;  /* 0x00075c00012a7983 */ /* 0x000f220000100800 */
[----:B------:R-:W-:-:S03]  /*277b0*/  FFMA.FTZ R248, R3, R242, R248 ;  /* 0x000000f203f87223 */ /* 0x000fc600000100f8 */
[----:B------:R-:W4:Y:S01]  /*277c0*/  LDL R3, [R1+0x6b8] ;  /* 0x0006b80001037983 */ /* 0x000f220000100800 */
[----:B------:R-:W-:-:S03]  /*277d0*/  FFMA.FTZ R0, R2, R252, R0 ;  /* 0x000000fc02007223 */ /* 0x000fc60000010000 */
[----:B------:R-:W4:Y:S04]  /*277e0*/  LDL R2, [R1+0x6cc] ;  /* 0x0006cc0001027983 */ /* 0x000f280000100800 */
[----:B------:R-:W4:Y:S04]  /*277f0*/  LDL R6, [R1+0x6bc] ;  /* 0x0006bc0001067983 */ /* 0x000f280000100800 */
[----:B------:R-:W4:Y:S04]  /*27800*/  LDL R7, [R1+0x6a8] ;  /* 0x0006a80001077983 */ /* 0x000f280000100800 */
[----:B------:R-:W4:Y:S04]  /*27810*/  LDL R47, [R1+0x68c] ;  /* 0x00068c00012f7983 */ /* 0x000f280000100800 */
[----:B------:R-:W4:Y:S01]  /*27820*/  LDL R252, [R1+0x668] ;  /* 0x0006680001fc7983 */ /* 0x000f220000100800 */
[----:B---3--:R-:W-:-:S03]  /*27830*/  FFMA.FTZ R248, R43, R238, R248 ;  /* 0x000000ee2bf87223 */ /* 0x008fc600000100f8 */
[----:B------:R-:W3:Y:S01]  /*27840*/  LDL R43, [R1+0x66c] ;  /* 0x00066c00012b7983 */ /* 0x000ee20000100800 */
[----:B--2---:R-:W-:-:S03]  /*27850*/  FFMA.FTZ R248, R39, R234, R248 ;  /* 0x000000ea27f87223 */ /* 0x004fc600000100f8 */
[----:B------:R-:W2:Y:S01]  /*27860*/  LDL R39, [R1+0x648] ;  /* 0x0006480001277983 */ /* 0x000ea20000100800 */
[----:B------:R-:W-:-:S03]  /*27870*/  FFMA.FTZ R248, R35, R230, R248 ;  /* 0x000000e623f87223 */ /* 0x000fc600000100f8 */
        /* <DEDUP_REMOVED lines=9> */
[----:B----4-:R-:W-:Y:S01]  /*27910*/  FFMA.FTZ R0, R42, R243, R0 ;  /* 0x000000f32a007223 */ /* 0x010fe20000010000 */
[----:B------:R-:W-:Y:S02]  /*27920*/  FFMA.FTZ R248, R15, R210, R248 ;  /* 0x000000d20ff87223 */ /* 0x000fe400000100f8 */
[----:B------:R-:W4:Y:S01]  /*27930*/  LDL R42, [R1+0x678] ;  /* 0x00067800012a7983 */ /* 0x000f220000100800 */
[----:B------:R-:W-:Y:S01]  /*27940*/  FFMA.FTZ R0, R38, R239, R0 ;  /* 0x000000ef26007223 */ /* 0x000fe20000010000 */
[----:B------:R-:W-:Y:S02]  /*27950*/  FFMA.FTZ R248, R11, R206, R248 ;  /* 0x000000ce0bf87223 */ /* 0x000fe400000100f8 */
[----:B------:R-:W3:Y:S01]  /*27960*/  LDL R15, [R1+0x688] ;  /* 0x00068800010f7983 */ /* 0x000ee20000100800 */
[----:B------:R-:W-:-:S03]  /*27970*/  FFMA.FTZ R0, R34, R235, R0 ;  /* 0x000000eb22007223 */ /* 0x000fc60000010000 */
[----:B------:R-:W2:Y:S01]  /*27980*/  LDL R11, [R1+0x698] ;  /* 0x00069800010b7983 */ /* 0x000ea20000100800 */
[----:B------:R-:W-:-:S03]  /*27990*/  FFMA.FTZ R0, R30, R231, R0 ;  /* 0x000000e71e007223 */ /* 0x000fc60000010000 */
[----:B------:R-:W4:Y:S01]  /*279a0*/  LDL R38, [R1+0x65c] ;  /* 0x00065c0001267983 */ /* 0x000f220000100800 */
        /* <DEDUP_REMOVED lines=9> */
[----:B------:R-:W4:Y:S04]  /*27a40*/  LDL R10, [R1+0x6ac] ;  /* 0x0006ac00010a7983 */ /* 0x000f280000100800 */
        /* <DEDUP_REMOVED lines=10> */
[----:B--2---:R-:W-:-:S03]  /*27af0*/  FFMA.FTZ R248, R11, R194, R248 ;  /* 0x000000c20bf87223 */ /* 0x004fc600000100f8 */
[----:B------:R-:W2:Y:S01]  /*27b00*/  LDL R11, [R1+0x5c8] ;  /* 0x0005c800010b7983 */ /* 0x000ea20000100800 */
[----:B---3--:R-:W-:-:S03]  /*27b10*/  FFMA.FTZ R248, R15, R190, R248 ;  /* 0x000000be0ff87223 */ /* 0x008fc600000100f8 */
[----:B------:R-:W3:Y:S01]  /*27b20*/  LDL R15, [R1+0x5b8] ;  /* 0x0005b800010f7983 */ /* 0x000ee20000100800 */
[----:B----4-:R-:W-:-:S03]  /*27b30*/  FFMA.FTZ R0, R10, R199, R0 ;  /* 0x000000c70a007223 */ /* 0x010fc60000010000 */
[----:B------:R-:W4:Y:S01]  /*27b40*/  LDL R10, [R1+0x5dc] ;  /* 0x0005dc00010a7983 */ /* 0x000f220000100800 */
[----:B------:R-:W-:-:S03]  /*27b50*/  FFMA.FTZ R0, R14, R195, R0 ;  /* 0x000000c30e007223 */ /* 0x000fc60000010000 */
[----:B------:R-:W4:Y:S01]  /*27b60*/  LDL R14, [R1+0x5cc] ;  /* 0x0005cc00010e7983 */ /* 0x000f220000100800 */
[----:B------:R-:W-:Y:S01]  /*27b70*/  FFMA.FTZ R0, R47, R191, R0 ;  /* 0x000000bf2f007223 */ /* 0x000fe20000010000 */
[----:B------:R-:W-:Y:S02]  /*27b80*/  FFMA.FTZ R248, R42, R186, R248 ;  /* 0x000000ba2af87223 */ /* 0x000fe400000100f8 */
[----:B------:R-:W4:Y:S01]  /*27b90*/  LDL.LU R42, [R1+0x804] ;  /* 0x00080400012a7983 */ /* 0x000f220000300800 */
[----:B------:R-:W-:Y:S01]  /*27ba0*/  FFMA.FTZ R0, R247, R187, R0 ;  /* 0x000000bbf7007223 */ /* 0x000fe20000010000 */
[----:B------:R-:W-:Y:S02]  /*27bb0*/  FFMA.FTZ R248, R252, R182, R248 ;  /* 0x000000b6fcf87223 */ /* 0x000fe400000100f8 */
[----:B------:R-:W4:Y:S01]  /*27bc0*/  LDL.LU R47, [R1+0x800] ;  /* 0x00080000012f7983 */ /* 0x000f220000300800 */
[----:B------:R-:W-:Y:S01]  /*27bd0*/  FFMA.FTZ R0, R43, R183, R0 ;  /* 0x000000b72b007223 */ /* 0x000fe20000010000 */
[----:B------:R-:W-:-:S02]  /*27be0*/  FFMA.FTZ R248, R246, R178, R248 ;  /* 0x000000b2f6f87223 */ /* 0x000fc400000100f8 */
[----:B------:R-:W4:Y:S01]  /*27bf0*/  LDL R43, [R1+0x5bc] ;  /* 0x0005bc00012b7983 */ /* 0x000f220000100800 */
[----:B------:R-:W-:Y:S01]  /*27c00*/  FFMA.FTZ R0, R38, R179, R0 ;  /* 0x000000b326007223 */ /* 0x000fe20000010000 */
[----:B------:R-:W-:Y:S02]  /*27c10*/  FFMA.FTZ R248, R39, R174, R248 ;  /* 0x000000ae27f87223 */ /* 0x000fe400000100f8 */
[----:B------:R-:W4:Y:S01]  /*27c20*/  LDL R38, [R1+0x5a8] ;  /* 0x0005a80001267983 */ /* 0x000f220000100800 */
[----:B------:R-:W-:Y:S01]  /*27c30*/  FFMA.FTZ R0, R34, R175, R0 ;  /* 0x000000af22007223 */ /* 0x000fe20000010000 */
[----:B------:R-:W-:Y:S02]  /*27c40*/  FFMA.FTZ R248, R35, R170, R248 ;  /* 0x000000aa23f87223 */ /* 0x000fe400000100f8 */
[----:B------:R-:W4:Y:S01]  /*27c50*/  LDL R34, [R1+0x598] ;  /* 0x0005980001227983 */ /* 0x000f220000100800 */
[----:B------:R-:W-:-:S03]  /*27c60*/  FFMA.FTZ R0, R30, R171, R0 ;  /* 0x000000ab1e007223 */ /* 0x000fc60000010000 */
[----:B------:R-:W4:Y:S01]  /*27c70*/  LDL R39, [R1+0x5ac] ;  /* 0x0005ac0001277983 */ /* 0x000f220000100800 */
[----:B------:R-:W-:Y:S01]  /*27c80*/  FFMA.FTZ R248, R31, R166, R248 ;  /* 0x000000a61ff87223 */ /* 0x000fe200000100f8 */
[----:B------:R-:W-:Y:S02]  /*27c90*/  FFMA.FTZ R0, R26, R167, R0 ;  /* 0x000000a71a007223 */ /* 0x000fe40000010000 */
        /* <DEDUP_REMOVED lines=22> */
[----:B------:R-:W4:Y:S04]  /*27e00*/  LDL R7, [R1+0x508] ;  /* 0x0005080001077983 */ /* 0x000f280000100800 */
        /* <DEDUP_REMOVED lines=12> */
[----:B------:R-:W4:Y:S02]  /*27ed0*/  LDL.LU R38, [R1+0x7fc] ;  /* 0x0007fc0001267983 */ /* 0x000f240000300800 */
[----:B------:R-:W-:Y:S02]  /*27ee0*/  FFMA.FTZ R248, R34, R130, R248 ;  /* 0x0000008222f87223 */ /* 0x000fe400000100f8 */
[----:B------:R-:W4:Y:S01]  /*27ef0*/  LDL.LU R43, [R1+0x7f8] ;  /* 0x0007f800012b7983 */ /* 0x000f220000300800 */
[----:B------:R-:W-:-:S03]  /*27f00*/  FFMA.FTZ R0, R39, R135, R0 ;  /* 0x0000008727007223 */ /* 0x000fc60000010000 */
        /* <DEDUP_REMOVED lines=32> */
[----:B----4-:R-:W-:-:S03]  /*28110*/  FFMA.FTZ R0, R14, R107, R0 ;  /* 0x0000006b0e007223 */ /* 0x010fc60000010000 */
[----:B------:R-:W4:Y:S01]  /*28120*/  LDL R14, [R1+0x4dc] ;  /* 0x0004dc00010e7983 */ /* 0x000f220000100800 */
[----:B------:R-:W-:-:S03]  /*28130*/  FFMA.FTZ R0, R10, R103, R0 ;  /* 0x000000670a007223 */ /* 0x000fc60000010000 */
[----:B------:R-:W4:Y:S01]  /*28140*/  LDL R10, [R1+0x4cc] ;  /* 0x0004cc00010a7983 */ /* 0x000f220000100800 */
[----:B------:R-:W-:-:S03]  /*28150*/  FFMA.FTZ R0, R6, R99, R0 ;  /* 0x0000006306007223 */ /* 0x000fc60000010000 */
[----:B------:R-:W4:Y:S01]  /*28160*/  LDL R6, [R1+0x4bc] ;  /* 0x0004bc0001067983 */ /* 0x000f220000100800 */
[----:B------:R-:W-:Y:S01]  /*28170*/  FFMA.FTZ R248, R3, R90, R248 ;  /* 0x0000005a03f87223 */ /* 0x000fe200000100f8 */
[----:B------:R-:W-:Y:S02]  /*28180*/  FFMA.FTZ R0, R2, R95, R0 ;  /* 0x0000005f02007223 */ /* 0x000fe40000010000 */
[----:B------:R-:W4:Y:S04]  /*28190*/  LDL R3, [R1+0x48c] ;  /* 0x00048c0001037983 */ /* 0x000f280000100800 */
[----:B------:R-:W4:Y:S01]  /*281a0*/  LDL R2, [R1+0x47c] ;  /* 0x00047c0001027983 */ /* 0x000f220000100800 */
[----:B------:R-:W-:-:S03]  /*281b0*/  FFMA.FTZ R248, R31, R86, R248 ;  /* 0x000000561ff87223 */ /* 0x000fc600000100f8 */
[----:B------:R-:W4:Y:S01]  /*281c0*/  LDL.LU R31, [R1+0x7e0] ;  /* 0x0007e000011f7983 */ /* 0x000f220000300800 */
[----:B------:R-:W-:Y:S01]  /*281d0*/  FFMA.FTZ R248, R27, R82, R248 ;  /* 0x000000521bf87223 */ /* 0x000fe200000100f8 */
        /* <DEDUP_REMOVED lines=8> */
[----:B---3--:R-:W-:-:S04]  /*28260*/  FFMA.FTZ R248, R15, R70, R248 ;  /* 0x000000460ff87223 */ /* 0x008fc800000100f8 */
[----:B--2---:R-:W-:-:S04]  /*28270*/  FFMA.FTZ R248, R11, R66, R248 ;  /* 0x000000420bf87223 */ /* 0x004fc800000100f8 */
[----:B------:R-:W-:Y:S01]  /*28280*/  FFMA.FTZ R248, R7, R62, R248 ;  /* 0x0000003e07f87223 */ /* 0x000fe200000100f8 */
[----:B----4-:R-:W-:Y:S02]  /*28290*/  FFMA.FTZ R0, R14, R83, R0 ;  /* 0x000000530e007223 */ /* 0x010fe40000010000 */
[----:B------:R-:W2:Y:S02]  /*282a0*/  LDL.LU R14, [R1+0x7cc] ;  /* 0x0007cc00010e7983 */ /* 0x000ea40000300800 */
[----:B------:R-:W-:Y:S02]  /*282b0*/  FFMA.FTZ R0, R10, R79, R0 ;  /* 0x0000004f0a007223 */ /* 0x000fe40000010000 */
[----:B------:R-:W3:Y:S04]  /*282c0*/  LDL.LU R19, [R1+0x7c8] ;  /* 0x0007c80001137983 */ /* 0x000ee80000300800 */
[----:B------:R-:W4:Y:S01]  /*282d0*/  LDL.LU R10, [R1+0x7c4] ;  /* 0x0007c400010a7983 */ /* 0x000f220000300800 */
[----:B------:R-:W-:-:S03]  /*282e0*/  FFMA.FTZ R0, R6, R75, R0 ;  /* 0x0000004b06007223 */ /* 0x000fc60000010000 */
[----:B------:R-:W3:Y:S01]  /*282f0*/  LDL.LU R15, [R1+0x7c0] ;  /* 0x0007c000010f7983 */ /* 0x000ee20000300800 */
[----:B------:R-:W-:-:S03]  /*28300*/  FFMA.FTZ R0, R246, R71, R0 ;  /* 0x00000047f6007223 */ /* 0x000fc60000010000 */
[----:B------:R-:W3:Y:S04]  /*28310*/  LDL.LU R6, [R1+0x7bc] ;  /* 0x0007bc0001067983 */ /* 0x000ee80000300800 */
[----:B------:R-:W3:Y:S01]  /*28320*/  LDL.LU R11, [R1+0x7b8] ;  /* 0x0007b800010b7983 */ /* 0x000ee20000300800 */
[----:B------:R-:W-:-:S03]  /*28330*/  FFMA.FTZ R248, R247, R58, R248 ;  /* 0x0000003af7f87223 */ /* 0x000fc600000100f8 */
[----:B------:R-:W3:Y:S04]  /*28340*/  LDL.LU R246, [R1+0x7b4] ;  /* 0x0007b40001f67983 */ /* 0x000ee80000300800 */
[----:B------:R-:W3:Y:S04]  /*28350*/  LDL.LU R7, [R1+0x7b0] ;  /* 0x0007b00001077983 */ /* 0x000ee80000300800 */
[----:B------:R-:W3:Y:S01]  /*28360*/  LDL R247, [R1+0x28] ;  /* 0x0000280001f77983 */ /* 0x000ee20000100800 */
[----:B------:R-:W-:-:S04]  /*28370*/  FFMA.FTZ R248, R54, UR72, R248 ;  /* 0x0000004836f87c23 */ /* 0x000fc800080100f8 */
        /* <DEDUP_REMOVED lines=8> */
[----:B------:R-:W-:Y:S01]  /*28400*/  FFMA.FTZ R248, R18, UR11, R248 ;  /* 0x0000000b12f87c23 */ /* 0x000fe200080100f8 */
[----:B------:R-:W-:Y:S02]  /*28410*/  FFMA.FTZ R0, R252, R67, R0 ;  /* 0x00000043fc007223 */ /* 0x000fe40000010000 */
[----:B------:R-:W3:Y:S02]  /*28420*/  LDL R252, [R1+0x6c] ;  /* 0x00006c0001fc7983 */ /* 0x000ee40000100800 */
[----:B------:R-:W-:Y:S02]  /*28430*/  FFMA.FTZ R0, R3, R63, R0 ;  /* 0x0000003f03007223 */ /* 0x000fe40000010000 */
[----:B------:R-:W3:Y:S02]  /*28440*/  LDL R3, [R1+0x2c] ;  /* 0x00002c0001037983 */ /* 0x000ee40000100800 */
[----:B------:R-:W-:Y:S02]  /*28450*/  FFMA.FTZ R0, R2, R59, R0 ;  /* 0x0000003b02007223 */ /* 0x000fe40000010000 */
[----:B------:R-:W3:Y:S01]  /*28460*/  LDL R2, [R1+0x38] ;  /* 0x0000380001027983 */ /* 0x000ee20000100800 */
[----:B--2---:R-:W-:-:S04]  /*28470*/  FFMA.FTZ R248, R14, UR15, R248 ;  /* 0x0000000f0ef87c23 */ /* 0x004fc800080100f8 */
[----:B----4-:R-:W-:-:S04]  /*28480*/  FFMA.FTZ R248, R10, UR19, R248 ;  /* 0x000000130af87c23 */ /* 0x010fc800080100f8 */
[----:B---3--:R-:W-:-:S04]  /*28490*/  FFMA.FTZ R248, R6, UR23, R248 ;  /* 0x0000001706f87c23 */ /* 0x008fc800080100f8 */
[----:B------:R-:W-:-:S04]  /*284a0*/  FFMA.FTZ R248, R246, UR27, R248 ;  /* 0x0000001bf6f87c23 */ /* 0x000fc800080100f8 */
[----:B------:R-:W-:Y:S02]  /*284b0*/  FFMA.FTZ R248, R247, UR31, R248 ;  /* 0x0000001ff7f87c23 */ /* 0x000fe400080100f8 */
[----:B------:R-:W2:Y:S02]  /*284c0*/  LDL.LU R247, [R1+0x7ac] ;  /* 0x0007ac0001f77983 */ /* 0x000ea40000300800 */
[----:B------:R-:W-:Y:S02]  /*284d0*/  FADD.FTZ R248, R248, R251 ;  /* 0x000000fbf8f87221 */ /* 0x000fe40000010000 */
        /* <DEDUP_REMOVED lines=14> */
[----:B--2---:R-:W-:-:S04]  /*285c0*/  FFMA.FTZ R0, R247, UR26, R0 ;  /* 0x0000001af7007c23 */ /* 0x004fc80008010000 */
[----:B------:R-:W-:Y:S02]  /*285d0*/  FFMA.FTZ R0, R3, UR30, R0 ;  /* 0x0000001e03007c23 */ /* 0x000fe40008010000 */
[----:B------:R0:W5:Y:S02]  /*285e0*/  LDL.LU R3, [R1+0x7a8] ;  /* 0x0007a80001037983 */ /* 0x0001640000300800 */
[----:B------:R-:W-:Y:S01]  /*285f0*/  FADD.FTZ R248, R0, R248 ;  /* 0x000000f800f87221 */ /* 0x000fe20000010000 */
[----:B------:R-:W-:-:S03]  /*28600*/  @P0 SEL R0, RZ, UR38, P3 ;  /* 0x00000026ff000c07 */ /* 0x000fc60009800000 */
[----:B-1----:R-:W-:Y:S01]  /*28610*/  FMUL.FTZ R248, R248, UR34 ;  /* 0x00000022f8f87c20 */ /* 0x002fe20008410000 */
[----:B------:R-:W-:Y:S02]  /*28620*/  @P0 IADD3 R0, PT, PT, R2, -UR41, R0 ;  /* 0x8000002902000c10 */ /* 0x000fe4000fffe000 */
[----:B------:R0:W5:Y:S01]  /*28630*/  LDL.LU R2, [R1+0x7a4] ;  /* 0x0007a40001027983 */ /* 0x0001620000300800 */
[----:B------:R-:W-:Y:S01]  /*28640*/  @P2 FADD.FTZ R248, R248, R250 ;  /* 0x000000faf8f82221 */ /* 0x000fe20000010000 */
[----:B------:R-:W-:-:S05]  /*28650*/  @P0 I2FP.F32.S32 R0, R0 ;  /* 0x0000000000000245 */ /* 0x000fca0000201400 */
[----:B------:R-:W-:-:S05]  /*28660*/  @P0 FFMA.FTZ R248, R0, R249, R248 ;  /* 0x000000f900f80223 */ /* 0x000fca00000100f8 */
[----:B------:R-:W-:Y:S01]  /*28670*/  @!P6 FMNMX.FTZ R252, R252, R248, !PT ;  /* 0x000000f8fcfce209 */ /* 0x000fe20007810000 */
[----:B---3--:R0:W-:Y:S04]  /*28680*/  STS [R251], R248 ;  /* 0x000000f8fb007388 */ /* 0x0081e80000000800 */
[----:B------:R0:W-:Y:S02]  /*28690*/  @!P6 STL [R1+0x6c], R252 ;  /* 0x00006cfc0100e387 */ /* 0x0001e40000100800 */
.L_x_1660:
[----:B------:R-:W-:Y:S05]  /*286a0*/  BSYNC.RECONVERGENT B0 ;  /* 0x0000000000007941 */ /* 0x000fea0003800200 */
.L_x_1659:
[----:B0----5:R-:W4:Y:S04]  /*286b0*/  LDL.LU R0, [R1+0x68] ;  /* 0x0000680001007983 */ /* 0x021f280000300800 */
[----:B------:R0:W-:Y:S04]  /*286c0*/  STL [R1+0x7a4], R2 ;  /* 0x0007a40201007387 */ /* 0x0001e80000100800 */
[----:B0-----:R-:W4:Y:S04]  /*286d0*/  LDL R2, [R1+0x784] ;  /* 0x0007840001027983 */ /* 0x001f280000100800 */
[----:B------:R-:W4:Y:S04]  /*286e0*/  LDL.LU R252, [R1+0x60] ;  /* 0x0000600001fc7983 */ /* 0x000f280000300800 */
[----:B-123--:R-:W2:Y:S04]  /*286f0*/  LDL.LU R251, [R1+0x38] ;  /* 0x0000380001fb7983 */ /* 0x00eea80000300800 */
[----:B------:R-:W3:Y:S04]  /*28700*/  LDL.LU R249, [R1+0x64] ;  /* 0x0000640001f97983 */ /* 0x000ee80000300800 */
[----:B------:R-:W3:Y:S01]  /*28710*/  LDL.LU R248, [R1+0x3c] ;  /* 0x00003c0001f87983 */ /* 0x000ee20000300800 */
[----:B----4-:R-:W-:-:S04]  /*28720*/  IMAD.MOV.U32 R250, RZ, RZ, R0 ;  /* 0x000000fffffa7224 */ /* 0x010fc800078e0000 */
[----:B------:R-:W-:Y:S01]  /*28730*/  VIADD R250, R250, 0x400 ;  /* 0x00000400fafa7836 */ /* 0x000fe20000000000 */
[----:B------:R-:W-:Y:S01]  /*28740*/  IADD3 R252, P2, PT, R252, 0x100, RZ ;  /* 0x00000100fcfc7810 */ /* 0x000fe20007f5e0ff */
[----:B--2---:R-:W-:-:S05]  /*28750*/  VIADD R0, R251, 0xff ;  /* 0x000000fffb007836 */ /* 0x004fca0000000000 */
[----:B------:R-:W-:Y:S01]  /*28760*/  ISETP.GE.AND P0, PT, R0, R2, PT ;  /* 0x000000020000720c */ /* 0x000fe20003f06270 */
[----:B---3--:R-:W-:Y:S01]  /*28770*/  VIADD R249, R249, 0x100 ;  /* 0x00000100f9f97836 */ /* 0x008fe20000000000 */
[----:B------:R-:W-:Y:S01]  /*28780*/  IADD3 R0, PT, PT, R251, 0x100, RZ ;  /* 0x00000100fb007810 */ /* 0x000fe20007ffe0ff */
[----:B------:R0:W5:Y:S01]  /*28790*/  LDL.LU R2, [R1+0x7a4] ;  /* 0x0007a40001027983 */ /* 0x0001620000300800 */
[----:B------:R-:W-:-:S03]  /*287a0*/  IMAD.X R248, RZ, RZ, R248, P2 ;  /* 0x000000fffff87224 */ /* 0x000fc600010e06f8 */
[----:B------:R0:W-:Y:S04]  /*287b0*/  STL [R1+0x60], R252 ;  /* 0x000060fc01007387 */ /* 0x0001e80000100800 */
[----:B------:R0:W-:Y:S04]  /*287c0*/  STL [R1+0x68], R250 ;  /* 0x000068fa01007387 */ /* 0x0001e80000100800 */
[----:B------:R0:W-:Y:S04]  /*287d0*/  STL [R1+0x38], R0 ;  /* 0x0000380001007387 */ /* 0x0001e80000100800 */
[----:B------:R0:W-:Y:S04]  /*287e0*/  STL [R1+0x64], R249 ;  /* 0x000064f901007387 */ /* 0x0001e80000100800 */
[----:B------:R0:W-:Y:S01]  /*287f0*/  STL [R1+0x3c], R248 ;  /* 0x00003cf801007387 */ /* 0x0001e20000100800 */
[----:B------:R-:W-:Y:S05]  /*28800*/  @!P0 BRA `(.L_x_1661) ;  /* 0xfffffdb800248947 */ /* 0x000fea000383ffff */
.L_x_1275:
[----:B------:R-:W-:Y:S05]  /*28810*/  BSYNC.RECONVERGENT B1 ;  /* 0x0000000000017941 */ /* 0x000fea0003800200 */
.L_x_1274:
[----:B0-----:R-:W2:Y:S01]  /*28820*/  LDL.LU R248, [R1+0x6c] ;  /* 0x00006c0001f87983 */ /* 0x001ea20000300800 */
[----:B------:R-:W0:Y:S01]  /*28830*/  S2UR UR8, SR_CgaCtaId ;  /* 0x00000000000879c3 */ /* 0x000e220000008800 */
[----:B------:R-:W-:Y:S01]  /*28840*/  UMOV UR7, 0x400 ;  /* 0x0000040000077882 */ /* 0x000fe20000000000 */
[----:B------:R-:W-:Y:S01]  /*28850*/  BSSY.RECONVERGENT B0, `(.L_x_1662) ;  /* 0x000016b000007945 */ /* 0x000fe20003800200 */
[----:B------:R-:W-:-:S05]  /*28860*/  IMAD.MOV.U32 R11, RZ, RZ, RZ ;  /* 0x000000ffff0b7224 */ /* 0x000fca00078e00ff */
[----:B------:R-:W1:Y:S01]  /*28870*/  S2UR UR6, SR_CTAID.Y ;  /* 0x00000000000679c3 */ /* 0x000e620000002600 */
[----:B0-----:R-:W-:Y:S01]  /*28880*/  ULEA UR9, UR8, UR7, 0x18 ;  /* 0x0000000708097291 */ /* 0x001fe2000f8ec0ff */
[----:B-1----:R-:W-:Y:S01]  /*28890*/  IMAD R3, R3, UR6, RZ ;  /* 0x0000000603037c24 */ /* 0x002fe2000f8e02ff */
[----:B--2---:R-:W0:Y:S02]  /*288a0*/  SHFL.BFLY PT, R0, R248, 0x10, 0x1f ;  /* 0x0e001f00f8007f89 */ /* 0x004e2400000e0000 */
[----:B0-----:R-:W-:-:S05]  /*288b0*/  FMNMX.FTZ R0, R0, R248, !PT ;  /* 0x000000f800007209 */ /* 0x001fca0007810000 */
[----:B------:R-:W0:Y:S02]  /*288c0*/  SHFL.BFLY PT, R5, R0, 0x8, 0x1f ;  /* 0x0d001f0000057f89 */ /* 0x000e2400000e0000 */
[----:B0-----:R-:W-:-:S05]  /*288d0*/  FMNMX.FTZ R5, R0, R5, !PT ;  /* 0x0000000500057209 */ /* 0x001fca0007810000 */
[----:B------:R-:W0:Y:S02]  /*288e0*/  SHFL.BFLY PT, R4, R5, 0x4, 0x1f ;  /* 0x0c801f0005047f89 */ /* 0x000e2400000e0000 */
[----:B0-----:R-:W-:Y:S02]  /*288f0*/  FMNMX.FTZ R6, R5, R4, !PT ;  /* 0x0000000405067209 */ /* 0x001fe40007810000 */
[----:B------:R-:W0:Y:S03]  /*28900*/  S2R R4, SR_TID.X ;  /* 0x0000000000047919 */ /* 0x000e260000002100 */
[----:B------:R-:W1:Y:S02]  /*28910*/  SHFL.BFLY PT, R7, R6, 0x2, 0x1f ;  /* 0x0c401f0006077f89 */ /* 0x000e6400000e0000 */
[----:B-1----:R-:W-:Y:S01]  /*28920*/  FMNMX.FTZ R7, R6, R7, !PT ;  /* 0x0000000706077209 */ /* 0x002fe20007810000 */
[----:B------:R-:W-:Y:S01]  /*28930*/  IMAD.MOV.U32 R6, RZ, RZ, -0x800001 ;  /* 0xff7fffffff067424 */ /* 0x000fe200078e00ff */
[----:B0-----:R-:W-:-:S03]  /*28940*/  LOP3.LUT P1, R27, R4, 0x1f, RZ, 0xc0, !PT ;  /* 0x0000001f041b7812 */ /* 0x001fc6000782c0ff */
[----:B------:R-:W0:Y:S01]  /*28950*/  SHFL.BFLY PT, R8, R7, 0x1, 0x1f ;  /* 0x0c201f0007087f89 */ /* 0x000e2200000e0000 */
[----:B------:R-:W-:Y:S01]  /*28960*/  IMAD.SHL.U32 R0, R4, 0x4, RZ ;  /* 0x0000000404007824 */ /* 0x000fe200078e00ff */
[----:B------:R-:W-:-:S04]  /*28970*/  ISETP.GT.U32.AND P0, PT, R27, 0x7, PT ;  /* 0x000000071b00780c */ /* 0x000fc80003f04070 */
[----:B------:R-:W-:-:S04]  /*28980*/  LOP3.LUT R10, R0, 0x7c, RZ, 0xc0, !PT ;  /* 0x0000007c000a7812 */ /* 0x000fc800078ec0ff */
[----:B------:R-:W-:Y:S02]  /*28990*/  @!P1 LEA.HI R5, R4, UR9, RZ, 0x1d ;  /* 0x0000000904059c11 */ /* 0x000fe4000f8fe8ff */
[----:B0-----:R-:W-:-:S05]  /*289a0*/  FMNMX.FTZ R12, R7, R8, !PT ;  /* 0x00000008070c7209 */ /* 0x001fca0007810000 */
[----:B------:R0:W-:Y:S01]  /*289b0*/  @!P1 STS [R5], R12 ;  /* 0x0000000c05009388 */ /* 0x0001e20000000800 */
[----:B------:R-:W-:Y:S01]  /*289c0*/  BAR.SYNC.DEFER_BLOCKING 0x0 ;  /* 0x0000000000007b1d */ /* 0x000fe20000010000 */
[----:B0-----:R-:W-:-:S05]  /*289d0*/  IADD3 R5, PT, PT, R4, UR74, RZ ;  /* 0x0000004a04057c10 */ /* 0x001fca000fffe0ff */
[----:B------:R-:W0:Y:S01]  /*289e0*/  @!P0 LDS R6, [R10+UR9] ;  /* 0x000000090a068984 */ /* 0x000e220008000800 */
[----:B------:R-:W-:-:S03]  /*289f0*/  ISETP.GE.AND P0, PT, R5, UR41, PT ;  /* 0x0000002905007c0c */ /* 0x000fc6000bf06270 */
[----:B0-----:R-:W0:Y:S02]  /*28a00*/  SHFL.BFLY PT, R7, R6, 0x4, 0x1f ;  /* 0x0c801f0006077f89 */ /* 0x001e2400000e0000 */
[----:B0-----:R-:W-:Y:S02]  /*28a10*/  FMNMX.FTZ R7, R7, R6, !PT ;  /* 0x0000000607077209 */ /* 0x001fe40007810000 */
[----:B------:R-:W-:-:S03]  /*28a20*/  SHF.R.S32.HI R6, RZ, 0x1f, R3 ;  /* 0x0000001fff067819 */ /* 0x000fc60000011403 */
[----:B------:R-:W0:Y:S02]  /*28a30*/  SHFL.BFLY PT, R8, R7, 0x2, 0x1f ;  /* 0x0c401f0007087f89 */ /* 0x000e2400000e0000 */
[----:B0-----:R-:W-:-:S05]  /*28a40*/  FMNMX.FTZ R8, R7, R8, !PT ;  /* 0x0000000807087209 */ /* 0x001fca0007810000 */
[----:B------:R-:W0:Y:S02]  /*28a50*/  SHFL.BFLY PT, R9, R8, 0x1, 0x1f ;  /* 0x0c201f0008097f89 */ /* 0x000e2400000e0000 */
[----:B0-----:R-:W-:-:S05]  /*28a60*/  FMNMX.FTZ R9, R8, R9, !PT ;  /* 0x0000000908097209 */ /* 0x001fca0007810000 */
[----:B------:R0:W1:Y:S01]  /*28a70*/  SHFL.IDX PT, R30, R9, RZ, 0x1f ;  /* 0x00001fff091e7589 */ /* 0x00006200000e0000 */
[----:B------:R-:W-:Y:S05]  /*28a80*/  @P0 BRA `(.L_x_1663) ;  /* 0x00000014001c0947 */ /* 0x000fea0003800000 */
[----:B0-----:R-:W0:Y:S02]  /*28a90*/  LDC.64 R8, c[0x0][0x420] ;  /* 0x00010800ff087b82 */ /* 0x001e240000000a00 */
[----:B0-----:R-:W-:-:S04]  /*28aa0*/  ISETP.NE.U32.AND P0, PT, R8, RZ, PT ;  /* 0x000000ff0800720c */ /* 0x001fc80003f05070 */
[----:B------:R-:W-:-:S13]  /*28ab0*/  ISETP.NE.AND.EX P0, PT, R9, RZ, PT, P0 ;  /* 0x000000ff0900720c */ /* 0x000fda0003f05300 */
[----:B------:R-:W-:Y:S05]  /*28ac0*/  @P0 BRA `(.L_x_1664) ;  /* 0x0000000c00980947 */ /* 0x000fea0003800000 */
[----:B------:R-:W-:Y:S01]  /*28ad0*/  IMAD.MOV.U32 R12, RZ, RZ, 0x100 ;  /* 0x00000100ff0c7424 */ /* 0x000fe200078e00ff */
[----:B------:R-:W-:Y:S01]  /*28ae0*/  LOP3.LUT R8, RZ, R4, RZ, 0x33, !PT ;  /* 0x00000004ff087212 */ /* 0x000fe200078e33ff */
[----:B------:R-:W-:Y:S01]  /*28af0*/  BSSY.RECONVERGENT B1, `(.L_x_1665) ;  /* 0x000001c000017945 */ /* 0x000fe20003800200 */
[----:B------:R-:W-:Y:S02]  /*28b00*/  IMAD.MOV.U32 R11, RZ, RZ, RZ ;  /* 0x000000ffff0b7224 */ /* 0x000fe400078e00ff */
[----:B------:R-:W-:-:S04]  /*28b10*/  VIADDMNMX R7, R5, R12, UR41, !PT ;  /* 0x0000002905077e46 */ /* 0x000fc8000f80010c */
[----:B------:R-:W-:-:S04]  /*28b20*/  IADD3 R8, PT, PT, R7, -UR74, R8 ;  /* 0x8000004a07087c10 */ /* 0x000fc8000fffe008 */
[C---:B------:R-:W-:Y:S02]  /*28b30*/  LOP3.LUT R7, R8.reuse, 0x300, RZ, 0xc0, !PT ;  /* 0x0000030008077812 */ /* 0x040fe400078ec0ff */
[----:B------:R-:W-:Y:S02]  /*28b40*/  ISETP.GE.U32.AND P1, PT, R8, 0x300, PT ;  /* 0x000003000800780c */ /* 0x000fe40003f26070 */
[----:B------:R-:W-:Y:S01]  /*28b50*/  ISETP.NE.AND P0, PT, R7, 0x300, PT ;  /* 0x000003000700780c */ /* 0x000fe20003f05270 */
[----:B------:R-:W-:-:S12]  /*28b60*/  IMAD.MOV.U32 R7, RZ, RZ, R5 ;  /* 0x000000ffff077224 */ /* 0x000fd800078e0005 */
[----:B------:R-:W-:Y:S05]  /*28b70*/  @!P0 BRA `(.L_x_1666) ;  /* 0x00000000004c8947 */ /* 0x000fea0003800000 */
[----:B------:R-:W-:Y:S01]  /*28b80*/  UIADD3 UR4, UPT, UPT, UR7, 0x840, URZ ;  /* 0x0000084007047890 */ /* 0x000fe2000fffe0ff */
[----:B------:R-:W-:Y:S01]  /*28b90*/  LEA.HI R7, R8, 0x1, RZ, 0x18 ;  /* 0x0000000108077811 */ /* 0x000fe200078fc0ff */
[----:B------:R-:W-:Y:S02]  /*28ba0*/  IMAD.MOV.U32 R11, RZ, RZ, RZ ;  /* 0x000000ffff0b7224 */ /* 0x000fe400078e00ff */
[----:B------:R-:W-:Y:S01]  /*28bb0*/  ULEA UR4, UR8, UR4, 0x18 ;  /* 0x0000000408047291 */ /* 0x000fe2000f8ec0ff */
[----:B------:R-:W-:Y:S02]  /*28bc0*/  LOP3.LUT R8, R7, 0x3, RZ, 0xc0, !PT ;  /* 0x0000000307087812 */ /* 0x000fe400078ec0ff */
[----:B------:R-:W-:-:S03]  /*28bd0*/  MOV R7, R5 ;  /* 0x0000000500077202 */ /* 0x000fc60000000f00 */
[----:B------:R-:W-:Y:S02]  /*28be0*/  IMAD.MOV R9, RZ, RZ, -R8 ;  /* 0x000000ffff097224 */ /* 0x000fe400078e0a08 */
[----:B------:R-:W-:-:S07]  /*28bf0*/  VIADD R8, R0, UR4 ;  /* 0x0000000400087c36 */ /* 0x000fce0008000000 */
.L_x_1667:
[----:B------:R-:W1:Y:S01]  /*28c00*/  LDS R12, [R8] ;  /* 0x00000000080c7984 */ /* 0x000e620000000800 */
[----:B------:R-:W-:Y:S02]  /*28c10*/  VIADD R9, R9, 0x1 ;  /* 0x0000000109097836 */ /* 0x000fe40000000000 */
[----:B------:R-:W-:-:S03]  /*28c20*/  VIADD R7, R7, 0x100 ;  /* 0x0000010007077836 */ /* 0x000fc60000000000 */
        /* <DEDUP_REMOVED lines=8> */
.L_x_1666:
[----:B------:R-:W-:Y:S05]  /*28cb0*/  BSYNC.RECONVERGENT B1 ;  /* 0x0000000000017941 */ /* 0x000fea0003800200 */
.L_x_1665:
[----:B------:R-:W-:Y:S05]  /*28cc0*/  @!P1 BRA `(.L_x_1663) ;  /* 0x00000010008c9947 */ /* 0x000fea0003800000 */
[----:B------:R-:W-:Y:S01]  /*28cd0*/  IADD3 R8, PT, PT, -R7, UR41, RZ ;  /* 0x0000002907087c10 */ /* 0x000fe2000fffe1ff */
[----:B------:R-:W-:Y:S01]  /*28ce0*/  UIADD3 UR4, UPT, UPT, UR7, 0x840, URZ ;  /* 0x0000084007047890 */ /* 0x000fe2000fffe0ff */
[----:B------:R-:W-:Y:S01]  /*28cf0*/  BSSY.RECONVERGENT B1, `(.L_x_1668) ;  /* 0x0000070000017945 */ /* 0x000fe20003800200 */
[----:B------:R-:W-:Y:S01]  /*28d00*/  USHF.L.U32 UR5, UR74, 0x2, URZ ;  /* 0x000000024a057899 */ /* 0x000fe200080006ff */
[----:B------:R-:W-:Y:S01]  /*28d10*/  ISETP.GT.AND P1, PT, R8, 0xc00, PT ;  /* 0x00000c000800780c */ /* 0x000fe20003f24270 */
[----:B------:R-:W-:Y:S01]  /*28d20*/  ULEA UR4, UR8, UR4, 0x18 ;  /* 0x0000000408047291 */ /* 0x000fe2000f8ec0ff */
[----:B------:R-:W-:-:S03]  /*28d30*/  PLOP3.LUT P0, PT, PT, PT, PT, 0x80, 0x8 ;  /* 0x000000000008781c */ /* 0x000fc60003f0f070 */
[----:B------:R-:W-:Y:S02]  /*28d40*/  LEA R8, R7, -UR5, 0x2 ;  /* 0x8000000507087c11 */ /* 0x000fe4000f8e10ff */
[----:B------:R-:W-:-:S04]  /*28d50*/  MOV R9, UR4 ;  /* 0x0000000400097c02 */ /* 0x000fc80008000f00 */
[----:B------:R-:W-:Y:S02]  /*28d60*/  IADD3 R8, PT, PT, R8, 0x800, R9 ;  /* 0x0000080008087810 */ /* 0x000fe40007ffe009 */
[----:B------:R-:W-:Y:S05]  /*28d70*/  @!P1 BRA `(.L_x_1669) ;  /* 0x00000004009c9947 */ /* 0x000fea0003800000 */
[----:B------:R-:W-:Y:S01]  /*28d80*/  IMAD.U32 R28, RZ, RZ, UR41 ;  /* 0x00000029ff1c7e24 */ /* 0x000fe2000f8e00ff */
[----:B------:R-:W-:-:S03]  /*28d90*/  PLOP3.LUT P0, PT, PT, PT, PT, 0x8, 0x80 ;  /* 0x000000000080781c */ /* 0x000fc60003f0e170 */
[----:B------:R-:W-:-:S10]  /*28da0*/  VIADD R28, R28, 0xfffff400 ;  /* 0xfffff4001c1c7836 */ /* 0x000fd40000000000 */
.L_x_1670:
[----:B------:R-:W1:Y:S01]  /*28db0*/  LDS R9, [R8+-0x800] ;  /* 0xfff8000008097984 */ /* 0x000e620000000800 */
[----:B------:R-:W-:-:S03]  /*28dc0*/  VIADD R7, R7, 0x1000 ;  /* 0x0000100007077836 */ /* 0x000fc60000000000 */
[----:B------:R-:W0:Y:S02]  /*28dd0*/  LDS R12, [R8+-0x400] ;  /* 0xfffc0000080c7984 */ /* 0x000e240000000800 */
[----:B------:R-:W-:Y:S02]  /*28de0*/  ISETP.GE.AND P1, PT, R7, R28, PT ;  /* 0x0000001c0700720c */ /* 0x000fe40003f26270 */
[----:B------:R-:W2:Y:S04]  /*28df0*/  LDS R13, [R8] ;  /* 0x00000000080d7984 */ /* 0x000ea80000000800 */
[----:B------:R-:W3:Y:S04]  /*28e00*/  LDS R14, [R8+0x400] ;  /* 0x00040000080e7984 */ /* 0x000ee80000000800 */
[----:B------:R-:W4:Y:S04]  /*28e10*/  LDS R15, [R8+0x800] ;  /* 0x00080000080f7984 */ /* 0x000f280000000800 */
[----:B------:R-:W4:Y:S04]  /*28e20*/  LDS R16, [R8+0xc00] ;  /* 0x000c000008107984 */ /* 0x000f280000000800 */
[----:B------:R-:W4:Y:S04]  /*28e30*/  LDS R17, [R8+0x1000] ;  /* 0x0010000008117984 */ /* 0x000f280000000800 */
[----:B------:R-:W4:Y:S04]  /*28e40*/  LDS R18, [R8+0x1400] ;  /* 0x0014000008127984 */ /* 0x000f280000000800 */
[----:B------:R-:W4:Y:S04]  /*28e50*/  LDS R19, [R8+0x1800] ;  /* 0x0018000008137984 */ /* 0x000f280000000800 */
[----:B------:R-:W4:Y:S04]  /*28e60*/  LDS R20, [R8+0x1c00] ;  /* 0x001c000008147984 */ /* 0x000f280000000800 */
[----:B------:R-:W4:Y:S01]  /*28e70*/  LDS R21, [R8+0x2000] ;  /* 0x0020000008157984 */ /* 0x000f220000000800 */
        /* <DEDUP_REMOVED lines=15> */
[C---:B------:R-:W-:Y:S01]  /*28f70*/  FADD.FTZ R16, -R30.reuse, R16 ;  /* 0x000000101e107221 */ /* 0x040fe20000010100 */
[----:B------:R-:W4:Y:S01]  /*28f80*/  MUFU.EX2 R13, R13 ;  /* 0x0000000d000d7308 */ /* 0x000f220000000800 */
[----:B------:R-:W0:Y:S01]  /*28f90*/  LDS R26, [R8+0x3400] ;  /* 0x00340000081a7984 */ /* 0x000e220000000800 */
[----:B------:R-:W-:Y:S01]  /*28fa0*/  FMUL.FTZ R15, R15, 1.4426950216293334961 ;  /* 0x3fb8aa3b0f0f7820 */ /* 0x000fe20000410000 */
[----:B------:R-:W-:Y:S01]  /*28fb0*/  FADD.FTZ R17, -R30, R17 ;  /* 0x000000111e117221 */ /* 0x000fe20000010100 */
[----:B------:R-:W4:Y:S01]  /*28fc0*/  MUFU.EX2 R14, R14 ;  /* 0x0000000e000e7308 */ /* 0x000f220000000800 */
[----:B------:R-:W-:Y:S01]  /*28fd0*/  FMUL.FTZ R16, R16, 1.4426950216293334961 ;  /* 0x3fb8aa3b10107820 */ /* 0x000fe20000410000 */
[----:B--2---:R-:W-:Y:S01]  /*28fe0*/  FADD.FTZ R11, R9, R11 ;  /* 0x0000000b090b7221 */ /* 0x004fe20000010000 */
[C---:B------:R-:W-:Y:S01]  /*28ff0*/  FADD.FTZ R18, -R30.reuse, R18 ;  /* 0x000000121e127221 */ /* 0x040fe20000010100 */
[----:B------:R-:W2:Y:S01]  /*29000*/  MUFU.EX2 R15, R15 ;  /* 0x0000000f000f7308 */ /* 0x000ea20000000800 */
[----:B------:R-:W-:Y:S01]  /*29010*/  FMUL.FTZ R17, R17, 1.4426950216293334961 ;  /* 0x3fb8aa3b11117820 */ /* 0x000fe20000410000 */
[----:B---3--:R-:W-:Y:S01]  /*29020*/  FADD.FTZ R11, R11, R12 ;  /* 0x0000000c0b0b7221 */ /* 0x008fe20000010000 */
[----:B------:R-:W-:Y:S01]  /*29030*/  FADD.FTZ R19, -R30, R19 ;  /* 0x000000131e137221 */ /* 0x000fe20000010100 */
[----:B------:R-:W3:Y:S01]  /*29040*/  MUFU.EX2 R16, R16 ;  /* 0x0000001000107308 */ /* 0x000ee20000000800 */
[----:B------:R-:W-:Y:S01]  /*29050*/  FMUL.FTZ R18, R18, 1.4426950216293334961 ;  /* 0x3fb8aa3b12127820 */ /* 0x000fe20000410000 */
[----:B----4-:R-:W-:Y:S01]  /*29060*/  FADD.FTZ R11, R11, R13 ;  /* 0x0000000d0b0b7221 */ /* 0x010fe20000010000 */
[C---:B------:R-:W-:Y:S01]  /*29070*/  FADD.FTZ R20, -R30.reuse, R20 ;  /* 0x000000141e147221 */ /* 0x040fe20000010100 */
[----:B------:R-:W4:Y:S01]  /*29080*/  MUFU.EX2 R17, R17 ;  /* 0x0000001100117308 */ /* 0x000f220000000800 */
[----:B------:R-:W-:Y:S01]  /*29090*/  FMUL.FTZ R19, R19, 1.4426950216293334961 ;  /* 0x3fb8aa3b13137820 */ /* 0x000fe20000410000 */
[----:B------:R-:W-:Y:S01]  /*290a0*/  FADD.FTZ R11, R11, R14 ;  /* 0x0000000e0b0b7221 */ /* 0x000fe20000010000 */
[----:B------:R-:W-:Y:S01]  /*290b0*/  FADD.FTZ R21, -R30, R21 ;  /* 0x000000151e157221 */ /* 0x000fe20000010100 */
[----:B------:R-:W4:Y:S01]  /*290c0*/  MUFU.EX2 R18, R18 ;  /* 0x0000001200127308 */ /* 0x000f220000000800 */
[----:B------:R-:W-:Y:S01]  /*290d0*/  FMUL.FTZ R20, R20, 1.4426950216293334961 ;  /* 0x3fb8aa3b14147820 */ /* 0x000fe20000410000 */
[----:B--2---:R-:W-:Y:S01]  /*290e0*/  FADD.FTZ R11, R11, R15 ;  /* 0x0000000f0b0b7221 */ /* 0x004fe20000010000 */
[C---:B-1----:R-:W-:Y:S01]  /*290f0*/  FADD.FTZ R22, -R30.reuse, R22 ;  /* 0x000000161e167221 */ /* 0x042fe20000010100 */
        /* <DEDUP_REMOVED lines=13> */
[----:B------:R-:W-:Y:S01]  /*291d0*/  FADD.FTZ R25, -R30, R25 ;  /* 0x000000191e197221 */ /* 0x000fe20000010100 */
[----:B------:R-:W-:Y:S01]  /*291e0*/  FMUL.FTZ R24, R24, 1.4426950216293334961 ;  /* 0x3fb8aa3b18187820 */ /* 0x000fe20000410000 */
[----:B-1----:R-:W-:Y:S01]  /*291f0*/  FADD.FTZ R11, R11, R19 ;  /* 0x000000130b0b7221 */ /* 0x002fe20000010000 */
[----:B------:R-:W1:Y:S01]  /*29200*/  MUFU.EX2 R23, R23 ;  /* 0x0000001700177308 */ /* 0x000e620000000800 */
[----:B------:R-:W-:Y:S01]  /*29210*/  FADD.FTZ R26, -R30, R26 ;  /* 0x0000001a1e1a7221 */ /* 0x000fe20000010100 */
        /* <DEDUP_REMOVED lines=29> */
.L_x_1669:
[----:B------:R-:W-:Y:S05]  /*293f0*/  BSYNC.RECONVERGENT B1 ;  /* 0x0000000000017941 */ /* 0x000fea0003800200 */
.L_x_1668:
        /* <DEDUP_REMOVED lines=11> */
[----:B------:R-:W4:Y:S04]  /*294b0*/  LDS R16, [R8+0xc00] ;  /* 0x000c000008107984 */ /* 0x000f280000000800 */
[----:B------:R-:W4:Y:S04]  /*294c0*/  LDS R17, [R8+0x1000] ;  /* 0x0010000008117984 */ /* 0x000f280000000800 */
[----:B------:R-:W4:Y:S01]  /*294d0*/  LDS R18, [R8+0x1400] ;  /* 0x0014000008127984 */ /* 0x000f220000000800 */
        /* <DEDUP_REMOVED lines=12> */
[----:B------:R-:W-:Y:S01]  /*295a0*/  FADD.FTZ R16, -R30, R16 ;  /* 0x000000101e107221 */ /* 0x000fe20000010100 */
        /* <DEDUP_REMOVED lines=28> */
.L_x_1672:
[----:B------:R-:W-:Y:S05]  /*29770*/  BSYNC.RECONVERGENT B1 ;  /* 0x0000000000017941 */ /* 0x000fea0003800200 */
.L_x_1671:
        /* <DEDUP_REMOVED lines=27> */
.L_x_1664:
[----:B------:R-:W-:Y:S01]  /*29930*/  IMAD.MOV.U32 R14, RZ, RZ, 0x100 ;  /* 0x00000100ff0e7424 */ /* 0x000fe200078e00ff */
[----:B------:R-:W-:Y:S01]  /*29940*/  LOP3.LUT R12, RZ, R4, RZ, 0x33, !PT ;  /* 0x00000004ff0c7212 */ /* 0x000fe200078e33ff */
[----:B------:R-:W-:Y:S03]  /*29950*/  BSSY.RECONVERGENT B1, `(.L_x_1673) ;  /* 0x0000023000017945 */ /* 0x000fe60003800200 */
[----:B------:R-:W-:-:S04]  /*29960*/  VIADDMNMX R7, R5, R14, UR41, !PT ;  /* 0x0000002905077e46 */ /* 0x000fc8000f80010e */
[----:B------:R-:W-:Y:S01]  /*29970*/  IADD3 R7, PT, PT, R7, -UR74, R12 ;  /* 0x8000004a07077c10 */ /* 0x000fe2000fffe00c */
[----:B------:R-:W-:-:S03]  /*29980*/  IMAD.MOV.U32 R12, RZ, RZ, R5 ;  /* 0x000000ffff0c7224 */ /* 0x000fc600078e0005 */
[C---:B------:R-:W-:Y:S02]  /*29990*/  LOP3.LUT R11, R7.reuse, 0x300, RZ, 0xc0, !PT ;  /* 0x00000300070b7812 */ /* 0x040fe400078ec0ff */
[----:B------:R-:W-:Y:S02]  /*299a0*/  ISETP.GE.U32.AND P0, PT, R7, 0x300, PT ;  /* 0x000003000700780c */ /* 0x000fe40003f06070 */
[----:B------:R-:W-:Y:S01]  /*299b0*/  ISETP.NE.AND P1, PT, R11, 0x300, PT ;  /* 0x000003000b00780c */ /* 0x000fe20003f25270 */
[----:B------:R-:W-:-:S12]  /*299c0*/  IMAD.MOV.U32 R11, RZ, RZ, RZ ;  /* 0x000000ffff0b7224 */ /* 0x000fd800078e00ff */
[----:B------:R-:W-:Y:S05]  /*299d0*/  @!P1 BRA `(.L_x_1674) ;  /* 0x0000000000689947 */ /* 0x000fea0003800000 */
[----:B------:R-:W-:Y:S01]  /*299e0*/  UIADD3 UR4, UPT, UPT, UR7, 0x840, URZ ;  /* 0x0000084007047890 */ /* 0x000fe2000fffe0ff */
[----:B------:R-:W-:Y:S01]  /*299f0*/  LEA.HI R7, R7, 0x1, RZ, 0x18 ;  /* 0x0000000107077811 */ /* 0x000fe200078fc0ff */
[----:B------:R-:W-:Y:S01]  /*29a00*/  HFMA2 R11, -RZ, RZ, 0, 0 ;  /* 0x00000000ff0b7431 */ /* 0x000fe200000001ff */
[--C-:B------:R-:W-:Y:S01]  /*29a10*/  IADD3 R8, P1, P2, R3, R8, R5.reuse ;  /* 0x0000000803087210 */ /* 0x100fe20007a3e005 */
[----:B------:R-:W-:Y:S01]  /*29a20*/  ULEA UR4, UR8, UR4, 0x18 ;  /* 0x0000000408047291 */ /* 0x000fe2000f8ec0ff */
[----:B------:R-:W-:Y:S01]  /*29a30*/  LOP3.LUT R7, R7, 0x3, RZ, 0xc0, !PT ;  /* 0x0000000307077812 */ /* 0x000fe200078ec0ff */
[----:B------:R-:W-:Y:S01]  /*29a40*/  IMAD.MOV.U32 R12, RZ, RZ, R5 ;  /* 0x000000ffff0c7224 */ /* 0x000fe200078e0005 */
[----:B------:R-:W-:-:S03]  /*29a50*/  IADD3.X R9, PT, PT, R6, R9, RZ, P1, P2 ;  /* 0x0000000906097210 */ /* 0x000fc60000fe44ff */
[----:B------:R-:W-:Y:S02]  /*29a60*/  IMAD.MOV R13, RZ, RZ, -R7 ;  /* 0x000000ffff0d7224 */ /* 0x000fe400078e0a07 */
[----:B------:R-:W-:-:S07]  /*29a70*/  VIADD R7, R0, UR4 ;  /* 0x0000000400077c36 */ /* 0x000fce0008000000 */
.L_x_1675:
[----:B------:R0:W2:Y:S01]  /*29a80*/  LDG.E.U8 R14, desc[UR36][R8.64] ;  /* 0x00000024080e7981 */ /* 0x0000a2000c1e1100 */
[----:B------:R-:W-:Y:S01]  /*29a90*/  IADD3 R13, PT, PT, R13, 0x1, RZ ;  /* 0x000000010d0d7810 */ /* 0x000fe20007ffe0ff */
[----:B------:R-:W-:Y:S01]  /*29aa0*/  VIADD R12, R12, 0x100 ;  /* 0x000001000c0c7836 */ /* 0x000fe20000000000 */
[----:B0-----:R-:W-:-:S05]  /*29ab0*/  IADD3 R8, P2, PT, R8, 0x100, RZ ;  /* 0x0000010008087810 */ /* 0x001fca0007f5e0ff */
[----:B------:R-:W-:Y:S01]  /*29ac0*/  IMAD.X R9, RZ, RZ, R9, P2 ;  /* 0x000000ffff097224 */ /* 0x000fe200010e0609 */
[----:B--2---:R-:W-:-:S13]  /*29ad0*/  ISETP.NE.AND P1, PT, R14, RZ, PT ;  /* 0x000000ff0e00720c */ /* 0x004fda0003f25270 */
        /* <DEDUP_REMOVED lines=10> */
.L_x_1674:
[----:B------:R-:W-:Y:S05]  /*29b80*/  BSYNC.RECONVERGENT B1 ;  /* 0x0000000000017941 */ /* 0x000fea0003800200 */
.L_x_1673:
        /* <DEDUP_REMOVED lines=13> */
.L_x_1676:
[----:B------:R-:W2:Y:S04]  /*29c60*/  LDG.E.U8 R16, desc[UR36][R8.64+-0x200] ;  /* 0xfffe002408107981 */ /* 0x000ea8000c1e1100 */
[----:B------:R-:W3:Y:S04]  /*29c70*/  LDG.E.U8 R13, desc[UR36][R8.64+-0x100] ;  /* 0xffff0024080d7981 */ /* 0x000ee8000c1e1100 */
[----:B------:R-:W4:Y:S04]  /*29c80*/  LDG.E.U8 R14, desc[UR36][R8.64] ;  /* 0x00000024080e7981 */ /* 0x000f28000c1e1100 */
[----:B------:R-:W4:Y:S01]  /*29c90*/  LDG.E.U8 R15, desc[UR36][R8.64+0x100] ;  /* 0x00010024080f7981 */ /* 0x000f22000c1e1100 */
[----:B------:R-:W-:Y:S01]  /*29ca0*/  IMAD.MOV.U32 R18, RZ, RZ, RZ ;  /* 0x000000ffff127224 */ /* 0x000fe200078e00ff */
[----:B------:R-:W-:Y:S01]  /*29cb0*/  IADD3 R12, PT, PT, R12, 0x400, RZ ;  /* 0x000004000c0c7810 */ /* 0x000fe20007ffe0ff */
[----:B------:R-:W-:Y:S01]  /*29cc0*/  IMAD.MOV.U32 R20, RZ, RZ, RZ ;  /* 0x000000ffff147224 */ /* 0x000fe200078e00ff */
[----:B--2---:R-:W-:Y:S01]  /*29cd0*/  ISETP.NE.AND P0, PT, R16, RZ, PT ;  /* 0x000000ff1000720c */ /* 0x004fe20003f05270 */
[----:B------:R-:W-:Y:S01]  /*29ce0*/  IMAD.MOV.U32 R16, RZ, RZ, RZ ;  /* 0x000000ffff107224 */ /* 0x000fe200078e00ff */
[----:B---3--:R-:W-:-:S02]  /*29cf0*/  ISETP.NE.AND P1, PT, R13, RZ, PT ;  /* 0x000000ff0d00720c */ /* 0x008fc40003f25270 */
[----:B----4-:R-:W-:Y:S01]  /*29d00*/  ISETP.NE.AND P2, PT, R14, RZ, PT ;  /* 0x000000ff0e00720c */ /* 0x010fe20003f45270 */
[----:B------:R-:W-:Y:S01]  /*29d10*/  IMAD.MOV.U32 R14, RZ, RZ, RZ ;  /* 0x000000ffff0e7224 */ /* 0x000fe200078e00ff */
[----:B------:R-:W-:-:S07]  /*29d20*/  ISETP.NE.AND P3, PT, R15, RZ, PT ;  /* 0x000000ff0f00720c */ /* 0x000fce0003f65270 */
[----:B------:R-:W1:Y:S04]  /*29d30*/  @!P0 LDS R13, [R7+-0x800] ;  /* 0xfff80000070d8984 */ /* 0x000e680000000800 */
[----:B------:R-:W0:Y:S04]  /*29d40*/  @!P1 LDS R15, [R7+-0x400] ;  /* 0xfffc0000070f9984 */ /* 0x000e280000000800 */
[----:B------:R-:W2:Y:S04]  /*29d50*/  @!P2 LDS R17, [R7] ;  /* 0x000000000711a984 */ /* 0x000ea80000000800 */
[----:B------:R-:W3:Y:S01]  /*29d60*/  @!P3 LDS R19, [R7+0x400] ;  /* 0x000400000713b984 */ /* 0x000ee20000000800 */
[----:B-1----:R-:W-:-:S04]  /*29d70*/  @!P0 FADD.FTZ R13, -R30, R13 ;  /* 0x0000000d1e0d8221 */ /* 0x002fc80000010100 */
[----:B------:R-:W-:Y:S01]  /*29d80*/  @!P0 FMUL.FTZ R13, R13, 1.4426950216293334961 ;  /* 0x3fb8aa3b0d0d8820 */ /* 0x000fe20000410000 */
[----:B0-----:R-:W-:-:S03]  /*29d90*/  @!P1 FADD.FTZ R15, -R30, R15 ;  /* 0x0000000f1e0f9221 */ /* 0x001fc60000010100 */
[----:B------:R-:W0:Y:S01]  /*29da0*/  @!P0 MUFU.EX2 R14, R13 ;  /* 0x0000000d000e8308 */ /* 0x000e220000000800 */
[----:B------:R-:W-:Y:S01]  /*29db0*/  @!P1 FMUL.FTZ R15, R15, 1.4426950216293334961 ;  /* 0x3fb8aa3b0f0f9820 */ /* 0x000fe20000410000 */
[----:B--2---:R-:W-:Y:S01]  /*29dc0*/  @!P2 FADD.FTZ R17, -R30, R17 ;  /* 0x000000111e11a221 */ /* 0x004fe20000010100 */
[----:B------:R-:W-:Y:S01]  /*29dd0*/  ISETP.GE.AND P0, PT, R12, UR41, PT ;  /* 0x000000290c007c0c */ /* 0x000fe2000bf06270 */
[----:B---3--:R-:W-:Y:S01]  /*29de0*/  @!P3 FADD.FTZ R19, -R30, R19 ;  /* 0x000000131e13b221 */ /* 0x008fe20000010100 */
[----:B------:R-:W1:Y:S01]  /*29df0*/  @!P1 MUFU.EX2 R16, R15 ;  /* 0x0000000f00109308 */ /* 0x000e620000000800 */
[----:B------:R-:W-:Y:S01]  /*29e00*/  @!P2 FMUL.FTZ R17, R17, 1.4426950216293334961 ;  /* 0x3fb8aa3b1111a820 */ /* 0x000fe20000410000 */
[----:B------:R-:W-:Y:S01]  /*29e10*/  IADD3 R8, P1, PT, R8, 0x400, RZ ;  /* 0x0000040008087810 */ /* 0x000fe20007f3e0ff */
[----:B------:R-:W-:Y:S02]  /*29e20*/  @!P3 FMUL.FTZ R19, R19, 1.4426950216293334961 ;  /* 0x3fb8aa3b1313b820 */ /* 0x000fe40000410000 */
[----:B------:R-:W2:Y:S02]  /*29e30*/  @!P2 MUFU.EX2 R18, R17 ;  /* 0x000000110012a308 */ /* 0x000ea40000000800 */
[----:B------:R-:W-:-:S02]  /*29e40*/  IMAD.X R9, RZ, RZ, R9, P1 ;  /* 0x000000ffff097224 */ /* 0x000fc400008e0609 */
        /* <DEDUP_REMOVED lines=11> */
.L_x_1663:
[----:B------:R-:W-:Y:S05]  /*29f00*/  BSYNC.RECONVERGENT B0 ;  /* 0x0000000000007941 */ /* 0x000fea0003800200 */
.L_x_1662:
[----:B----4-:R-:W2:Y:S01]  /*29f10*/  SHFL.BFLY PT, R8, R11, 0x10, 0x1f ;  /* 0x0e001f000b087f89 */ /* 0x010ea200000e0000 */
[C---:B------:R-:W-:Y:S01]  /*29f20*/  ISETP.NE.AND P0, PT, R27.reuse, RZ, PT ;  /* 0x000000ff1b00720c */ /* 0x040fe20003f05270 */
[----:B------:R-:W3:Y:S01]  /*29f30*/  LDCU.U8 UR10, c[0x0][0x48c] ;  /* 0x00009180ff0a77ac */ /* 0x000ee20008000000 */
[----:B------:R-:W-:Y:S01]  /*29f40*/  ISETP.GT.U32.AND P1, PT, R27, 0x7, PT ;  /* 0x000000071b00780c */ /* 0x000fe20003f24070 */
[----:B------:R-:W-:Y:S01]  /*29f50*/  UMOV UR4, URZ ;  /* 0x000000ff00047c82 */ /* 0x000fe20008000000 */
[----:B------:R-:W-:Y:S01]  /*29f60*/  UMOV UR5, URZ ;  /* 0x000000ff00057c82 */ /* 0x000fe20008000000 */
[----:B---3--:R-:W-:Y:S01]  /*29f70*/  UISETP.NE.AND UP0, UPT, UR10, URZ, UPT ;  /* 0x000000ff0a00728c */ /* 0x008fe2000bf05270 */
[----:B--2---:R-:W-:-:S07]  /*29f80*/  FADD.FTZ R8, R8, R11 ;  /* 0x0000000b08087221 */ /* 0x004fce0000010000 */
[----:B------:R-:W-:Y:S01]  /*29f90*/  @!P0 SHF.R.U32.HI R11, RZ, 0x3, R4 ;  /* 0x00000003ff0b8819 */ /* 0x000fe20000011604 */
[----:B------:R-:W2:Y:S03]  /*29fa0*/  SHFL.BFLY PT, R7, R8, 0x8, 0x1f ;  /* 0x0d001f0008077f89 */ /* 0x000ea600000e0000 */
[----:B------:R-:W-:Y:S01]  /*29fb0*/  @!P0 LOP3.LUT R11, R11, 0x7c, RZ, 0xc0, !PT ;  /* 0x0000007c0b0b8812 */ /* 0x000fe200078ec0ff */
[----:B--2---:R-:W-:-:S05]  /*29fc0*/  FADD.FTZ R7, R8, R7 ;  /* 0x0000000708077221 */ /* 0x004fca0000010000 */
[----:B------:R-:W2:Y:S02]  /*29fd0*/  SHFL.BFLY PT, R12, R7, 0x4, 0x1f ;  /* 0x0c801f00070c7f89 */ /* 0x000ea400000e0000 */
[----:B--2---:R-:W-:-:S05]  /*29fe0*/  FADD.FTZ R12, R7, R12 ;  /* 0x0000000c070c7221 */ /* 0x004fca0000010000 */
[----:B0-----:R-:W0:Y:S02]  /*29ff0*/  SHFL.BFLY PT, R9, R12, 0x2, 0x1f ;  /* 0x0c401f000c097f89 */ /* 0x001e2400000e0000 */
[----:B0-----:R-:W-:-:S05]  /*2a000*/  FADD.FTZ R9, R12, R9 ;  /* 0x000000090c097221 */ /* 0x001fca0000010000 */
[----:B------:R-:W0:Y:S02]  /*2a010*/  SHFL.BFLY PT, R14, R9, 0x1, 0x1f ;  /* 0x0c201f00090e7f89 */ /* 0x000e2400000e0000 */
[----:B0-----:R-:W-:-:S05]  /*2a020*/  FADD.FTZ R14, R9, R14 ;  /* 0x0000000e090e7221 */ /* 0x001fca0000010000 */
[----:B------:R-:W-:Y:S01]  /*2a030*/  @!P0 STS [R11+UR9+0x20], R14 ;  /* 0x0000200e0b008988 */ /* 0x000fe20008000809 */
[----:B------:R-:W-:Y:S01]  /*2a040*/  BAR.SYNC.DEFER_BLOCKING 0x0 ;  /* 0x0000000000007b1d */ /* 0x000fe20000010000 */
[----:B------:R-:W-:-:S05]  /*2a050*/  ISETP.GE.AND P0, PT, R5, UR41, PT ;  /* 0x0000002905007c0c */ /* 0x000fca000bf06270 */
[----:B------:R-:W0:Y:S02]  /*2a060*/  @!P1 LDS R14, [R10+UR9+0x20] ;  /* 0x000020090a0e9984 */ /* 0x000e240008000800 */
[----:B------:R-:W2:Y:S02]  /*2a070*/  S2UR UR9, SR_CTAID.X ;  /* 0x00000000000979c3 */ /* 0x000ea40000002500 */
        /* <DEDUP_REMOVED lines=8> */
[----:B------:R0:W3:Y:S01]  /*2a100*/  MUFU.RCP R32, R11 ;  /* 0x0000000b00207308 */ /* 0x0000e20000001000 */
[----:B--2---:R-:W-:Y:S05]  /*2a110*/  BRA.U !UP0, `(.L_x_1677) ;  /* 0x0000000108207547 */ /* 0x004fea000b800000 */
[----:B------:R-:W2:Y:S01]  /*2a120*/  LDCU UR5, c[0x0][0x3f8] ;  /* 0x00007f00ff0577ac */ /* 0x000ea20008000800 */
[----:B------:R-:W4:Y:S01]  /*2a130*/  LDCU UR4, c[0x0][0x488] ;  /* 0x00009100ff0477ac */ /* 0x000f220008000800 */
[----:B------:R-:W4:Y:S01]  /*2a140*/  LDCU UR7, c[0x0][0x40c] ;  /* 0x00008180ff0777ac */ /* 0x000f220008000800 */
[----:B------:R-:W1:Y:S01]  /*2a150*/  LDCU UR8, c[0x0][0x3f4] ;  /* 0x00007e80ff0877ac */ /* 0x000e620008000800 */
[----:B--2---:R-:W-:-:S04]  /*2a160*/  UIMAD UR5, UR6, UR5, UR9 ;  /* 0x00000005060572a4 */ /* 0x004fc8000f8e0209 */
[----:B----4-:R-:W-:-:S04]  /*2a170*/  UIMAD UR4, UR5, UR4, UR7 ;  /* 0x00000004050472a4 */ /* 0x010fc8000f8e0207 */
[----:B-1----:R-:W-:-:S04]  /*2a180*/  UIMAD UR4, UR4, UR8, URZ ;  /* 0x00000008040472a4 */ /* 0x002fc8000f8e02ff */
[----:B------:R-:W-:-:S12]  /*2a190*/  USHF.R.S32.HI UR5, URZ, 0x1f, UR4 ;  /* 0x0000001fff057899 */ /* 0x000fd80008011404 */
.L_x_1677:
[----:B------:R-:W-:Y:S04]  /*2a1a0*/  BSSY.RECONVERGENT B0, `(.L_x_1678) ;  /* 0x0000158000007945 */ /* 0x000fe80003800200 */
[----:B------:R-:W-:Y:S05]  /*2a1b0*/  @P0 BRA `(.L_x_1679) ;  /* 0x0000001400580947 */ /* 0x000fea0003800000 */
[----:B------:R-:W-:-:S09]  /*2a1c0*/  UISETP.NE.AND UP0, UPT, UR10, URZ, UPT ;  /* 0x000000ff0a00728c */ /* 0x000fd2000bf05270 */
[----:B------:R-:W-:Y:S05]  /*2a1d0*/  BRA.U UP0, `(.L_x_1680) ;  /* 0x0000000900407547 */ /* 0x000fea000b800000 */
[----:B------:R-:W-:Y:S01]  /*2a1e0*/  IMAD.MOV.U32 R10, RZ, RZ, 0x100 ;  /* 0x00000100ff0a7424 */ /* 0x000fe200078e00ff */
        /* <DEDUP_REMOVED lines=8> */
[----:B------:R-:W2:Y:S01]  /*2a270*/  S2UR UR8, SR_CgaCtaId ;  /* 0x00000000000879c3 */ /* 0x000ea20000008800 */
[----:B------:R-:W-:Y:S01]  /*2a280*/  LEA.HI R7, R7, 0x1, RZ, 0x18 ;  /* 0x0000000107077811 */ /* 0x000fe200078fc0ff */
[----:B------:R-:W-:Y:S02]  /*2a290*/  UMOV UR7, 0x400 ;  /* 0x0000040000077882 */ /* 0x000fe40000000000 */
[----:B------:R-:W-:Y:S02]  /*2a2a0*/  UIADD3 UR7, UPT, UPT, UR7, 0x840, URZ ;  /* 0x0000084007077890 */ /* 0x000fe4000fffe0ff */
[C---:B------:R-:W-:Y:S01]  /*2a2b0*/  IMAD.SHL.U32 R8, R7.reuse, 0x100, RZ ;  /* 0x0000010007087824 */ /* 0x040fe200078e00ff */
[----:B------:R-:W-:-:S04]  /*2a2c0*/  LOP3.LUT R7, R7, 0x3, RZ, 0xc0, !PT ;  /* 0x0000000307077812 */ /* 0x000fc800078ec0ff */
[----:B------:R-:W-:Y:S02]  /*2a2d0*/  LOP3.LUT R8, R8, 0x300, RZ, 0xc0, !PT ;  /* 0x0000030008087812 */ /* 0x000fe400078ec0ff */
[----:B------:R-:W-:-:S03]  /*2a2e0*/  IADD3 R9, PT, PT, -R7, RZ, RZ ;  /* 0x000000ff07097210 */ /* 0x000fc60007ffe1ff */
[----:B------:R-:W-:Y:S01]  /*2a2f0*/  IMAD.IADD R5, R5, 0x1, R8 ;  /* 0x0000000105057824 */ /* 0x000fe200078e0208 */
[----:B--2---:R-:W-:-:S06]  /*2a300*/  ULEA UR7, UR8, UR7, 0x18 ;  /* 0x0000000708077291 */ /* 0x004fcc000f8ec0ff */
[----:B------:R-:W-:-:S07]  /*2a310*/  VIADD R7, R0, UR7 ;  /* 0x0000000700077c36 */ /* 0x000fce0008000000 */
.L_x_1683:
[----:B------:R-:W3:Y:S01]  /*2a320*/  LDS R8, [R7] ;  /* 0x0000000007087984 */ /* 0x000ee20000000800 */
[----:B------:R-:W-:-:S05]  /*2a330*/  VIADD R9, R9, 0x1 ;  /* 0x0000000109097836 */ /* 0x000fca0000000000 */
[----:B------:R-:W-:Y:S01]  /*2a340*/  ISETP.NE.AND P0, PT, R9, RZ, PT ;  /* 0x000000ff0900720c */ /* 0x000fe20003f05270 */
[----:B---3--:R-:W-:-:S05]  /*2a350*/  FMUL.FTZ R8, R8, R32 ;  /* 0x0000002008087220 */ /* 0x008fca0000410000 */
[----:B------:R2:W-:Y:S02]  /*2a360*/  STS [R7], R8 ;  /* 0x0000000807007388 */ /* 0x0005e40000000800 */
[----:B--2---:R-:W-:-:S05]  /*2a370*/  VIADD R7, R7, 0x400 ;  /* 0x0000040007077836 */ /* 0x004fca0000000000 */
[----:B------:R-:W-:Y:S05]  /*2a380*/  @P0 BRA `(.L_x_1683) ;  /* 0xfffffffc00e40947 */ /* 0x000fea000383ffff */
.L_x_1682:
[----:B------:R-:W-:Y:S05]  /*2a390*/  BSYNC.RECONVERGENT B1 ;  /* 0x0000000000017941 */ /* 0x000fea0003800200 */
.L_x_1681:
[----:B------:R-:W-:Y:S05]  /*2a3a0*/  @!P1 BRA `(.L_x_1679) ;  /* 0x0000001000dc9947 */ /* 0x000fea0003800000 */
[----:B------:R-:W2:Y:S01]  /*2a3b0*/  S2R R9, SR_CgaCtaId ;  /* 0x0000000000097919 */ /* 0x000ea20000008800 */
[----:B------:R-:W-:Y:S01]  /*2a3c0*/  IADD3 R8, PT, PT, -R5, UR41, RZ ;  /* 0x0000002905087c10 */ /* 0x000fe2000fffe1ff */
[----:B------:R-:W-:Y:S01]  /*2a3d0*/  USHF.L.U32 UR7, UR74, 0x2, URZ ;  /* 0x000000024a077899 */ /* 0x000fe200080006ff */
[----:B------:R-:W-:Y:S01]  /*2a3e0*/  MOV R7, 0x400 ;  /* 0x0000040000077802 */ /* 0x000fe20000000f00 */
[----:B------:R-:W-:Y:S01]  /*2a3f0*/  BSSY.RECONVERGENT B1, `(.L_x_1684) ;  /* 0x000003f000017945 */ /* 0x000fe20003800200 */
[----:B------:R-:W-:Y:S02]  /*2a400*/  ISETP.GT.AND P1, PT, R8, 0xc00, PT ;  /* 0x00000c000800780c */ /* 0x000fe40003f24270 */
[----:B------:R-:W-:Y:S02]  /*2a410*/  IADD3 R8, PT, PT, R7, 0x840, RZ ;  /* 0x0000084007087810 */ /* 0x000fe40007ffe0ff */
[----:B------:R-:W-:Y:S02]  /*2a420*/  LEA R7, R5, -UR7, 0x2 ;  /* 0x8000000705077c11 */ /* 0x000fe4000f8e10ff */
[----:B------:R-:W-:-:S02]  /*2a430*/  PLOP3.LUT P0, PT, PT, PT, PT, 0x80, 0x8 ;  /* 0x000000000008781c */ /* 0x000fc40003f0f070 */
[----:B--2---:R-:W-:-:S04]  /*2a440*/  LEA R8, R9, R8, 0x18 ;  /* 0x0000000809087211 */ /* 0x004fc800078ec0ff */
[----:B------:R-:W-:Y:S01]  /*2a450*/  IADD3 R7, PT, PT, R7, 0x800, R8 ;  /* 0x0000080007077810 */ /* 0x000fe20007ffe008 */
[----:B------:R-:W-:Y:S06]  /*2a460*/  @!P1 BRA `(.L_x_1685) ;  /* 0x0000000000dc9947 */ /* 0x000fec0003800000 */
[----:B------:R-:W-:Y:S01]  /*2a470*/  IMAD.U32 R34, RZ, RZ, UR41 ;  /* 0x00000029ff227e24 */ /* 0x000fe2000f8e00ff */
[----:B------:R-:W-:-:S03]  /*2a480*/  PLOP3.LUT P0, PT, PT, PT, PT, 0x8, 0x80 ;  /* 0x000000000080781c */ /* 0x000fc60003f0e170 */
[----:B------:R-:W-:-:S10]  /*2a490*/  VIADD R34, R34, 0xfffff400 ;  /* 0xfffff40022227836 */ /* 0x000fd40000000000 */
.L_x_1686:
[----:B------:R-:W3:Y:S01]  /*2a4a0*/  LDS R8, [R7+-0x800] ;  /* 0xfff8000007087984 */ /* 0x000ee20000000800 */
[----:B------:R-:W-:-:S03]  /*2a4b0*/  VIADD R5, R5, 0x1000 ;  /* 0x0000100005057836 */ /* 0x000fc60000000000 */
[----:B------:R-:W2:Y:S02]  /*2a4c0*/  LDS R9, [R7+-0x400] ;  /* 0xfffc000007097984 */ /* 0x000ea40000000800 */
[----:B------:R-:W-:Y:S02]  /*2a4d0*/  ISETP.GE.AND P1, PT, R5, R34, PT ;  /* 0x000000220500720c */ /* 0x000fe40003f26270 */
[----:B0-----:R-:W0:Y:S04]  /*2a4e0*/  LDS R11, [R7] ;  /* 0x00000000070b7984 */ /* 0x001e280000000800 */
[----:B------:R-:W4:Y:S04]  /*2a4f0*/  LDS R13, [R7+0x400] ;  /* 0x00040000070d7984 */ /* 0x000f280000000800 */
[----:B------:R-:W1:Y:S04]  /*2a500*/  LDS R15, [R7+0x800] ;  /* 0x00080000070f7984 */ /* 0x000e680000000800 */
[----:B------:R-:W1:Y:S04]  /*2a510*/  LDS R17, [R7+0xc00] ;  /* 0x000c000007117984 */ /* 0x000e680000000800 */
[----:B------:R-:W-:Y:S04]  /*2a520*/  LDS R19, [R7+0x1000] ;  /* 0x0010000007137984 */ /* 0x000fe80000000800 */
[----:B------:R-:W1:Y:S04]  /*2a530*/  LDS R20, [R7+0x1400] ;  /* 0x0014000007147984 */ /* 0x000e680000000800 */
[----:B------:R-:W1:Y:S04]  /*2a540*/  LDS R21, [R7+0x1800] ;  /* 0x0018000007157984 */ /* 0x000e680000000800 */
[----:B------:R-:W1:Y:S04]  /*2a550*/  LDS R23, [R7+0x1c00] ;  /* 0x001c000007177984 */ /* 0x000e680000000800 */
[----:B------:R-:W1:Y:S01]  /*2a560*/  LDS R25, [R7+0x2000] ;  /* 0x0020000007197984 */ /* 0x000e620000000800 */
[----:B---3--:R-:W-:-:S03]  /*2a570*/  FMUL.FTZ R8, R32, R8 ;  /* 0x0000000820087220 */ /* 0x008fc60000410000 */
[----:B------:R-:W3:Y:S01]  /*2a580*/  LDS R27, [R7+0x2400] ;  /* 0x00240000071b7984 */ /* 0x000ee20000000800 */
[----:B--2---:R-:W-:-:S03]  /*2a590*/  FMUL.FTZ R10, R32, R9 ;  /* 0x00000009200a7220 */ /* 0x004fc60000410000 */
[----:B------:R-:W2:Y:S01]  /*2a5a0*/  LDS R28, [R7+0x2800] ;  /* 0x00280000071c7984 */ /* 0x000ea20000000800 */
[----:B0-----:R-:W-:-:S03]  /*2a5b0*/  FMUL.FTZ R12, R32, R11 ;  /* 0x0000000b200c7220 */ /* 0x001fc60000410000 */
[----:B------:R-:W0:Y:S01]  /*2a5c0*/  LDS R29, [R7+0x2c00] ;  /* 0x002c0000071d7984 */ /* 0x000e220000000800 */
[----:B----4-:R-:W-:-:S03]  /*2a5d0*/  FMUL.FTZ R14, R32, R13 ;  /* 0x0000000d200e7220 */ /* 0x010fc60000410000 */
[----:B-1----:R-:W1:Y:S01]  /*2a5e0*/  LDS R30, [R7+0x3000] ;  /* 0x00300000071e7984 */ /* 0x002e620000000800 */
[----:B------:R-:W-:-:S03]  /*2a5f0*/  FMUL.FTZ R16, R32, R15 ;  /* 0x0000000f20107220 */ /* 0x000fc60000410000 */
[----:B------:R-:W4:Y:S01]  /*2a600*/  LDS R31, [R7+0x3400] ;  /* 0x00340000071f7984 */ /* 0x000f220000000800 */
[----:B------:R-:W-:-:S03]  /*2a610*/  FMUL.FTZ R18, R32, R17 ;  /* 0x0000001120127220 */ /* 0x000fc60000410000 */
[----:B------:R3:W-:Y:S04]  /*2a620*/  STS [R7+-0x800], R8 ;  /* 0xfff8000807007388 */ /* 0x0007e80000000800 */
[----:B------:R2:W-:Y:S01]  /*2a630*/  STS [R7+-0x400], R10 ;  /* 0xfffc000a07007388 */ /* 0x0005e20000000800 */
[----:B------:R-:W-:-:S03]  /*2a640*/  FMUL.FTZ R20, R32, R20 ;  /* 0x0000001420147220 */ /* 0x000fc60000410000 */
[----:B------:R0:W-:Y:S01]  /*2a650*/  STS [R7], R12 ;  /* 0x0000000c07007388 */ /* 0x0001e20000000800 */
[C---:B------:R-:W-:Y:S01]  /*2a660*/  FMUL.FTZ R22, R32.reuse, R21 ;  /* 0x0000001520167220 */ /* 0x040fe20000410000 */
[C---:B---3--:R-:W-:Y:S02]  /*2a670*/  FMUL.FTZ R8, R32.reuse, R19 ;  /* 0x0000001320087220 */ /* 0x048fe40000410000 */
[----:B------:R4:W-:Y:S01]  /*2a680*/  STS [R7+0x400], R14 ;  /* 0x0004000e07007388 */ /* 0x0009e20000000800 */
[C---:B------:R-:W-:Y:S01]  /*2a690*/  FMUL.FTZ R24, R32.reuse, R23 ;  /* 0x0000001720187220 */ /* 0x040fe20000410000 */
[C---:B------:R-:W-:Y:S02]  /*2a6a0*/  FMUL.FTZ R26, R32.reuse, R25 ;  /* 0x00000019201a7220 */ /* 0x040fe40000410000 */
[----:B------:R-:W-:Y:S01]  /*2a6b0*/  STS [R7+0x800], R16 ;  /* 0x0008001007007388 */ /* 0x000fe20000000800 */
[----:B--2---:R-:W-:-:S03]  /*2a6c0*/  FMUL.FTZ R10, R32, R27 ;  /* 0x0000001b200a7220 */ /* 0x004fc60000410000 */
[----:B------:R-:W-:Y:S01]  /*2a6d0*/  STS [R7+0xc00], R18 ;  /* 0x000c001207007388 */ /* 0x000fe20000000800 */
[----:B------:R-:W-:-:S03]  /*2a6e0*/  FMUL.FTZ R28, R32, R28 ;  /* 0x0000001c201c7220 */ /* 0x000fc60000410000 */
[----:B------:R-:W-:Y:S01]  /*2a6f0*/  STS [R7+0x1000], R8 ;  /* 0x0010000807007388 */ /* 0x000fe20000000800 */
[----:B0-----:R-:W-:-:S03]  /*2a700*/  FMUL.FTZ R12, R32, R29 ;  /* 0x0000001d200c7220 */ /* 0x001fc60000410000 */
[----:B------:R-:W-:Y:S01]  /*2a710*/  STS [R7+0x1400], R20 ;  /* 0x0014001407007388 */ /* 0x000fe20000000800 */
[----:B-1----:R-:W-:-:S03]  /*2a720*/  FMUL.FTZ R30, R32, R30 ;  /* 0x0000001e201e7220 */ /* 0x002fc60000410000 */
[----:B------:R-:W-:Y:S01]  /*2a730*/  STS [R7+0x1800], R22 ;  /* 0x0018001607007388 */ /* 0x000fe20000000800 */
[----:B----4-:R-:W-:-:S03]  /*2a740*/  FMUL.FTZ R14, R32, R31 ;  /* 0x0000001f200e7220 */ /* 0x010fc60000410000 */
        /* <DEDUP_REMOVED lines=9> */
.L_x_1685:
[----:B------:R-:W-:Y:S05]  /*2a7e0*/  BSYNC.RECONVERGENT B1 ;  /* 0x0000000000017941 */ /* 0x000fea0003800200 */
.L_x_1684:
[----:B------:R-:W-:Y:S01]  /*2a7f0*/  IADD3 R8, PT, PT, -R5, UR41, RZ ;  /* 0x0000002905087c10 */ /* 0x000fe2000fffe1ff */
[----:B------:R-:W-:Y:S03]  /*2a800*/  BSSY.RECONVERGENT B1, `(.L_x_1687) ;  /* 0x000001e000017945 */ /* 0x000fe60003800200 */
[----:B------:R-:W-:-:S13]  /*2a810*/  ISETP.GT.AND P1, PT, R8, 0x400, PT ;  /* 0x000004000800780c */ /* 0x000fda0003f24270 */
[----:B------:R-:W-:Y:S05]  /*2a820*/  @!P1 BRA `(.L_x_1688) ;  /* 0x00000000006c9947 */ /* 0x000fea0003800000 */
[----:B------:R-:W3:Y:S01]  /*2a830*/  LDS R8, [R7+-0x800] ;  /* 0xfff8000007087984 */ /* 0x000ee20000000800 */
[----:B------:R-:W-:Y:S02]  /*2a840*/  PLOP3.LUT P0, PT, PT, PT, PT, 0x8, 0x80 ;  /* 0x000000000080781c */ /* 0x000fe40003f0e170 */
[----:B------:R-:W-:Y:S01]  /*2a850*/  IADD3 R5, PT, PT, R5, 0x800, RZ ;  /* 0x0000080005057810 */ /* 0x000fe20007ffe0ff */
[----:B------:R-:W2:Y:S04]  /*2a860*/  LDS R9, [R7+-0x400] ;  /* 0xfffc000007097984 */ /* 0x000ea80000000800 */
[----:B0-----:R-:W0:Y:S04]  /*2a870*/  LDS R11, [R7] ;  /* 0x00000000070b7984 */ /* 0x001e280000000800 */
[----:B------:R-:W4:Y:S04]  /*2a880*/  LDS R13, [R7+0x400] ;  /* 0x00040000070d7984 */ /* 0x000f280000000800 */
[----:B------:R-:W1:Y:S04]  /*2a890*/  LDS R15, [R7+0x800] ;  /* 0x00080000070f7984 */ /* 0x000e680000000800 */
[----:B------:R-:W1:Y:S04]  /*2a8a0*/  LDS R17, [R7+0xc00] ;  /* 0x000c000007117984 */ /* 0x000e680000000800 */
[----:B------:R-:W1:Y:S04]  /*2a8b0*/  LDS R19, [R7+0x1000] ;  /* 0x0010000007137984 */ /* 0x000e680000000800 */
[----:B------:R-:W1:Y:S01]  /*2a8c0*/  LDS R21, [R7+0x1400] ;  /* 0x0014000007157984 */ /* 0x000e620000000800 */
[C---:B---3--:R-:W-:Y:S01]  /*2a8d0*/  FMUL.FTZ R8, R32.reuse, R8 ;  /* 0x0000000820087220 */ /* 0x048fe20000410000 */
[----:B--2---:R-:W-:-:S04]  /*2a8e0*/  FMUL.FTZ R10, R32, R9 ;  /* 0x00000009200a7220 */ /* 0x004fc80000410000 */
[----:B------:R-:W-:Y:S01]  /*2a8f0*/  STS [R7+-0x800], R8 ;  /* 0xfff8000807007388 */ /* 0x000fe20000000800 */
[----:B0-----:R-:W-:-:S03]  /*2a900*/  FMUL.FTZ R12, R32, R11 ;  /* 0x0000000b200c7220 */ /* 0x001fc60000410000 */
[----:B------:R-:W-:Y:S01]  /*2a910*/  STS [R7+-0x400], R10 ;  /* 0xfffc000a07007388 */ /* 0x000fe20000000800 */
[----:B----4-:R-:W-:-:S03]  /*2a920*/  FMUL.FTZ R14, R32, R13 ;  /* 0x0000000d200e7220 */ /* 0x010fc60000410000 */
[----:B------:R-:W-:Y:S01]  /*2a930*/  STS [R7], R12 ;  /* 0x0000000c07007388 */ /* 0x000fe20000000800 */
[----:B-1----:R-:W-:-:S03]  /*2a940*/  FMUL.FTZ R16, R32, R15 ;  /* 0x0000000f20107220 */ /* 0x002fc60000410000 */
[----:B------:R-:W-:Y:S01]  /*2a950*/  STS [R7+0x400], R14 ;  /* 0x0004000e07007388 */ /* 0x000fe20000000800 */
[----:B------:R-:W-:-:S03]  /*2a960*/  FMUL.FTZ R18, R32, R17 ;  /* 0x0000001120127220 */ /* 0x000fc60000410000 */
[----:B------:R-:W-:Y:S01]  /*2a970*/  STS [R7+0x800], R16 ;  /* 0x0008001007007388 */ /* 0x000fe20000000800 */
[----:B------:R-:W-:-:S03]  /*2a980*/  FMUL.FTZ R20, R32, R19 ;  /* 0x0000001320147220 */ /* 0x000fc60000410000 */
[----:B------:R-:W-:Y:S01]  /*2a990*/  STS [R7+0xc00], R18 ;  /* 0x000c001207007388 */ /* 0x000fe20000000800 */
[----:B------:R-:W-:-:S03]  /*2a9a0*/  FMUL.FTZ R22, R32, R21 ;  /* 0x0000001520167220 */ /* 0x000fc60000410000 */
[----:B------:R-:W-:Y:S04]  /*2a9b0*/  STS [R7+0x1000], R20 ;  /* 0x0010001407007388 */ /* 0x000fe80000000800 */
[----:B------:R0:W-:Y:S02]  /*2a9c0*/  STS [R7+0x1400], R22 ;  /* 0x0014001607007388 */ /* 0x0001e40000000800 */
[----:B0-----:R-:W-:-:S07]  /*2a9d0*/  VIADD R7, R7, 0x2000 ;  /* 0x0000200007077836 */ /* 0x001fce0000000000 */
.L_x_1688:
[----:B------:R-:W-:Y:S05]  /*2a9e0*/  BSYNC.RECONVERGENT B1 ;  /* 0x0000000000017941 */ /* 0x000fea0003800200 */
.L_x_1687:
[----:B------:R-:W-:-:S13]  /*2a9f0*/  ISETP.LT.OR P0, PT, R5, UR41, P0 ;  /* 0x0000002905007c0c */ /* 0x000fda0008701670 */
[----:B------:R-:W-:Y:S05]  /*2aa00*/  @!P0 BRA `(.L_x_1679) ;  /* 0x0000000c00448947 */ /* 0x000fea0003800000 */
[----:B------:R-:W3:Y:S04]  /*2aa10*/  LDS R5, [R7+-0x800] ;  /* 0xfff8000007057984 */ /* 0x000ee80000000800 */
[----:B------:R-:W2:Y:S04]  /*2aa20*/  LDS R9, [R7+-0x400] ;  /* 0xfffc000007097984 */ /* 0x000ea80000000800 */
[----:B0-----:R-:W0:Y:S04]  /*2aa30*/  LDS R11, [R7] ;  /* 0x00000000070b7984 */ /* 0x001e280000000800 */
[----:B------:R-:W4:Y:S01]  /*2aa40*/  LDS R13, [R7+0x400] ;  /* 0x00040000070d7984 */ /* 0x000f220000000800 */
[-C--:B---3--:R-:W-:Y:S01]  /*2aa50*/  FMUL.FTZ R8, R5, R32.reuse ;  /* 0x0000002005087220 */ /* 0x088fe20000410000 */
[----:B--2---:R-:W-:-:S04]  /*2aa60*/  FMUL.FTZ R10, R9, R32 ;  /* 0x00000020090a7220 */ /* 0x004fc80000410000 */
[----:B------:R2:W-:Y:S01]  /*2aa70*/  STS [R7+-0x800], R8 ;  /* 0xfff8000807007388 */ /* 0x0005e20000000800 */
[----:B0-----:R-:W-:-:S03]  /*2aa80*/  FMUL.FTZ R12, R11, R32 ;  /* 0x000000200b0c7220 */ /* 0x001fc60000410000 */
[----:B------:R2:W-:Y:S01]  /*2aa90*/  STS [R7+-0x400], R10 ;  /* 0xfffc000a07007388 */ /* 0x0005e20000000800 */
[----:B----4-:R-:W-:-:S03]  /*2aaa0*/  FMUL.FTZ R14, R13, R32 ;  /* 0x000000200d0e7220 */ /* 0x010fc60000410000 */
[----:B------:R2:W-:Y:S04]  /*2aab0*/  STS [R7], R12 ;  /* 0x0000000c07007388 */ /* 0x0005e80000000800 */
[----:B------:R2:W-:Y:S01]  /*2aac0*/  STS [R7+0x400], R14 ;  /* 0x0004000e07007388 */ /* 0x0005e20000000800 */
[----:B------:R-:W-:Y:S05]  /*2aad0*/  BRA `(.L_x_1679) ;  /* 0x0000000c00107947 */ /* 0x000fea0003800000 */
.L_x_1680:
        /* <DEDUP_REMOVED lines=10> */
[----:B------:R-:W4:Y:S01]  /*2ab80*/  LDCU.64 UR12, c[0x0][0x480] ;  /* 0x00009000ff0c77ac */ /* 0x000f220008000a00 */
[----:B------:R-:W-:Y:S02]  /*2ab90*/  LEA.HI R7, R7, 0x1, RZ, 0x18 ;  /* 0x0000000107077811 */ /* 0x000fe400078fc0ff */
[----:B------:R-:W-:Y:S01]  /*2aba0*/  IADD3 R13, P0, PT, R5, UR4, RZ ;  /* 0x00000004050d7c10 */ /* 0x000fe2000ff1e0ff */
[----:B------:R-:W-:Y:S02]  /*2abb0*/  UMOV UR7, 0x400 ;  /* 0x0000040000077882 */ /* 0x000fe40000000000 */
[----:B------:R-:W-:Y:S01]  /*2abc0*/  UIADD3 UR7, UPT, UPT, UR7, 0x840, URZ ;  /* 0x0000084007077890 */ /* 0x000fe2000fffe0ff */
[C---:B------:R-:W-:Y:S01]  /*2abd0*/  IMAD.SHL.U32 R8, R7.reuse, 0x100, RZ ;  /* 0x0000010007087824 */ /* 0x040fe200078e00ff */
[----:B------:R-:W-:Y:S01]  /*2abe0*/  LOP3.LUT R7, R7, 0x3, RZ, 0xc0, !PT ;  /* 0x0000000307077812 */ /* 0x000fe200078ec0ff */
[----:B------:R-:W-:-:S03]  /*2abf0*/  IMAD.X R10, RZ, RZ, UR5, P0 ;  /* 0x00000005ff0a7e24 */ /* 0x000fc600080e06ff */
[----:B------:R-:W-:-:S04]  /*2ac00*/  LOP3.LUT R8, R8, 0x300, RZ, 0xc0, !PT ;  /* 0x0000030008087812 */ /* 0x000fc800078ec0ff */
[----:B------:R-:W-:Y:S02]  /*2ac10*/  IADD3 R5, PT, PT, R5, R8, RZ ;  /* 0x0000000805057210 */ /* 0x000fe40007ffe0ff */
[----:B----4-:R-:W-:-:S04]  /*2ac20*/  LEA R12, P0, R13, UR12, 0x2 ;  /* 0x0000000c0d0c7c11 */ /* 0x010fc8000f8010ff */
[----:B------:R-:W-:Y:S01]  /*2ac30*/  LEA.HI.X R13, R13, UR13, R10, 0x2, P0 ;  /* 0x0000000d0d0d7c11 */ /* 0x000fe200080f140a */
[----:B--2---:R-:W-:Y:S01]  /*2ac40*/  ULEA UR7, UR8, UR7, 0x18 ;  /* 0x0000000708077291 */ /* 0x004fe2000f8ec0ff */
[----:B------:R-:W-:-:S05]  /*2ac50*/  IMAD.MOV R10, RZ, RZ, -R7 ;  /* 0x000000ffff0a7224 */ /* 0x000fca00078e0a07 */
[----:B------:R-:W-:-:S07]  /*2ac60*/  VIADD R7, R0, UR7 ;  /* 0x0000000700077c36 */ /* 0x000fce0008000000 */
.L_x_1691:
[----:B--2---:R-:W0:Y:S01]  /*2ac70*/  LDS R8, [R7] ;  /* 0x0000000007087984 */ /* 0x004e220000000800 */
[----:B------:R-:W-:Y:S01]  /*2ac80*/  IMAD.MOV.U32 R9, RZ, RZ, R13 ;  /* 0x000000ffff097224 */ /* 0x000fe200078e000d */
[----:B------:R-:W-:-:S04]  /*2ac90*/  IADD3 R10, PT, PT, R10, 0x1, RZ ;  /* 0x000000010a0a7810 */ /* 0x000fc80007ffe0ff */
[----:B------:R-:W-:Y:S01]  /*2aca0*/  ISETP.NE.AND P0, PT, R10, RZ, PT ;  /* 0x000000ff0a00720c */ /* 0x000fe20003f05270 */
[----:B0--3--:R-:W-:Y:S01]  /*2acb0*/  FMUL.FTZ R11, R8, R32 ;  /* 0x00000020080b7220 */ /* 0x009fe20000410000 */
[----:B------:R-:W-:Y:S01]  /*2acc0*/  IMAD.MOV.U32 R8, RZ, RZ, R12 ;  /* 0x000000ffff087224 */ /* 0x000fe200078e000c */
[----:B------:R-:W-:-:S03]  /*2acd0*/  IADD3 R12, P2, PT, R12, 0x400, RZ ;  /* 0x000004000c0c7810 */ /* 0x000fc60007f5e0ff */
[----:B------:R0:W-:Y:S02]  /*2ace0*/  STS [R7], R11 ;  /* 0x0000000b07007388 */ /* 0x0001e40000000800 */
[----:B------:R-:W-:Y:S02]  /*2acf0*/  IMAD.X R13, RZ, RZ, R13, P2 ;  /* 0x000000ffff0d7224 */ /* 0x000fe400010e060d */
[----:B------:R2:W-:Y:S01]  /*2ad00*/  STG.E desc[UR36][R8.64], R11 ;  /* 0x0000000b08007986 */ /* 0x0005e2000c101924 */
[----:B0-----:R-:W-:Y:S02]  /*2ad10*/  VIADD R7, R7, 0x400 ;  /* 0x0000040007077836 */ /* 0x001fe40000000000 */
[----:B------:R-:W-:Y:S05]  /*2ad20*/  @P0 BRA `(.L_x_1691) ;  /* 0xfffffffc00d00947 */ /* 0x000fea000383ffff */
.L_x_1690:
[----:B------:R-:W-:Y:S05]  /*2ad30*/  BSYNC.RECONVERGENT B1 ;  /* 0x0000000000017941 */ /* 0x000fea0003800200 */
.L_x_1689:
[----:B------:R-:W-:Y:S05]  /*2ad40*/  @!P1 BRA `(.L_x_1679) ;  /* 0x0000000800749947 */ /* 0x000fea0003800000 */
[----:B------:R-:W4:Y:S01]  /*2ad50*/  S2R R10, SR_CgaCtaId ;  /* 0x00000000000a7919 */ /* 0x000f220000008800 */
[----:B------:R-:W0:Y:S01]  /*2ad60*/  LDCU.64 UR12, c[0x0][0x480] ;  /* 0x00009000ff0c77ac */ /* 0x000e220008000a00 */
[C---:B------:R-:W-:Y:S01]  /*2ad70*/  IADD3 R12, PT, PT, -R5.reuse, UR41, RZ ;  /* 0x00000029050c7c10 */ /* 0x040fe2000fffe1ff */
[----:B------:R-:W-:Y:S01]  /*2ad80*/  BSSY.RECONVERGENT B1, `(.L_x_1692) ;  /* 0x000005b000017945 */ /* 0x000fe20003800200 */
[----:B--2---:R-:W-:Y:S01]  /*2ad90*/  IADD3 R8, P0, PT, R5, UR4, RZ ;  /* 0x0000000405087c10 */ /* 0x004fe2000ff1e0ff */
[----:B------:R-:W-:Y:S01]  /*2ada0*/  USHF.L.U32 UR7, UR74, 0x2, URZ ;  /* 0x000000024a077899 */ /* 0x000fe200080006ff */
[----:B------:R-:W-:Y:S02]  /*2adb0*/  MOV R7, 0x400 ;  /* 0x0000040000077802 */ /* 0x000fe40000000f00 */
[----:B------:R-:W-:Y:S01]  /*2adc0*/  ISETP.GT.AND P1, PT, R12, 0xc00, PT ;  /* 0x00000c000c00780c */ /* 0x000fe20003f24270 */
[----:B------:R-:W-:Y:S02]  /*2add0*/  IMAD.X R9, RZ, RZ, UR5, P0 ;  /* 0x00000005ff097e24 */ /* 0x000fe400080e06ff */
[----:B------:R-:W-:Y:S01]  /*2ade0*/  VIADD R7, R7, 0x840 ;  /* 0x0000084007077836 */ /* 0x000fe20000000000 */
[----:B0-----:R-:W-:-:S04]  /*2adf0*/  LEA R11, P0, R8, UR12, 0x2 ;  /* 0x0000000c080b7c11 */ /* 0x001fc8000f8010ff */
[----:B------:R-:W-:Y:S02]  /*2ae00*/  LEA.HI.X R9, R8, UR13, R9, 0x2, P0 ;  /* 0x0000000d08097c11 */ /* 0x000fe400080f1409 */
[----:B------:R-:W-:-:S04]  /*2ae10*/  IADD3 R8, P0, PT, R11, 0x800, RZ ;  /* 0x000008000b087810 */ /* 0x000fc80007f1e0ff */
[----:B------:R-:W-:Y:S02]  /*2ae20*/  IADD3.X R9, PT, PT, RZ, R9, RZ, P0, !PT ;  /* 0x00000009ff097210 */ /* 0x000fe400007fe4ff */
[----:B------:R-:W-:Y:S02]  /*2ae30*/  PLOP3.LUT P0, PT, PT, PT, PT, 0x80, 0x8 ;  /* 0x000000000008781c */ /* 0x000fe40003f0f070 */
[----:B----4-:R-:W-:Y:S02]  /*2ae40*/  LEA R10, R10, R7, 0x18 ;  /* 0x000000070a0a7211 */ /* 0x010fe400078ec0ff */
[----:B------:R-:W-:-:S04]  /*2ae50*/  LEA R7, R5, -UR7, 0x2 ;  /* 0x8000000705077c11 */ /* 0x000fc8000f8e10ff */
[----:B------:R-:W-:Y:S01]  /*2ae60*/  IADD3 R7, PT, PT, R7, 0x800, R10 ;  /* 0x0000080007077810 */ /* 0x000fe20007ffe00a */
[----:B------:R-:W-:Y:S06]  /*2ae70*/  @!P1 BRA `(.L_x_1693) ;  /* 0x00000004002c9947 */ /* 0x000fec0003800000 */
[----:B------:R-:W-:Y:S01]  /*2ae80*/  IMAD.U32 R26, RZ, RZ, UR41 ;  /* 0x00000029ff1a7e24 */ /* 0x000fe2000f8e00ff */
[----:B------:R-:W-:-:S03]  /*2ae90*/  PLOP3.LUT P0, PT, PT, PT, PT, 0x8, 0x80 ;  /* 0x000000000080781c */ /* 0x000fc60003f0e170 */
[----:B------:R-:W-:-:S10]  /*2aea0*/  VIADD R26, R26, 0xfffff400 ;  /* 0xfffff4001a1a7836 */ /* 0x000fd40000000000 */
.L_x_1694:
[----:B------:R-:W3:Y:S01]  /*2aeb0*/  LDS R10, [R7+-0x800] ;  /* 0xfff80000070a7984 */ /* 0x000ee20000000800 */
[----:B------:R-:W-:-:S03]  /*2aec0*/  VIADD R5, R5, 0x1000 ;  /* 0x0000100005057836 */ /* 0x000fc60000000000 */
[----:B------:R-:W0:Y:S02]  /*2aed0*/  LDS R11, [R7+-0x400] ;  /* 0xfffc0000070b7984 */ /* 0x000e240000000800 */
[----:B------:R-:W-:Y:S02]  /*2aee0*/  ISETP.GE.AND P2, PT, R5, R26, PT ;  /* 0x0000001a0500720c */ /* 0x000fe40003f46270 */
[----:B------:R-:W2:Y:S04]  /*2aef0*/  LDS R12, [R7] ;  /* 0x00000000070c7984 */ /* 0x000ea80000000800 */
[----:B------:R-:W4:Y:S04]  /*2af00*/  LDS R13, [R7+0x400] ;  /* 0x00040000070d7984 */ /* 0x000f280000000800 */
[----:B------:R-:W1:Y:S04]  /*2af10*/  LDS R14, [R7+0x800] ;  /* 0x00080000070e7984 */ /* 0x000e680000000800 */
[----:B------:R-:W1:Y:S04]  /*2af20*/  LDS R15, [R7+0xc00] ;  /* 0x000c0000070f7984 */ /* 0x000e680000000800 */
[----:B------:R-:W1:Y:S04]  /*2af30*/  LDS R16, [R7+0x1000] ;  /* 0x0010000007107984 */ /* 0x000e680000000800 */
[----:B------:R-:W1:Y:S04]  /*2af40*/  LDS R17, [R7+0x1400] ;  /* 0x0014000007117984 */ /* 0x000e680000000800 */
[----:B------:R-:W1:Y:S04]  /*2af50*/  LDS R18, [R7+0x1800] ;  /* 0x0018000007127984 */ /* 0x000e680000000800 */
[----:B------:R-:W1:Y:S04]  /*2af60*/  LDS R19, [R7+0x1c00] ;  /* 0x001c000007137984 */ /* 0x000e680000000800 */
[----:B------:R-:W1:Y:S01]  /*2af70*/  LDS R20, [R7+0x2000] ;  /* 0x0020000007147984 */ /* 0x000e620000000800 */
[----:B---3--:R-:W-:-:S03]  /*2af80*/  FMUL.FTZ R10, R32, R10 ;  /* 0x0000000a200a7220 */ /* 0x008fc60000410000 */
[----:B------:R-:W3:Y:S01]  /*2af90*/  LDS R21, [R7+0x2400] ;  /* 0x0024000007157984 */ /* 0x000ee20000000800 */
[----:B0-----:R-:W-:-:S03]  /*2afa0*/  FMUL.FTZ R11, R32, R11 ;  /* 0x0000000b200b7220 */ /* 0x001fc60000410000 */
[----:B------:R-:W0:Y:S01]  /*2afb0*/  LDS R22, [R7+0x2800] ;  /* 0x0028000007167984 */ /* 0x000e220000000800 */
[----:B--2---:R-:W-:-:S03]  /*2afc0*/  FMUL.FTZ R12, R32, R12 ;  /* 0x0000000c200c7220 */ /* 0x004fc60000410000 */
[----:B------:R-:W2:Y:S01]  /*2afd0*/  LDS R23, [R7+0x2c00] ;  /* 0x002c000007177984 */ /* 0x000ea20000000800 */
[----:B----4-:R-:W-:-:S03]  /*2afe0*/  FMUL.FTZ R13, R32, R13 ;  /* 0x0000000d200d7220 */ /* 0x010fc60000410000 */
[----:B------:R-:W4:Y:S01]  /*2aff0*/  LDS R24, [R7+0x3000] ;  /* 0x0030000007187984 */ /* 0x000f220000000800 */
[----:B-1----:R-:W-:-:S03]  /*2b000*/  FMUL.FTZ R14, R32, R14 ;  /* 0x0000000e200e7220 */ /* 0x002fc60000410000 */
[----:B------:R-:W1:Y:S01]  /*2b010*/  LDS R25, [R7+0x3400] ;  /* 0x0034000007197984 */ /* 0x000e620000000800 */
[----:B------:R-:W-:-:S03]  /*2b020*/  FMUL.FTZ R15, R32, R15 ;  /* 0x0000000f200f7220 */ /* 0x000fc60000410000 */
[----:B------:R-:W-:Y:S01]  /*2b030*/  STG.E desc[UR36][R8.64+-0x800], R10 ;  /* 0xfff8000a08007986 */ /* 0x000fe2000c101924 */
[----:B------:R-:W-:-:S03]  /*2b040*/  FMUL.FTZ R16, R32, R16 ;  /* 0x0000001020107220 */ /* 0x000fc60000410000 */
[----:B------:R3:W-:Y:S01]  /*2b050*/  STS [R7+-0x800], R10 ;  /* 0xfff8000a07007388 */ /* 0x0007e20000000800 */
[C---:B------:R-:W-:Y:S01]  /*2b060*/  FMUL.FTZ R17, R32.reuse, R17 ;  /* 0x0000001120117220 */ /* 0x040fe20000410000 */
[C---:B------:R-:W-:Y:S02]  /*2b070*/  FMUL.FTZ R18, R32.reuse, R18 ;  /* 0x0000001220127220 */ /* 0x040fe40000410000 */
[----:B------:R-:W-:Y:S01]  /*2b080*/  STG.E desc[UR36][R8.64+-0x400], R11 ;  /* 0xfffc000b08007986 */ /* 0x000fe2000c101924 */
[----:B------:R-:W-:-:S03]  /*2b090*/  FMUL.FTZ R19, R32, R19 ;  /* 0x0000001320137220 */ /* 0x000fc60000410000 */
[----:B------:R0:W-:Y:S01]  /*2b0a0*/  STS [R7+-0x400], R11 ;  /* 0xfffc000b07007388 */ /* 0x0001e20000000800 */
[----:B---3--:R-:W-:Y:S01]  /*2b0b0*/  IADD3 R10, P1, PT, R8, 0x4000, RZ ;  /* 0x00004000080a7810 */ /* 0x008fe20007f3e0ff */
[C---:B------:R-:W-:Y:S02]  /*2b0c0*/  FMUL.FTZ R20, R32.reuse, R20 ;  /* 0x0000001420147220 */ /* 0x040fe40000410000 */
[----:B------:R-:W-:Y:S01]  /*2b0d0*/  STG.E desc[UR36][R8.64], R12 ;  /* 0x0000000c08007986 */ /* 0x000fe2000c101924 */
[----:B------:R-:W-:-:S03]  /*2b0e0*/  FMUL.FTZ R21, R32, R21 ;  /* 0x0000001520157220 */ /* 0x000fc60000410000 */
[----:B------:R-:W-:Y:S01]  /*2b0f0*/  STS [R7], R12 ;  /* 0x0000000c07007388 */ /* 0x000fe20000000800 */
[----:B0-----:R-:W-:Y:S02]  /*2b100*/  IMAD.X R11, RZ, RZ, R9, P1 ;  /* 0x000000ffff0b7224 */ /* 0x001fe400008e0609 */
[C---:B------:R-:W-:Y:S01]  /*2b110*/  FMUL.FTZ R22, R32.reuse, R22 ;  /* 0x0000001620167220 */ /* 0x040fe20000410000 */
[----:B------:R-:W-:Y:S01]  /*2b120*/  STG.E desc[UR36][R8.64+0x400], R13 ;  /* 0x0004000d08007986 */ /* 0x000fe2000c101924 */
[----:B--2---:R-:W-:-:S03]  /*2b130*/  FMUL.FTZ R23, R32, R23 ;  /* 0x0000001720177220 */ /* 0x004fc60000410000 */
[----:B------:R-:W-:Y:S01]  /*2b140*/  STS [R7+0x400], R13 ;  /* 0x0004000d07007388 */ /* 0x000fe20000000800 */
[----:B----4-:R-:W-:-:S03]  /*2b150*/  FMUL.FTZ R24, R32, R24 ;  /* 0x0000001820187220 */ /* 0x010fc60000410000 */
[----:B------:R-:W-:Y:S01]  /*2b160*/  STG.E desc[UR36][R8.64+0x800], R14 ;  /* 0x0008000e08007986 */ /* 0x000fe2000c101924 */
[----:B-1----:R-:W-:-:S03]  /*2b170*/  FMUL.FTZ R25, R32, R25 ;  /* 0x0000001920197220 */ /* 0x002fc60000410000 */
[----:B------:R-:W-:Y:S04]  /*2b180*/  STS [R7+0x800], R14 ;  /* 0x0008000e07007388 */ /* 0x000fe80000000800 */
[----:B------:R-:W-:Y:S04]  /*2b190*/  STG.E desc[UR36][R8.64+0xc00], R15 ;  /* 0x000c000f08007986 */ /* 0x000fe8000c101924 */
        /* <DEDUP_REMOVED lines=19> */
[----:B------:R0:W-:Y:S04]  /*2b2d0*/  STG.E desc[UR36][R8.64+0x3400], R25 ;  /* 0x0034001908007986 */ /* 0x0001e8000c101924 */
[----:B------:R1:W-:Y:S01]  /*2b2e0*/  STS [R7+0x3400], R25 ;  /* 0x0034001907007388 */ /* 0x0003e20000000800 */
[----:B0-----:R-:W-:Y:S01]  /*2b2f0*/  IMAD.MOV.U32 R8, RZ, RZ, R10 ;  /* 0x000000ffff087224 */ /* 0x001fe200078e000a */
[----:B-1----:R-:W-:Y:S01]  /*2b300*/  IADD3 R7, PT, PT, R7, 0x4000, RZ ;  /* 0x0000400007077810 */ /* 0x002fe20007ffe0ff */
[----:B------:R-:W-:Y:S01]  /*2b310*/  IMAD.MOV.U32 R9, RZ, RZ, R11 ;  /* 0x000000ffff097224 */ /* 0x000fe200078e000b */
[----:B------:R-:W-:Y:S06]  /*2b320*/  @!P2 BRA `(.L_x_1694) ;  /* 0xfffffff800e0a947 */ /* 0x000fec000383ffff */
.L_x_1693:
[----:B------:R-:W-:Y:S05]  /*2b330*/  BSYNC.RECONVERGENT B1 ;  /* 0x0000000000017941 */ /* 0x000fea0003800200 */
.L_x_1692:
[----:B------:R-:W-:Y:S01]  /*2b340*/  IADD3 R10, PT, PT, -R5, UR41, RZ ;  /* 0x00000029050a7c10 */ /* 0x000fe2000fffe1ff */
[----:B------:R-:W-:Y:S03]  /*2b350*/  BSSY.RECONVERGENT B1, `(.L_x_1695) ;  /* 0x000002a000017945 */ /* 0x000fe60003800200 */
[----:B------:R-:W-:-:S13]  /*2b360*/  ISETP.GT.AND P1, PT, R10, 0x400, PT ;  /* 0x000004000a00780c */ /* 0x000fda0003f24270 */
[----:B------:R-:W-:Y:S05]  /*2b370*/  @!P1 BRA `(.L_x_1696) ;  /* 0x00000000009c9947 */ /* 0x000fea0003800000 */
[----:B------:R-:W3:Y:S01]  /*2b380*/  LDS R10, [R7+-0x800] ;  /* 0xfff80000070a7984 */ /* 0x000ee20000000800 */
[----:B------:R-:W-:Y:S01]  /*2b390*/  PLOP3.LUT P0, PT, PT, PT, PT, 0x8, 0x80 ;  /* 0x000000000080781c */ /* 0x000fe20003f0e170 */
[----:B------:R-:W-:Y:S02]  /*2b3a0*/  VIADD R5, R5, 0x800 ;  /* 0x0000080005057836 */ /* 0x000fe40000000000 */
[----:B------:R-:W0:Y:S04]  /*2b3b0*/  LDS R11, [R7+-0x400] ;  /* 0xfffc0000070b7984 */ /* 0x000e280000000800 */
[----:B------:R-:W2:Y:S04]  /*2b3c0*/  LDS R12, [R7] ;  /* 0x00000000070c7984 */ /* 0x000ea80000000800 */
[----:B------:R-:W4:Y:S04]  /*2b3d0*/  LDS R13, [R7+0x400] ;  /* 0x00040000070d7984 */ /* 0x000f280000000800 */
[----:B------:R-:W1:Y:S04]  /*2b3e0*/  LDS R14, [R7+0x800] ;  /* 0x00080000070e7984 */ /* 0x000e680000000800 */
[----:B------:R-:W1:Y:S04]  /*2b3f0*/  LDS R15, [R7+0xc00] ;  /* 0x000c0000070f7984 */ /* 0x000e680000000800 */
[----:B------:R-:W1:Y:S04]  /*2b400*/  LDS R16, [R7+0x1000] ;  /* 0x0010000007107984 */ /* 0x000e680000000800 */
[----:B------:R-:W1:Y:S01]  /*2b410*/  LDS R17, [R7+0x1400] ;  /* 0x0014000007117984 */ /* 0x000e620000000800 */
[C---:B---3--:R-:W-:Y:S01]  /*2b420*/  FMUL.FTZ R10, R32.reuse, R10 ;  /* 0x0000000a200a7220 */ /* 0x048fe20000410000 */
[----:B0-----:R-:W-:-:S04]  /*2b430*/  FMUL.FTZ R11, R32, R11 ;  /* 0x0000000b200b7220 */ /* 0x001fc80000410000 */
[----:B------:R-:W-:Y:S01]  /*2b440*/  STG.E desc[UR36][R8.64+-0x800], R10 ;  /* 0xfff8000a08007986 */ /* 0x000fe2000c101924 */
[----:B--2---:R-:W-:-:S03]  /*2b450*/  FMUL.FTZ R12, R32, R12 ;  /* 0x0000000c200c7220 */ /* 0x004fc60000410000 */
[----:B------:R0:W-:Y:S01]  /*2b460*/  STS [R7+-0x800], R10 ;  /* 0xfff8000a07007388 */ /* 0x0001e20000000800 */
[----:B----4-:R-:W-:-:S03]  /*2b470*/  FMUL.FTZ R13, R32, R13 ;  /* 0x0000000d200d7220 */ /* 0x010fc60000410000 */
[----:B------:R-:W-:Y:S01]  /*2b480*/  STG.E desc[UR36][R8.64+-0x400], R11 ;  /* 0xfffc000b08007986 */ /* 0x000fe2000c101924 */
[----:B-1----:R-:W-:-:S03]  /*2b490*/  FMUL.FTZ R14, R32, R14 ;  /* 0x0000000e200e7220 */ /* 0x002fc60000410000 */
[----:B------:R1:W-:Y:S01]  /*2b4a0*/  STS [R7+-0x400], R11 ;  /* 0xfffc000b07007388 */ /* 0x0003e20000000800 */
[----:B0-----:R-:W-:Y:S01]  /*2b4b0*/  IADD3 R10, P1, PT, R8, 0x2000, RZ ;  /* 0x00002000080a7810 */ /* 0x001fe20007f3e0ff */
[C---:B------:R-:W-:Y:S02]  /*2b4c0*/  FMUL.FTZ R15, R32.reuse, R15 ;  /* 0x0000000f200f7220 */ /* 0x040fe40000410000 */
[----:B------:R-:W-:Y:S01]  /*2b4d0*/  STG.E desc[UR36][R8.64], R12 ;  /* 0x0000000c08007986 */ /* 0x000fe2000c101924 */
[----:B------:R-:W-:-:S03]  /*2b4e0*/  FMUL.FTZ R16, R32, R16 ;  /* 0x0000001020107220 */ /* 0x000fc60000410000 */
[----:B------:R-:W-:Y:S01]  /*2b4f0*/  STS [R7], R12 ;  /* 0x0000000c07007388 */ /* 0x000fe20000000800 */
[----:B-1----:R-:W-:Y:S02]  /*2b500*/  IMAD.X R11, RZ, RZ, R9, P1 ;  /* 0x000000ffff0b7224 */ /* 0x002fe400008e0609 */
[----:B------:R-:W-:Y:S01]  /*2b510*/  FMUL.FTZ R17, R32, R17 ;  /* 0x0000001120117220 */ /* 0x000fe20000410000 */
        /* <DEDUP_REMOVED lines=12> */
[----:B------:R-:W-:-:S07]  /*2b5e0*/  IMAD.MOV.U32 R9, RZ, RZ, R11 ;  /* 0x000000ffff097224 */ /* 0x000fce00078e000b */
.L_x_1696:
[----:B------:R-:W-:Y:S05]  /*2b5f0*/  BSYNC.RECONVERGENT B1 ;  /* 0x0000000000017941 */ /* 0x000fea0003800200 */
.L_x_1695:
[----:B------:R-:W-:-:S13]  /*2b600*/  ISETP.LT.OR P0, PT, R5, UR41, P0 ;  /* 0x0000002905007c0c */ /* 0x000fda0008701670 */
[----:B------:R-:W-:Y:S05]  /*2b610*/  @!P0 BRA `(.L_x_1679) ;  /* 0x0000000000408947 */ /* 0x000fea0003800000 */
[----:B------:R-:W3:Y:S04]  /*2b620*/  LDS R5, [R7+-0x800] ;  /* 0xfff8000007057984 */ /* 0x000ee80000000800 */
[----:B------:R-:W0:Y:S04]  /*2b630*/  LDS R10, [R7+-0x400] ;  /* 0xfffc0000070a7984 */ /* 0x000e280000000800 */
[----:B------:R-:W2:Y:S04]  /*2b640*/  LDS R11, [R7] ;  /* 0x00000000070b7984 */ /* 0x000ea80000000800 */
[----:B------:R-:W4:Y:S01]  /*2b650*/  LDS R12, [R7+0x400] ;  /* 0x00040000070c7984 */ /* 0x000f220000000800 */
[-C--:B---3--:R-:W-:Y:S01]  /*2b660*/  FMUL.FTZ R5, R5, R32.reuse ;  /* 0x0000002005057220 */ /* 0x088fe20000410000 */
[----:B0-----:R-:W-:-:S04]  /*2b670*/  FMUL.FTZ R10, R10, R32 ;  /* 0x000000200a0a7220 */ /* 0x001fc80000410000 */
[----:B------:R0:W-:Y:S01]  /*2b680*/  STG.E desc[UR36][R8.64+-0x800], R5 ;  /* 0xfff8000508007986 */ /* 0x0001e2000c101924 */
[----:B--2---:R-:W-:-:S03]  /*2b690*/  FMUL.FTZ R11, R11, R32 ;  /* 0x000000200b0b7220 */ /* 0x004fc60000410000 */
[----:B------:R0:W-:Y:S01]  /*2b6a0*/  STS [R7+-0x800], R5 ;  /* 0xfff8000507007388 */ /* 0x0001e20000000800 */
[----:B----4-:R-:W-:-:S03]  /*2b6b0*/  FMUL.FTZ R12, R12, R32 ;  /* 0x000000200c0c7220 */ /* 0x010fc60000410000 */
[----:B------:R0:W-:Y:S04]  /*2b6c0*/  STG.E desc[UR36][R8.64+-0x400], R10 ;  /* 0xfffc000a08007986 */ /* 0x0001e8000c101924 */
[----:B------:R0:W-:Y:S04]  /*2b6d0*/  STS [R7+-0x400], R10 ;  /* 0xfffc000a07007388 */ /* 0x0001e80000000800 */
[----:B------:R0:W-:Y:S04]  /*2b6e0*/  STG.E desc[UR36][R8.64], R11 ;  /* 0x0000000b08007986 */ /* 0x0001e8000c101924 */
[----:B------:R0:W-:Y:S04]  /*2b6f0*/  STS [R7], R11 ;  /* 0x0000000b07007388 */ /* 0x0001e80000000800 */
[----:B------:R0:W-:Y:S04]  /*2b700*/  STG.E desc[UR36][R8.64+0x400], R12 ;  /* 0x0004000c08007986 */ /* 0x0001e8000c101924 */
[----:B------:R0:W-:Y:S02]  /*2b710*/  STS [R7+0x400], R12 ;  /* 0x0004000c07007388 */ /* 0x0001e40000000800 */
.L_x_1679:
[----:B------:R-:W-:Y:S05]  /*2b720*/  BSYNC.RECONVERGENT B0 ;  /* 0x0000000000007941 */ /* 0x000fea0003800200 */
.L_x_1678:
[----:B------:R-:W4:Y:S01]  /*2b730*/  LDCU UR5, c[0x0][0x40c] ;  /* 0x00008180ff0577ac */ /* 0x000f220008000800 */
[----:B------:R-:W1:Y:S01]  /*2b740*/  S2R R22, SR_CgaCtaId ;  /* 0x0000000000167919 */ /* 0x000e620000008800 */
[----:B------:R-:W-:Y:S01]  /*2b750*/  SHF.R.U32.HI R20, RZ, 0x6, R4 ;  /* 0x00000006ff147819 */ /* 0x000fe20000011604 */
[----:B------:R-:W-:Y:S01]  /*2b760*/  BSSY.RECONVERGENT B0, `(.L_x_1697) ;  /* 0x000001e000007945 */ /* 0x000fe20003800200 */
[----:B------:R-:W-:Y:S01]  /*2b770*/  USHF.R.S32.HI UR4, URZ, 0x1f, UR40 ;  /* 0x0000001fff047899 */ /* 0x000fe20008011428 */
[----:B0-----:R-:W-:Y:S01]  /*2b780*/  LOP3.LUT R5, R0, 0xfc, RZ, 0xc0, !PT ;  /* 0x000000fc00057812 */ /* 0x001fe200078ec0ff */
[----:B------:R-:W-:Y:S01]  /*2b790*/  IMAD.SHL.U32 R0, R4, 0x10, RZ ;  /* 0x0000001004007824 */ /* 0x000fe200078e00ff */
[----:B------:R-:W-:Y:S01]  /*2b7a0*/  MOV R16, 0x400 ;  /* 0x0000040000107802 */ /* 0x000fe20000000f00 */
[----:B------:R-:W-:Y:S01]  /*2b7b0*/  ULEA.HI UR4, UR4, UR40, URZ, 0x2 ;  /* 0x0000002804047291 */ /* 0x000fe2000f8f10ff */
[----:B--2---:R-:W-:Y:S02]  /*2b7c0*/  CS2R R10, SRZ ;  /* 0x00000000000a7805 */ /* 0x004fe4000001ff00 */
[----:B------:R-:W-:-:S02]  /*2b7d0*/  CS2R R8, SRZ ;  /* 0x0000000000087805 */ /* 0x000fc4000001ff00 */
[----:B------:R-:W-:Y:S01]  /*2b7e0*/  IADD3 R7, PT, PT, R16, 0x440, RZ ;  /* 0x0000044010077810 */ /* 0x000fe20007ffe0ff */
[----:B------:R-:W-:Y:S01]  /*2b7f0*/  ULOP3.LUT UR4, UR4, 0xfffffffc, URZ, 0xc0, !UPT ;  /* 0xfffffffc04047892 */ /* 0x000fe2000f8ec0ff */
[----:B------:R-:W-:-:S03]  /*2b800*/  LOP3.LUT R0, R0, 0x3f0, RZ, 0xc0, !PT ;  /* 0x000003f000007812 */ /* 0x000fc600078ec0ff */
[----:B------:R-:W-:Y:S01]  /*2b810*/  UIADD3 UR4, UPT, UPT, UR40, -UR4, URZ ;  /* 0x8000000428047290 */ /* 0x000fe2000fffe0ff */
[----:B----4-:R-:W-:-:S05]  /*2b820*/  IMAD.U32 R44, RZ, RZ, UR5 ;  /* 0x00000005ff2c7e24 */ /* 0x010fca000f8e00ff */
[----:B------:R-:W-:-:S04]  /*2b830*/  ISETP.NE.AND P0, PT, R20, UR4, PT ;  /* 0x0000000414007c0c */ /* 0x000fc8000bf05270 */
[----:B------:R-:W-:-:S04]  /*2b840*/  ISETP.NE.OR P0, PT, R44, RZ, P0 ;  /* 0x000000ff2c00720c */ /* 0x000fc80000705670 */
[----:B------:R-:W-:Y:S02]  /*2b850*/  ISETP.GT.U32.OR P0, PT, R5, 0xbf, P0 ;  /* 0x000000bf0500780c */ /* 0x000fe40000704470 */
[----:B-1----:R-:W-:-:S05]  /*2b860*/  LEA R7, R22, R7, 0x18 ;  /* 0x0000000716077211 */ /* 0x002fca00078ec0ff */
[----:B------:R-:W-:-:S06]  /*2b870*/  IMAD.IADD R7, R7, 0x1, R0 ;  /* 0x0000000107077824 */ /* 0x000fcc00078e0200 */
[----:B------:R-:W-:Y:S05]  /*2b880*/  @P0 BRA `(.L_x_1698) ;  /* 0x00000000002c0947 */ /* 0x000fea0003800000 */
[----:B------:R-:W0:Y:S01]  /*2b890*/  LDCU.64 UR10, c[0x0][0x3b0] ;  /* 0x00007600ff0a77ac */ /* 0x000e220008000a00 */
[----:B------:R-:W-:Y:S01]  /*2b8a0*/  IMAD.MOV.U32 R11, RZ, RZ, RZ ;  /* 0x000000ffff0b7224 */ /* 0x000fe200078e00ff */
        /* <DEDUP_REMOVED lines=8> */
.L_x_1699:
[----:B-----5:R0:W-:Y:S02]  /*2b930*/  STS.128 [R7], R8 ;  /* 0x0000000807007388 */ /* 0x0201e40000000c00 */
.L_x_1698:
[----:B------:R-:W-:Y:S05]  /*2b940*/  BSYNC.RECONVERGENT B0 ;  /* 0x0000000000007941 */ /* 0x000fea0003800200 */
.L_x_1697:
[----:B------:R-:W1:Y:S01]  /*2b950*/  LDCU UR12, c[0x0][0x3f8] ;  /* 0x00007f00ff0c77ac */ /* 0x000e620008000800 */
[----:B------:R-:W-:Y:S01]  /*2b960*/  BAR.SYNC.DEFER_BLOCKING 0x0 ;  /* 0x0000000000007b1d */ /* 0x000fe20000010000 */
[----:B------:R-:W-:Y:S02]  /*2b970*/  ISETP.GT.U32.AND P0, PT, R5, 0xbf, PT ;  /* 0x000000bf0500780c */ /* 0x000fe40003f04070 */
[----:B------:R-:W-:Y:S02]  /*2b980*/  CS2R R14, SRZ ;  /* 0x00000000000e7805 */ /* 0x000fe4000001ff00 */
[----:B------:R-:W-:Y:S01]  /*2b990*/  CS2R R12, SRZ ;  /* 0x00000000000c7805 */ /* 0x000fe2000001ff00 */
[----:B------:R-:W2:Y:S01]  /*2b9a0*/  LDCU UR13, c[0x0][0x40c] ;  /* 0x00008180ff0d77ac */ /* 0x000ea20008000800 */
[----:B------:R-:W-:Y:S01]  /*2b9b0*/  BSSY.RECONVERGENT B0, `(.L_x_1700) ;  /* 0x00001b0000007945 */ /* 0x000fe20003800200 */
[----:B------:R-:W4:Y:S01]  /*2b9c0*/  LDCU.64 UR10, c[0x0][0x3c8] ;  /* 0x00007900ff0a77ac */ /* 0x000f220008000a00 */
[----:B-1----:R-:W-:-:S04]  /*2b9d0*/  UIMAD UR6, UR6, UR12, UR9 ;  /* 0x0000000c060672a4 */ /* 0x002fc8000f8e0209 */
[----:B------:R-:W-:Y:S01]  /*2b9e0*/  UIMAD UR6, UR6, 0xc0, URZ ;  /* 0x000000c0060678a4 */ /* 0x000fe2000f8e02ff */
[----:B------:R-:W-:Y:S11]  /*2b9f0*/  @P0 BRA `(.L_x_1701) ;  /* 0x0000001800ac0947 */ /* 0x000ff60003800000 */
[----:B------:R-:W1:Y:S01]  /*2ba00*/  LDC R0, c[0x0][0x3f4] ;  /* 0x0000fd00ff007b82 */ /* 0x000e620000000800 */
[----:B------:R-:W-:Y:S01]  /*2ba10*/  VIADD R28, R20, UR74 ;  /* 0x0000004a141c7c36 */ /* 0x000fe20008000000 */
[----:B------:R-:W-:Y:S01]  /*2ba20*/  BSSY.RECONVERGENT B1, `(.L_x_1702) ;  /* 0x0000094000017945 */ /* 0x000fe20003800200 */
[----:B------:R-:W-:-:S05]  /*2ba30*/  VIADD R23, R16, 0x840 ;  /* 0x0000084010177836 */ /* 0x000fca0000000000 */
[----:B------:R-:W0:Y:S01]  /*2ba40*/  LDC.64 R18, c[0x0][0x3c0] ;  /* 0x0000f000ff127b82 */ /* 0x000e220000000a00 */
[----:B------:R-:W-:-:S05]  /*2ba50*/  LEA R49, R22, R23, 0x18 ;  /* 0x0000001716317211 */ /* 0x000fca00078ec0ff */
[----:B------:R-:W-:Y:S01]  /*2ba60*/  IMAD R29, R20, 0x4, R49 ;  /* 0x00000004141d7824 */ /* 0x000fe200078e0231 */
[C---:B-1----:R-:W-:Y:S01]  /*2ba70*/  VIMNMX R21, PT, PT, R0.reuse, UR40, PT ;  /* 0x0000002800157c48 */ /* 0x042fe2000bfe0100 */
[C-C-:B------:R-:W-:Y:S02]  /*2ba80*/  IMAD R17, R0.reuse, UR6, R5.reuse ;  /* 0x0000000600117c24 */ /* 0x140fe4000f8e0205 */
[----:B------:R-:W-:Y:S01]  /*2ba90*/  IMAD R15, R0, UR44, R5 ;  /* 0x0000002c000f7c24 */ /* 0x000fe2000f8e0205 */
[----:B------:R-:W-:Y:S01]  /*2baa0*/  ISETP.GE.AND P0, PT, R28, R21, PT ;  /* 0x000000151c00720c */ /* 0x000fe20003f06270 */
[----:B0-----:R-:W-:-:S04]  /*2bab0*/  IMAD.WIDE R16, R17, 0x4, R18 ;  /* 0x0000000411107825 */ /* 0x001fc800078e0212 */
[----:B------:R-:W-:-:S04]  /*2bac0*/  IMAD.WIDE R18, R15, 0x4, R18 ;  /* 0x000000040f127825 */ /* 0x000fc800078e0212 */
[----:B------:R-:W-:-:S04]  /*2bad0*/  HFMA2 R15, -RZ, RZ, 0, 0 ;  /* 0x00000000ff0f7431 */ /* 0x000fc800000001ff */
[----:B------:R-:W-:Y:S05]  /*2bae0*/  @P0 BRA `(.L_x_1703) ;  /* 0x00000008001c0947 */ /* 0x000fea0003800000 */
[----:B------:R-:W-:Y:S01]  /*2baf0*/  VIADD R22, R28, 0x4 ;  /* 0x000000041c167836 */ /* 0x000fe20000000000 */
[----:B------:R-:W0:Y:S01]  /*2bb00*/  LDC.64 R12, c[0x0][0x458] ;  /* 0x00011600ff0c7b82 */ /* 0x000e220000000a00 */
[----:B------:R-:W-:Y:S01]  /*2bb10*/  ULOP3.LUT UR5, URZ, UR74, URZ, 0x33, !UPT ;  /* 0x0000004aff057292 */ /* 0x000fe2000f8e33ff */
[----:B------:R-:W-:Y:S01]  /*2bb20*/  IMAD R26, R0, UR12, RZ ;  /* 0x0000000c001a7c24 */ /* 0x000fe2000f8e02ff */
[----:B------:R-:W-:Y:S01]  /*2bb30*/  UIMAD UR7, UR39, UR12, UR9 ;  /* 0x0000000c270772a4 */ /* 0x000fe2000f8e0209 */
[----:B------:R-:W-:Y:S01]  /*2bb40*/  VIMNMX R15, PT, PT, R21, R22, !PT ;  /* 0x00000016150f7248 */ /* 0x000fe20007fe0100 */
[----:B------:R-:W-:Y:S01]  /*2bb50*/  BSSY.RECONVERGENT B2, `(.L_x_1704) ;  /* 0x0000031000027945 */ /* 0x000fe20003800200 */
[----:B------:R-:W-:Y:S02]  /*2bb60*/  IMAD.MOV.U32 R0, RZ, RZ, R28 ;  /* 0x000000ffff007224 */ /* 0x000fe400078e001c */
[----:B------:R-:W-:Y:S01]  /*2bb70*/  IADD3 R23, PT, PT, -R20, UR5, R15 ;  /* 0x0000000514177c10 */ /* 0x000fe2000fffe10f */
[----:B------:R-:W-:-:S02]  /*2bb80*/  IMAD.U32 R14, RZ, RZ, UR7 ;  /* 0x00000007ff0e7e24 */ /* 0x000fc4000f8e00ff */
[----:B------:R-:W-:Y:S01]  /*2bb90*/  IMAD R30, R26, 0xc0, RZ ;  /* 0x000000c01a1e7824 */ /* 0x000fe200078e02ff */
[----:B------:R-:W-:Y:S01]  /*2bba0*/  LOP3.LUT P0, RZ, R23, 0x4, RZ, 0xc0, !PT ;  /* 0x0000000417ff7812 */ /* 0x000fe2000780c0ff */
[----:B------:R-:W-:Y:S01]  /*2bbb0*/  IMAD R25, R14, 0xc0, R5 ;  /* 0x000000c00e197824 */ /* 0x000fe200078e0205 */
[----:B------:R-:W-:-:S03]  /*2bbc0*/  CS2R R14, SRZ ;  /* 0x00000000000e7805 */ /* 0x000fc6000001ff00 */
[----:B0-----:R-:W-:Y:S01]  /*2bbd0*/  IMAD.WIDE R24, R25, 0x4, R12 ;  /* 0x0000000419187825 */ /* 0x001fe200078e020c */
[----:B------:R-:W-:-:S07]  /*2bbe0*/  CS2R R12, SRZ ;  /* 0x00000000000c7805 */ /* 0x000fce000001ff00 */
[----:B------:R-:W-:Y:S05]  /*2bbf0*/  @P0 BRA `(.L_x_1705) ;  /* 0x0000000000980947 */ /* 0x000fea0003800000 */
[----:B------:R-:W0:Y:S01]  /*2bc00*/  LDCU.64 UR14, c[0x0][0x3c8] ;  /* 0x00007900ff0e77ac */ /* 0x000e220008000a00 */
[----:B------:R-:W-:-:S04]  /*2bc10*/  IADD3 R0, P0, PT, R3, R28, RZ ;  /* 0x0000001c03007210 */ /* 0x000fc80007f1e0ff */
[----:B------:R-:W-:Y:S02]  /*2bc20*/  IADD3.X R13, PT, PT, RZ, R6, RZ, P0, !PT ;  /* 0x00000006ff0d7210 */ /* 0x000fe400007fe4ff */
[----:B0-----:R-:W-:-:S04]  /*2bc30*/  LEA R14, P0, R0, UR14, 0x2 ;  /* 0x0000000e000e7c11 */ /* 0x001fc8000f8010ff */
[----:B------:R-:W-:Y:S02]  /*2bc40*/  LEA.HI.X R15, R0, UR15, R13, 0x2, P0 ;  /* 0x0000000f000f7c11 */ /* 0x000fe400080f140d */
[----:B------:R0:W1:Y:S04]  /*2bc50*/  LDS R0, [R29] ;  /* 0x000000001d007984 */ /* 0x0000680000000800 */
[----:B------:R-:W2:Y:S01]  /*2bc60*/  LDG.E R15, desc[UR36][R14.64] ;  /* 0x000000240e0f7981 */ /* 0x000ea2000c1e1900 */
[----:B------:R-:W-:Y:S01]  /*2bc70*/  ISETP.NE.AND P0, PT, R44, RZ, PT ;  /* 0x000000ff2c00720c */ /* 0x000fe20003f05270 */
[----:B--2---:R-:W-:-:S04]  /*2bc80*/  IMAD R13, R26, R15, R28 ;  /* 0x0000000f1a0d7224 */ /* 0x004fc800078e021c */
[----:B------:R-:W-:-:S04]  /*2bc90*/  IMAD R13, R13, 0xc0, RZ ;  /* 0x000000c00d0d7824 */ /* 0x000fc800078e02ff */
[----:B------:R-:W-:-:S05]  /*2bca0*/  IMAD.WIDE R12, R13, 0x4, R18 ;  /* 0x000000040d0c7825 */ /* 0x000fca00078e0212 */
[----:B---3--:R0:W5:Y:S01]  /*2bcb0*/  LDG.E.128 R32, desc[UR36][R12.64] ;  /* 0x000000240c207981 */ /* 0x008162000c1e1d00 */
[----:B-1----:R-:W-:Y:S05]  /*2bcc0*/  @P0 BRA `(.L_x_1706) ;  /* 0x0000000000500947 */ /* 0x002fea0003800000 */
[----:B-----5:R-:W-:Y:S01]  /*2bcd0*/  ISETP.NE.AND P1, PT, R2, RZ, PT ;  /* 0x000000ff0200720c */ /* 0x020fe20003f25270 */
[----:B0-----:R-:W0:-:S12]  /*2bce0*/  LDS.128 R12, [R7] ;  /* 0x00000000070c7984 */ /* 0x001e180000000c00 */
[----:B------:R-:W-:Y:S01]  /*2bcf0*/  VOTEU.ANY UP0, P1 ;  /* 0x0000000000ff7886 */ /* 0x000fe20000800100 */
[----:B------:R-:W-:-:S13]  /*2bd00*/  PLOP3.LUT P0, PT, PT, PT, UP0, 0x80, 0x8 ;  /* 0x000000000008781c */ /* 0x000fda0003f0f008 */
[----:B------:R-:W2:Y:S01]  /*2bd10*/  @P0 LDG.E.128 R36, desc[UR36][R24.64] ;  /* 0x0000002418240981 */ /* 0x000ea2000c1e1d00 */
[----:B------:R-:W-:Y:S02]  /*2bd20*/  PLOP3.LUT P0, PT, PT, PT, UP0, 0x80, 0x8 ;  /* 0x000000000008781c */ /* 0x000fe40003f0f008 */
[----:B------:R-:W-:Y:S02]  /*2bd30*/  PLOP3.LUT P1, PT, PT, PT, UP0, 0x80, 0x8 ;  /* 0x000000000008781c */ /* 0x000fe40003f2f008 */
[----:B------:R-:W-:Y:S02]  /*2bd40*/  PLOP3.LUT P2, PT, PT, PT, UP0, 0x80, 0x8 ;  /* 0x000000000008781c */ /* 0x000fe40003f4f008 */
[----:B------:R-:W-:Y:S01]  /*2bd50*/  PLOP3.LUT P3, PT, PT, PT, UP0, 0x80, 0x8 ;  /* 0x000000000008781c */ /* 0x000fe20003f6f008 */
[----:B0-----:R-:W-:Y:S01]  /*2bd60*/  FADD.FTZ R33, R33, R13 ;  /* 0x0000000d21217221 */ /* 0x001fe20000010000 */
[----:B------:R-:W-:Y:S01]  /*2bd70*/  FADD.FTZ R32, R32, R12 ;  /* 0x0000000c20207221 */ /* 0x000fe20000010000 */
[----:B------:R-:W-:Y:S01]  /*2bd80*/  FADD.FTZ R34, R34, R14 ;  /* 0x0000000e22227221 */ /* 0x000fe20000010000 */
[----:B------:R-:W-:Y:S01]  /*2bd90*/  FADD.FTZ R35, R35, R15 ;  /* 0x0000000f23237221 */ /* 0x000fe20000010000 */
[----:B------:R-:W-:-:S04]  /*2bda0*/  IMAD R13, R28, 0xc0, RZ ;  /* 0x000000c01c0d7824 */ /* 0x000fc800078e02ff */
[----:B------:R-:W-:-:S04]  /*2bdb0*/  IMAD.WIDE.U32 R12, R13, 0x4, R16 ;  /* 0x000000040d0c7825 */ /* 0x000fc800078e0010 */
[----:B--2---:R-:W-:Y:S01]  /*2bdc0*/  @P0 FMUL.FTZ R32, R32, R36 ;  /* 0x0000002420200220 */ /* 0x004fe20000410000 */
[----:B------:R-:W-:Y:S01]  /*2bdd0*/  @P1 FMUL.FTZ R33, R33, R37 ;  /* 0x0000002521211220 */ /* 0x000fe20000410000 */
[----:B------:R-:W-:Y:S01]  /*2bde0*/  @P2 FMUL.FTZ R34, R34, R38 ;  /* 0x0000002622222220 */ /* 0x000fe20000410000 */
[----:B------:R-:W-:-:S05]  /*2bdf0*/  @P3 FMUL.FTZ R35, R35, R39 ;  /* 0x0000002723233220 */ /* 0x000fca0000410000 */
[----:B------:R1:W-:Y:S02]  /*2be00*/  STG.E.128 desc[UR36][R12.64], R32 ;  /* 0x000000200c007986 */ /* 0x0003e4000c101d24 */
.L_x_1706:
[C---:B01---5:R-:W-:Y:S01]  /*2be10*/  FFMA.FTZ R12, R0.reuse, R32, RZ ;  /* 0x00000020000c7223 */ /* 0x063fe200000100ff */
[C---:B------:R-:W-:Y:S01]  /*2be20*/  FFMA.FTZ R13, R0.reuse, R33, RZ ;  /* 0x00000021000d7223 */ /* 0x040fe200000100ff */
[C---:B------:R-:W-:Y:S01]  /*2be30*/  FFMA.FTZ R14, R0.reuse, R34, RZ ;  /* 0x00000022000e7223 */ /* 0x040fe200000100ff */
[----:B------:R-:W-:Y:S01]  /*2be40*/  FFMA.FTZ R15, R0, R35, RZ ;  /* 0x00000023000f7223 */ /* 0x000fe200000100ff */
[----:B------:R-:W-:-:S07]  /*2be50*/  IMAD.MOV.U32 R0, RZ, RZ, R22 ;  /* 0x000000ffff007224 */ /* 0x000fce00078e0016 */
.L_x_1705:
[----:B--2-4-:R-:W-:Y:S05]  /*2be60*/  BSYNC.RECONVERGENT B2 ;  /* 0x0000000000027941 */ /* 0x014fea0003800200 */
.L_x_1704:
[----:B------:R-:W-:-:S13]  /*2be70*/  ISETP.GE.U32.AND P0, PT, R23, 0x4, PT ;  /* 0x000000041700780c */ /* 0x000fda0003f06070 */
[----:B------:R-:W-:Y:S05]  /*2be80*/  @!P0 BRA `(.L_x_1703) ;  /* 0x0000000400348947 */ /* 0x000fea0003800000 */
[----:B------:R-:W-:Y:S01]  /*2be90*/  USHF.L.U32 UR5, UR74, 0x2, URZ ;  /* 0x000000024a057899 */ /* 0x000fe200080006ff */
[----:B------:R-:W-:Y:S01]  /*2bea0*/  ISETP.NE.AND P0, PT, R44, RZ, PT ;  /* 0x000000ff2c00720c */ /* 0x000fe20003f05270 */
[----:B------:R-:W-:-:S04]  /*2beb0*/  IMAD R33, R0, 0xc0, RZ ;  /* 0x000000c000217824 */ /* 0x000fc800078e02ff */
[----:B------:R-:W-:-:S04]  /*2bec0*/  LEA R22, R0, -UR5, 0x2 ;  /* 0x8000000500167c11 */ /* 0x000fc8000f8e10ff */
[----:B------:R-:W-:-:S07]  /*2bed0*/  IADD3 R31, PT, PT, R22, 0x10, R49 ;  /* 0x00000010161f7810 */ /* 0x000fce0007ffe031 */
.L_x_1710:
[----:B------:R-:W-:Y:S02]  /*2bee0*/  IADD3 R22, P1, PT, R3, R0, RZ ;  /* 0x0000000003167210 */ /* 0x000fe40007f3e0ff */
[----:B-----5:R-:W-:-:S03]  /*2bef0*/  ISETP.NE.AND P4, PT, R2, RZ, PT ;  /* 0x000000ff0200720c */ /* 0x020fc60003f85270 */
[----:B------:R-:W-:Y:S01]  /*2bf00*/  IMAD.X R23, RZ, RZ, R6, P1 ;  /* 0x000000ffff177224 */ /* 0x000fe200008e0606 */
[----:B------:R-:W-:-:S04]  /*2bf10*/  LEA R26, P1, R22, UR10, 0x2 ;  /* 0x0000000a161a7c11 */ /* 0x000fc8000f8210ff */
[----:B------:R-:W-:-:S05]  /*2bf20*/  LEA.HI.X R27, R22, UR11, R23, 0x2, P1 ;  /* 0x0000000b161b7c11 */ /* 0x000fca00088f1417 */
[----:B------:R-:W2:Y:S02]  /*2bf30*/  LDG.E R22, desc[UR36][R26.64] ;  /* 0x000000241a167981 */ /* 0x000ea4000c1e1900 */
[----:B--2---:R-:W-:-:S04]  /*2bf40*/  IMAD R23, R30, R22, R33 ;  /* 0x000000161e177224 */ /* 0x004fc800078e0221 */
[----:B------:R-:W-:-:S05]  /*2bf50*/  IMAD.WIDE R22, R23, 0x4, R18 ;  /* 0x0000000417167825 */ /* 0x000fca00078e0212 */
[----:B------:R0:W5:Y:S01]  /*2bf60*/  LDG.E.128 R36, desc[UR36][R22.64] ;  /* 0x0000002416247981 */ /* 0x000162000c1e1d00 */
[----:B------:R-:W-:Y:S04]  /*2bf70*/  BSSY.RECONVERGENT B2, `(.L_x_1707) ;  /* 0x0000014000027945 */ /* 0x000fe80003800200 */
[----:B------:R-:W-:Y:S05]  /*2bf80*/  @P0 BRA `(.L_x_1708) ;  /* 0x0000000000480947 */ /* 0x000fea0003800000 */
[----:B------:R-:W-:Y:S01]  /*2bf90*/  VOTEU.ANY UP0, P4 ;  /* 0x0000000000ff7886 */ /* 0x000fe20002000100 */
[----:B------:R-:W-:Y:S01]  /*2bfa0*/  PLOP3.LUT P0, PT, PT, PT, UP0, 0x80, 0x8 ;  /* 0x000000000008781c */ /* 0x000fe20003f0f008 */
[----:B------:R-:W1:-:S12]  /*2bfb0*/  LDS.128 R40, [R7] ;  /* 0x0000000007287984 */ /* 0x000e580000000c00 */
[----:B------:R-:W2:Y:S01]  /*2bfc0*/  @P0 LDG.E.128 R44, desc[UR36][R24.64] ;  /* 0x00000024182c0981 */ /* 0x000ea2000c1e1d00 */
[----:B------:R-:W-:Y:S01]  /*2bfd0*/  PLOP3.LUT P0, PT, PT, PT, UP0, 0x80, 0x8 ;  /* 0x000000000008781c */ /* 0x000fe20003f0f008 */
[----:B0-----:R-:W-:Y:S01]  /*2bfe0*/  IMAD.WIDE.U32 R22, R33, 0x4, R16 ;  /* 0x0000000421167825 */ /* 0x001fe200078e0010 */
[----:B------:R-:W-:Y:S02]  /*2bff0*/  PLOP3.LUT P1, PT, PT, PT, UP0, 0x80, 0x8 ;  /* 0x000000000008781c */ /* 0x000fe40003f2f008 */
[----:B------:R-:W-:Y:S02]  /*2c000*/  PLOP3.LUT P2, PT, PT, PT, UP0, 0x80, 0x8 ;  /* 0x000000000008781c */ /* 0x000fe40003f4f008 */
[----:B------:R-:W-:Y:S01]  /*2c010*/  PLOP3.LUT P3, PT, PT, PT, UP0, 0x80, 0x8 ;  /* 0x000000000008781c */ /* 0x000fe20003f6f008 */
[----:B-1---5:R-:W-:Y:S01]  /*2c020*/  FADD.FTZ R36, R36, R40 ;  /* 0x0000002824247221 */ /* 0x022fe20000010000 */
[----:B------:R-:W-:Y:S01]  /*2c030*/  FADD.FTZ R37, R37, R41 ;  /* 0x0000002925257221 */ /* 0x000fe20000010000 */
[----:B------:R-:W-:Y:S01]  /*2c040*/  FADD.FTZ R38, R38, R42 ;  /* 0x0000002a26267221 */ /* 0x000fe20000010000 */
[----:B------:R-:W-:-:S03]  /*2c050*/  FADD.FTZ R39, R39, R43 ;  /* 0x0000002b27277221 */ /* 0x000fc60000010000 */
[----:B--2---:R-:W-:Y:S02]  /*2c060*/  @P0 FMUL.FTZ R36, R36, R44 ;  /* 0x0000002c24240220 */ /* 0x004fe40000410000 */
[----:B------:R-:W-:Y:S02]  /*2c070*/  @P1 FMUL.FTZ R37, R37, R45 ;  /* 0x0000002d25251220 */ /* 0x000fe40000410000 */
[----:B------:R-:W-:Y:S02]  /*2c080*/  @P2 FMUL.FTZ R38, R38, R46 ;  /* 0x0000002e26262220 */ /* 0x000fe40000410000 */
[----:B------:R-:W-:-:S05]  /*2c090*/  @P3 FMUL.FTZ R39, R39, R47 ;  /* 0x0000002f27273220 */ /* 0x000fca0000410000 */
[----:B------:R1:W-:Y:S02]  /*2c0a0*/  STG.E.128 desc[UR36][R22.64], R36 ;  /* 0x0000002416007986 */ /* 0x0003e4000c101d24 */
.L_x_1708:
[----:B------:R-:W-:Y:S05]  /*2c0b0*/  BSYNC.RECONVERGENT B2 ;  /* 0x0000000000027941 */ /* 0x000fea0003800200 */
.L_x_1707:
[----:B------:R-:W0:Y:S04]  /*2c0c0*/  LDG.E R26, desc[UR36][R26.64+0x10] ;  /* 0x000010241a1a7981 */ /* 0x000e28000c1e1900 */
[----:B------:R-:W3:Y:S01]  /*2c0d0*/  LDS R35, [R31+-0x10] ;  /* 0xfffff0001f237984 */ /* 0x000ee20000000800 */
[----:B------:R-:W-:Y:S02]  /*2c0e0*/  IMAD.U32 R44, RZ, RZ, UR13 ;  /* 0x0000000dff2c7e24 */ /* 0x000fe4000f8e00ff */
[----:B01----:R-:W-:-:S04]  /*2c0f0*/  IMAD R22, R30, R26, R33 ;  /* 0x0000001a1e167224 */ /* 0x003fc800078e0221 */
[----:B------:R-:W-:-:S04]  /*2c100*/  VIADD R23, R22, 0x300 ;  /* 0x0000030016177836 */ /* 0x000fc80000000000 */
[----:B------:R-:W-:-:S05]  /*2c110*/  IMAD.WIDE R22, R23, 0x4, R18 ;  /* 0x0000000417167825 */ /* 0x000fca00078e0212 */
[----:B------:R0:W5:Y:S01]  /*2c120*/  LDG.E.128 R40, desc[UR36][R22.64] ;  /* 0x0000002416287981 */ /* 0x000162000c1e1d00 */
[----:B------:R-:W-:Y:S01]  /*2c130*/  ISETP.NE.AND P0, PT, R44, RZ, PT ;  /* 0x000000ff2c00720c */ /* 0x000fe20003f05270 */
[C---:B---3-5:R-:W-:Y:S01]  /*2c140*/  FFMA.FTZ R32, R35.reuse, R37, R13 ;  /* 0x0000002523207223 */ /* 0x068fe2000001000d */
[C---:B------:R-:W-:Y:S01]  /*2c150*/  FFMA.FTZ R36, R35.reuse, R36, R12 ;  /* 0x0000002423247223 */ /* 0x040fe2000001000c */
[C---:B------:R-:W-:Y:S01]  /*2c160*/  FFMA.FTZ R37, R35.reuse, R38, R14 ;  /* 0x0000002623257223 */ /* 0x040fe2000001000e */
[----:B------:R-:W-:-:S09]  /*2c170*/  FFMA.FTZ R26, R35, R39, R15 ;  /* 0x00000027231a7223 */ /* 0x000fd2000001000f */
[----:B0-----:R-:W-:Y:S05]  /*2c180*/  @P0 BRA `(.L_x_1709) ;  /* 0x00000000004c0947 */ /* 0x001fea0003800000 */
[----:B------:R-:W-:Y:S01]  /*2c190*/  VOTEU.ANY UP0, P4 ;  /* 0x0000000000ff7886 */ /* 0x000fe20002000100 */
[----:B------:R-:W-:Y:S01]  /*2c1a0*/  PLOP3.LUT P1, PT, PT, PT, UP0, 0x80, 0x8 ;  /* 0x000000000008781c */ /* 0x000fe20003f2f008 */
[----:B------:R-:W0:-:S12]  /*2c1b0*/  LDS.128 R52, [R7] ;  /* 0x0000000007347984 */ /* 0x000e180000000c00 */
[----:B------:R-:W2:Y:S01]  /*2c1c0*/  @P1 LDG.E.128 R12, desc[UR36][R24.64] ;  /* 0x00000024180c1981 */ /* 0x000ea2000c1e1d00 */
[----:B------:R-:W-:Y:S02]  /*2c1d0*/  PLOP3.LUT P1, PT, PT, PT, UP0, 0x80, 0x8 ;  /* 0x000000000008781c */ /* 0x000fe40003f2f008 */
[----:B------:R-:W-:Y:S02]  /*2c1e0*/  PLOP3.LUT P2, PT, PT, PT, UP0, 0x80, 0x8 ;  /* 0x000000000008781c */ /* 0x000fe40003f4f008 */
[----:B------:R-:W-:Y:S02]  /*2c1f0*/  PLOP3.LUT P3, PT, PT, PT, UP0, 0x80, 0x8 ;  /* 0x000000000008781c */ /* 0x000fe40003f6f008 */
[----:B------:R-:W-:Y:S02]  /*2c200*/  PLOP3.LUT P4, PT, PT, PT, UP0, 0x80, 0x8 ;  /* 0x000000000008781c */ /* 0x000fe40003f8f008 */
[----:B------:R-:W-:Y:S01]  /*2c210*/  IADD3 R23, PT, PT, R33, 0x300, RZ ;  /* 0x0000030021177810 */ /* 0x000fe20007ffe0ff */
[----:B0-----:R-:W-:Y:S01]  /*2c220*/  FADD.FTZ R40, R52, R40 ;  /* 0x0000002834287221 */ /* 0x001fe20000010000 */
[----:B------:R-:W-:Y:S01]  /*2c230*/  FADD.FTZ R41, R53, R41 ;  /* 0x0000002935297221 */ /* 0x000fe20000010000 */
[----:B------:R-:W-:Y:S01]  /*2c240*/  FADD.FTZ R42, R54, R42 ;  /* 0x0000002a362a7221 */ /* 0x000fe20000010000 */
[----:B------:R-:W-:Y:S01]  /*2c250*/  FADD.FTZ R43, R55, R43 ;  /* 0x0000002b372b7221 */ /* 0x000fe20000010000 */
[----:B--2---:R-:W-:-:S02]  /*2c260*/  @P1 FMUL.FTZ R40, R40, R12 ;  /* 0x0000000c28281220 */ /* 0x004fc40000410000 */
[----:B------:R-:W-:Y:S02]  /*2c270*/  @P2 FMUL.FTZ R41, R41, R13 ;  /* 0x0000000d29292220 */ /* 0x000fe40000410000 */
[----:B------:R-:W-:Y:S02]  /*2c280*/  @P3 FMUL.FTZ R42, R42, R14 ;  /* 0x0000000e2a2a3220 */ /* 0x000fe40000410000 */
[----:B------:R-:W-:Y:S01]  /*2c290*/  @P4 FMUL.FTZ R43, R43, R15 ;  /* 0x0000000f2b2b4220 */ /* 0x000fe20000410000 */
[----:B------:R-:W-:-:S05]  /*2c2a0*/  IMAD.WIDE.U32 R12, R23, 0x4, R16 ;  /* 0x00000004170c7825 */ /* 0x000fca00078e0010 */
[----:B------:R0:W-:Y:S02]  /*2c2b0*/  STG.E.128 desc[UR36][R12.64], R40 ;  /* 0x000000280c007986 */ /* 0x0001e4000c101d24 */
.L_x_1709:
[----:B------:R1:W0:Y:S01]  /*2c2c0*/  LDS R15, [R31] ;  /* 0x000000001f0f7984 */ /* 0x0002220000000800 */
[----:B------:R-:W-:Y:S02]  /*2c2d0*/  VIADD R0, R0, 0x8 ;  /* 0x0000000800007836 */ /* 0x000fe40000000000 */
[----:B------:R-:W-:-:S03]  /*2c2e0*/  VIADD R33, R33, 0x600 ;  /* 0x0000060021217836 */ /* 0x000fc60000000000 */
[----:B------:R-:W-:Y:S01]  /*2c2f0*/  ISETP.GE.AND P1, PT, R0, R21, PT ;  /* 0x000000150000720c */ /* 0x000fe20003f26270 */
[----:B-1----:R-:W-:Y:S02]  /*2c300*/  VIADD R31, R31, 0x20 ;  /* 0x000000201f1f7836 */ /* 0x002fe40000000000 */
[C---:B0-----:R-:W-:Y:S01]  /*2c310*/  FFMA.FTZ R12, R15.reuse, R40, R36 ;  /* 0x000000280f0c7223 */ /* 0x041fe20000010024 */
[C---:B------:R-:W-:Y:S01]  /*2c320*/  FFMA.FTZ R13, R15.reuse, R41, R32 ;  /* 0x000000290f0d7223 */ /* 0x040fe20000010020 */
[C---:B------:R-:W-:Y:S01]  /*2c330*/  FFMA.FTZ R14, R15.reuse, R42, R37 ;  /* 0x0000002a0f0e7223 */ /* 0x040fe20000010025 */
[----:B------:R-:W-:-:S07]  /*2c340*/  FFMA.FTZ R15, R15, R43, R26 ;  /* 0x0000002b0f0f7223 */ /* 0x000fce000001001a */
[----:B------:R-:W-:Y:S05]  /*2c350*/  @!P1 BRA `(.L_x_1710) ;  /* 0xfffffff800e09947 */ /* 0x000fea000383ffff */
.L_x_1703:
[----:B--2-4-:R-:W-:Y:S05]  /*2c360*/  BSYNC.RECONVERGENT B1 ;  /* 0x0000000000017941 */ /* 0x014fea0003800200 */
.L_x_1702:
[----:B------:R-:W-:Y:S01]  /*2c370*/  ISETP.GE.AND P0, PT, R28, UR40, PT ;  /* 0x000000281c007c0c */ /* 0x000fe2000bf06270 */
[----:B------:R-:W-:-:S12]  /*2c380*/  BSSY.RECONVERGENT B1, `(.L_x_1711) ;  /* 0x00000e2000017945 */ /* 0x000fd80003800200 */
[----:B------:R-:W-:Y:S05]  /*2c390*/  @P0 BRA `(.L_x_1712) ;  /* 0x0000000c00800947 */ /* 0x000fea0003800000 */
[----:B------:R-:W0:Y:S01]  /*2c3a0*/  LDCU UR5, c[0x0][0x3f8] ;  /* 0x00007f00ff0577ac */ /* 0x000e220008000800 */
[----:B------:R-:W-:Y:S01]  /*2c3b0*/  VIADD R31, R28, 0x4 ;  /* 0x000000041c1f7836 */ /* 0x000fe20000000000 */
[----:B------:R-:W1:Y:S01]  /*2c3c0*/  LDC R27, c[0x0][0x3f4] ;  /* 0x0000fd00ff1b7b82 */ /* 0x000e620000000800 */
[----:B------:R-:W-:Y:S01]  /*2c3d0*/  BSSY.RECONVERGENT B2, `(.L_x_1713) ;  /* 0x000004e000027945 */ /* 0x000fe20003800200 */
[----:B------:R-:W-:Y:S02]  /*2c3e0*/  ULOP3.LUT UR8, URZ, UR74, URZ, 0x33, !UPT ;  /* 0x0000004aff087292 */ /* 0x000fe4000f8e33ff */
[----:B------:R-:W-:-:S04]  /*2c3f0*/  VIMNMX R21, PT, PT, R31, UR40, !PT ;  /* 0x000000281f157c48 */ /* 0x000fc8000ffe0100 */
[----:B------:R-:W2:Y:S01]  /*2c400*/  LDC.64 R22, c[0x0][0x458] ;  /* 0x00011600ff167b82 */ /* 0x000ea20000000a00 */
[----:B------:R-:W-:-:S04]  /*2c410*/  IADD3 R21, PT, PT, -R20, UR8, R21 ;  /* 0x0000000814157c10 */ /* 0x000fc8000fffe115 */
[----:B------:R-:W-:Y:S01]  /*2c420*/  LOP3.LUT P0, RZ, R21, 0x4, RZ, 0xc0, !PT ;  /* 0x0000000415ff7812 */ /* 0x000fe2000780c0ff */
[----:B0-----:R-:W-:-:S06]  /*2c430*/  UIMAD UR7, UR39, UR5, UR9 ;  /* 0x00000005270772a4 */ /* 0x001fcc000f8e0209 */
[----:B------:R-:W-:Y:S01]  /*2c440*/  MOV R0, UR7 ;  /* 0x0000000700007c02 */ /* 0x000fe20008000f00 */
[----:B-1----:R-:W-:-:S04]  /*2c450*/  IMAD R30, R27, UR5, RZ ;  /* 0x000000051b1e7c24 */ /* 0x002fc8000f8e02ff */
[----:B------:R-:W-:Y:S02]  /*2c460*/  IMAD R25, R0, 0xc0, R5 ;  /* 0x000000c000197824 */ /* 0x000fe400078e0205 */
[----:B------:R-:W-:Y:S02]  /*2c470*/  IMAD.MOV.U32 R0, RZ, RZ, R28 ;  /* 0x000000ffff007224 */ /* 0x000fe400078e001c */
[----:B--2---:R-:W-:Y:S01]  /*2c480*/  IMAD.WIDE R22, R25, 0x4, R22 ;  /* 0x0000000419167825 */ /* 0x004fe200078e0216 */
[----:B------:R-:W-:Y:S06]  /*2c490*/  @P0 BRA `(.L_x_1714) ;  /* 0x0000000400040947 */ /* 0x000fec0003800000 */
[----:B------:R-:W-:Y:S01]  /*2c4a0*/  ISETP.GE.AND P0, PT, R28, R27, PT ;  /* 0x0000001b1c00720c */ /* 0x000fe20003f06270 */
[----:B------:R-:W-:-:S12]  /*2c4b0*/  IMAD.MOV.U32 R0, RZ, RZ, R31 ;  /* 0x000000ffff007224 */ /* 0x000fd800078e001f */
[----:B------:R-:W-:Y:S05]  /*2c4c0*/  @!P0 BRA `(.L_x_1714) ;  /* 0x0000000000f88947 */ /* 0x000fea0003800000 */
[----:B------:R-:W-:Y:S01]  /*2c4d0*/  IABS R33, R27 ;  /* 0x0000001b00217213 */ /* 0x000fe20000000000 */
[----:B------:R-:W0:Y:S01]  /*2c4e0*/  LDCU.64 UR14, c[0x0][0x3c8] ;  /* 0x00007900ff0e77ac */ /* 0x000e220008000a00 */
[----:B------:R-:W-:Y:S01]  /*2c4f0*/  MOV R24, RZ ;  /* 0x000000ff00187202 */ /* 0x000fe20000000f00 */
[----:B------:R-:W1:Y:S01]  /*2c500*/  LDS R29, [R29] ;  /* 0x000000001d1d7984 */ /* 0x000e620000000800 */
[----:B------:R-:W2:Y:S01]  /*2c510*/  I2F.RP R26, R33 ;  /* 0x00000021001a7306 */ /* 0x000ea20000209400 */
[----:B------:R-:W-:Y:S02]  /*2c520*/  ISETP.GE.AND P1, PT, R28, RZ, PT ;  /* 0x000000ff1c00720c */ /* 0x000fe40003f26270 */
[----:B------:R-:W-:-:S05]  /*2c530*/  ISETP.NE.AND P2, PT, R27, RZ, PT ;  /* 0x000000ff1b00720c */ /* 0x000fca0003f45270 */
[----:B--2---:R-:W3:Y:S02]  /*2c540*/  MUFU.RCP R26, R26 ;  /* 0x0000001a001a7308 */ /* 0x004ee40000001000 */
[----:B---3--:R-:W-:-:S06]  /*2c550*/  VIADD R32, R26, 0xffffffe ;  /* 0x0ffffffe1a207836 */ /* 0x008fcc0000000000 */
[----:B------:R-:W2:Y:S02]  /*2c560*/  F2I.FTZ.U32.TRUNC.NTZ R25, R32 ;  /* 0x0000002000197305 */ /* 0x000ea4000021f000 */
[----:B--2---:R-:W-:-:S04]  /*2c570*/  IMAD.MOV R0, RZ, RZ, -R25 ;  /* 0x000000ffff007224 */ /* 0x004fc800078e0a19 */
[----:B------:R-:W-:Y:S01]  /*2c580*/  IMAD R35, R0, R33, RZ ;  /* 0x0000002100237224 */ /* 0x000fe200078e02ff */
[----:B------:R-:W-:-:S03]  /*2c590*/  IABS R0, R28 ;  /* 0x0000001c00007213 */ /* 0x000fc60000000000 */
[----:B------:R-:W-:-:S04]  /*2c5a0*/  IMAD.HI.U32 R35, R25, R35, R24 ;  /* 0x0000002319237227 */ /* 0x000fc800078e0018 */
[----:B------:R-:W-:-:S04]  /*2c5b0*/  IMAD.MOV.U32 R24, RZ, RZ, R0 ;  /* 0x000000ffff187224 */ /* 0x000fc800078e0000 */
[----:B------:R-:W-:-:S04]  /*2c5c0*/  IMAD.HI.U32 R0, R35, R24, RZ ;  /* 0x0000001823007227 */ /* 0x000fc800078e00ff */
[----:B------:R-:W-:-:S04]  /*2c5d0*/  IMAD.MOV R25, RZ, RZ, -R0 ;  /* 0x000000ffff197224 */ /* 0x000fc800078e0a00 */
[----:B------:R-:W-:-:S05]  /*2c5e0*/  IMAD R0, R33, R25, R24 ;  /* 0x0000001921007224 */ /* 0x000fca00078e0218 */
[----:B------:R-:W-:-:S13]  /*2c5f0*/  ISETP.GT.U32.AND P0, PT, R33, R0, PT ;  /* 0x000000002100720c */ /* 0x000fda0003f04070 */
[----:B------:R-:W-:-:S05]  /*2c600*/  @!P0 IMAD.IADD R0, R0, 0x1, -R33 ;  /* 0x0000000100008824 */ /* 0x000fca00078e0a21 */
        /* <DEDUP_REMOVED lines=8> */
[----:B------:R-:W2:Y:S01]  /*2c690*/  LDG.E R27, desc[UR36][R26.64] ;  /* 0x000000241a1b7981 */ /* 0x000ea2000c1e1900 */
[----:B------:R-:W-:Y:S01]  /*2c6a0*/  ISETP.NE.AND P0, PT, R44, RZ, PT ;  /* 0x000000ff2c00720c */ /* 0x000fe20003f05270 */
[----:B--2---:R-:W-:-:S04]  /*2c6b0*/  IMAD R0, R30, R27, R0 ;  /* 0x0000001b1e007224 */ /* 0x004fc800078e0200 */
[----:B------:R-:W-:-:S04]  /*2c6c0*/  IMAD R25, R0, 0xc0, RZ ;  /* 0x000000c000197824 */ /* 0x000fc800078e02ff */
[----:B------:R-:W-:-:S05]  /*2c6d0*/  IMAD.WIDE R24, R25, 0x4, R18 ;  /* 0x0000000419187825 */ /* 0x000fca00078e0212 */
[----:B------:R0:W5:Y:S01]  /*2c6e0*/  LDG.E.128 R32, desc[UR36][R24.64] ;  /* 0x0000002418207981 */ /* 0x000162000c1e1d00 */
[----:B------:R-:W-:Y:S04]  /*2c6f0*/  BSSY.RECONVERGENT B3, `(.L_x_1715) ;  /* 0x0000016000037945 */ /* 0x000fe80003800200 */
[----:B-1----:R-:W-:Y:S05]  /*2c700*/  @P0 BRA `(.L_x_1716) ;  /* 0x0000000000500947 */ /* 0x002fea0003800000 */
[----:B-----5:R-:W-:Y:S01]  /*2c710*/  ISETP.NE.AND P3, PT, R2, RZ, PT ;  /* 0x000000ff0200720c */ /* 0x020fe20003f65270 */
[----:B------:R-:W1:-:S12]  /*2c720*/  LDS.128 R36, [R7] ;  /* 0x0000000007247984 */ /* 0x000e580000000c00 */
[----:B------:R-:W-:Y:S01]  /*2c730*/  VOTEU.ANY UP0, P3 ;  /* 0x0000000000ff7886 */ /* 0x000fe20001800100 */
[----:B------:R-:W-:-:S13]  /*2c740*/  PLOP3.LUT P0, PT, PT, PT, UP0, 0x80, 0x8 ;  /* 0x000000000008781c */ /* 0x000fda0003f0f008 */
[----:B0-----:R-:W2:Y:S01]  /*2c750*/  @P0 LDG.E.128 R24, desc[UR36][R22.64] ;  /* 0x0000002416180981 */ /* 0x001ea2000c1e1d00 */
[----:B------:R-:W-:Y:S02]  /*2c760*/  PLOP3.LUT P0, PT, PT, PT, UP0, 0x80, 0x8 ;  /* 0x000000000008781c */ /* 0x000fe40003f0f008 */
[----:B------:R-:W-:Y:S02]  /*2c770*/  PLOP3.LUT P1, PT, PT, PT, UP0, 0x80, 0x8 ;  /* 0x000000000008781c */ /* 0x000fe40003f2f008 */
[----:B------:R-:W-:Y:S02]  /*2c780*/  PLOP3.LUT P2, PT, PT, PT, UP0, 0x80, 0x8 ;  /* 0x000000000008781c */ /* 0x000fe40003f4f008 */
[----:B------:R-:W-:Y:S01]  /*2c790*/  PLOP3.LUT P3, PT, PT, PT, UP0, 0x80, 0x8 ;  /* 0x000000000008781c */ /* 0x000fe20003f6f008 */
[----:B-1----:R-:W-:Y:S01]  /*2c7a0*/  FADD.FTZ R32, R36, R32 ;  /* 0x0000002024207221 */ /* 0x002fe20000010000 */
[----:B------:R-:W-:Y:S01]  /*2c7b0*/  FADD.FTZ R33, R37, R33 ;  /* 0x0000002125217221 */ /* 0x000fe20000010000 */
[----:B------:R-:W-:Y:S01]  /*2c7c0*/  FADD.FTZ R34, R38, R34 ;  /* 0x0000002226227221 */ /* 0x000fe20000010000 */
[----:B------:R-:W-:Y:S01]  /*2c7d0*/  FADD.FTZ R35, R39, R35 ;  /* 0x0000002327237221 */ /* 0x000fe20000010000 */
[----:B------:R-:W-:-:S02]  /*2c7e0*/  IMAD R37, R28, 0xc0, RZ ;  /* 0x000000c01c257824 */ /* 0x000fc400078e02ff */
[----:B--2---:R-:W-:Y:S02]  /*2c7f0*/  @P0 FMUL.FTZ R32, R32, R24 ;  /* 0x0000001820200220 */ /* 0x004fe40000410000 */
[----:B------:R-:W-:Y:S02]  /*2c800*/  @P1 FMUL.FTZ R33, R33, R25 ;  /* 0x0000001921211220 */ /* 0x000fe40000410000 */
[----:B------:R-:W-:Y:S02]  /*2c810*/  @P2 FMUL.FTZ R34, R34, R26 ;  /* 0x0000001a22222220 */ /* 0x000fe40000410000 */
[----:B------:R-:W-:Y:S01]  /*2c820*/  @P3 FMUL.FTZ R35, R35, R27 ;  /* 0x0000001b23233220 */ /* 0x000fe20000410000 */
[----:B------:R-:W-:-:S05]  /*2c830*/  IMAD.WIDE.U32 R24, R37, 0x4, R16 ;  /* 0x0000000425187825 */ /* 0x000fca00078e0010 */
[----:B------:R1:W-:Y:S02]  /*2c840*/  STG.E.128 desc[UR36][R24.64], R32 ;  /* 0x0000002018007986 */ /* 0x0003e4000c101d24 */
.L_x_1716:
[----:B------:R-:W-:Y:S05]  /*2c850*/  BSYNC.RECONVERGENT B3 ;  /* 0x0000000000037941 */ /* 0x000fea0003800200 */
.L_x_1715:
[C---:B-----5:R-:W-:Y:S01]  /*2c860*/  FFMA.FTZ R12, R29.reuse, R32, R12 ;  /* 0x000000201d0c7223 */ /* 0x060fe2000001000c */
[C---:B------:R-:W-:Y:S01]  /*2c870*/  FFMA.FTZ R13, R29.reuse, R33, R13 ;  /* 0x000000211d0d7223 */ /* 0x040fe2000001000d */
[C---:B------:R-:W-:Y:S01]  /*2c880*/  FFMA.FTZ R14, R29.reuse, R34, R14 ;  /* 0x000000221d0e7223 */ /* 0x040fe2000001000e */
[----:B------:R-:W-:Y:S01]  /*2c890*/  FFMA.FTZ R15, R29, R35, R15 ;  /* 0x000000231d0f7223 */ /* 0x000fe2000001000f */
[----:B------:R-:W-:-:S07]  /*2c8a0*/  IMAD.MOV.U32 R0, RZ, RZ, R31 ;  /* 0x000000ffff007224 */ /* 0x000fce00078e001f */
.L_x_1714:
[----:B------:R-:W-:Y:S05]  /*2c8b0*/  BSYNC.RECONVERGENT B2 ;  /* 0x0000000000027941 */ /* 0x000fea0003800200 */
.L_x_1713:
[----:B------:R-:W-:-:S13]  /*2c8c0*/  ISETP.GE.U32.AND P0, PT, R21, 0x4, PT ;  /* 0x000000041500780c */ /* 0x000fda0003f06070 */
[----:B------:R-:W-:Y:S05]  /*2c8d0*/  @!P0 BRA `(.L_x_1712) ;  /* 0x0000000800308947 */ /* 0x000fea0003800000 */
[----:B------:R-:W-:Y:S01]  /*2c8e0*/  USHF.L.U32 UR5, UR74, 0x2, URZ ;  /* 0x000000024a057899 */ /* 0x000fe200080006ff */
[C---:B------:R-:W-:Y:S02]  /*2c8f0*/  VIADD R28, R0.reuse, 0x4 ;  /* 0x00000004001c7836 */ /* 0x040fe40000000000 */
[----:B------:R-:W-:-:S03]  /*2c900*/  IMAD R29, R0, 0xc0, RZ ;  /* 0x000000c0001d7824 */ /* 0x000fc600078e02ff */
[----:B------:R-:W-:-:S04]  /*2c910*/  LEA R21, R0, -UR5, 0x2 ;  /* 0x8000000500157c11 */ /* 0x000fc8000f8e10ff */
[----:B------:R-:W-:-:S07]  /*2c920*/  IADD3 R21, PT, PT, R21, 0x10, R49 ;  /* 0x0000001015157810 */ /* 0x000fce0007ffe031 */
.L_x_1723:
[----:B------:R-:W2:Y:S01]  /*2c930*/  LDC R41, c[0x0][0x3f4] ;  /* 0x0000fd00ff297b82 */ /* 0x000ea20000000800 */
[----:B------:R-:W-:Y:S01]  /*2c940*/  VIADD R26, R28, 0xfffffffc ;  /* 0xfffffffc1c1a7836 */ /* 0x000fe20000000000 */
[----:B------:R-:W-:Y:S04]  /*2c950*/  BSSY.RECONVERGENT B2, `(.L_x_1717) ;  /* 0x000003e000027945 */ /* 0x000fe80003800200 */
[----:B--2---:R-:W-:-:S13]  /*2c960*/  ISETP.GE.AND P0, PT, R26, R41, PT ;  /* 0x000000291a00720c */ /* 0x004fda0003f06270 */
[----:B0-----:R-:W-:Y:S05]  /*2c970*/  @!P0 BRA `(.L_x_1718) ;  /* 0x0000000000ec8947 */ /* 0x001fea0003800000 */
[----:B------:R-:W-:Y:S01]  /*2c980*/  IABS R27, R41 ;  /* 0x00000029001b7213 */ /* 0x000fe20000000000 */
[----:B01----:R-:W-:Y:S01]  /*2c990*/  IMAD.MOV.U32 R24, RZ, RZ, RZ ;  /* 0x000000ffff187224 */ /* 0x003fe200078e00ff */
[----:B------:R-:W-:Y:S01]  /*2c9a0*/  ISETP.GE.AND P1, PT, R26, RZ, PT ;  /* 0x000000ff1a00720c */ /* 0x000fe20003f26270 */
[----:B------:R-:W0:Y:S01]  /*2c9b0*/  LDCU.64 UR14, c[0x0][0x3c8] ;  /* 0x00007900ff0e77ac */ /* 0x000e220008000a00 */
[----:B------:R-:W1:Y:S01]  /*2c9c0*/  I2F.RP R31, R27 ;  /* 0x0000001b001f7306 */ /* 0x000e620000209400 */
[----:B------:R-:W-:Y:S01]  /*2c9d0*/  ISETP.NE.AND P2, PT, R41, RZ, PT ;  /* 0x000000ff2900720c */ /* 0x000fe20003f45270 */
[----:B------:R-:W2:Y:S06]  /*2c9e0*/  LDCU UR5, c[0x0][0x40c] ;  /* 0x00008180ff0577ac */ /* 0x000eac0008000800 */
[----:B-1----:R-:W3:Y:S02]  /*2c9f0*/  MUFU.RCP R31, R31 ;  /* 0x0000001f001f7308 */ /* 0x002ee40000001000 */
[----:B---3--:R-:W-:-:S02]  /*2ca00*/  IADD3 R32, PT, PT, R31, 0xffffffe, RZ ;  /* 0x0ffffffe1f207810 */ /* 0x008fc40007ffe0ff */
[----:B------:R1:W3:Y:S04]  /*2ca10*/  LDS R31, [R21+-0x10] ;  /* 0xfffff000151f7984 */ /* 0x0002e80000000800 */
[----:B------:R-:W4:Y:S02]  /*2ca20*/  F2I.FTZ.U32.TRUNC.NTZ R25, R32 ;  /* 0x0000002000197305 */ /* 0x000f24000021f000 */
[----:B----4-:R-:W-:-:S04]  /*2ca30*/  IMAD.MOV R0, RZ, RZ, -R25 ;  /* 0x000000ffff007224 */ /* 0x010fc800078e0a19 */
        /* <DEDUP_REMOVED lines=8> */
[----:B------:R-:W-:-:S04]  /*2cac0*/  @!P0 IADD3 R0, PT, PT, R0, -R27, RZ ;  /* 0x8000001b00008210 */ /* 0x000fc80007ffe0ff */
[----:B------:R-:W-:-:S13]  /*2cad0*/  ISETP.GT.U32.AND P0, PT, R27, R0, PT ;  /* 0x000000001b00720c */ /* 0x000fda0003f04070 */
[----:B------:R-:W-:-:S04]  /*2cae0*/  @!P0 IMAD.IADD R0, R0, 0x1, -R27 ;  /* 0x0000000100008824 */ /* 0x000fc800078e0a1b */
[----:B------:R-:W-:Y:S01]  /*2caf0*/  @!P1 IMAD.MOV R0, RZ, RZ, -R0 ;  /* 0x000000ffff009224 */ /* 0x000fe200078e0a00 */
[----:B------:R-:W-:-:S04]  /*2cb00*/  @!P2 LOP3.LUT R0, RZ, R41, RZ, 0x33, !PT ;  /* 0x00000029ff00a212 */ /* 0x000fc800078e33ff */
[----:B------:R-:W-:-:S05]  /*2cb10*/  IADD3 R24, P0, PT, R3, R0, RZ ;  /* 0x0000000003187210 */ /* 0x000fca0007f1e0ff */
[----:B------:R-:W-:Y:S01]  /*2cb20*/  IMAD.X R25, RZ, RZ, R6, P0 ;  /* 0x000000ffff197224 */ /* 0x000fe200000e0606 */
[----:B0-----:R-:W-:-:S04]  /*2cb30*/  LEA R26, P0, R24, UR14, 0x2 ;  /* 0x0000000e181a7c11 */ /* 0x001fc8000f8010ff */
[----:B------:R-:W-:-:S06]  /*2cb40*/  LEA.HI.X R27, R24, UR15, R25, 0x2, P0 ;  /* 0x0000000f181b7c11 */ /* 0x000fcc00080f1419 */
[----:B------:R-:W4:Y:S01]  /*2cb50*/  LDG.E R27, desc[UR36][R26.64] ;  /* 0x000000241a1b7981 */ /* 0x000f22000c1e1900 */
[----:B--2---:R-:W-:Y:S01]  /*2cb60*/  UISETP.NE.AND UP0, UPT, UR5, URZ, UPT ;  /* 0x000000ff0500728c */ /* 0x004fe2000bf05270 */
[----:B----4-:R-:W-:-:S04]  /*2cb70*/  IMAD R0, R30, R27, R0 ;  /* 0x0000001b1e007224 */ /* 0x010fc800078e0200 */
[----:B------:R-:W-:-:S04]  /*2cb80*/  IMAD R25, R0, 0xc0, RZ ;  /* 0x000000c000197824 */ /* 0x000fc800078e02ff */
[----:B------:R-:W-:-:S05]  /*2cb90*/  IMAD.WIDE R24, R25, 0x4, R18 ;  /* 0x0000000419187825 */ /* 0x000fca00078e0212 */
[----:B------:R1:W5:Y:S01]  /*2cba0*/  LDG.E.128 R32, desc[UR36][R24.64] ;  /* 0x0000002418207981 */ /* 0x000362000c1e1d00 */
[----:B---3--:R-:W-:Y:S05]  /*2cbb0*/  BRA.U UP0, `(.L_x_1719) ;  /* 0x00000001004c7547 */ /* 0x008fea000b800000 */
[----:B-----5:R-:W-:Y:S01]  /*2cbc0*/  ISETP.NE.AND P3, PT, R2, RZ, PT ;  /* 0x000000ff0200720c */ /* 0x020fe20003f65270 */
[----:B-1----:R-:W0:-:S12]  /*2cbd0*/  LDS.128 R24, [R7] ;  /* 0x0000000007187984 */ /* 0x002e180000000c00 */
        /* <DEDUP_REMOVED lines=11> */
[----:B------:R-:W-:-:S04]  /*2cc90*/  IMAD.WIDE.U32 R24, R29, 0x4, R16 ;  /* 0x000000041d187825 */ /* 0x000fc800078e0010 */
[----:B--2---:R-:W-:Y:S01]  /*2cca0*/  @P0 FMUL.FTZ R32, R32, R36 ;  /* 0x0000002420200220 */ /* 0x004fe20000410000 */
[----:B------:R-:W-:Y:S01]  /*2ccb0*/  @P1 FMUL.FTZ R33, R33, R37 ;  /* 0x0000002521211220 */ /* 0x000fe20000410000 */
[----:B------:R-:W-:Y:S02]  /*2ccc0*/  @P2 FMUL.FTZ R34, R34, R38 ;  /* 0x0000002622222220 */ /* 0x000fe40000410000 */
[----:B------:R-:W-:-:S05]  /*2ccd0*/  @P3 FMUL.FTZ R35, R35, R39 ;  /* 0x0000002723233220 */ /* 0x000fca0000410000 */
[----:B------:R0:W-:Y:S02]  /*2cce0*/  STG.E.128 desc[UR36][R24.64], R32 ;  /* 0x0000002018007986 */ /* 0x0001e4000c101d24 */
.L_x_1719:
[C---:B-----5:R-:W-:Y:S01]  /*2ccf0*/  FFMA.FTZ R12, R31.reuse, R32, R12 ;  /* 0x000000201f0c7223 */ /* 0x060fe2000001000c */
[C---:B------:R-:W-:Y:S01]  /*2cd00*/  FFMA.FTZ R13, R31.reuse, R33, R13 ;  /* 0x000000211f0d7223 */ /* 0x040fe2000001000d */
[C---:B------:R-:W-:Y:S01]  /*2cd10*/  FFMA.FTZ R14, R31.reuse, R34, R14 ;  /* 0x000000221f0e7223 */ /* 0x040fe2000001000e */
[----:B------:R-:W-:-:S07]  /*2cd20*/  FFMA.FTZ R15, R31, R35, R15 ;  /* 0x000000231f0f7223 */ /* 0x000fce000001000f */
.L_x_1718:
[----:B------:R-:W-:Y:S05]  /*2cd30*/  BSYNC.RECONVERGENT B2 ;  /* 0x0000000000027941 */ /* 0x000fea0003800200 */
.L_x_1717:
[----:B------:R-:W-:Y:S01]  /*2cd40*/  ISETP.GE.AND P0, PT, R28, R41, PT ;  /* 0x000000291c00720c */ /* 0x000fe20003f06270 */
[----:B------:R-:W-:-:S12]  /*2cd50*/  BSSY.RECONVERGENT B2, `(.L_x_1720) ;  /* 0x000003e000027945 */ /* 0x000fd80003800200 */
[----:B------:R-:W-:Y:S05]  /*2cd60*/  @!P0 BRA `(.L_x_1721) ;  /* 0x0000000000f08947 */ /* 0x000fea0003800000 */
[----:B------:R-:W-:Y:S01]  /*2cd70*/  IABS R27, R41 ;  /* 0x00000029001b7213 */ /* 0x000fe20000000000 */
[----:B01----:R-:W-:Y:S01]  /*2cd80*/  IMAD.MOV.U32 R24, RZ, RZ, RZ ;  /* 0x000000ffff187224 */ /* 0x003fe200078e00ff */
[----:B------:R-:W-:Y:S01]  /*2cd90*/  ISETP.GE.AND P1, PT, R28, RZ, PT ;  /* 0x000000ff1c00720c */ /* 0x000fe20003f26270 */
[----:B------:R-:W0:Y:S01]  /*2cda0*/  LDCU.64 UR14, c[0x0][0x3c8] ;  /* 0x00007900ff0e77ac */ /* 0x000e220008000a00 */
[----:B------:R-:W1:Y:S01]  /*2cdb0*/  I2F.RP R26, R27 ;  /* 0x0000001b001a7306 */ /* 0x000e620000209400 */
[----:B------:R-:W-:Y:S01]  /*2cdc0*/  ISETP.NE.AND P2, PT, R41, RZ, PT ;  /* 0x000000ff2900720c */ /* 0x000fe20003f45270 */
[----:B------:R2:W4:Y:S01]  /*2cdd0*/  LDS R37, [R21] ;  /* 0x0000000015257984 */ /* 0x0005220000000800 */
[----:B------:R-:W3:Y:S05]  /*2cde0*/  LDCU UR5, c[0x0][0x40c] ;  /* 0x00008180ff0577ac */ /* 0x000eea0008000800 */
[----:B-1----:R-:W1:Y:S02]  /*2cdf0*/  MUFU.RCP R26, R26 ;  /* 0x0000001a001a7308 */ /* 0x002e640000001000 */
[----:B-1----:R-:W-:-:S06]  /*2ce00*/  VIADD R31, R26, 0xffffffe ;  /* 0x0ffffffe1a1f7836 */ /* 0x002fcc0000000000 */
[----:B------:R-:W1:Y:S02]  /*2ce10*/  F2I.FTZ.U32.TRUNC.NTZ R25, R31 ;  /* 0x0000001f00197305 */ /* 0x000e64000021f000 */
[----:B-1----:R-:W-:-:S05]  /*2ce20*/  IADD3 R0, PT, PT, RZ, -R25, RZ ;  /* 0x80000019ff007210 */ /* 0x002fca0007ffe0ff */
        /* <DEDUP_REMOVED lines=10> */
[----:B------:R-:W-:-:S05]  /*2ced0*/  @!P0 IADD3 R0, PT, PT, R0, -R27, RZ ;  /* 0x8000001b00008210 */ /* 0x000fca0007ffe0ff */
[----:B------:R-:W-:Y:S01]  /*2cee0*/  @!P1 IMAD.MOV R0, RZ, RZ, -R0 ;  /* 0x000000ffff009224 */ /* 0x000fe200078e0a00 */
[----:B------:R-:W-:-:S04]  /*2cef0*/  @!P2 LOP3.LUT R0, RZ, R41, RZ, 0x33, !PT ;  /* 0x00000029ff00a212 */ /* 0x000fc800078e33ff */
[----:B------:R-:W-:-:S05]  /*2cf00*/  IADD3 R24, P0, PT, R3, R0, RZ ;  /* 0x0000000003187210 */ /* 0x000fca0007f1e0ff */
[----:B------:R-:W-:Y:S01]  /*2cf10*/  IMAD.X R25, RZ, RZ, R6, P0 ;  /* 0x000000ffff197224 */ /* 0x000fe200000e0606 */
[----:B0-----:R-:W-:-:S04]  /*2cf20*/  LEA R26, P0, R24, UR14, 0x2 ;  /* 0x0000000e181a7c11 */ /* 0x001fc8000f8010ff */
[----:B------:R-:W-:-:S06]  /*2cf30*/  LEA.HI.X R27, R24, UR15, R25, 0x2, P0 ;  /* 0x0000000f181b7c11 */ /* 0x000fcc00080f1419 */
[----:B------:R-:W2:Y:S01]  /*2cf40*/  LDG.E R27, desc[UR36][R26.64] ;  /* 0x000000241a1b7981 */ /* 0x000ea2000c1e1900 */
[----:B---3--:R-:W-:Y:S01]  /*2cf50*/  UISETP.NE.AND UP0, UPT, UR5, URZ, UPT ;  /* 0x000000ff0500728c */ /* 0x008fe2000bf05270 */
[----:B--2---:R-:W-:-:S04]  /*2cf60*/  IMAD R0, R30, R27, R0 ;  /* 0x0000001b1e007224 */ /* 0x004fc800078e0200 */
[----:B------:R-:W-:-:S04]  /*2cf70*/  IMAD R25, R0, 0xc0, RZ ;  /* 0x000000c000197824 */ /* 0x000fc800078e02ff */
[----:B------:R-:W-:-:S05]  /*2cf80*/  IMAD.WIDE R24, R25, 0x4, R18 ;  /* 0x0000000419187825 */ /* 0x000fca00078e0212 */
[----:B------:R0:W5:Y:S01]  /*2cf90*/  LDG.E.128 R32, desc[UR36][R24.64] ;  /* 0x0000002418207981 */ /* 0x000162000c1e1d00 */
[----:B----4-:R-:W-:Y:S05]  /*2cfa0*/  BRA.U UP0, `(.L_x_1722) ;  /* 0x0000000100507547 */ /* 0x010fea000b800000 */
[----:B-----5:R-:W-:Y:S01]  /*2cfb0*/  ISETP.NE.AND P3, PT, R2, RZ, PT ;  /* 0x000000ff0200720c */ /* 0x020fe20003f65270 */
[----:B------:R-:W1:-:S12]  /*2cfc0*/  LDS.128 R40, [R7] ;  /* 0x0000000007287984 */ /* 0x000e580000000c00 */
[----:B------:R-:W-:Y:S01]  /*2cfd0*/  VOTEU.ANY UP0, P3 ;  /* 0x0000000000ff7886 */ /* 0x000fe20001800100 */
[----:B------:R-:W-:-:S13]  /*2cfe0*/  PLOP3.LUT P0, PT, PT, PT, UP0, 0x80, 0x8 ;  /* 0x000000000008781c */ /* 0x000fda0003f0f008 */
[----:B0-----:R-:W2:Y:S01]  /*2cff0*/  @P0 LDG.E.128 R24, desc[UR36][R22.64] ;  /* 0x0000002416180981 */ /* 0x001ea2000c1e1d00 */
[----:B------:R-:W-:Y:S01]  /*2d000*/  PLOP3.LUT P0, PT, PT, PT, UP0, 0x80, 0x8 ;  /* 0x000000000008781c */ /* 0x000fe20003f0f008 */
[----:B------:R-:W-:Y:S01]  /*2d010*/  VIADD R31, R29, 0x300 ;  /* 0x000003001d1f7836 */ /* 0x000fe20000000000 */
[----:B------:R-:W-:Y:S02]  /*2d020*/  PLOP3.LUT P1, PT, PT, PT, UP0, 0x80, 0x8 ;  /* 0x000000000008781c */ /* 0x000fe40003f2f008 */
[----:B------:R-:W-:Y:S02]  /*2d030*/  PLOP3.LUT P2, PT, PT, PT, UP0, 0x80, 0x8 ;  /* 0x000000000008781c */ /* 0x000fe40003f4f008 */
[----:B------:R-:W-:Y:S01]  /*2d040*/  PLOP3.LUT P3, PT, PT, PT, UP0, 0x80, 0x8 ;  /* 0x000000000008781c */ /* 0x000fe20003f6f008 */
[----:B-1----:R-:W-:Y:S01]  /*2d050*/  FADD.FTZ R32, R40, R32 ;  /* 0x0000002028207221 */ /* 0x002fe20000010000 */
[----:B------:R-:W-:Y:S01]  /*2d060*/  FADD.FTZ R33, R41, R33 ;  /* 0x0000002129217221 */ /* 0x000fe20000010000 */
[----:B------:R-:W-:Y:S01]  /*2d070*/  FADD.FTZ R34, R42, R34 ;  /* 0x000000222a227221 */ /* 0x000fe20000010000 */
[----:B------:R-:W-:-:S03]  /*2d080*/  FADD.FTZ R35, R43, R35 ;  /* 0x000000232b237221 */ /* 0x000fc60000010000 */
[----:B--2---:R-:W-:Y:S02]  /*2d090*/  @P0 FMUL.FTZ R32, R32, R24 ;  /* 0x0000001820200220 */ /* 0x004fe40000410000 */
[----:B------:R-:W-:Y:S02]  /*2d0a0*/  @P1 FMUL.FTZ R33, R33, R25 ;  /* 0x0000001921211220 */ /* 0x000fe40000410000 */
[----:B------:R-:W-:Y:S02]  /*2d0b0*/  @P2 FMUL.FTZ R34, R34, R26 ;  /* 0x0000001a22222220 */ /* 0x000fe40000410000 */
[----:B------:R-:W-:Y:S01]  /*2d0c0*/  @P3 FMUL.FTZ R35, R35, R27 ;  /* 0x0000001b23233220 */ /* 0x000fe20000410000 */
[----:B------:R-:W-:-:S05]  /*2d0d0*/  IMAD.WIDE.U32 R24, R31, 0x4, R16 ;  /* 0x000000041f187825 */ /* 0x000fca00078e0010 */
[----:B------:R1:W-:Y:S02]  /*2d0e0*/  STG.E.128 desc[UR36][R24.64], R32 ;  /* 0x0000002018007986 */ /* 0x0003e4000c101d24 */
.L_x_1722:
[C---:B-----5:R-:W-:Y:S01]  /*2d0f0*/  FFMA.FTZ R12, R37.reuse, R32, R12 ;  /* 0x00000020250c7223 */ /* 0x060fe2000001000c */
[C---:B------:R-:W-:Y:S01]  /*2d100*/  FFMA.FTZ R13, R37.reuse, R33, R13 ;  /* 0x00000021250d7223 */ /* 0x040fe2000001000d */
[C---:B------:R-:W-:Y:S01]  /*2d110*/  FFMA.FTZ R14, R37.reuse, R34, R14 ;  /* 0x00000022250e7223 */ /* 0x040fe2000001000e */
[----:B------:R-:W-:-:S07]  /*2d120*/  FFMA.FTZ R15, R37, R35, R15 ;  /* 0x00000023250f7223 */ /* 0x000fce000001000f */
.L_x_1721:
[----:B------:R-:W-:Y:S05]  /*2d130*/  BSYNC.RECONVERGENT B2 ;  /* 0x0000000000027941 */ /* 0x000fea0003800200 */
.L_x_1720:
[C---:B------:R-:W-:Y:S01]  /*2d140*/  VIADD R0, R28.reuse, 0x4 ;  /* 0x000000041c007836 */ /* 0x040fe20000000000 */
[----:B------:R-:W-:Y:S01]  /*2d150*/  IADD3 R28, PT, PT, R28, 0x8, RZ ;  /* 0x000000081c1c7810 */ /* 0x000fe20007ffe0ff */
[----:B------:R-:W-:Y:S02]  /*2d160*/  VIADD R29, R29, 0x600 ;  /* 0x000006001d1d7836 */ /* 0x000fe40000000000 */
[----:B-1----:R-:W-:Y:S01]  /*2d170*/  VIADD R21, R21, 0x20 ;  /* 0x0000002015157836 */ /* 0x002fe20000000000 */
[----:B------:R-:W-:-:S13]  /*2d180*/  ISETP.GE.AND P0, PT, R0, UR40, PT ;  /* 0x0000002800007c0c */ /* 0x000fda000bf06270 */
[----:B------:R-:W-:Y:S05]  /*2d190*/  @!P0 BRA `(.L_x_1723) ;  /* 0xfffffff400e48947 */ /* 0x000fea000383ffff */
.L_x_1712:
[----:B------:R-:W-:Y:S05]  /*2d1a0*/  BSYNC.RECONVERGENT B1 ;  /* 0x0000000000017941 */ /* 0x000fea0003800200 */
.L_x_1711:
[----:B------:R-:W-:-:S13]  /*2d1b0*/  ISETP.NE.AND P0, PT, R20, UR4, PT ;  /* 0x0000000414007c0c */ /* 0x000fda000bf05270 */
[----:B------:R-:W-:Y:S05]  /*2d1c0*/  @P0 BRA `(.L_x_1701) ;  /* 0x0000000000b80947 */ /* 0x000fea0003800000 */
[----:B------:R-:W-:Y:S02]  /*2d1d0*/  UMOV UR5, 0xc0 ;  /* 0x000000c000057882 */ /* 0x000fe40000000000 */
[----:B------:R-:W-:-:S06]  /*2d1e0*/  UIMAD UR5, UR41, UR5, -0xc0 ;  /* 0xffffff40290574a4 */ /* 0x000fcc000f8e0205 */
[----:B------:R-:W-:-:S04]  /*2d1f0*/  IMAD.U32 R3, RZ, RZ, UR5 ;  /* 0x00000005ff037e24 */ /* 0x000fc8000f8e00ff */
[----:B-----5:R-:W-:-:S05]  /*2d200*/  IMAD.WIDE R2, R3, 0x4, R16 ;  /* 0x0000000403027825 */ /* 0x020fca00078e0210 */
[----:B01----:R0:W5:Y:S01]  /*2d210*/  LDG.E.128 R24, desc[UR36][R2.64] ;  /* 0x0000002402187981 */ /* 0x003162000c1e1d00 */
[----:B------:R-:W1:Y:S01]  /*2d220*/  S2UR UR7, SR_CgaCtaId ;  /* 0x00000000000779c3 */ /* 0x000e620000008800 */
[----:B------:R-:W-:Y:S02]  /*2d230*/  UMOV UR5, 0x400 ;  /* 0x0000040000057882 */ /* 0x000fe40000000000 */
[----:B------:R-:W-:Y:S02]  /*2d240*/  UIADD3 UR8, UPT, UPT, UR5, 0x840, URZ ;  /* 0x0000084005087890 */ /* 0x000fe4000fffe0ff */
[----:B------:R-:W-:Y:S02]  /*2d250*/  UIADD3 UR5, UPT, UPT, UR41, -UR74, URZ ;  /* 0x8000004a29057290 */ /* 0x000fe4000fffe0ff */
[----:B-1----:R-:W-:-:S04]  /*2d260*/  ULEA UR7, UR7, UR8, 0x18 ;  /* 0x0000000807077291 */ /* 0x002fc8000f8ec0ff */
[----:B------:R-:W-:-:S09]  /*2d270*/  ULEA UR5, UR5, UR7, 0x2 ;  /* 0x0000000705057291 */ /* 0x000fd2000f8e10ff */
[----:B------:R-:W1:Y:S02]  /*2d280*/  LDS R7, [UR5+-0x4] ;  /* 0xfffffc05ff077984 */ /* 0x000e640008000800 */
[----:B------:R-:W2:Y:S02]  /*2d290*/  LDCU UR5, c[0x0][0x40c] ;  /* 0x00008180ff0577ac */ /* 0x000ea40008000800 */
[----:B--2---:R-:W-:-:S09]  /*2d2a0*/  UISETP.NE.AND UP0, UPT, UR5, URZ, UPT ;  /* 0x000000ff0500728c */ /* 0x004fd2000bf05270 */
[----:B0-----:R-:W-:Y:S05]  /*2d2b0*/  BRA.U UP0, `(.L_x_1724) ;  /* 0x00000001006c7547 */ /* 0x001fea000b800000 */
[----:B------:R-:W2:Y:S01]  /*2d2c0*/  LDL R0, [R1+0x78c] ;  /* 0x00078c0001007983 */ /* 0x000ea20000100800 */
[----:B------:R-:W0:Y:S02]  /*2d2d0*/  LDCU.64 UR14, c[0x0][0x460] ;  /* 0x00008c00ff0e77ac */ /* 0x000e240008000a00 */
[----:B0-----:R-:W-:-:S04]  /*2d2e0*/  UISETP.NE.U32.AND UP0, UPT, UR14, URZ, UPT ;  /* 0x000000ff0e00728c */ /* 0x001fc8000bf05070 */
[----:B------:R-:W-:-:S06]  /*2d2f0*/  UISETP.NE.AND.EX UP0, UPT, UR15, URZ, UPT, UP0 ;  /* 0x000000ff0f00728c */ /* 0x000fcc000bf05300 */
[----:B------:R-:W-:-:S05]  /*2d300*/  PLOP3.LUT P0, PT, PT, PT, UP0, 0x80, 0x8 ;  /* 0x000000000008781c */ /* 0x000fca0003f0f008 */
[----:B------:R-:W0:Y:S01]  /*2d310*/  @UP0 LDCU UR5, c[0x0][0x3f8] ;  /* 0x00007f00ff0507ac */ /* 0x000e220008000800 */
[----:B------:R-:W4:Y:S01]  /*2d320*/  @UP0 LDCU.64 UR14, c[0x0][0x458] ;  /* 0x00008b00ff0e07ac */ /* 0x000f220008000a00 */
[----:B0-----:R-:W-:Y:S01]  /*2d330*/  @UP0 UIMAD UR5, UR39, UR5, UR9 ;  /* 0x00000005270502a4 */ /* 0x001fe2000f8e0209 */
[----:B----4-:R-:W-:Y:S01]  /*2d340*/  MOV R2, UR14 ;  /* 0x0000000e00027c02 */ /* 0x010fe20008000f00 */
[----:B------:R-:W-:Y:S01]  /*2d350*/  IMAD.U32 R3, RZ, RZ, UR15 ;  /* 0x0000000fff037e24 */ /* 0x000fe2000f8e00ff */
[----:B--2---:R-:W-:-:S03]  /*2d360*/  R2UR UR7, R0 ;  /* 0x00000000000772ca */ /* 0x004fc600000e0000 */
[----:B------:R-:W-:-:S04]  /*2d370*/  IMAD.U32 R0, RZ, RZ, UR5 ;  /* 0x00000005ff007e24 */ /* 0x000fc8000f8e00ff */
[----:B------:R-:W-:-:S04]  /*2d380*/  @P0 IMAD R19, R0, 0xc0, R5 ;  /* 0x000000c000130824 */ /* 0x000fc800078e0205 */
[----:B------:R-:W-:-:S05]  /*2d390*/  @P0 IMAD.WIDE R2, R19, 0x4, R2 ;  /* 0x0000000413020825 */ /* 0x000fca00078e0202 */
[----:B------:R-:W2:Y:S01]  /*2d3a0*/  @P0 LDG.E.128 R28, desc[UR36][R2.64] ;  /* 0x00000024021c0981 */ /* 0x000ea2000c1e1d00 */
[----:B------:R-:W-:Y:S01]  /*2d3b0*/  UIMAD UR5, UR7, 0xc0, URZ ;  /* 0x000000c0070578a4 */ /* 0x000fe2000f8e02ff */
[----:B-----5:R-:W-:Y:S01]  /*2d3c0*/  FADD.FTZ R24, R24, R8 ;  /* 0x0000000818187221 */ /* 0x020fe20000010000 */
[----:B------:R-:W-:Y:S01]  /*2d3d0*/  FADD.FTZ R25, R25, R9 ;  /* 0x0000000919197221 */ /* 0x000fe20000010000 */
[----:B------:R-:W-:Y:S01]  /*2d3e0*/  FADD.FTZ R26, R26, R10 ;  /* 0x0000000a1a1a7221 */ /* 0x000fe20000010000 */
[----:B------:R-:W-:Y:S02]  /*2d3f0*/  FADD.FTZ R27, R27, R11 ;  /* 0x0000000b1b1b7221 */ /* 0x000fe40000010000 */
[----:B------:R-:W-:-:S04]  /*2d400*/  IMAD.U32 R19, RZ, RZ, UR5 ;  /* 0x00000005ff137e24 */ /* 0x000fc8000f8e00ff */
[----:B------:R-:W-:-:S04]  /*2d410*/  IMAD.WIDE R16, R19, 0x4, R16 ;  /* 0x0000000413107825 */ /* 0x000fc800078e0210 */
[----:B--2---:R-:W-:Y:S01]  /*2d420*/  @P0 FMUL.FTZ R24, R24, R28 ;  /* 0x0000001c18180220 */ /* 0x004fe20000410000 */
[----:B------:R-:W-:Y:S01]  /*2d430*/  @P0 FMUL.FTZ R25, R25, R29 ;  /* 0x0000001d19190220 */ /* 0x000fe20000410000 */
[----:B------:R-:W-:Y:S01]  /*2d440*/  @P0 FMUL.FTZ R26, R26, R30 ;  /* 0x0000001e1a1a0220 */ /* 0x000fe20000410000 */
[----:B------:R-:W-:-:S05]  /*2d450*/  @P0 FMUL.FTZ R27, R27, R31 ;  /* 0x0000001f1b1b0220 */ /* 0x000fca0000410000 */
[----:B------:R0:W-:Y:S02]  /*2d460*/  STG.E.128 desc[UR36][R16.64], R24 ;  /* 0x0000001810007986 */ /* 0x0001e4000c101d24 */
.L_x_1724:
[C---:B-1---5:R-:W-:Y:S01]  /*2d470*/  FFMA.FTZ R12, R7.reuse, R24, R12 ;  /* 0x00000018070c7223 */ /* 0x062fe2000001000c */
[C---:B------:R-:W-:Y:S01]  /*2d480*/  FFMA.FTZ R13, R7.reuse, R25, R13 ;  /* 0x00000019070d7223 */ /* 0x040fe2000001000d */
[C---:B------:R-:W-:Y:S01]  /*2d490*/  FFMA.FTZ R14, R7.reuse, R26, R14 ;  /* 0x0000001a070e7223 */ /* 0x040fe2000001000e */
[----:B------:R-:W-:-:S07]  /*2d4a0*/  FFMA.FTZ R15, R7, R27, R15 ;  /* 0x0000001b070f7223 */ /* 0x000fce000001000f */
.L_x_1701:
[----:B--2-4-:R-:W-:Y:S05]  /*2d4b0*/  BSYNC.RECONVERGENT B0 ;  /* 0x0000000000007941 */ /* 0x014fea0003800200 */
.L_x_1700:
[----:B------:R-:W-:Y:S01]  /*2d4c0*/  BAR.SYNC.DEFER_BLOCKING 0x0 ;  /* 0x0000000000007b1d */ /* 0x000fe20000010000 */
[----:B------:R-:W-:-:S13]  /*2d4d0*/  ISETP.GT.U32.AND P0, PT, R5, 0xbf, PT ;  /* 0x000000bf0500780c */ /* 0x000fda0003f04070 */
[----:B------:R-:W-:Y:S05]  /*2d4e0*/  @P0 EXIT ;  /* 0x000000000000094d */ /* 0x000fea0003800000 */
[----:B------:R-:W2:Y:S01]  /*2d4f0*/  S2UR UR5, SR_CgaCtaId ;  /* 0x00000000000579c3 */ /* 0x000ea20000008800 */
[----:B------:R-:W-:Y:S01]  /*2d500*/  UMOV UR4, 0x400 ;  /* 0x0000040000047882 */ /* 0x000fe20000000000 */
[----:B------:R-:W-:Y:S01]  /*2d510*/  LOP3.LUT R0, R4, 0x380, RZ, 0xc0, !PT ;  /* 0x0000038004007812 */ /* 0x000fe200078ec0ff */
[----:B------:R-:W-:Y:S01]  /*2d520*/  UIADD3 UR4, UPT, UPT, UR4, 0x840, URZ ;  /* 0x0000084004047890 */ /* 0x000fe2000fffe0ff */
[----:B------:R-:W-:Y:S01]  /*2d530*/  IMAD R20, R20, 0xc0, R5 ;  /* 0x000000c014147824 */ /* 0x000fe200078e0205 */
[----:B------:R-:W-:Y:S02]  /*2d540*/  ISETP.GT.U32.AND P1, PT, R4, 0x7f, PT ;  /* 0x0000007f0400780c */ /* 0x000fe40003f24070 */
[----:B------:R-:W-:Y:S02]  /*2d550*/  ISETP.NE.AND P0, PT, R0, 0x80, PT ;  /* 0x000000800000780c */ /* 0x000fe40003f05270 */
[C---:B------:R-:W-:Y:S02]  /*2d560*/  LOP3.LUT R0, R4.reuse, 0x3c0, RZ, 0xc0, !PT ;  /* 0x000003c004007812 */ /* 0x040fe400078ec0ff */
[----:B------:R-:W-:Y:S01]  /*2d570*/  ISETP.GT.U32.AND P2, PT, R4, 0x3f, PT ;  /* 0x0000003f0400780c */ /* 0x000fe20003f44070 */
[----:B--2---:R-:W-:-:S06]  /*2d580*/  ULEA UR4, UR5, UR4, 0x18 ;  /* 0x0000000405047291 */ /* 0x004fcc000f8ec0ff */
[----:B------:R-:W-:-:S05]  /*2d590*/  LEA R20, R20, UR4, 0x2 ;  /* 0x0000000414147c11 */ /* 0x000fca000f8e10ff */
[----:B------:R-:W-:Y:S01]  /*2d5a0*/  @!P0 STS.128 [R20+-0x600], R12 ;  /* 0xfffa000c14008388 */ /* 0x000fe20000000c00 */
[----:B------:R-:W-:Y:S01]  /*2d5b0*/  BAR.SYNC.DEFER_BLOCKING 0x0 ;  /* 0x0000000000007b1d */ /* 0x000fe20000010000 */
[----:B------:R-:W-:-:S05]  /*2d5c0*/  ISETP.NE.AND P0, PT, R0, 0x40, PT ;  /* 0x000000400000780c */ /* 0x000fca0003f05270 */
[----:B0-----:R-:W0:Y:S02]  /*2d5d0*/  @!P1 LDS.128 R8, [R20] ;  /* 0x0000000014089984 */ /* 0x001e240000000c00 */
[----:B0-----:R-:W-:Y:S01]  /*2d5e0*/  @!P1 FADD.FTZ R12, R12, R8 ;  /* 0x000000080c0c9221 */ /* 0x001fe20000010000 */
[----:B------:R-:W-:Y:S01]  /*2d5f0*/  @!P1 FADD.FTZ R13, R13, R9 ;  /* 0x000000090d0d9221 */ /* 0x000fe20000010000 */
[----:B------:R-:W-:Y:S01]  /*2d600*/  @!P1 FADD.FTZ R14, R14, R10 ;  /* 0x0000000a0e0e9221 */ /* 0x000fe20000010000 */
[----:B------:R-:W-:Y:S01]  /*2d610*/  @!P1 FADD.FTZ R15, R15, R11 ;  /* 0x0000000b0f0f9221 */ /* 0x000fe20000010000 */
[----:B------:R-:W-:Y:S06]  /*2d620*/  BAR.SYNC.DEFER_BLOCKING 0x0 ;  /* 0x0000000000007b1d */ /* 0x000fec0000010000 */
[----:B------:R0:W-:Y:S02]  /*2d630*/  @!P0 STS.128 [R20+-0x300], R12 ;  /* 0xfffd000c14008388 */ /* 0x0001e40000000c00 */
[----:B------:R-:W-:Y:S06]  /*2d640*/  BAR.SYNC.DEFER_BLOCKING 0x0 ;  /* 0x0000000000007b1d */ /* 0x000fec0000010000 */
[----:B------:R0:W2:Y:S02]  /*2d650*/  @!P2 LDS.128 R8, [R20] ;  /* 0x000000001408a984 */ /* 0x0000a40000000c00 */
[----:B------:R-:W-:Y:S06]  /*2d660*/  BAR.SYNC.DEFER_BLOCKING 0x0 ;  /* 0x0000000000007b1d */ /* 0x000fec0000010000 */
[----:B------:R-:W-:Y:S05]  /*2d670*/  @P2 EXIT ;  /* 0x000000000000294d */ /* 0x000fea0003800000 */
[----:B------:R-:W4:Y:S01]  /*2d680*/  LDCU UR4, c[0x0][0x478] ;  /* 0x00008f00ff0477ac */ /* 0x000f220008000800 */
[----:B0-2---:R-:W-:Y:S01]  /*2d690*/  @!P2 FADD.FTZ R12, R12, R8 ;  /* 0x000000080c0ca221 */ /* 0x005fe20000010000 */
[----:B------:R-:W-:Y:S01]  /*2d6a0*/  @!P2 FADD.FTZ R13, R13, R9 ;  /* 0x000000090d0da221 */ /* 0x000fe20000010000 */
[----:B------:R-:W-:Y:S01]  /*2d6b0*/  @!P2 FADD.FTZ R14, R14, R10 ;  /* 0x0000000a0e0ea221 */ /* 0x000fe20000010000 */
[----:B------:R-:W-:Y:S01]  /*2d6c0*/  @!P2 FADD.FTZ R15, R15, R11 ;  /* 0x0000000b0f0fa221 */ /* 0x000fe20000010000 */
[----:B----4-:R-:W-:-:S09]  /*2d6d0*/  UISETP.NE.AND UP0, UPT, UR4, 0x2, UPT ;  /* 0x000000020400788c */ /* 0x010fd2000bf05270 */
[----:B------:R-:W-:Y:S05]  /*2d6e0*/  BRA.U UP0, `(.L_x_1725) ;  /* 0x00000001007c7547 */ /* 0x000fea000b800000 */
[----:B-----5:R-:W0:Y:S01]  /*2d6f0*/  LDC.64 R2, c[0x0][0x470] ;  /* 0x00011c00ff027b82 */ /* 0x020e220000000a00 */
[----:B------:R-:W2:Y:S01]  /*2d700*/  LDCU.64 UR4, c[0x0][0x380] ;  /* 0x00007000ff0477ac */ /* 0x000ea20008000a00 */
[----:B0-----:R-:W4:Y:S01]  /*2d710*/  LDG.E R2, desc[UR36][R2.64] ;  /* 0x0000002402027981 */ /* 0x001f22000c1e1900 */
[----:B------:R-:W-:Y:S01]  /*2d720*/  IADD3 R6, PT, PT, R5, UR6, RZ ;  /* 0x0000000605067c10 */ /* 0x000fe2000fffe0ff */
[C---:B----4-:R-:W-:Y:S01]  /*2d730*/  FMUL.FTZ R14, R2.reuse, R14 ;  /* 0x0000000e020e7220 */ /* 0x050fe20000410000 */
[C---:B------:R-:W-:Y:S01]  /*2d740*/  FMUL.FTZ R15, R2.reuse, R15 ;  /* 0x0000000f020f7220 */ /* 0x040fe20000410000 */
[C---:B------:R-:W-:Y:S01]  /*2d750*/  FMUL.FTZ R13, R2.reuse, R13 ;  /* 0x0000000d020d7220 */ /* 0x040fe20000410000 */
[----:B------:R-:W-:-:S03]  /*2d760*/  FMUL.FTZ R12, R2, R12 ;  /* 0x0000000c020c7220 */ /* 0x000fc60000410000 */
[----:B------:R-:W0:Y:S08]  /*2d770*/  F2I.S8.NTZ R14, R14 ;  /* 0x0000000e000e7305 */ /* 0x000e300000202100 */
[----:B------:R-:W4:Y:S01]  /*2d780*/  F2I.S8.NTZ R15, R15 ;  /* 0x0000000f000f7305 */ /* 0x000f220000202100 */
[----:B0-----:R-:W-:-:S07]  /*2d790*/  PRMT R0, R14, 0x8880, RZ ;  /* 0x000088800e007816 */ /* 0x001fce00000000ff */
[----:B------:R-:W0:Y:S01]  /*2d7a0*/  F2I.S8.NTZ R13, R13 ;  /* 0x0000000d000d7305 */ /* 0x000e220000202100 */
[----:B------:R-:W-:Y:S02]  /*2d7b0*/  PRMT R0, R0, 0x7710, RZ ;  /* 0x0000771000007816 */ /* 0x000fe400000000ff */
[----:B----4-:R-:W-:-:S05]  /*2d7c0*/  PRMT R3, R15, 0x8880, RZ ;  /* 0x000088800f037816 */ /* 0x010fca00000000ff */
[----:B------:R-:W4:Y:S01]  /*2d7d0*/  F2I.S8.NTZ R12, R12 ;  /* 0x0000000c000c7305 */ /* 0x000f220000202100 */
[----:B------:R-:W-:Y:S01]  /*2d7e0*/  IMAD.U32 R2, R0, 0x10000, RZ ;  /* 0x0001000000027824 */ /* 0x000fe200078e00ff */
[----:B------:R-:W-:-:S04]  /*2d7f0*/  PRMT R0, R3, 0x7710, RZ ;  /* 0x0000771003007816 */ /* 0x000fc800000000ff */
[----:B------:R-:W-:Y:S02]  /*2d800*/  LOP3.LUT R3, R2, 0xff0000, RZ, 0xc0, !PT ;  /* 0x00ff000002037812 */ /* 0x000fe400078ec0ff */
[----:B0-----:R-:W-:-:S03]  /*2d810*/  PRMT R13, R13, 0x8880, RZ ;  /* 0x000088800d0d7816 */ /* 0x001fc600000000ff */
[----:B------:R-:W-:Y:S01]  /*2d820*/  IMAD R3, R0, 0x1000000, R3 ;  /* 0x0100000000037824 */ /* 0x000fe200078e0203 */
[----:B------:R-:W-:Y:S02]  /*2d830*/  PRMT R2, R13, 0x7710, RZ ;  /* 0x000077100d027816 */ /* 0x000fe400000000ff */
[----:B----4-:R-:W-:-:S04]  /*2d840*/  PRMT R4, R12, 0x8880, RZ ;  /* 0x000088800c047816 */ /* 0x010fc800000000ff */
[----:B------:R-:W-:Y:S02]  /*2d850*/  PRMT R0, R4, 0x7710, RZ ;  /* 0x0000771004007816 */ /* 0x000fe400000000ff */
[----:B------:R-:W-:Y:S02]  /*2d860*/  LOP3.LUT R4, R2, 0xff, RZ, 0xc0, !PT ;  /* 0x000000ff02047812 */ /* 0x000fe400078ec0ff */
[----:B------:R-:W-:Y:S02]  /*2d870*/  LOP3.LUT R5, R0, 0xff, RZ, 0xc0, !PT ;  /* 0x000000ff00057812 */ /* 0x000fe400078ec0ff */
[----:B--2---:R-:W-:Y:S01]  /*2d880*/  IADD3 R2, P0, PT, R6, UR4, RZ ;  /* 0x0000000406027c10 */ /* 0x004fe2000ff1e0ff */
[----:B------:R-:W-:-:S03]  /*2d890*/  IMAD R4, R4, 0x100, R3 ;  /* 0x0000010004047824 */ /* 0x000fc600078e0203 */
[----:B------:R-:W-:Y:S01]  /*2d8a0*/  LEA.HI.X.SX32 R3, R6, UR5, 0x1, P0 ;  /* 0x0000000506037c11 */ /* 0x000fe200080f0eff */
[----:B------:R-:W-:-:S05]  /*2d8b0*/  IMAD.IADD R5, R4, 0x1, R5 ;  /* 0x0000000104057824 */ /* 0x000fca00078e0205 */
[----:B------:R-:W-:Y:S01]  /*2d8c0*/  STG.E desc[UR36][R2.64], R5 ;  /* 0x0000000502007986 */ /* 0x000fe2000c101924 */
[----:B------:R-:W-:Y:S05]  /*2d8d0*/  EXIT ;  /* 0x000000000000794d */ /* 0x000fea0003800000 */
.L_x_1725:
[----:B-----5:R-:W0:Y:S01]  /*2d8e0*/  LDC.64 R2, c[0x0][0x380] ;  /* 0x0000e000ff027b82 */ /* 0x020e220000000a00 */
[----:B------:R-:W-:-:S04]  /*2d8f0*/  VIADD R5, R5, UR6 ;  /* 0x0000000605057c36 */ /* 0x000fc80008000000 */
[----:B0-----:R-:W-:-:S05]  /*2d900*/  IMAD.WIDE R2, R5, 0x4, R2 ;  /* 0x0000000405027825 */ /* 0x001fca00078e0202 */
[----:B------:R-:W-:Y:S01]  /*2d910*/  STG.E.128 desc[UR36][R2.64], R12 ;  /* 0x0000000c02007986 */ /* 0x000fe2000c101d24 */
[----:B------:R-:W-:Y:S05]  /*2d920*/  EXIT ;  /* 0x000000000000794d */ /* 0x000fea0003800000 */
.L_x_1726:
        /* <DEDUP_REMOVED lines=13> */
.L_x_5595:


//--------------------- .text._ZN4mmha33masked_multihead_attention_kernelIfLi192ELi256ELi2ELi64ELi128ELb1ELb1EEEv26Multihead_attention_paramsIT_XT5_EE --------------------------
	.section	.text._ZN4mmha33masked_multihead_attention_kernelIfLi192ELi256ELi2ELi64ELi128ELb1ELb1EEEv26Multihead_attention_paramsIT_XT5_EE,"ax",@progbits
	.align	128
        .global         _ZN4mmha33masked_multihead_attention_kernelIfLi192ELi256ELi2ELi64ELi128ELb1ELb1EEEv26Multihead_attention_paramsIT_XT5_EE
        .type           _ZN4mmha33masked_multihead_attention_kernelIfLi192ELi256ELi2ELi64ELi128ELb1ELb1EEEv26Multihead_attention_paramsIT_XT5_EE,@function
        .size           _ZN4mmha33masked_multihead_attention_kernelIfLi192ELi256ELi2ELi64ELi128ELb1ELb1EEEv26Multihead_attention_paramsIT_XT5_EE,(.L_x_5596 - _ZN4mmha33masked_multihead_attention_kernelIfLi192ELi256ELi2ELi64ELi128ELb1ELb1EEEv26Multihead_attention_paramsIT_XT5_EE)
        .other          _ZN4mmha33masked_multihead_attention_kernelIfLi192ELi256ELi2ELi64ELi128ELb1ELb1EEEv26Multihead_attention_paramsIT_XT5_EE,@"STO_CUDA_ENTRY STV_DEFAULT"
_ZN4mmha33masked_multihead_attention_kernelIfLi192ELi256ELi2ELi64ELi128ELb1ELb1EEEv26Multihead_attention_paramsIT_XT5_EE:
.text._ZN4mmha33masked_multihead_attention_kernelIfLi192ELi256ELi2ELi64ELi128ELb1ELb1EEEv26Multihead_attention_paramsIT_XT5_EE:
        /* <DEDUP_REMOVED lines=13> */
.L_x_1727:
[----:B------:R-:W1:Y:S01]  /*00d0*/  LDC.64 R2, c[0x0][0x498] ;  /* 0x00012600ff027b82 */ /* 0x000e620000000a00 */
[----:B------:R-:W2:Y:S01]  /*00e0*/  LDCU UR8, c[0x0][0x3f0] ;  /* 0x00007e00ff0877ac */ /* 0x000ea20008000800 */
[----:B------:R-:W-:Y:S01]  /*00f0*/  IABS R6, R17 ;  /* 0x0000001100067213 */ /* 0x000fe20000000000 */
[----:B------:R-:W-:Y:S01]  /*0100*/  UMOV UR4, URZ ;  /* 0x000000ff00047c82 */ /* 0x000fe20008000000 */
[----:B------:R-:W3:Y:S01]  /*0110*/  LDCU UR11, c[0x0][0x40c] ;  /* 0x00008180ff0b77ac */ /* 0x000ee20008000800 */
[----:B------:R-:W4:Y:S03]  /*0120*/  S2R R22, SR_TID.X ;  /* 0x0000000000167919 */ /* 0x000f260000002100 */
[----:B------:R-:W-:Y:S08]  /*0130*/  S2UR UR45, SR_CTAID.X ;  /* 0x00000000002d79c3 */ /* 0x000ff00000002500 */
[----:B------:R-:W3:Y:S01]  /*0140*/  LDC.64 R18, c[0x0][0x418] ;  /* 0x00010600ff127b82 */ /* 0x000ee20000000a00 */
[----:B--2---:R-:W-:-:S02]  /*0150*/  IMAD.U32 R0, RZ, RZ, UR8 ;  /* 0x00000008ff007e24 */ /* 0x004fc4000f8e00ff */
[----:B-1----:R-:W-:-:S03]  /*0160*/  IMAD.WIDE.U32 R2, R17, 0x4, R2 ;  /* 0x0000000411027825 */ /* 0x002fc600078e0002 */
[----:B------:R-:W-:Y:S02]  /*0170*/  IABS R5, R0 ;  /* 0x0000000000057213 */ /* 0x000fe40000000000 */
[----:B0-----:R0:W2:Y:S02]  /*0180*/  LDG.E R9, desc[UR36][R2.64] ;  /* 0x0000002402097981 */ /* 0x0010a4000c1e1900 */
[----:B------:R-:W1:Y:S08]  /*0190*/  I2F.RP R0, R5 ;  /* 0x0000000500007306 */ /* 0x000e700000209400 */
[----:B-1----:R-:W1:Y:S02]  /*01a0*/  MUFU.RCP R0, R0 ;  /* 0x0000000000007308 */ /* 0x002e640000001000 */
[----:B-1----:R-:W-:-:S06]  /*01b0*/  VIADD R4, R0, 0xffffffe ;  /* 0x0ffffffe00047836 */ /* 0x002fcc0000000000 */
[----:B------:R-:W1:Y:S01]  /*01c0*/  F2I.FTZ.U32.TRUNC.NTZ R4, R4 ;  /* 0x0000000400047305 */ /* 0x000e62000021f000 */
[----:B------:R-:W-:Y:S02]  /*01d0*/  R2UR UR9, R5 ;  /* 0x00000000050972ca */ /* 0x000fe400000e0000 */
[----:B------:R-:W-:Y:S02]  /*01e0*/  R2UR UR7, R6 ;  /* 0x00000000060772ca */ /* 0x000fe400000e0000 */
[----:B------:R-:W4:Y:S01]  /*01f0*/  LDC.64 R6, c[0x0][0x460] ;  /* 0x00011800ff067b82 */ /* 0x000f220000000a00 */
[----:B-1----:R-:W-:-:S13]  /*0200*/  R2UR UR5, R4 ;  /* 0x00000000040572ca */ /* 0x002fda00000e0000 */
[----:B------:R-:W-:-:S04]  /*0210*/  UIADD3 UR6, UPT, UPT, URZ, -UR5, URZ ;  /* 0x80000005ff067290 */ /* 0x000fc8000fffe0ff */
[----:B------:R-:W-:-:S04]  /*0220*/  UIMAD UR6, UR6, UR9, URZ ;  /* 0x00000009060672a4 */ /* 0x000fc8000f8e02ff */
[----:B------:R-:W-:-:S04]  /*0230*/  UIMAD.WIDE.U32 UR4, UR5, UR6, UR4 ;  /* 0x00000006050472a5 */ /* 0x000fc8000f8e0004 */
[----:B------:R-:W-:Y:S01]  /*0240*/  UIMAD.WIDE.U32 UR4, UR5, UR7, URZ ;  /* 0x00000007050472a5 */ /* 0x000fe2000f8e00ff */
[----:B------:R-:W-:-:S06]  /*0250*/  R2UR UR10, R5 ;  /* 0x00000000050a72ca */ /* 0x000fcc00000e0000 */
[----:B------:R-:W-:Y:S02]  /*0260*/  UMOV UR6, UR5 ;  /* 0x0000000500067c82 */ /* 0x000fe40008000000 */
[----:B------:R-:W-:Y:S01]  /*0270*/  UIADD3 UR4, UPT, UPT, -UR6, URZ, URZ ;  /* 0x000000ff06047290 */ /* 0x000fe2000fffe1ff */
[----:B----4-:R-:W-:-:S03]  /*0280*/  ISETP.NE.U32.AND P0, PT, R6, RZ, PT ;  /* 0x000000ff0600720c */ /* 0x010fc60003f05070 */
[----:B------:R-:W-:Y:S01]  /*0290*/  UIMAD UR4, UR9, UR4, UR7 ;  /* 0x00000004090472a4 */ /* 0x000fe2000f8e0207 */
[----:B------:R-:W-:-:S03]  /*02a0*/  ISETP.NE.AND.EX P0, PT, R7, RZ, PT, P0 ;  /* 0x000000ff0700720c */ /* 0x000fc60003f05300 */
[----:B------:R-:W-:-:S11]  /*02b0*/  UISETP.GT.U32.AND UP1, UPT, UR10, UR4, UPT ;  /* 0x000000040a00728c */ /* 0x000fd6000bf24070 */
[----:B------:R-:W-:Y:S01]  /*02c0*/  @!UP1 UIADD3 UR4, UPT, UPT, UR4, -UR9, URZ ;  /* 0x8000000904049290 */ /* 0x000fe2000fffe0ff */
[----:B------:R-:W-:Y:S01]  /*02d0*/  VOTEU.ANY UP0, P0 ;  /* 0x0000000000ff7886 */ /* 0x000fe20000000100 */
[----:B---3--:R-:W-:Y:S02]  /*02e0*/  UISETP.EQ.AND UP3, UPT, UR11, URZ, UP0 ;  /* 0x000000ff0b00728c */ /* 0x008fe40008762270 */
[----:B------:R-:W-:Y:S01]  /*02f0*/  UISETP.GE.U32.AND UP0, UPT, UR4, UR10, UPT ;  /* 0x0000000a0400728c */ /* 0x000fe2000bf06070 */
[----:B------:R-:W1:Y:S01]  /*0300*/  LDCU UR10, c[0x0][0x3f4] ;  /* 0x00007e80ff0a77ac */ /* 0x000e620008000800 */
[----:B------:R-:W3:Y:S01]  /*0310*/  S2UR UR5, SR_CTAID.Y ;  /* 0x00000000000579c3 */ /* 0x000ee20000002600 */
[----:B-1----:R-:W-:-:S05]  /*0320*/  IMAD.U32 R15, RZ, RZ, UR10 ;  /* 0x0000000aff0f7e24 */ /* 0x002fca000f8e00ff */
[----:B------:R-:W-:-:S04]  /*0330*/  IABS R0, R15 ;  /* 0x0000000f00007213 */ /* 0x000fc80000000000 */
[----:B------:R-:W-:-:S13]  /*0340*/  R2UR UR9, R0 ;  /* 0x00000000000972ca */ /* 0x000fda00000e0000 */
[----:B------:R-:W1:Y:S01]  /*0350*/  I2F.RP R0, UR9 ;  /* 0x0000000900007d06 */ /* 0x000e620008209400 */
[----:B---3--:R-:W-:Y:S02]  /*0360*/  ULOP3.LUT UR4, UR5, UR8, URZ, 0x3c, !UPT ;  /* 0x0000000805047292 */ /* 0x008fe4000f8e3cff */
[----:B------:R-:W-:-:S05]  /*0370*/  @!UP1 UIADD3 UR6, UPT, UPT, UR6, 0x1, URZ ;  /* 0x0000000106069890 */ /* 0x000fca000fffe0ff */
[----:B-1----:R-:W1:Y:S01]  /*0380*/  MUFU.RCP R0, R0 ;  /* 0x0000000000007308 */ /* 0x002e620000001000 */
[----:B------:R-:W-:-:S03]  /*0390*/  UISETP.GE.AND UP2, UPT, UR4, URZ, UPT ;  /* 0x000000ff0400728c */ /* 0x000fc6000bf46270 */
[----:B------:R-:W3:Y:S01]  /*03a0*/  @UP3 LDCU.64 UR4, c[0x0][0x460] ;  /* 0x00008c00ff0437ac */ /* 0x000ee20008000a00 */
[----:B------:R-:W-:Y:S02]  /*03b0*/  @UP0 UIADD3 UR6, UPT, UPT, UR6, 0x1, URZ ;  /* 0x0000000106060890 */ /* 0x000fe4000fffe0ff */
[----:B------:R-:W-:Y:S01]  /*03c0*/  UISETP.NE.AND UP0, UPT, UR8, URZ, UPT ;  /* 0x000000ff0800728c */ /* 0x000fe2000bf05270 */
[----:B-1----:R-:W-:-:S04]  /*03d0*/  VIADD R4, R0, 0xffffffe ;  /* 0x0ffffffe00047836 */ /* 0x002fc80000000000 */
[----:B------:R-:W-:Y:S02]  /*03e0*/  UMOV UR41, UR6 ;  /* 0x0000000600297c82 */ /* 0x000fe40008000000 */
[----:B------:R-:W-:Y:S01]  /*03f0*/  @!UP2 UIADD3 UR41, UPT, UPT, -UR41, URZ, URZ ;  /* 0x000000ff2929a290 */ /* 0x000fe2000fffe1ff */
[----:B------:R-:W1:Y:S03]  /*0400*/  F2I.FTZ.U32.TRUNC.NTZ R4, R4 ;  /* 0x0000000400047305 */ /* 0x000e66000021f000 */
[----:B------:R-:W-:Y:S01]  /*0410*/  @!UP0 ULOP3.LUT UR41, URZ, UR8, URZ, 0x33, !UPT ;  /* 0x00000008ff298292 */ /* 0x000fe2000f8e33ff */
[----:B------:R-:W-:-:S03]  /*0420*/  PLOP3.LUT P0, PT, PT, PT, UP3, 0x80, 0x8 ;  /* 0x000000000008781c */ /* 0x000fc60003f0f038 */
[----:B---3--:R-:W-:-:S06]  /*0430*/  @UP3 UIMAD.WIDE UR4, UR41, 0x4, UR4 ;  /* 0x00000004290438a5 */ /* 0x008fcc000f8e0204 */
[----:B0-----:R-:W-:Y:S02]  /*0440*/  IMAD.U32 R3, RZ, RZ, UR5 ;  /* 0x00000005ff037e24 */ /* 0x001fe4000f8e00ff */
[----:B------:R-:W-:Y:S01]  /*0450*/  IMAD.U32 R2, RZ, RZ, UR4 ;  /* 0x00000004ff027e24 */ /* 0x000fe2000f8e00ff */
[----:B-1----:R-:W-:-:S04]  /*0460*/  R2UR UR5, R4 ;  /* 0x00000000040572ca */ /* 0x002fc800000e0000 */
[----:B------:R0:W5:Y:S01]  /*0470*/  @P0 LDG.E R8, desc[UR36][R2.64] ;  /* 0x0000002402080981 */ /* 0x000162000c1e1900 */
[----:B------:R-:W-:-:S08]  /*0480*/  UMOV UR4, URZ ;  /* 0x000000ff00047c82 */ /* 0x000fd00008000000 */
[----:B------:R-:W-:-:S04]  /*0490*/  UIADD3 UR6, UPT, UPT, URZ, -UR5, URZ ;  /* 0x80000005ff067290 */ /* 0x000fc8000fffe0ff */
[----:B------:R-:W-:-:S04]  /*04a0*/  UIMAD UR6, UR6, UR9, URZ ;  /* 0x00000009060672a4 */ /* 0x000fc8000f8e02ff */
[----:B------:R-:W-:Y:S01]  /*04b0*/  UIMAD.WIDE.U32 UR4, UR5, UR6, UR4 ;  /* 0x00000006050472a5 */ /* 0x000fe2000f8e0004 */
[----:B------:R-:W1:Y:S06]  /*04c0*/  S2UR UR7, SR_CTAID.Y ;  /* 0x00000000000779c3 */ /* 0x000e6c0000002600 */
[----:B------:R-:W1:Y:S01]  /*04d0*/  LDCU UR6, c[0x0][0x3f8] ;  /* 0x00007f00ff0677ac */ /* 0x000e620008000800 */
[----:B--2---:R-:W-:-:S13]  /*04e0*/  R2UR UR43, R9 ;  /* 0x00000000092b72ca */ /* 0x004fda00000e0000 */
[----:B------:R-:W-:-:S06]  /*04f0*/  UIADD3 UR44, UPT, UPT, UR43, -0x1, URZ ;  /* 0xffffffff2b2c7890 */ /* 0x000fcc000fffe0ff */
[----:B0-----:R-:W-:-:S04]  /*0500*/  IABS R2, UR44 ;  /* 0x0000002c00027c13 */ /* 0x001fc80008000000 */
[----:B------:R-:W-:-:S13]  /*0510*/  R2UR UR40, R2 ;  /* 0x00000000022872ca */ /* 0x000fda00000e0000 */
[----:B------:R-:W-:-:S04]  /*0520*/  UIMAD.WIDE.U32 UR4, UR5, UR40, URZ ;  /* 0x00000028050472a5 */ /* 0x000fc8000f8e00ff */
[----:B------:R-:W-:-:S04]  /*0530*/  UIADD3 UR4, UPT, UPT, -UR5, URZ, URZ ;  /* 0x000000ff05047290 */ /* 0x000fc8000fffe1ff */
[----:B------:R-:W-:-:S03]  /*0540*/  UIMAD UR40, UR9, UR4, UR40 ;  /* 0x00000004092872a4 */ /* 0x000fc6000f8e0228 */
[----:B------:R-:W0:Y:S01]  /*0550*/  LDCU UR5, c[0x0][0x3e8] ;  /* 0x00007d00ff0577ac */ /* 0x000e220008000800 */
[----:B------:R-:W-:Y:S01]  /*0560*/  UISETP.GT.U32.AND UP0, UPT, UR9, UR40, UPT ;  /* 0x000000280900728c */ /* 0x000fe2000bf04070 */
[----:B------:R-:W-:Y:S01]  /*0570*/  ISETP.GT.U32.AND P4, PT, R22, 0x2f, PT ;  /* 0x0000002f1600780c */ /* 0x000fe20003f84070 */
[----:B------:R-:W-:-:S09]  /*0580*/  UP2UR UR42, UPR, URZ, 0x8 ;  /* 0x00000008ff2a7883 */ /* 0x000fd20008000000 */
[----:B------:R-:W-:Y:S02]  /*0590*/  @!UP0 UIADD3 UR40, UPT, UPT, UR40, -UR9, URZ ;  /* 0x8000000928288290 */ /* 0x000fe4000fffe0ff */
[----:B0-----:R-:W-:Y:S02]  /*05a0*/  UISETP.NE.AND UP1, UPT, UR5, URZ, UPT ;  /* 0x000000ff0500728c */ /* 0x001fe4000bf25270 */
[----:B------:R-:W-:Y:S02]  /*05b0*/  UISETP.GT.U32.AND UP2, UPT, UR9, UR40, UPT ;  /* 0x000000280900728c */ /* 0x000fe4000bf44070 */
[----:B------:R-:W-:Y:S02]  /*05c0*/  UISETP.GE.AND UP3, UPT, UR44, URZ, UPT ;  /* 0x000000ff2c00728c */ /* 0x000fe4000bf66270 */
[----:B------:R-:W-:Y:S02]  /*05d0*/  UISETP.NE.AND UP0, UPT, UR10, URZ, UPT ;  /* 0x000000ff0a00728c */ /* 0x000fe4000bf05270 */
[----:B-1----:R-:W-:-:S03]  /*05e0*/  UIMAD UR4, UR7, UR6, UR45 ;  /* 0x00000006070472a4 */ /* 0x002fc6000f8e022d */
[----:B------:R-:W-:Y:S02]  /*05f0*/  @UP1 UIMAD UR5, UR7, UR5, URZ ;  /* 0x00000005070512a4 */ /* 0x000fe4000f8e02ff */
[----:B------:R-:W-:Y:S01]  /*0600*/  @!UP2 UIADD3 UR40, UPT, UPT, UR40, -UR9, URZ ;  /* 0x800000092828a290 */ /* 0x000fe2000fffe0ff */
[----:B------:R-:W-:Y:S01]  /*0610*/  BSSY.RECONVERGENT B0, `(.L_x_1728) ;  /* 0x000001f000007945 */ /* 0x000fe20003800200 */
[----:B------:R-:W-:Y:S02]  /*0620*/  @!UP1 UIMAD UR8, UR4, 0xc0, URZ ;  /* 0x000000c0040898a4 */ /* 0x000fe4000f8e02ff */
[----:B------:R-:W-:Y:S01]  /*0630*/  @!UP3 UIADD3 UR40, UPT, UPT, -UR40, URZ, URZ ;  /* 0x000000ff2828b290 */ /* 0x000fe2000fffe1ff */
[----:B------:R-:W-:Y:S01]  /*0640*/  UMOV UR38, URZ ;  /* 0x000000ff00267c82 */ /* 0x000fe20008000000 */
[----:B------:R-:W-:Y:S02]  /*0650*/  @UP1 UIMAD UR8, UR45, 0xc0, UR5 ;  /* 0x000000c02d0818a4 */ /* 0x000fe4000f8e0205 */
[----:B------:R-:W-:-:S02]  /*0660*/  UIMAD UR41, UR41, UR6, URZ ;  /* 0x00000006292972a4 */ /* 0x000fc4000f8e02ff */
[----:B------:R-:W-:Y:S01]  /*0670*/  @!UP0 ULOP3.LUT UR40, URZ, UR10, URZ, 0x33, !UPT ;  /* 0x0000000aff288292 */ /* 0x000fe2000f8e33ff */
[----:B------:R-:W-:Y:S02]  /*0680*/  CS2R R30, SRZ ;  /* 0x00000000001e7805 */ /* 0x000fe4000001ff00 */
[----:B------:R-:W-:Y:S01]  /*0690*/  CS2R R28, SRZ ;  /* 0x00000000001c7805 */ /* 0x000fe2000001ff00 */
[----:B------:R-:W-:Y:S01]  /*06a0*/  IMAD.SHL.U32 R0, R22, 0x4, RZ ;  /* 0x0000000416007824 */ /* 0x000fe200078e00ff */
[----:B------:R-:W-:Y:S07]  /*06b0*/  @P4 BRA `(.L_x_1729) ;  /* 0x0000000000504947 */ /* 0x000fee0003800000 */
        /* <DEDUP_REMOVED lines=20> */
.L_x_1729:
[----:B------:R-:W-:Y:S05]  /*0800*/  BSYNC.RECONVERGENT B0 ;  /* 0x0000000000007941 */ /* 0x000fea0003800200 */
.L_x_1728:
[----:B------:R-:W1:Y:S01]  /*0810*/  LDCU.64 UR12, c[0x0][0x3a0] ;  /* 0x00007400ff0c77ac */ /* 0x000e620008000a00 */
[----:B------:R-:W-:Y:S01]  /*0820*/  ISETP.NE.U32.AND P0, PT, R18, RZ, PT ;  /* 0x000000ff1200720c */ /* 0x000fe20003f05070 */
[----:B------:R-:W2:Y:S01]  /*0830*/  S2R R13, SR_CTAID.X ;  /* 0x00000000000d7919 */ /* 0x000ea20000002500 */
[----:B------:R-:W3:Y:S01]  /*0840*/  @!P4 LDC.64 R2, c[0x0][0x3b8] ;  /* 0x0000ee00ff02cb82 */ /* 0x000ee20000000a00 */
[----:B------:R-:W4:Y:S01]  /*0850*/  LDCU.64 UR8, c[0x0][0x390] ;  /* 0x00007200ff0877ac */ /* 0x000f220008000a00 */
[----:B------:R-:W-:Y:S02]  /*0860*/  ISETP.NE.AND.EX P0, PT, R19, RZ, PT, P0 ;  /* 0x000000ff1300720c */ /* 0x000fe40003f05300 */
[----:B------:R-:W-:Y:S02]  /*0870*/  CS2R R34, SRZ ;  /* 0x0000000000227805 */ /* 0x000fe4000001ff00 */
[----:B------:R-:W-:Y:S01]  /*0880*/  CS2R R32, SRZ ;  /* 0x0000000000207805 */ /* 0x000fe2000001ff00 */
[----:B------:R-:W-:-:S02]  /*0890*/  UISETP.NE.AND UP0, UPT, UR42, URZ, UPT ;  /* 0x000000ff2a00728c */ /* 0x000fc4000bf05270 */
[----:B------:R-:W-:-:S04]  /*08a0*/  UIMAD UR46, UR4, 0xc0, URZ ;  /* 0x000000c0042e78a4 */ /* 0x000fc8000f8e02ff */
[----:B------:R-:W-:Y:S02]  /*08b0*/  PLOP3.LUT P5, PT, PT, PT, UP0, 0x80, 0x8 ;  /* 0x000000000008781c */ /* 0x000fe40003faf008 */
[----:B------:R-:W-:Y:S02]  /*08c0*/  PLOP3.LUT P2, PT, PT, PT, UP0, 0x40, 0x4 ;  /* 0x000000000004781c */ /* 0x000fe40003f4e808 */
[----:B-1----:R-:W-:Y:S01]  /*08d0*/  ISETP.NE.U32.AND P3, PT, RZ, UR12, PT ;  /* 0x0000000cff007c0c */ /* 0x002fe2000bf65070 */
[----:B------:R-:W1:Y:S01]  /*08e0*/  @P0 LDC.64 R10, c[0x0][0x418] ;  /* 0x00010600ff0a0b82 */ /* 0x000e620000000a00 */
[----:B------:R-:W-:Y:S02]  /*08f0*/  ISETP.GT.U32.OR P2, PT, R22, 0x3f, P2 ;  /* 0x0000003f1600780c */ /* 0x000fe40001744470 */
[----:B------:R-:W-:Y:S02]  /*0900*/  ISETP.NE.AND.EX P3, PT, RZ, UR13, PT, P3 ;  /* 0x0000000dff007c0c */ /* 0x000fe4000bf65330 */
[----:B----4-:R-:W-:-:S02]  /*0910*/  ISETP.NE.U32.AND P1, PT, RZ, UR8, PT ;  /* 0x00000008ff007c0c */ /* 0x010fc4000bf25070 */
[C---:B------:R-:W-:Y:S02]  /*0920*/  ISETP.GT.U32.OR P3, PT, R22.reuse, 0x2f, !P3 ;  /* 0x0000002f1600780c */ /* 0x040fe40005f64470 */
[----:B------:R-:W-:Y:S02]  /*0930*/  ISETP.NE.AND.EX P1, PT, RZ, UR9, PT, P1 ;  /* 0x00000009ff007c0c */ /* 0x000fe4000bf25310 */
[----:B------:R-:W-:Y:S02]  /*0940*/  ISETP.NE.OR P3, PT, RZ, UR11, P3 ;  /* 0x0000000bff007c0c */ /* 0x000fe40009f65670 */
[----:B------:R-:W-:Y:S01]  /*0950*/  ISETP.GT.U32.OR P1, PT, R22, 0x2f, !P1 ;  /* 0x0000002f1600780c */ /* 0x000fe20004f24470 */
[----:B------:R-:W-:Y:S01]  /*0960*/  VOTEU.ALL UP0, P2 ;  /* 0x0000000000ff7886 */ /* 0x000fe20001000000 */
[----:B-----5:R-:W-:Y:S01]  /*0970*/  @P5 R2UR UR38, R8 ;  /* 0x00000000082652ca */ /* 0x020fe200000e0000 */
[----:B------:R-:W-:Y:S02]  /*0980*/  @!P4 IMAD R8, R22, R15, UR44 ;  /* 0x0000002c1608ce24 */ /* 0x000fe4000f8e020f */
[----:B--2---:R-:W-:-:S02]  /*0990*/  IMAD R13, R13, 0xc0, R0 ;  /* 0x000000c00d0d7824 */ /* 0x004fc400078e0200 */
[----:B------:R-:W-:Y:S02]  /*09a0*/  @!P4 IMAD.SHL.U32 R12, R8, 0x4, RZ ;  /* 0x00000004080cc824 */ /* 0x000fe400078e00ff */
[----:B------:R-:W2:Y:S02]  /*09b0*/  @!P2 LDC.64 R8, c[0x0][0x450] ;  /* 0x00011400ff08ab82 */ /* 0x000ea40000000a00 */
[----:B------:R-:W-:Y:S01]  /*09c0*/  @!P4 IMAD R15, R15, UR46, R12 ;  /* 0x0000002e0f0fcc24 */ /* 0x000fe2000f8e020c */
[----:B------:R-:W-:Y:S01]  /*09d0*/  CS2R R26, SRZ ;  /* 0x00000000001a7805 */ /* 0x000fe2000001ff00 */
[----:B-1----:R-:W-:Y:S02]  /*09e0*/  @P0 IMAD.WIDE.U32 R10, R17, 0x4, R10 ;  /* 0x00000004110a0825 */ /* 0x002fe400078e000a */
[----:B------:R-:W-:Y:S02]  /*09f0*/  @!UP0 UIMAD UR4, UR38, UR6, URZ ;  /* 0x00000006260482a4 */ /* 0x000fe4000f8e02ff */
[----:B------:R-:W1:Y:S01]  /*0a00*/  @!P3 LDC.64 R6, c[0x0][0x3a0] ;  /* 0x0000e800ff06bb82 */ /* 0x000e620000000a00 */
[----:B---3--:R-:W-:-:S07]  /*0a10*/  @!P4 IMAD.WIDE R2, R15, 0x4, R2 ;  /* 0x000000040f02c825 */ /* 0x008fce00078e0202 */
[----:B0-----:R-:W0:Y:S01]  /*0a20*/  @!P1 LDC.64 R4, c[0x0][0x390] ;  /* 0x0000e400ff049b82 */ /* 0x001e220000000a00 */
[----:B------:R-:W-:Y:S01]  /*0a30*/  IMAD.U32 R12, RZ, RZ, UR4 ;  /* 0x00000004ff0c7e24 */ /* 0x000fe2000f8e00ff */
[----:B------:R-:W-:Y:S02]  /*0a40*/  CS2R R24, SRZ ;  /* 0x0000000000187805 */ /* 0x000fe4000001ff00 */
[----:B------:R-:W-:Y:S02]  /*0a50*/  CS2R R18, SRZ ;  /* 0x0000000000127805 */ /* 0x000fe4000001ff00 */
[----:B------:R-:W-:Y:S01]  /*0a60*/  CS2R R16, SRZ ;  /* 0x0000000000107805 */ /* 0x000fe2000001ff00 */
[----:B------:R-:W-:Y:S01]  /*0a70*/  @!P2 IMAD R15, R12, 0xc0, R13 ;  /* 0x000000c00c0fa824 */ /* 0x000fe200078e020d */
[----:B------:R-:W3:Y:S01]  /*0a80*/  @P0 LDG.E R10, desc[UR36][R10.64] ;  /* 0x000000240a0a0981 */ /* 0x000ee2000c1e1900 */
[----:B------:R-:W4:Y:S02]  /*0a90*/  LDCU.U8 UR4, c[0x0][0x404] ;  /* 0x00008080ff0477ac */ /* 0x000f240008000000 */
[----:B--2---:R-:W-:Y:S01]  /*0aa0*/  @!P2 IMAD.WIDE R8, R15, 0x4, R8 ;  /* 0x000000040f08a825 */ /* 0x004fe200078e0208 */
[----:B------:R-:W2:Y:S03]  /*0ab0*/  @!P4 LDG.E.128 R24, desc[UR36][R2.64] ;  /* 0x000000240218c981 */ /* 0x000ea6000c1e1d00 */
[----:B-1----:R-:W-:-:S05]  /*0ac0*/  @!P3 IMAD.WIDE.U32 R6, R13, 0x4, R6 ;  /* 0x000000040d06b825 */ /* 0x002fca00078e0006 */
[----:B------:R-:W2:Y:S01]  /*0ad0*/  @!P3 LDG.E.128 R16, desc[UR36][R6.64] ;  /* 0x000000240610b981 */ /* 0x000ea2000c1e1d00 */
[----:B0-----:R-:W-:-:S03]  /*0ae0*/  @!P1 IMAD.WIDE.U32 R4, R13, 0x4, R4 ;  /* 0x000000040d049825 */ /* 0x001fc600078e0004 */
[----:B------:R-:W2:Y:S04]  /*0af0*/  @!P2 LDG.E.128 R12, desc[UR36][R8.64] ;  /* 0x00000024080ca981 */ /* 0x000ea8000c1e1d00 */
[----:B------:R0:W2:Y:S02]  /*0b00*/  @!P1 LDG.E.128 R32, desc[UR36][R4.64] ;  /* 0x0000002404209981 */ /* 0x0000a4000c1e1d00 */
[----:B0-----:R-:W0:Y:S01]  /*0b10*/  LDC R5, c[0x0][0x400] ;  /* 0x00010000ff057b82 */ /* 0x001e220000000800 */
[----:B----4-:R-:W-:Y:S02]  /*0b20*/  ISETP.NE.AND P1, PT, RZ, UR4, PT ;  /* 0x00000004ff007c0c */ /* 0x010fe4000bf25270 */
[----:B------:R-:W-:Y:S01]  /*0b30*/  ISETP.NE.AND P3, PT, RZ, UR11, PT ;  /* 0x0000000bff007c0c */ /* 0x000fe2000bf65270 */
[----:B------:R-:W-:Y:S01]  /*0b40*/  UMOV UR39, URZ ;  /* 0x000000ff00277c82 */ /* 0x000fe20008000000 */
[----:B------:R-:W-:Y:S01]  /*0b50*/  BSSY.RECONVERGENT B6, `(.L_x_1730) ;  /* 0x0000120000067945 */ /* 0x000fe20003800200 */
[----:B0-----:R-:W-:-:S02]  /*0b60*/  ISETP.LT.OR P1, PT, R5, 0x1, P1 ;  /* 0x000000010500780c */ /* 0x001fc40000f21670 */
[----:B---3--:R-:W-:-:S08]  /*0b70*/  @P0 R2UR UR39, R10 ;  /* 0x000000000a2702ca */ /* 0x008fd000000e0000 */
[----:B--2---:R-:W-:Y:S01]  /*0b80*/  @!P3 FADD.FTZ R24, R24, R16 ;  /* 0x000000101818b221 */ /* 0x004fe20000010000 */
[----:B------:R-:W-:Y:S01]  /*0b90*/  @!P3 FADD.FTZ R25, R25, R17 ;  /* 0x000000111919b221 */ /* 0x000fe20000010000 */
[----:B------:R-:W-:Y:S01]  /*0ba0*/  @!P3 FADD.FTZ R26, R26, R18 ;  /* 0x000000121a1ab221 */ /* 0x000fe20000010000 */
[----:B------:R-:W-:Y:S01]  /*0bb0*/  @!P3 FADD.FTZ R27, R27, R19 ;  /* 0x000000131b1bb221 */ /* 0x000fe20000010000 */
[----:B------:R-:W-:Y:S01]  /*0bc0*/  @!P2 FMUL.FTZ R24, R24, R12 ;  /* 0x0000000c1818a220 */ /* 0x000fe20000410000 */
        /* <DEDUP_REMOVED lines=13> */
[----:B------:R-:W-:Y:S01]  /*0ca0*/  I2FP.F32.U32 R0, R0 ;  /* 0x0000000000007245 */ /* 0x000fe20000201000 */
[----:B------:R-:W-:-:S03]  /*0cb0*/  UIADD3 UR4, UPT, UPT, -UR39, UR11, URZ ;  /* 0x0000000b27047290 */ /* 0x000fc6000fffe1ff */
[----:B------:R-:W0:Y:S01]  /*0cc0*/  MUFU.RCP R2, R2 ;  /* 0x0000000200027308 */ /* 0x000e220000001000 */
[----:B------:R-:W-:-:S05]  /*0cd0*/  I2FP.F32.U32 R3, R3 ;  /* 0x0000000300037245 */ /* 0x000fca0000201000 */
[-C--:B0-----:R-:W-:Y:S01]  /*0ce0*/  FMUL.FTZ R3, R3, R2.reuse ;  /* 0x0000000203037220 */ /* 0x081fe20000410000 */
[----:B------:R-:W-:-:S03]  /*0cf0*/  FMUL.FTZ R0, R0, R2 ;  /* 0x0000000200007220 */ /* 0x000fc60000410000 */
[----:B------:R-:W-:Y:S01]  /*0d00*/  FMUL.FTZ R4, R3, 13.28771209716796875 ;  /* 0x41549a7803047820 */ /* 0x000fe20000410000 */
[----:B------:R-:W-:Y:S01]  /*0d10*/  FMUL.FTZ R3, R0, 13.28771209716796875 ;  /* 0x41549a7800037820 */ /* 0x000fe20000410000 */
[----:B------:R-:W-:Y:S02]  /*0d20*/  I2FP.F32.S32 R0, UR4 ;  /* 0x0000000400007c45 */ /* 0x000fe40008201400 */
        /* <DEDUP_REMOVED lines=10> */
[-C--:B------:R-:W-:Y:S01]  /*0dd0*/  FMUL.FTZ R9, R27, R5.reuse ;  /* 0x000000051b097220 */ /* 0x080fe20000410000 */
[-C--:B------:R-:W-:Y:S01]  /*0de0*/  FMUL.FTZ R8, R30, R5.reuse ;  /* 0x000000051e087220 */ /* 0x080fe20000410000 */
[----:B------:R-:W-:-:S04]  /*0df0*/  FMUL.FTZ R10, R26, R5 ;  /* 0x000000051a0a7220 */ /* 0x000fc80000410000 */
[----:B------:R-:W0:Y:S01]  /*0e00*/  MUFU.COS R0, R11 ;  /* 0x0000000b00007308 */ /* 0x000e220000000000 */
[-C--:B-1----:R-:W-:Y:S01]  /*0e10*/  FMUL.FTZ R3, R29, R2.reuse ;  /* 0x000000021d037220 */ /* 0x082fe20000410000 */
[-C--:B------:R-:W-:Y:S01]  /*0e20*/  FMUL.FTZ R5, R25, R2.reuse ;  /* 0x0000000219057220 */ /* 0x080fe20000410000 */
[-C--:B------:R-:W-:Y:S01]  /*0e30*/  FMUL.FTZ R4, R28, R2.reuse ;  /* 0x000000021c047220 */ /* 0x080fe20000410000 */
[----:B------:R-:W-:Y:S01]  /*0e40*/  FMUL.FTZ R2, R24, R2 ;  /* 0x0000000218027220 */ /* 0x000fe20000410000 */
[-C--:B--2---:R-:W-:Y:S01]  /*0e50*/  FFMA.FTZ R7, R30, R6.reuse, -R7 ;  /* 0x000000061e077223 */ /* 0x084fe20000010807 */
[-C--:B------:R-:W-:Y:S01]  /*0e60*/  FFMA.FTZ R26, R26, R6.reuse, -R9 ;  /* 0x000000061a1a7223 */ /* 0x080fe20000010809 */
[-C--:B------:R-:W-:Y:S01]  /*0e70*/  FFMA.FTZ R31, R31, R6.reuse, R8 ;  /* 0x000000061f1f7223 */ /* 0x080fe20000010008 */
[----:B------:R-:W-:Y:S01]  /*0e80*/  FFMA.FTZ R27, R27, R6, R10 ;  /* 0x000000061b1b7223 */ /* 0x000fe2000001000a */
[----:B------:R-:W-:Y:S02]  /*0e90*/  IMAD.MOV.U32 R30, RZ, RZ, R7 ;  /* 0x000000ffff1e7224 */ /* 0x000fe400078e0007 */
[-C--:B0-----:R-:W-:Y:S01]  /*0ea0*/  FFMA.FTZ R3, R28, R0.reuse, -R3 ;  /* 0x000000001c037223 */ /* 0x081fe20000010803 */
[-C--:B------:R-:W-:Y:S01]  /*0eb0*/  FFMA.FTZ R24, R24, R0.reuse, -R5 ;  /* 0x0000000018187223 */ /* 0x080fe20000010805 */
[-C--:B------:R-:W-:Y:S01]  /*0ec0*/  FFMA.FTZ R29, R29, R0.reuse, R4 ;  /* 0x000000001d1d7223 */ /* 0x080fe20000010004 */
[----:B------:R-:W-:Y:S01]  /*0ed0*/  FFMA.FTZ R25, R25, R0, R2 ;  /* 0x0000000019197223 */ /* 0x000fe20000010002 */
[----:B------:R-:W-:Y:S01]  /*0ee0*/  IMAD.MOV.U32 R28, RZ, RZ, R3 ;  /* 0x000000ffff1c7224 */ /* 0x000fe200078e0003 */
[----:B------:R-:W-:Y:S06]  /*0ef0*/  BRA `(.L_x_1733) ;  /* 0x0000000c00947947 */ /* 0x000fec0003800000 */
.L_x_1732:
        /* <DEDUP_REMOVED lines=32> */
.L_x_1731:
        /* <DEDUP_REMOVED lines=15> */
[----:B------:R-:W-:Y:S02]  /*11f0*/  IMAD R9, R6, R7, RZ ;  /* 0x0000000706097224 */ /* 0x000fe400078e02ff */
[----:B------:R-:W-:Y:S02]  /*1200*/  IMAD.MOV.U32 R6, RZ, RZ, R8 ;  /* 0x000000ffff067224 */ /* 0x000fe400078e0008 */
        /* <DEDUP_REMOVED lines=11> */
[----:B------:R-:W-:-:S03]  /*12c0*/  ISETP.GE.AND P0, PT, R0, R5, PT ;  /* 0x000000050000720c */ /* 0x000fc60003f06270 */
[----:B------:R-:W-:-:S04]  /*12d0*/  IMAD.MOV.U32 R32, RZ, RZ, R3 ;  /* 0x000000ffff207224 */ /* 0x000fc800078e0003 */
        /* <DEDUP_REMOVED lines=18> */
[----:B---3--:R-:W-:Y:S02]  /*1400*/  IMAD.U32 R6, RZ, RZ, UR6 ;  /* 0x00000006ff067e24 */ /* 0x008fe4000f8e00ff */
[----:B------:R-:W-:Y:S02]  /*1410*/  IMAD.U32 R7, RZ, RZ, UR7 ;  /* 0x00000007ff077e24 */ /* 0x000fe4000f8e00ff */
[----:B----4-:R-:W-:Y:S02]  /*1420*/  IMAD.U32 R10, RZ, RZ, UR8 ;  /* 0x00000008ff0a7e24 */ /* 0x010fe4000f8e00ff */
[----:B-1----:R-:W-:-:S07]  /*1430*/  IMAD.U32 R11, RZ, RZ, UR9 ;  /* 0x00000009ff0b7e24 */ /* 0x002fce000f8e00ff */
[----:B------:R-:W-:-:S07]  /*1440*/  LEPC R20, `(.L_x_1734) ;  /* 0x000000001014794e */ /* 0x000fce0000000000 */
[----:B--2---:R-:W-:Y:S05]  /*1450*/  CALL.ABS.NOINC R2 ;  /* 0x0000000002007343 */ /* 0x004fea0003c00000 */
.L_x_1734:
        /* <DEDUP_REMOVED lines=15> */
.L_x_1735:
        /* <DEDUP_REMOVED lines=20> */
[C---:B------:R-:W-:Y:S01]  /*1690*/  IMAD R21, R5.reuse, 0x4, R2 ;  /* 0x0000000405157824 */ /* 0x040fe200078e0202 */
[----:B------:R-:W-:Y:S01]  /*16a0*/  LEA.HI R3, R5, R5, RZ, 0x1 ;  /* 0x0000000505037211 */ /* 0x000fe200078f08ff */
[----:B------:R-:W-:Y:S02]  /*16b0*/  BSSY.RECONVERGENT B2, `(.L_x_1740) ;  /* 0x0000031000027945 */ /* 0x000fe40003800200 */
        /* <DEDUP_REMOVED lines=13> */
[----:B------:R-:W-:Y:S02]  /*1790*/  I2FP.F32.S32 R3, R3 ;  /* 0x0000000300037245 */ /* 0x000fe40000201400 */
[----:B------:R-:W-:-:S03]  /*17a0*/  I2FP.F32.S32 R8, R8 ;  /* 0x0000000800087245 */ /* 0x000fc60000201400 */
[----:B0-----:R-:W-:Y:S01]  /*17b0*/  FMUL.FTZ R5, R3, R4 ;  /* 0x0000000403057220 */ /* 0x001fe20000410000 */
[----:B------:R-:W-:-:S03]  /*17c0*/  I2FP.F32.S32 R3, R6 ;  /* 0x0000000600037245 */ /* 0x000fc60000201400 */
        /* <DEDUP_REMOVED lines=10> */
[----:B------:R-:W5:Y:S08]  /*1870*/  MUFU.SIN R5, R8 ;  /* 0x0000000800057308 */ /* 0x000f700000000400 */
[----:B------:R-:W3:Y:S01]  /*1880*/  MUFU.COS R9, R13 ;  /* 0x0000000d00097308 */ /* 0x000ee20000000000 */
[-C--:B0-----:R-:W-:Y:S01]  /*1890*/  FMUL.FTZ R7, R31, R6.reuse ;  /* 0x000000061f077220 */ /* 0x081fe20000410000 */
[-C--:B----4-:R-:W-:Y:S01]  /*18a0*/  FMUL.FTZ R11, R27, R6.reuse ;  /* 0x000000061b0b7220 */ /* 0x090fe20000410000 */
[-C--:B------:R-:W-:Y:S01]  /*18b0*/  FMUL.FTZ R12, R30, R6.reuse ;  /* 0x000000061e0c7220 */ /* 0x080fe20000410000 */
[----:B--2---:R-:W-:-:S04]  /*18c0*/  FMUL.FTZ R14, R26, R6 ;  /* 0x000000061a0e7220 */ /* 0x004fc80000410000 */
[----:B------:R1:W0:Y:S01]  /*18d0*/  MUFU.COS R4, R8 ;  /* 0x0000000800047308 */ /* 0x0002220000000000 */
[-C--:B-----5:R-:W-:Y:S01]  /*18e0*/  FMUL.FTZ R3, R29, R5.reuse ;  /* 0x000000051d037220 */ /* 0x0a0fe20000410000 */
[-C--:B------:R-:W-:Y:S01]  /*18f0*/  FMUL.FTZ R6, R28, R5.reuse ;  /* 0x000000051c067220 */ /* 0x080fe20000410000 */
[----:B-1----:R-:W-:Y:S01]  /*1900*/  FMUL.FTZ R8, R24, R5 ;  /* 0x0000000518087220 */ /* 0x002fe20000410000 */
[----:B---3--:R-:W-:Y:S01]  /*1910*/  FFMA.FTZ R10, R30, R9, -R7 ;  /* 0x000000091e0a7223 */ /* 0x008fe20000010807 */
[----:B------:R-:W-:Y:S01]  /*1920*/  FMUL.FTZ R7, R25, R5 ;  /* 0x0000000519077220 */ /* 0x000fe20000410000 */
        /* <DEDUP_REMOVED lines=8> */
[----:B------:R-:W-:-:S07]  /*19b0*/  IMAD.MOV.U32 R28, RZ, RZ, R3 ;  /* 0x000000ffff1c7224 */ /* 0x000fce00078e0003 */
.L_x_1741:
[----:B------:R-:W-:Y:S05]  /*19c0*/  BSYNC.RECONVERGENT B2 ;  /* 0x0000000000027941 */ /* 0x000fea0003800200 */
.L_x_1740:
[----:B-1----:R0:W-:Y:S04]  /*19d0*/  STS [R21], R24 ;  /* 0x0000001815007388 */ /* 0x0021e80000000800 */
[----:B--2---:R0:W-:Y:S04]  /*19e0*/  STS [R21+0x4], R26 ;  /* 0x0000041a15007388 */ /* 0x0041e80000000800 */
[----:B---3--:R0:W-:Y:S04]  /*19f0*/  STS [R34], R25 ;  /* 0x0000001922007388 */ /* 0x0081e80000000800 */
[----:B----4-:R0:W-:Y:S01]  /*1a00*/  STS [R34+0x4], R27 ;  /* 0x0000041b22007388 */ /* 0x0101e20000000800 */
[----:B------:R-:W-:Y:S05]  /*1a10*/  BRA `(.L_x_1742) ;  /* 0x0000000000847947 */ /* 0x000fea0003800000 */
.L_x_1739:
[----:B------:R-:W-:-:S05]  /*1a20*/  LEA.HI R5, R5, R5, RZ, 0x1 ;  /* 0x0000000505057211 */ /* 0x000fca00078f08ff */
[----:B------:R-:W-:-:S05]  /*1a30*/  IMAD.SHL.U32 R5, R5, 0x2, RZ ;  /* 0x0000000205057824 */ /* 0x000fca00078e00ff */
[----:B------:R-:W-:-:S04]  /*1a40*/  LOP3.LUT R6, R5, 0xfffffffc, RZ, 0xc0, !PT ;  /* 0xfffffffc05067812 */ /* 0x000fc800078ec0ff */
[----:B------:R-:W-:-:S13]  /*1a50*/  ISETP.GE.AND P0, PT, R6, R7, PT ;  /* 0x000000070600720c */ /* 0x000fda0003f06270 */
[----:B------:R-:W-:Y:S05]  /*1a60*/  @P0 BRA `(.L_x_1742) ;  /* 0x0000000000700947 */ /* 0x000fea0003800000 */
[----:B------:R-:W-:Y:S01]  /*1a70*/  I2FP.F32.S32 R7, R7 ;  /* 0x0000000700077245 */ /* 0x000fe20000201400 */
[----:B------:R-:W-:-:S03]  /*1a80*/  VIADD R3, R6, 0x2 ;  /* 0x0000000206037836 */ /* 0x000fc60000000000 */
[----:B------:R-:W0:Y:S02]  /*1a90*/  MUFU.RCP R10, R7 ;  /* 0x00000007000a7308 */ /* 0x000e240000001000 */
        /* <DEDUP_REMOVED lines=25> */
.L_x_1742:
[----:B------:R-:W-:Y:S05]  /*1c30*/  BSYNC.RECONVERGENT B1 ;  /* 0x0000000000017941 */ /* 0x000fea0003800200 */
.L_x_1738:
[----:B------:R1:W-:Y:S04]  /*1c40*/  STS [R15], R28 ;  /* 0x0000001c0f007388 */ /* 0x0003e80000000800 */
[----:B------:R1:W-:Y:S04]  /*1c50*/  STS [R15+0x4], R30 ;  /* 0x0000041e0f007388 */ /* 0x0003e80000000800 */
[----:B------:R1:W-:Y:S04]  /*1c60*/  STS [R20], R29 ;  /* 0x0000001d14007388 */ /* 0x0003e80000000800 */
[----:B------:R1:W-:Y:S02]  /*1c70*/  STS [R20+0x4], R31 ;  /* 0x0000041f14007388 */ /* 0x0003e40000000800 */
.L_x_1737:
[----:B------:R-:W-:Y:S05]  /*1c80*/  BSYNC.RECONVERGENT B0 ;  /* 0x0000000000007941 */ /* 0x000fea0003800200 */
.L_x_1736:
        /* <DEDUP_REMOVED lines=10> */
.L_x_1744:
[----:B------:R-:W-:Y:S05]  /*1d30*/  BSYNC.RECONVERGENT B0 ;  /* 0x0000000000007941 */ /* 0x000fea0003800200 */
.L_x_1743:
[----:B------:R-:W-:Y:S06]  /*1d40*/  BAR.SYNC.DEFER_BLOCKING 0x0 ;  /* 0x0000000000007b1d */ /* 0x000fec0000010000 */
.L_x_1733:
[----:B------:R-:W-:Y:S05]  /*1d50*/  BSYNC.RECONVERGENT B6 ;  /* 0x0000000000067941 */ /* 0x000fea0003800200 */
.L_x_1730:
[----:B------:R-:W-:Y:S01]  /*1d60*/  ISETP.GT.U32.AND P0, PT, R22, 0x3f, PT ;  /* 0x0000003f1600780c */ /* 0x000fe20003f04070 */
[----:B------:R-:W-:Y:S01]  /*1d70*/  BSSY.RECONVERGENT B0, `(.L_x_1745) ;  /* 0x000001b000007945 */ /* 0x000fe20003800200 */
[----:B---3--:R-:W-:-:S11]  /*1d80*/  IMAD.MOV.U32 R0, RZ, RZ, RZ ;  /* 0x000000ffff007224 */ /* 0x008fd600078e00ff */
[----:B------:R-:W-:Y:S05]  /*1d90*/  @P0 BRA `(.L_x_1746) ;  /* 0x0000000000600947 */ /* 0x000fea0003800000 */
[----:B------:R-:W3:Y:S01]  /*1da0*/  LDC R0, c[0x0][0x40c] ;  /* 0x00010300ff007b82 */ /* 0x000ee20000000800 */
[----:B------:R-:W5:Y:S01]  /*1db0*/  S2R R7, SR_CgaCtaId ;  /* 0x0000000000077919 */ /* 0x000f620000008800 */
[----:B-1----:R-:W-:Y:S02]  /*1dc0*/  MOV R4, 0x400 ;  /* 0x0000040000047802 */ /* 0x002fe40000000f00 */
[----:B---3--:R-:W-:-:S03]  /*1dd0*/  ISETP.NE.AND P1, PT, R0, RZ, PT ;  /* 0x000000ff0000720c */ /* 0x008fc60003f25270 */
[----:B------:R-:W-:Y:S01]  /*1de0*/  VIADD R0, R4, 0x20 ;  /* 0x0000002004007836 */ /* 0x000fe20000000000 */
[----:B------:R-:W-:-:S09]  /*1df0*/  ISETP.GT.U32.OR P0, PT, R22, 0x2f, P1 ;  /* 0x0000002f1600780c */ /* 0x000fd20000f04470 */
[----:B------:R-:W-:-:S04]  /*1e00*/  @!P1 VIADD R4, R4, 0x420 ;  /* 0x0000042004049836 */ /* 0x000fc80000000000 */
[----:B------:R-:W1:Y:S08]  /*1e10*/  @!P0 LDC R9, c[0x0][0x3f4] ;  /* 0x0000fd00ff098b82 */ /* 0x000e700000000800 */
[----:B------:R-:W3:Y:S01]  /*1e20*/  @!P0 LDC.64 R2, c[0x0][0x3b8] ;  /* 0x0000ee00ff028b82 */ /* 0x000ee20000000a00 */
[----:B-1----:R-:W-:-:S04]  /*1e30*/  @!P0 IMAD R5, R22, R9, UR40 ;  /* 0x0000002816058e24 */ /* 0x002fc8000f8e0209 */
[----:B------:R-:W-:Y:S01]  /*1e40*/  @!P0 IMAD.SHL.U32 R6, R5, 0x4, RZ ;  /* 0x0000000405068824 */ /* 0x000fe200078e00ff */
[C---:B-----5:R-:W-:Y:S01]  /*1e50*/  LEA R5, R7.reuse, R0, 0x18 ;  /* 0x0000000007057211 */ /* 0x060fe200078ec0ff */
[----:B--2-4-:R-:W-:Y:S01]  /*1e60*/  FMUL.FTZ R0, R28, R24 ;  /* 0x000000181c007220 */ /* 0x014fe20000410000 */
[----:B------:R-:W-:Y:S01]  /*1e70*/  @!P1 LEA R7, R7, R4, 0x18 ;  /* 0x0000000407079211 */ /* 0x000fe200078ec0ff */
[----:B------:R-:W-:Y:S02]  /*1e80*/  @!P0 IMAD R9, R9, UR46, R6 ;  /* 0x0000002e09098c24 */ /* 0x000fe4000f8e0206 */
[C---:B------:R-:W-:Y:S02]  /*1e90*/  IMAD R5, R22.reuse, 0x10, R5 ;  /* 0x0000001016057824 */ /* 0x040fe400078e0205 */
[----:B------:R-:W-:Y:S02]  /*1ea0*/  @!P1 IMAD R7, R22, 0x10, R7 ;  /* 0x0000001016079824 */ /* 0x000fe400078e0207 */
[----:B---3--:R-:W-:Y:S01]  /*1eb0*/  @!P0 IMAD.WIDE R2, R9, 0x4, R2 ;  /* 0x0000000409028825 */ /* 0x008fe200078e0202 */
[----:B------:R3:W-:Y:S03]  /*1ec0*/  STS.128 [R5], R28 ;  /* 0x0000001c05007388 */ /* 0x0007e60000000c00 */
[----:B------:R-:W-:Y:S01]  /*1ed0*/  FFMA.FTZ R9, R29, R25, R0 ;  /* 0x000000191d097223 */ /* 0x000fe20000010000 */
[----:B------:R3:W-:Y:S03]  /*1ee0*/  @!P1 STS.128 [R7], R16 ;  /* 0x0000001007009388 */ /* 0x0007e60000000c00 */
[----:B------:R-:W-:Y:S01]  /*1ef0*/  FFMA.FTZ R0, R30, R26, R9 ;  /* 0x0000001a1e007223 */ /* 0x000fe20000010009 */
[----:B------:R3:W-:Y:S03]  /*1f00*/  @!P0 STG.E.128 desc[UR36][R2.64], R24 ;  /* 0x0000001802008986 */ /* 0x0007e6000c101d24 */
[----:B------:R-:W-:-:S07]  /*1f10*/  FFMA.FTZ R0, R31, R27, R0 ;  /* 0x0000001b1f007223 */ /* 0x000fce0000010000 */
.L_x_1746:
[----:B------:R-:W-:Y:S05]  /*1f20*/  BSYNC.RECONVERGENT B0 ;  /* 0x0000000000007941 */ /* 0x000fea0003800200 */
.L_x_1745:
[----:B-1-3--:R-:W1:Y:S01]  /*1f30*/  SHFL.BFLY PT, R3, R0, 0x10, 0x1f ;  /* 0x0e001f0000037f89 */ /* 0x00ae6200000e0000 */
[----:B------:R-:W3:Y:S01]  /*1f40*/  S2UR UR12, SR_CgaCtaId ;  /* 0x00000000000c79c3 */ /* 0x000ee20000008800 */
[----:B------:R-:W-:Y:S01]  /*1f50*/  UMOV UR11, 0x400 ;  /* 0x00000400000b7882 */ /* 0x000fe20000000000 */
[----:B------:R-:W-:Y:S01]  /*1f60*/  BSSY.RECONVERGENT B0, `(.L_x_1747) ;  /* 0x0000033000007945 */ /* 0x000fe20003800200 */
[----:B------:R-:W-:Y:S01]  /*1f70*/  UIADD3 UR7, UPT, UPT, UR11, 0x820, URZ ;  /* 0x000008200b077890 */ /* 0x000fe2000fffe0ff */
[----:B------:R-:W-:Y:S02]  /*1f80*/  IMAD.MOV.U32 R251, RZ, RZ, -0x800001 ;  /* 0xff7ffffffffb7424 */ /* 0x000fe400078e00ff */
[----:B-1----:R-:W-:Y:S01]  /*1f90*/  FADD.FTZ R3, R3, R0 ;  /* 0x0000000003037221 */ /* 0x002fe20000010000 */
[----:B------:R-:W-:Y:S01]  /*1fa0*/  SHF.R.U32.HI R0, RZ, 0x3, R22 ;  /* 0x00000003ff007819 */ /* 0x000fe20000011616 */
[----:B---3--:R-:W-:Y:S02]  /*1fb0*/  ULEA UR4, UR12, UR11, 0x18 ;  /* 0x0000000b0c047291 */ /* 0x008fe4000f8ec0ff */
[----:B------:R-:W-:Y:S01]  /*1fc0*/  ULEA UR7, UR12, UR7, 0x18 ;  /* 0x000000070c077291 */ /* 0x000fe2000f8ec0ff */
[----:B------:R-:W1:Y:S02]  /*1fd0*/  SHFL.BFLY PT, R2, R3, 0x8, 0x1f ;  /* 0x0d001f0003027f89 */ /* 0x000e6400000e0000 */
[----:B-1----:R-:W-:Y:S01]  /*1fe0*/  FADD.FTZ R4, R3, R2 ;  /* 0x0000000203047221 */ /* 0x002fe20000010000 */
[----:B------:R-:W-:-:S04]  /*1ff0*/  LOP3.LUT R3, R0, 0x7c, RZ, 0xc0, !PT ;  /* 0x0000007c00037812 */ /* 0x000fc800078ec0ff */
        /* <DEDUP_REMOVED lines=8> */
[----:B-1----:R-:W-:-:S05]  /*2080*/  FADD.FTZ R4, R6, R7 ;  /* 0x0000000706047221 */ /* 0x002fca0000010000 */
[----:B------:R-:W-:Y:S01]  /*2090*/  @!P0 STS [R3+UR4+0x8], R4 ;  /* 0x0000080403008988 */ /* 0x000fe20008000804 */
[----:B------:R-:W1:Y:S01]  /*20a0*/  LDCU UR4, c[0x0][0x3f4] ;  /* 0x00007e80ff0477ac */ /* 0x000e620008000800 */
[----:B------:R-:W-:Y:S01]  /*20b0*/  BAR.SYNC.DEFER_BLOCKING 0x0 ;  /* 0x0000000000007b1d */ /* 0x000fe20000010000 */
[----:B------:R-:W-:Y:S01]  /*20c0*/  ISETP.NE.AND P0, PT, R22, RZ, PT ;  /* 0x000000ff1600720c */ /* 0x000fe20003f05270 */
[----:B-1----:R-:W-:-:S04]  /*20d0*/  IMAD.U32 R0, RZ, RZ, UR4 ;  /* 0x00000004ff007e24 */ /* 0x002fc8000f8e00ff */
[----:B------:R-:W-:Y:S01]  /*20e0*/  IMAD.MOV R6, RZ, RZ, -R0 ;  /* 0x000000ffff067224 */ /* 0x000fe200078e0a00 */
[----:B------:R-:W1:Y:S04]  /*20f0*/  @!P1 LDS R4, [R2+0x8] ;  /* 0x0000080002049984 */ /* 0x000e680000000800 */
[----:B------:R-:W-:-:S04]  /*2100*/  VIADDMNMX R6, R6, UR43, RZ, !PT ;  /* 0x0000002b06067c46 */ /* 0x000fc8000f8001ff */
[----:B------:R-:W-:-:S13]  /*2110*/  R2UR UR13, R6 ;  /* 0x00000000060d72ca */ /* 0x000fda00000e0000 */
[----:B------:R-:W-:-:S04]  /*2120*/  UIADD3 UR4, UPT, UPT, UR43, -UR13, URZ ;  /* 0x8000000d2b047290 */ /* 0x000fc8000fffe0ff */
[----:B------:R-:W-:Y:S01]  /*2130*/  ULEA UR6, UR4, UR7, 0x2 ;  /* 0x0000000704067291 */ /* 0x000fe2000f8e10ff */
[----:B-1----:R-:W1:Y:S02]  /*2140*/  SHFL.BFLY PT, R5, R4, 0x1, 0x1f ;  /* 0x0c201f0004057f89 */ /* 0x002e6400000e0000 */
[----:B-1----:R-:W-:-:S06]  /*2150*/  FADD.FTZ R5, R5, R4 ;  /* 0x0000000405057221 */ /* 0x002fcc0000010000 */
[----:B------:R-:W1:Y:S01]  /*2160*/  SHFL.IDX PT, R5, R5, RZ, 0x1f ;  /* 0x00001fff05057589 */ /* 0x000e6200000e0000 */
[----:B------:R-:W-:Y:S05]  /*2170*/  @P0 BRA `(.L_x_1748) ;  /* 0x0000000000440947 */ /* 0x000fea0003800000 */
[----:B------:R-:W3:Y:S01]  /*2180*/  LDCU.64 UR8, c[0x0][0x438] ;  /* 0x00008700ff0877ac */ /* 0x000ee20008000a00 */
[----:B------:R-:W1:Y:S01]  /*2190*/  LDCU UR4, c[0x0][0x410] ;  /* 0x00008200ff0477ac */ /* 0x000e620008000800 */
[----:B---3--:R-:W-:-:S04]  /*21a0*/  UISETP.NE.U32.AND UP0, UPT, UR8, URZ, UPT ;  /* 0x000000ff0800728c */ /* 0x008fc8000bf05070 */
[----:B------:R-:W-:Y:S01]  /*21b0*/  UISETP.NE.AND.EX UP0, UPT, UR9, URZ, UPT, UP0 ;  /* 0x000000ff0900728c */ /* 0x000fe2000bf05300 */
[----:B-1----:R-:W-:-:S08]  /*21c0*/  FMUL.FTZ R251, R5, UR4 ;  /* 0x0000000405fb7c20 */ /* 0x002fd00008410000 */
[----:B------:R-:W-:Y:S05]  /*21d0*/  BRA.U !UP0, `(.L_x_1749) ;  /* 0x0000000108287547 */ /* 0x000fea000b800000 */
        /* <DEDUP_REMOVED lines=9> */
[----:B---3--:R-:W-:-:S07]  /*2270*/  FADD.FTZ R251, R251, R2 ;  /* 0x00000002fbfb7221 */ /* 0x008fce0000010000 */
.L_x_1749:
[----:B------:R3:W-:Y:S02]  /*2280*/  STS [UR6+-0x4], R251 ;  /* 0xfffffcfbff007988 */ /* 0x0007e40008000806 */
.L_x_1748:
[----:B------:R-:W-:Y:S05]  /*2290*/  BSYNC.RECONVERGENT B0 ;  /* 0x0000000000007941 */ /* 0x000fea0003800200 */
.L_x_1747:
[----:B------:R-:W-:Y:S01]  /*22a0*/  BAR.SYNC.DEFER_BLOCKING 0x0 ;  /* 0x0000000000007b1d */ /* 0x000fe20000010000 */
[----:B------:R-:W-:Y:S01]  /*22b0*/  UIADD3 UR4, UPT, UPT, UR11, 0x20, URZ ;  /* 0x000000200b047890 */ /* 0x000fe2000fffe0ff */
[----:B------:R-:W-:-:S03]  /*22c0*/  IMAD.SHL.U32 R2, R22, 0x8, RZ ;  /* 0x0000000816027824 */ /* 0x000fc600078e00ff */
[----:B------:R-:W-:-:S03]  /*22d0*/  ULEA UR4, UR12, UR4, 0x18 ;  /* 0x000000040c047291 */ /* 0x000fc6000f8ec0ff */
[----:B------:R-:W0:Y:S01]  /*22e0*/  S2UR UR9, SR_CTAID.X ;  /* 0x00000000000979c3 */ /* 0x000e220000002500 */
[----:B------:R-:W-:Y:S01]  /*22f0*/  LOP3.LUT R2, R2, 0x8, RZ, 0xc0, !PT ;  /* 0x0000000802027812 */ /* 0x000fe200078ec0ff */
[----:B------:R-:W5:Y:S01]  /*2300*/  LDCU UR5, c[0x0][0x40c] ;  /* 0x00008180ff0577ac */ /* 0x000f620008000800 */
[----:B------:R-:W0:Y:S03]  /*2310*/  S2R R238, SR_TID.X ;  /* 0x0000000000ee7919 */ /* 0x000e260000002100 */
[----:B------:R-:W2:Y:S01]  /*2320*/  LDS.64 R8, [R2+UR4] ;  /* 0x0000000402087984 */ /* 0x000ea20008000a00 */
[----:B-----5:R-:W-:-:S03]  /*2330*/  UISETP.NE.AND UP0, UPT, UR5, URZ, UPT ;  /* 0x000000ff0500728c */ /* 0x020fc6000bf05270 */
[----:B------:R-:W5:Y:S04]  /*2340*/  LDS.64 R6, [R2+UR4+0x10] ;  /* 0x0000100402067984 */ /* 0x000f680008000a00 */
[----:B-1----:R-:W1:Y:S04]  /*2350*/  LDS.64 R4, [R2+UR4+0x20] ;  /* 0x0000200402047984 */ /* 0x002e680008000a00 */
[----:B--2---:R-:W-:Y:S04]  /*2360*/  STL.64 [R1+0x260], R8 ;  /* 0x0002600801007387 */ /* 0x004fe80000100a00 */
[----:B------:R-:W2:Y:S04]  /*2370*/  LDS.64 R8, [R2+UR4+0x30] ;  /* 0x0000300402087984 */ /* 0x000ea80008000a00 */
[----:B-----5:R-:W-:Y:S04]  /*2380*/  STL.64 [R1+0x258], R6 ;  /* 0x0002580601007387 */ /* 0x020fe80000100a00 */
[----:B------:R-:W5:Y:S04]  /*2390*/  LDS.64 R6, [R2+UR4+0x40] ;  /* 0x0000400402067984 */ /* 0x000f680008000a00 */
[----:B-1----:R-:W-:Y:S04]  /*23a0*/  STL.64 [R1+0x250], R4 ;  /* 0x0002500401007387 */ /* 0x002fe80000100a00 */
[----:B------:R-:W1:Y:S04]  /*23b0*/  LDS.64 R4, [R2+UR4+0x50] ;  /* 0x0000500402047984 */ /* 0x000e680008000a00 */
        /* <DEDUP_REMOVED lines=96> */
[----:B--2---:R2:W-:Y:S04]  /*29c0*/  STL.64 [R1+0xc8], R8 ;  /* 0x0000c80801007387 */ /* 0x0045e80000100a00 */
[----:B-----5:R2:W-:Y:S04]  /*29d0*/  STL.64 [R1+0xc0], R6 ;  /* 0x0000c00601007387 */ /* 0x0205e80000100a00 */
[----:B-1----:R2:W-:Y:S01]  /*29e0*/  STL.64 [R1+0xb8], R4 ;  /* 0x0000b80401007387 */ /* 0x0025e20000100a00 */
[----:B0-----:R-:W-:Y:S05]  /*29f0*/  BRA.U UP0, `(.L_x_1750) ;  /* 0x00000005003c7547 */ /* 0x001fea000b800000 */
[----:B------:R-:W-:-:S04]  /*2a00*/  UIADD3 UR11, UPT, UPT, UR11, 0x420, URZ ;  /* 0x000004200b0b7890 */ /* 0x000fc8000fffe0ff */
[----:B------:R-:W-:-:S09]  /*2a10*/  ULEA UR11, UR12, UR11, 0x18 ;  /* 0x0000000b0c0b7291 */ /* 0x000fd2000f8ec0ff */
[----:B--2---:R-:W0:Y:S04]  /*2a20*/  LDS.64 R4, [R2+UR11] ;  /* 0x0000000b02047984 */ /* 0x004e280008000a00 */
[----:B------:R-:W1:Y:S04]  /*2a30*/  LDS.64 R8, [R2+UR11+0x10] ;  /* 0x0000100b02087984 */ /* 0x000e680008000a00 */
[----:B------:R-:W2:Y:S04]  /*2a40*/  LDS.64 R6, [R2+UR11+0x20] ;  /* 0x0000200b02067984 */ /* 0x000ea80008000a00 */
[----:B------:R-:W-:Y:S04]  /*2a50*/  LDS.64 R248, [R2+UR11+0xd0] ;  /* 0x0000d00b02f87984 */ /* 0x000fe80008000a00 */
[----:B------:R-:W-:Y:S04]  /*2a60*/  LDS.64 R246, [R2+UR11+0xe0] ;  /* 0x0000e00b02f67984 */ /* 0x000fe80008000a00 */
[----:B------:R-:W-:Y:S04]  /*2a70*/  LDS.64 R242, [R2+UR11+0xf0] ;  /* 0x0000f00b02f27984 */ /* 0x000fe80008000a00 */
[----:B------:R-:W-:Y:S04]  /*2a80*/  LDS.64 R240, [R2+UR11+0x100] ;  /* 0x0001000b02f07984 */ /* 0x000fe80008000a00 */
[----:B------:R-:W-:Y:S04]  /*2a90*/  LDS.64 R134, [R2+UR11+0x110] ;  /* 0x0001100b02867984 */ /* 0x000fe80008000a00 */
[----:B------:R-:W-:Y:S04]  /*2aa0*/  LDS.64 R132, [R2+UR11+0x120] ;  /* 0x0001200b02847984 */ /* 0x000fe80008000a00 */
[----:B------:R-:W-:Y:S04]  /*2ab0*/  LDS.64 R130, [R2+UR11+0x130] ;  /* 0x0001300b02827984 */ /* 0x000fe80008000a00 */
[----:B0-----:R-:W-:Y:S04]  /*2ac0*/  STL.64 [R1+0x60], R4 ;  /* 0x0000600401007387 */ /* 0x001fe80000100a00 */
[----:B------:R-:W0:Y:S04]  /*2ad0*/  LDS.64 R4, [R2+UR11+0x30] ;  /* 0x0000300b02047984 */ /* 0x000e280008000a00 */
[----:B-1----:R-:W-:Y:S04]  /*2ae0*/  STL.64 [R1+0x58], R8 ;  /* 0x0000580801007387 */ /* 0x002fe80000100a00 */
[----:B------:R-:W1:Y:S04]  /*2af0*/  LDS.64 R8, [R2+UR11+0x40] ;  /* 0x0000400b02087984 */ /* 0x000e680008000a00 */
[----:B--2---:R-:W-:Y:S04]  /*2b00*/  STL.64 [R1+0x50], R6 ;  /* 0x0000500601007387 */ /* 0x004fe80000100a00 */
[----:B------:R-:W2:Y:S04]  /*2b10*/  LDS.64 R6, [R2+UR11+0x50] ;  /* 0x0000500b02067984 */ /* 0x000ea80008000a00 */
        /* <DEDUP_REMOVED lines=51> */
[----:B------:R0:W3:Y:S04]  /*2e50*/  LDS.64 R54, [R2+UR11+0x390] ;  /* 0x0003900b02367984 */ /* 0x0000e80008000a00 */
[----:B------:R0:W3:Y:S04]  /*2e60*/  LDS.64 R52, [R2+UR11+0x3a0] ;  /* 0x0003a00b02347984 */ /* 0x0000e80008000a00 */
[----:B------:R0:W3:Y:S04]  /*2e70*/  LDS.64 R50, [R2+UR11+0x3b0] ;  /* 0x0003b00b02327984 */ /* 0x0000e80008000a00 */
[----:B------:R0:W3:Y:S04]  /*2e80*/  LDS.64 R48, [R2+UR11+0x3c0] ;  /* 0x0003c00b02307984 */ /* 0x0000e80008000a00 */
[----:B------:R0:W3:Y:S04]  /*2e90*/  LDS.64 R46, [R2+UR11+0x3d0] ;  /* 0x0003d00b022e7984 */ /* 0x0000e80008000a00 */
[----:B------:R0:W3:Y:S04]  /*2ea0*/  LDS.64 R44, [R2+UR11+0x3e0] ;  /* 0x0003e00b022c7984 */ /* 0x0000e80008000a00 */
[----:B------:R0:W3:Y:S04]  /*2eb0*/  LDS.64 R42, [R2+UR11+0x3f0] ;  /* 0x0003f00b022a7984 */ /* 0x0000e80008000a00 */
[----:B-1----:R1:W-:Y:S04]  /*2ec0*/  STL.64 [R1+0x10], R8 ;  /* 0x0000100801007387 */ /* 0x0023e80000100a00 */
[----:B--2---:R1:W-:Y:S04]  /*2ed0*/  STL.64 [R1+0x8], R6 ;  /* 0x0000080601007387 */ /* 0x0043e80000100a00 */
[----:B0-----:R1:W-:Y:S02]  /*2ee0*/  STL.64 [R1], R4 ;  /* 0x0000000401007387 */ /* 0x0013e40000100a00 */
.L_x_1750:
[----:B-12---:R-:W0:Y:S01]  /*2ef0*/  LDS.64 R8, [R2+UR4+0x360] ;  /* 0x0003600402087984 */ /* 0x006e220008000a00 */
[----:B------:R-:W1:Y:S01]  /*2f00*/  LDCU UR6, c[0x0][0x3f0] ;  /* 0x00007e00ff0677ac */ /* 0x000e620008000800 */
[----:B------:R-:W-:Y:S01]  /*2f10*/  SHF.R.U32.HI R245, RZ, 0x1, R238 ;  /* 0x00000001fff57819 */ /* 0x000fe200000116ee */
[----:B------:R-:W-:Y:S01]  /*2f20*/  BSSY B1, `(.L_x_1751) ;  /* 0x000152a000017945 */ /* 0x000fe20003800000 */
[----:B------:R-:W2:Y:S01]  /*2f30*/  LDS.64 R6, [R2+UR4+0x370] ;  /* 0x0003700402067984 */ /* 0x000ea20008000a00 */
[----:B------:R-:W0:Y:S03]  /*2f40*/  LDCU UR12, c[0x0][0x3f8] ;  /* 0x00007f00ff0c77ac */ /* 0x000e260008000800 */
[----:B------:R-:W5:Y:S01]  /*2f50*/  LDS.64 R4, [R2+UR4+0x380] ;  /* 0x0003800402047984 */ /* 0x000f620008000a00 */
[----:B------:R-:W0:Y:S01]  /*2f60*/  LDCU UR20, c[0x0][0x40c] ;  /* 0x00008180ff1477ac */ /* 0x000e220008000800 */
[----:B------:R-:W0:Y:S01]  /*2f70*/  LDCU UR21, c[0x0][0x3f4] ;  /* 0x00007e80ff1577ac */ /* 0x000e220008000800 */
[----:B------:R-:W0:Y:S01]  /*2f80*/  LDCU UR22, c[0x0][0x410] ;  /* 0x00008200ff1677ac */ /* 0x000e220008000800 */
[----:B-1----:R-:W-:Y:S01]  /*2f90*/  UIMAD UR6, UR41, UR6, UR9 ;  /* 0x00000006290672a4 */ /* 0x002fe2000f8e0209 */
[----:B------:R-:W1:Y:S01]  /*2fa0*/  LDCU.64 UR10, c[0x0][0x3c8] ;  /* 0x00007900ff0a77ac */ /* 0x000e620008000a00 */
[----:B------:R-:W0:Y:S01]  /*2fb0*/  LDCU.64 UR14, c[0x0][0x3b8] ;  /* 0x00007700ff0e77ac */ /* 0x000e220008000a00 */
[----:B------:R-:W0:Y:S01]  /*2fc0*/  LDCU.64 UR16, c[0x0][0x438] ;  /* 0x00008700ff1077ac */ /* 0x000e220008000a00 */
[----:B------:R-:W1:Y:S01]  /*2fd0*/  LDCU.64 UR18, c[0x0][0x448] ;  /* 0x00008900ff1277ac */ /* 0x000e620008000a00 */
[----:B------:R-:W-:Y:S01]  /*2fe0*/  UIMAD UR6, UR6, 0xc0, URZ ;  /* 0x000000c0060678a4 */ /* 0x000fe2000f8e02ff */
[----:B0-----:R-:W-:Y:S04]  /*2ff0*/  STL.64 [R1+0xb0], R8 ;  /* 0x0000b00801007387 */ /* 0x001fe80000100a00 */
[----:B------:R-:W0:Y:S04]  /*3000*/  LDS.64 R8, [R2+UR4+0x390] ;  /* 0x0003900402087984 */ /* 0x000e280008000a00 */
[----:B--2---:R-:W-:Y:S04]  /*3010*/  STL.64 [R1+0xa8], R6 ;  /* 0x0000a80601007387 */ /* 0x004fe80000100a00 */
[----:B------:R-:W2:Y:S04]  /*3020*/  LDS.64 R6, [R2+UR4+0x3a0] ;  /* 0x0003a00402067984 */ /* 0x000ea80008000a00 */
[----:B-----5:R-:W-:Y:S04]  /*3030*/  STL.64 [R1+0xa0], R4 ;  /* 0x0000a00401007387 */ /* 0x020fe80000100a00 */
[----:B------:R-:W5:Y:S04]  /*3040*/  LDS.64 R4, [R2+UR4+0x3b0] ;  /* 0x0003b00402047984 */ /* 0x000f680008000a00 */
[----:B0-----:R-:W-:Y:S04]  /*3050*/  STL.64 [R1+0x98], R8 ;  /* 0x0000980801007387 */ /* 0x001fe80000100a00 */
[----:B------:R-:W0:Y:S04]  /*3060*/  LDS.64 R8, [R2+UR4+0x3c0] ;  /* 0x0003c00402087984 */ /* 0x000e280008000a00 */
[----:B--2---:R-:W-:Y:S04]  /*3070*/  STL.64 [R1+0x90], R6 ;  /* 0x0000900601007387 */ /* 0x004fe80000100a00 */
[----:B------:R-:W2:Y:S04]  /*3080*/  LDS.64 R6, [R2+UR4+0x3d0] ;  /* 0x0003d00402067984 */ /* 0x000ea80008000a00 */
[----:B-----5:R-:W-:Y:S04]  /*3090*/  STL.64 [R1+0x88], R4 ;  /* 0x0000880401007387 */ /* 0x020fe80000100a00 */
[----:B------:R-:W5:Y:S04]  /*30a0*/  LDS.64 R4, [R2+UR4+0x3e0] ;  /* 0x0003e00402047984 */ /* 0x000f680008000a00 */
[----:B------:R-:W4:Y:S01]  /*30b0*/  LDS.64 R2, [R2+UR4+0x3f0] ;  /* 0x0003f00402027984 */ /* 0x000f220008000a00 */
[----:B------:R-:W-:-:S04]  /*30c0*/  UIADD3 UR4, UPT, UPT, UR44, 0xf, -UR13 ;  /* 0x0000000f2c047890 */ /* 0x000fc8000fffe80d */
[----:B------:R-:W-:-:S04]  /*30d0*/  USHF.R.S32.HI UR5, URZ, 0x1f, UR4 ;  /* 0x0000001fff057899 */ /* 0x000fc80008011404 */
[----:B------:R-:W-:-:S04]  /*30e0*/  ULEA.HI UR5, UR5, UR4, URZ, 0x4 ;  /* 0x0000000405057291 */ /* 0x000fc8000f8f20ff */
[----:B------:R-:W-:-:S06]  /*30f0*/  ULOP3.LUT UR8, UR5, 0xfffffff0, URZ, 0xc0, !UPT ;  /* 0xfffffff005087892 */ /* 0x000fcc000f8ec0ff */
[----:B------:R-:W-:Y:S01]  /*3100*/  ISETP.GE.AND P0, PT, R245, UR8, PT ;  /* 0x00000008f5007c0c */ /* 0x000fe2000bf06270 */
[----:B0-----:R0:W-:Y:S04]  /*3110*/  STL.64 [R1+0x80], R8 ;  /* 0x0000800801007387 */ /* 0x0011e80000100a00 */
[----:B--2---:R0:W-:Y:S04]  /*3120*/  STL.64 [R1+0x78], R6 ;  /* 0x0000780601007387 */ /* 0x0041e80000100a00 */
[----:B-----5:R0:W-:Y:S04]  /*3130*/  STL.64 [R1+0x70], R4 ;  /* 0x0000700401007387 */ /* 0x0201e80000100a00 */
[----:B----4-:R0:W-:Y:S01]  /*3140*/  STL.64 [R1+0x68], R2 ;  /* 0x0000680201007387 */ /* 0x0101e20000100a00 */
[----:B-1----:R-:W-:Y:S05]  /*3150*/  @P0 BRA `(.L_x_1752) ;  /* 0x0000015000180947 */ /* 0x002fea0003800000 */
[----:B------:R-:W-:Y:S01]  /*3160*/  IABS R252, R0 ;  /* 0x0000000000fc7213 */ /* 0x000fe20000000000 */
[----:B------:R-:W1:Y:S01]  /*3170*/  S2UR UR5, SR_CTAID.Y ;  /* 0x00000000000579c3 */ /* 0x000e620000002600 */
[----:B------:R-:W1:Y:S02]  /*3180*/  LDCU UR4, c[0x0][0x3f8] ;  /* 0x00007f00ff0477ac */ /* 0x000e640008000800 */
[----:B0-----:R-:W0:Y:S01]  /*3190*/  I2F.RP R2, R252 ;  /* 0x000000fc00027306 */ /* 0x001e220000209400 */
[----:B------:R-:W2:Y:S04]  /*31a0*/  LDCU.64 UR24, c[0x0][0x420] ;  /* 0x00008400ff1877ac */ /* 0x000ea80008000a00 */
[----:B------:R-:W4:Y:S03]  /*31b0*/  LDC R6, c[0x0][0x430] ;  /* 0x00010c00ff067b82 */ /* 0x000f260000000800 */
[----:B0-----:R-:W0:Y:S01]  /*31c0*/  MUFU.RCP R2, R2 ;  /* 0x0000000200027308 */ /* 0x001e220000001000 */
[----:B--2---:R-:W-:Y:S01]  /*31d0*/  ISETP.NE.U32.AND P1, PT, RZ, UR24, PT ;  /* 0x00000018ff007c0c */ /* 0x004fe2000bf25070 */
[----:B-1----:R-:W-:-:S02]  /*31e0*/  UIMAD UR23, UR5, UR4, UR9 ;  /* 0x00000004051772a4 */ /* 0x002fc4000f8e0209 */
[----:B------:R-:W-:Y:S01]  /*31f0*/  UIMAD UR4, UR38, UR4, UR9 ;  /* 0x00000004260472a4 */ /* 0x000fe2000f8e0209 */
[----:B------:R-:W-:-:S05]  /*3200*/  ISETP.NE.AND.EX P1, PT, RZ, UR25, PT, P1 ;  /* 0x00000019ff007c0c */ /* 0x000fca000bf25310 */
[----:B------:R-:W-:Y:S02]  /*3210*/  IMAD.U32 R8, RZ, RZ, UR4 ;  /* 0x00000004ff087e24 */ /* 0x000fe4000f8e00ff */
[----:B0-----:R-:W-:-:S04]  /*3220*/  VIADD R2, R2, 0xffffffe ;  /* 0x0ffffffe02027836 */ /* 0x001fc80000000000 */
[----:B------:R-:W0:Y:S02]  /*3230*/  F2I.FTZ.U32.TRUNC.NTZ R3, R2 ;  /* 0x0000000200037305 */ /* 0x000e24000021f000 */
[----:B0-----:R-:W-:-:S04]  /*3240*/  IMAD.MOV R2, RZ, RZ, -R3 ;  /* 0x000000ffff027224 */ /* 0x001fc800078e0a03 */
[----:B------:R-:W-:Y:S02]  /*3250*/  IMAD R4, R2, R252, RZ ;  /* 0x000000fc02047224 */ /* 0x000fe400078e02ff */
[----:B------:R-:W-:-:S04]  /*3260*/  IMAD.MOV.U32 R2, RZ, RZ, RZ ;  /* 0x000000ffff027224 */ /* 0x000fc800078e00ff */
[----:B------:R-:W-:Y:S02]  /*3270*/  IMAD.HI.U32 R2, R3, R4, R2 ;  /* 0x0000000403027227 */ /* 0x000fe400078e0002 */
[----:B------:R-:W0:Y:S02]  /*3280*/  LDC.64 R4, c[0x0][0x450] ;  /* 0x00011400ff047b82 */ /* 0x000e240000000a00 */
[----:B------:R-:W-:Y:S01]  /*3290*/  IMAD.SHL.U32 R3, R238, 0x2, RZ ;  /* 0x00000002ee037824 */ /* 0x000fe200078e00ff */
[----:B------:R1:W-:Y:S04]  /*32a0*/  STL [R1+0x26c], R2 ;  /* 0x00026c0201007387 */ /* 0x0003e80000100800 */
[----:B------:R-:W-:-:S05]  /*32b0*/  LOP3.LUT R3, R3, 0x2, RZ, 0xc0, !PT ;  /* 0x0000000203037812 */ /* 0x000fca00078ec0ff */
[--C-:B------:R-:W-:Y:S02]  /*32c0*/  IMAD R8, R8, 0xc0, R3.reuse ;  /* 0x000000c008087824 */ /* 0x100fe400078e0203 */
[C---:B-1----:R-:W-:Y:S01]  /*32d0*/  IMAD R2, R0.reuse, UR23, RZ ;  /* 0x0000001700027c24 */ /* 0x042fe2000f8e02ff */
[----:B------:R-:W1:Y:S01]  /*32e0*/  LDCU UR23, c[0x0][0x440] ;  /* 0x00008800ff1777ac */ /* 0x000e620008000800 */
[----:B------:R-:W-:Y:S02]  /*32f0*/  IMAD R0, R0, UR5, RZ ;  /* 0x0000000500007c24 */ /* 0x000fe4000f8e02ff */
[----:B------:R-:W-:Y:S01]  /*3300*/  IMAD R2, R2, 0xc0, R3 ;  /* 0x000000c002027824 */ /* 0x000fe200078e0203 */
[----:B------:R-:W4:Y:S01]  /*3310*/  LDCU UR5, c[0x0][0x408] ;  /* 0x00008100ff0577ac */ /* 0x000f220008000800 */
[----:B0-----:R-:W-:Y:S01]  /*3320*/  IMAD.WIDE R8, R8, 0x4, R4 ;  /* 0x0000000408087825 */ /* 0x001fe200078e0204 */
[----:B------:R-:W-:-:S03]  /*3330*/  SHF.R.S32.HI R4, RZ, 0x1f, R0 ;  /* 0x0000001fff047819 */ /* 0x000fc60000011400 */
[C---:B------:R-:W-:Y:S01]  /*3340*/  VIADD R5, R245.reuse, UR13 ;  /* 0x0000000df5057c36 */ /* 0x040fe20008000000 */
[----:B------:R-:W-:-:S04]  /*3350*/  LEA R245, R245, UR7, 0x2 ;  /* 0x00000007f5f57c11 */ /* 0x000fc8000f8e10ff */
[--C-:B------:R-:W-:Y:S01]  /*3360*/  IADD3 R3, P0, P2, R0, UR24, R5.reuse ;  /* 0x0000001800037c10 */ /* 0x100fe2000fa1e005 */
[----:B------:R-:W-:Y:S01]  /*3370*/  IMAD.U32 R0, RZ, RZ, UR8 ;  /* 0x00000008ff007e24 */ /* 0x000fe2000f8e00ff */
[----:B-1----:R-:W-:Y:S02]  /*3380*/  UIMAD UR4, UR9, UR23, UR44 ;  /* 0x00000017090472a4 */ /* 0x002fe4000f8e022c */
[----:B------:R-:W-:Y:S01]  /*3390*/  IMAD.U32 R244, RZ, RZ, UR23 ;  /* 0x00000017fff47e24 */ /* 0x000fe2000f8e00ff */
[----:B------:R-:W-:Y:S01]  /*33a0*/  IADD3.X R4, PT, PT, R4, UR25, RZ, P0, P2 ;  /* 0x0000001904047c10 */ /* 0x000fe200087e44ff */
[----:B------:R-:W-:Y:S02]  /*33b0*/  VIADD R7, R0, UR13 ;  /* 0x0000000d00077c36 */ /* 0x000fe40008000000 */
[----:B----4-:R-:W-:Y:S01]  /*33c0*/  VIADD R0, R6, UR5 ;  /* 0x0000000506007c36 */ /* 0x010fe20008000000 */
[----:B------:R-:W-:Y:S01]  /*33d0*/  SHF.R.S32.HI R6, RZ, 0x1f, R2 ;  /* 0x0000001fff067819 */ /* 0x000fe20000011402 */
[----:B------:R-:W-:Y:S01]  /*33e0*/  IMAD R244, R244, UR4, R5 ;  /* 0x00000004f4f47c24 */ /* 0x000fe2000f8e0205 */
[----:B------:R0:W-:Y:S01]  /*33f0*/  STL [R1+0x268], R7 ;  /* 0x0002680701007387 */ /* 0x0001e20000100800 */
[----:B------:R-:W-:-:S07]  /*3400*/  VIADD R5, R5, 0x1 ;  /* 0x0000000105057836 */ /* 0x000fce0000000000 */
.L_x_2139:
[----:B------:R-:W2:Y:S01]  /*3410*/  LDL R11, [R1+0x26c] ;  /* 0x00026c00010b7983 */ /* 0x000ea20000100800 */
[----:B0-----:R-:W-:Y:S02]  /*3420*/  VIADD R7, R5, 0xffffffff ;  /* 0xffffffff05077836 */ /* 0x001fe40000000000 */
[----:B------:R-:W-:-:S03]  /*3430*/  IMAD.U32 R0, RZ, RZ, UR21 ;  /* 0x00000015ff007e24 */ /* 0x000fc6000f8e00ff */
[----:B------:R-:W-:Y:S02]  /*3440*/  IABS R12, R7 ;  /* 0x00000007000c7213 */ /* 0x000fe40000000000 */
[----:B------:R-:W-:-:S03]  /*3450*/  IABS R10, R0 ;  /* 0x00000000000a7213 */ /* 0x000fc60000000000 */
[----:B--2---:R-:W-:-:S04]  /*3460*/  IMAD.HI.U32 R11, R11, R12, RZ ;  /* 0x0000000c0b0b7227 */ /* 0x004fc800078e00ff */
[----:B------:R-:W-:-:S04]  /*3470*/  IMAD.MOV R11, RZ, RZ, -R11 ;  /* 0x000000ffff0b7224 */ /* 0x000fc800078e0a0b */
[----:B------:R-:W-:Y:S02]  /*3480*/  IMAD R12, R10, R11, R12 ;  /* 0x0000000b0a0c7224 */ /* 0x000fe400078e020c */
[----:B------:R-:W-:-:S03]  /*3490*/  @P1 IMAD.MOV.U32 R11, RZ, RZ, R4 ;  /* 0x000000ffff0b1224 */ /* 0x000fc600078e0004 */
[----:B------:R-:W-:-:S13]  /*34a0*/  ISETP.GT.U32.AND P0, PT, R252, R12, PT ;  /* 0x0000000cfc00720c */ /* 0x000fda0003f04070 */
[----:B------:R-:W-:-:S05]  /*34b0*/  @!P0 IMAD.IADD R12, R12, 0x1, -R10 ;  /* 0x000000010c0c8824 */ /* 0x000fca00078e0a0a */
[----:B------:R-:W-:-:S13]  /*34c0*/  ISETP.GT.U32.AND P0, PT, R252, R12, PT ;  /* 0x0000000cfc00720c */ /* 0x000fda0003f04070 */
[----:B------:R-:W-:Y:S02]  /*34d0*/  @!P0 IMAD.IADD R12, R12, 0x1, -R10 ;  /* 0x000000010c0c8824 */ /* 0x000fe400078e0a0a */
[----:B------:R-:W-:-:S06]  /*34e0*/  @P1 IMAD.MOV.U32 R10, RZ, RZ, R3 ;  /* 0x000000ffff0a1224 */ /* 0x000fcc00078e0003 */
[----:B------:R-:W2:Y:S01]  /*34f0*/  @P1 LDG.E.U8 R10, desc[UR36][R10.64] ;  /* 0x000000240a0a1981 */ /* 0x000ea2000c1e1100 */
[----:B------:R-:W-:Y:S01]  /*3500*/  ISETP.GE.AND P0, PT, R7, RZ, PT ;  /* 0x000000ff0700720c */ /* 0x000fe20003f06270 */
[----:B------:R-:W-:Y:S01]  /*3510*/  UISETP.NE.AND UP0, UPT, UR20, URZ, UPT ;  /* 0x000000ff1400728c */ /* 0x000fe2000bf05270 */
[----:B------:R-:W-:Y:S01]  /*3520*/  ISETP.NE.AND P2, PT, R0, RZ, PT ;  /* 0x000000ff0000720c */ /* 0x000fe20003f45270 */
[----:B------:R-:W-:Y:S10]  /*3530*/  BSSY.RECONVERGENT B0, `(.L_x_1753) ;  /* 0x000136f000007945 */ /* 0x000ff40003800200 */
[----:B------:R-:W-:-:S02]  /*3540*/  @!P0 IMAD.MOV R12, RZ, RZ, -R12 ;  /* 0x000000ffff0c8224 */ /* 0x000fc400078e0a0c */
[----:B------:R-:W-:Y:S02]  /*3550*/  @!P2 LOP3.LUT R12, RZ, R0, RZ, 0x33, !PT ;  /* 0x00000000ff0ca212 */ /* 0x000fe400078e33ff */
[----:B--2---:R-:W-:Y:S01]  /*3560*/  ISETP.NE.AND P4, PT, R10, RZ, P1 ;  /* 0x000000ff0a00720c */ /* 0x004fe20000f85270 */
[----:B------:R-:W-:-:S12]  /*3570*/  BRA.U UP0, `(.L_x_1754) ;  /* 0x000000bd00d07547 */ /* 0x000fd8000b800000 */
[----:B------:R-:W-:Y:S01]  /*3580*/  ISETP.GE.AND P0, PT, R7, UR44, PT ;  /* 0x0000002c07007c0c */ /* 0x000fe2000bf06270 */
[----:B------:R-:W-:Y:S01]  /*3590*/  BSSY.RECONVERGENT B2, `(.L_x_1755) ;  /* 0x000002f000027945 */ /* 0x000fe20003800200 */
[----:B------:R-:W-:Y:S02]  /*35a0*/  IMAD.SHL.U32 R11, R12, 0x4, RZ ;  /* 0x000000040c0b7824 */ /* 0x000fe400078e00ff */
[----:B------:R-:W-:-:S09]  /*35b0*/  IMAD R10, R0, 0xc0, RZ ;  /* 0x000000c0000a7824 */ /* 0x000fd200078e02ff */
[----:B------:R-:W-:Y:S05]  /*35c0*/  @P0 BRA `(.L_x_1756) ;  /* 0x0000000000ac0947 */ /* 0x000fea0003800000 */
[----:B------:R-:W-:Y:S01]  /*35d0*/  ISETP.GE.AND P2, PT, R11, R10, PT ;  /* 0x0000000a0b00720c */ /* 0x000fe20003f46270 */
[----:B------:R-:W-:Y:S01]  /*35e0*/  UISETP.NE.AND UP0, UPT, UR42, URZ, UPT ;  /* 0x000000ff2a00728c */ /* 0x000fe2000bf05270 */
[----:B------:R-:W-:Y:S01]  /*35f0*/  BSSY.RECONVERGENT B3, `(.L_x_1757) ;  /* 0x0000018000037945 */ /* 0x000fe20003800200 */
[----:B------:R-:W-:-:S04]  /*3600*/  CS2R R40, SRZ ;  /* 0x0000000000287805 */ /* 0x000fc8000001ff00 */
[----:B------:R-:W-:-:S06]  /*3610*/  PLOP3.LUT P3, PT, PT, PT, UP0, 0x80, 0x8 ;  /* 0x000000000008781c */ /* 0x000fcc0003f6f008 */
[----:B------:R-:W-:Y:S07]  /*3620*/  @P2 BRA `(.L_x_1758) ;  /* 0x0000000000502947 */ /* 0x000fee0003800000 */
        /* <DEDUP_REMOVED lines=9> */
[----:B------:R-:W0:Y:S02]  /*36c0*/  S2R R13, SR_TID.X ;  /* 0x00000000000d7919 */ /* 0x000e240000002100 */
[----:B------:R-:W-:Y:S02]  /*36d0*/  IMAD R14, R14, 0xc0, R11 ;  /* 0x000000c00e0e7824 */ /* 0x000fe400078e020b */
[----:B0-----:R-:W-:-:S05]  /*36e0*/  IMAD.SHL.U32 R13, R13, 0x2, RZ ;  /* 0x000000020d0d7824 */ /* 0x001fca00078e00ff */
[----:B------:R-:W-:-:S05]  /*36f0*/  LOP3.LUT R13, R13, 0x2, RZ, 0xc0, !PT ;  /* 0x000000020d0d7812 */ /* 0x000fca00078ec0ff */
[----:B------:R-:W-:-:S05]  /*3700*/  IMAD R13, R0, UR6, R13 ;  /* 0x00000006000d7c24 */ /* 0x000fca000f8e020d */
[----:B------:R-:W-:Y:S02]  /*3710*/  SHF.R.S32.HI R15, RZ, 0x1f, R13 ;  /* 0x0000001fff0f7819 */ /* 0x000fe4000001140d */
[----:B------:R-:W-:-:S04]  /*3720*/  IADD3 R13, P5, PT, R14, R13, RZ ;  /* 0x0000000d0e0d7210 */ /* 0x000fc80007fbe0ff */
[----:B------:R-:W-:Y:S02]  /*3730*/  LEA.HI.X.SX32 R14, R14, R15, 0x1, P5 ;  /* 0x0000000f0e0e7211 */ /* 0x000fe400028f0eff */
[----:B------:R-:W-:-:S04]  /*3740*/  LEA R40, P5, R13, UR14, 0x2 ;  /* 0x0000000e0d287c11 */ /* 0x000fc8000f8a10ff */
[----:B------:R-:W-:-:S06]  /*3750*/  LEA.HI.X R41, R13, UR15, R14, 0x2, P5 ;  /* 0x0000000f0d297c11 */ /* 0x000fcc000a8f140e */
[----:B------:R-:W5:Y:S03]  /*3760*/  LDG.E.64 R40, desc[UR36][R40.64] ;  /* 0x0000002428287981 */ /* 0x000f66000c1e1b00 */
.L_x_1758:
[----:B------:R-:W-:Y:S05]  /*3770*/  BSYNC.RECONVERGENT B3 ;  /* 0x0000000000037941 */ /* 0x000fea0003800200 */
.L_x_1757:
[----:B------:R-:W2:Y:S04]  /*3780*/  LDL R14, [R1+0x60] ;  /* 0x00006000010e7983 */ /* 0x000ea80000100800 */
[----:B------:R-:W4:Y:S04]  /*3790*/  @P3 LDG.E.64 R238, desc[UR36][R8.64] ;  /* 0x0000002408ee3981 */ /* 0x000f28000c1e1b00 */
[----:B------:R-:W3:Y:S01]  /*37a0*/  LDL R13, [R1+0x64] ;  /* 0x00006400010d7983 */ /* 0x000ee20000100800 */
[----:B------:R-:W-:-:S06]  /*37b0*/  UISETP.NE.AND UP0, UPT, UR42, URZ, UPT ;  /* 0x000000ff2a00728c */ /* 0x000fcc000bf05270 */
[----:B------:R-:W-:Y:S01]  /*37c0*/  PLOP3.LUT P3, PT, PT, PT, UP0, 0x80, 0x8 ;  /* 0x000000000008781c */ /* 0x000fe20003f6f008 */
[----:B--2--5:R-:W-:Y:S02]  /*37d0*/  FADD.FTZ R40, R14, R40 ;  /* 0x000000280e287221 */ /* 0x024fe40000010000 */
[----:B------:R-:W0:Y:S10]  /*37e0*/  @!P2 LDC.64 R14, c[0x0][0x3b8] ;  /* 0x0000ee00ff0eab82 */ /* 0x000e340000000a00 */
[----:B----4-:R-:W-:Y:S01]  /*37f0*/  @P3 FMUL.FTZ R40, R40, R238 ;  /* 0x000000ee28283220 */ /* 0x010fe20000410000 */
[----:B------:R-:W-:Y:S01]  /*3800*/  PLOP3.LUT P3, PT, PT, PT, UP0, 0x80, 0x8 ;  /* 0x000000000008781c */ /* 0x000fe20003f6f008 */
[----:B---3--:R-:W-:-:S12]  /*3810*/  FADD.FTZ R41, R13, R41 ;  /* 0x000000290d297221 */ /* 0x008fd80000010000 */
[----:B------:R-:W-:Y:S01]  /*3820*/  @P3 FMUL.FTZ R41, R41, R239 ;  /* 0x000000ef29293220 */ /* 0x000fe20000410000 */
[----:B------:R-:W-:-:S05]  /*3830*/  @!P2 IADD3 R13, P3, PT, R2, R11, RZ ;  /* 0x0000000b020da210 */ /* 0x000fca0007f7e0ff */
[----:B------:R-:W-:Y:S01]  /*3840*/  @!P2 IMAD.X R238, RZ, RZ, R6, P3 ;  /* 0x000000ffffeea224 */ /* 0x000fe200018e0606 */
[----:B0-----:R-:W-:-:S04]  /*3850*/  @!P2 LEA R14, P5, R13, R14, 0x2 ;  /* 0x0000000e0d0ea211 */ /* 0x001fc800078a10ff */
[----:B------:R-:W-:-:S05]  /*3860*/  @!P2 LEA.HI.X R15, R13, R15, R238, 0x2, P5 ;  /* 0x0000000f0d0fa211 */ /* 0x000fca00028f14ee */
[----:B------:R0:W-:Y:S04]  /*3870*/  @!P2 STG.E.64 desc[UR36][R14.64], R40 ;  /* 0x000000280e00a986 */ /* 0x0001e8000c101b24 */
.L_x_1756:
[----:B------:R-:W-:Y:S05]  /*3880*/  BSYNC.RECONVERGENT B2 ;  /* 0x0000000000027941 */ /* 0x000fea0003800200 */
.L_x_1755:
[----:B------:R-:W-:Y:S01]  /*3890*/  BSSY.RECONVERGENT B2, `(.L_x_1759) ;  /* 0x000002f000027945 */ /* 0x000fe20003800200 */
[----:B------:R-:W-:-:S03]  /*38a0*/  IMAD.IADD R13, R12, 0x1, R0 ;  /* 0x000000010c0d7824 */ /* 0x000fc600078e0200 */
[----:B------:R-:W-:Y:S05]  /*38b0*/  @P0 BRA `(.L_x_1760) ;  /* 0x0000000000b00947 */ /* 0x000fea0003800000 */
[----:B------:R-:W-:Y:S01]  /*38c0*/  IMAD.SHL.U32 R238, R13, 0x4, RZ ;  /* 0x000000040dee7824 */ /* 0x000fe200078e00ff */
[----:B------:R-:W-:Y:S01]  /*38d0*/  UISETP.NE.AND UP0, UPT, UR42, URZ, UPT ;  /* 0x000000ff2a00728c */ /* 0x000fe2000bf05270 */
[----:B------:R-:W-:Y:S01]  /*38e0*/  BSSY.RECONVERGENT B3, `(.L_x_1761) ;  /* 0x0000019000037945 */ /* 0x000fe20003800200 */
[----:B------:R-:W-:Y:S02]  /*38f0*/  CS2R R38, SRZ ;  /* 0x0000000000267805 */ /* 0x000fe4000001ff00 */
[----:B------:R-:W-:Y:S02]  /*3900*/  ISETP.GE.AND P2, PT, R238, R10, PT ;  /* 0x0000000aee00720c */ /* 0x000fe40003f46270 */
[----:B------:R-:W-:-:S11]  /*3910*/  PLOP3.LUT P3, PT, PT, PT, UP0, 0x80, 0x8 ;  /* 0x000000000008781c */ /* 0x000fd60003f6f008 */
[----:B------:R-:W-:Y:S05]  /*3920*/  @P2 BRA `(.L_x_1762) ;  /* 0x0000000000502947 */ /* 0x000fea0003800000 */
[----:B------:R-:W1:Y:S02]  /*3930*/  S2UR UR4, SR_CTAID.Y ;  /* 0x00000000000479c3 */ /* 0x000e640000002600 */
[----:B-1----:R-:W-:-:S05]  /*3940*/  IMAD R38, R0, UR4, RZ ;  /* 0x0000000400267c24 */ /* 0x002fca000f8e02ff */
[----:B0-----:R-:W-:-:S04]  /*3950*/  IADD3 R15, P5, PT, R38, R12, RZ ;  /* 0x0000000c260f7210 */ /* 0x001fc80007fbe0ff */
[----:B------:R-:W-:Y:S02]  /*3960*/  LEA.HI.X.SX32 R38, R38, RZ, 0x1, P5 ;  /* 0x000000ff26267211 */ /* 0x000fe400028f0eff */
[----:B------:R-:W-:-:S04]  /*3970*/  LEA R14, P5, R15, UR10, 0x2 ;  /* 0x0000000a0f0e7c11 */ /* 0x000fc8000f8a10ff */
[----:B------:R-:W-:-:S05]  /*3980*/  LEA.HI.X R15, R15, UR11, R38, 0x2, P5 ;  /* 0x0000000b0f0f7c11 */ /* 0x000fca000a8f1426 */
[----:B------:R0:W2:Y:S02]  /*3990*/  LDG.E R14, desc[UR36][R14.64] ;  /* 0x000000240e0e7981 */ /* 0x0000a4000c1e1900 */
[----:B0-----:R-:W-:-:S04]  /*39a0*/  IMAD R15, R0, UR12, RZ ;  /* 0x0000000c000f7c24 */ /* 0x001fc8000f8e02ff */
[----:B--2---:R-:W-:Y:S02]  /*39b0*/  IMAD R14, R15, R14, RZ ;  /* 0x0000000e0f0e7224 */ /* 0x004fe400078e02ff */
[----:B------:R-:W0:Y:S02]  /*39c0*/  S2R R15, SR_TID.X ;  /* 0x00000000000f7919 */ /* 0x000e240000002100 */
[----:B------:R-:W-:-:S05]  /*39d0*/  IMAD R14, R14, 0xc0, R238 ;  /* 0x000000c00e0e7824 */ /* 0x000fca00078e02ee */
[----:B------:R-:W-:Y:S01]  /*39e0*/  SHF.R.S32.HI R38, RZ, 0x1f, R14 ;  /* 0x0000001fff267819 */ /* 0x000fe2000001140e */
[----:B0-----:R-:W-:-:S05]  /*39f0*/  IMAD.SHL.U32 R15, R15, 0x2, RZ ;  /* 0x000000020f0f7824 */ /* 0x001fca00078e00ff */
[----:B------:R-:W-:-:S05]  /*3a00*/  LOP3.LUT R15, R15, 0x2, RZ, 0xc0, !PT ;  /* 0x000000020f0f7812 */ /* 0x000fca00078ec0ff */
[----:B------:R-:W-:-:S05]  /*3a10*/  IMAD R15, R0, UR6, R15 ;  /* 0x00000006000f7c24 */ /* 0x000fca000f8e020f */
[----:B------:R-:W-:-:S04]  /*3a20*/  IADD3 R14, P5, PT, R15, R14, RZ ;  /* 0x0000000e0f0e7210 */ /* 0x000fc80007fbe0ff */
[----:B------:R-:W-:Y:S02]  /*3a30*/  LEA.HI.X.SX32 R15, R15, R38, 0x1, P5 ;  /* 0x000000260f0f7211 */ /* 0x000fe400028f0eff */
[----:B------:R-:W-:-:S04]  /*3a40*/  LEA R38, P5, R14, UR14, 0x2 ;  /* 0x0000000e0e267c11 */ /* 0x000fc8000f8a10ff */
[----:B------:R-:W-:-:S06]  /*3a50*/  LEA.HI.X R39, R14, UR15, R15, 0x2, P5 ;  /* 0x0000000f0e277c11 */ /* 0x000fcc000a8f140f */
[----:B------:R-:W5:Y:S03]  /*3a60*/  LDG.E.64 R38, desc[UR36][R38.64] ;  /* 0x0000002426267981 */ /* 0x000f66000c1e1b00 */
.L_x_1762:
[----:B------:R-:W-:Y:S05]  /*3a70*/  BSYNC.RECONVERGENT B3 ;  /* 0x0000000000037941 */ /* 0x000fea0003800200 */
.L_x_1761:
[----:B------:R-:W2:Y:S04]  /*3a80*/  LDL R250, [R1+0x58] ;  /* 0x0000580001fa7983 */ /* 0x000ea80000100800 */
[----:B------:R-:W4:Y:S01]  /*3a90*/  LDL R239, [R1+0x5c] ;  /* 0x00005c0001ef7983 */ /* 0x000f220000100800 */
[----:B------:R-:W-:-:S03]  /*3aa0*/  UISETP.NE.AND UP0, UPT, UR42, URZ, UPT ;  /* 0x000000ff2a00728c */ /* 0x000fc6000bf05270 */
[----:B0-----:R-:W3:Y:S03]  /*3ab0*/  @P3 LDG.E.64 R14, desc[UR36][R8.64+0x10] ;  /* 0x00001024080e3981 */ /* 0x001ee6000c1e1b00 */
[----:B------:R-:W-:Y:S02]  /*3ac0*/  PLOP3.LUT P3, PT, PT, PT, UP0, 0x80, 0x8 ;  /* 0x000000000008781c */ /* 0x000fe40003f6f008 */
[----:B------:R-:W-:Y:S01]  /*3ad0*/  PLOP3.LUT P5, PT, PT, PT, UP0, 0x80, 0x8 ;  /* 0x000000000008781c */ /* 0x000fe20003faf008 */
[----:B--2--5:R-:W-:Y:S01]  /*3ae0*/  FADD.FTZ R38, R250, R38 ;  /* 0x00000026fa267221 */ /* 0x024fe20000010000 */
[----:B----4-:R-:W-:-:S09]  /*3af0*/  FADD.FTZ R39, R239, R39 ;  /* 0x00000027ef277221 */ /* 0x010fd20000010000 */
[----:B---3--:R-:W-:Y:S02]  /*3b00*/  @P3 FMUL.FTZ R38, R38, R14 ;  /* 0x0000000e26263220 */ /* 0x008fe40000410000 */
[----:B------:R-:W-:Y:S01]  /*3b10*/  @P5 FMUL.FTZ R39, R39, R15 ;  /* 0x0000000f27275220 */ /* 0x000fe20000410000 */
[----:B------:R-:W-:Y:S01]  /*3b20*/  @!P2 IADD3 R239, P3, PT, R2, R238, RZ ;  /* 0x000000ee02efa210 */ /* 0x000fe20007f7e0ff */
[----:B------:R-:W0:Y:S03]  /*3b30*/  @!P2 LDC.64 R14, c[0x0][0x3b8] ;  /* 0x0000ee00ff0eab82 */ /* 0x000e260000000a00 */
[----:B------:R-:W-:Y:S02]  /*3b40*/  @!P2 LEA.HI.X.SX32 R238, R238, R6, 0x1, P3 ;  /* 0x00000006eeeea211 */ /* 0x000fe400018f0eff */
[----:B0-----:R-:W-:-:S04]  /*3b50*/  @!P2 LEA R14, P3, R239, R14, 0x2 ;  /* 0x0000000eef0ea211 */ /* 0x001fc800078610ff */
[----:B------:R-:W-:-:S05]  /*3b60*/  @!P2 LEA.HI.X R15, R239, R15, R238, 0x2, P3 ;  /* 0x0000000fef0fa211 */ /* 0x000fca00018f14ee */
[----:B------:R1:W-:Y:S04]  /*3b70*/  @!P2 STG.E.64 desc[UR36][R14.64], R38 ;  /* 0x000000260e00a986 */ /* 0x0003e8000c101b24 */
.L_x_1760:
[----:B------:R-:W-:Y:S05]  /*3b80*/  BSYNC.RECONVERGENT B2 ;  /* 0x0000000000027941 */ /* 0x000fea0003800200 */
.L_x_1759:
[----:B------:R-:W-:Y:S04]  /*3b90*/  BSSY.RECONVERGENT B2, `(.L_x_1763) ;  /* 0x000002f000027945 */ /* 0x000fe80003800200 */
[----:B------:R-:W-:Y:S05]  /*3ba0*/  @P0 BRA `(.L_x_1764) ;  /* 0x0000000000b40947 */ /* 0x000fea0003800000 */
[----:B------:R-:W-:Y:S01]  /*3bb0*/  IMAD R238, R0, 0x8, R11 ;  /* 0x0000000800ee7824 */ /* 0x000fe200078e020b */
[----:B------:R-:W-:Y:S01]  /*3bc0*/  UISETP.NE.AND UP0, UPT, UR42, URZ, UPT ;  /* 0x000000ff2a00728c */ /* 0x000fe2000bf05270 */
[----:B------:R-:W-:Y:S01]  /*3bd0*/  BSSY.RECONVERGENT B3, `(.L_x_1765) ;  /* 0x0000019000037945 */ /* 0x000fe20003800200 */
[----:B------:R-:W-:Y:S02]  /*3be0*/  CS2R R36, SRZ ;  /* 0x0000000000247805 */ /* 0x000fe4000001ff00 */
[----:B------:R-:W-:Y:S02]  /*3bf0*/  ISETP.GE.AND P3, PT, R238, R10, PT ;  /* 0x0000000aee00720c */ /* 0x000fe40003f66270 */
[----:B------:R-:W-:-:S11]  /*3c00*/  PLOP3.LUT P2, PT, PT, PT, UP0, 0x80, 0x8 ;  /* 0x000000000008781c */ /* 0x000fd60003f4f008 */
[----:B------:R-:W-:Y:S05]  /*3c10*/  @P3 BRA `(.L_x_1766) ;  /* 0x0000000000503947 */ /* 0x000fea0003800000 */
[----:B------:R-:W2:Y:S02]  /*3c20*/  S2UR UR4, SR_CTAID.Y ;  /* 0x00000000000479c3 */ /* 0x000ea40000002600 */
[----:B--2---:R-:W-:-:S05]  /*3c30*/  IMAD R36, R0, UR4, RZ ;  /* 0x0000000400247c24 */ /* 0x004fca000f8e02ff */
[----:B01----:R-:W-:-:S04]  /*3c40*/  IADD3 R15, P3, PT, R36, R12, RZ ;  /* 0x0000000c240f7210 */ /* 0x003fc80007f7e0ff */
        /* <DEDUP_REMOVED lines=17> */
.L_x_1766:
[----:B------:R-:W-:Y:S05]  /*3d60*/  BSYNC.RECONVERGENT B3 ;  /* 0x0000000000037941 */ /* 0x000fea0003800200 */
.L_x_1765:
[----:B------:R-:W2:Y:S04]  /*3d70*/  LDL R250, [R1+0x50] ;  /* 0x0000500001fa7983 */ /* 0x000ea80000100800 */
[----:B------:R-:W4:Y:S01]  /*3d80*/  LDL R239, [R1+0x54] ;  /* 0x0000540001ef7983 */ /* 0x000f220000100800 */
[----:B------:R-:W-:-:S03]  /*3d90*/  UISETP.NE.AND UP0, UPT, UR42, URZ, UPT ;  /* 0x000000ff2a00728c */ /* 0x000fc6000bf05270 */
[----:B01----:R-:W3:Y:S01]  /*3da0*/  @P2 LDG.E.64 R14, desc[UR36][R8.64+0x20] ;  /* 0x00002024080e2981 */ /* 0x003ee2000c1e1b00 */
[----:B------:R-:W-:Y:S02]  /*3db0*/  ISETP.GE.AND P2, PT, R238, R10, PT ;  /* 0x0000000aee00720c */ /* 0x000fe40003f46270 */
        /* <DEDUP_REMOVED lines=12> */
.L_x_1764:
[----:B------:R-:W-:Y:S05]  /*3e80*/  BSYNC.RECONVERGENT B2 ;  /* 0x0000000000027941 */ /* 0x000fea0003800200 */
.L_x_1763:
[----:B------:R-:W-:Y:S04]  /*3e90*/  BSSY.RECONVERGENT B2, `(.L_x_1767) ;  /* 0x0000030000027945 */ /* 0x000fe80003800200 */
[----:B------:R-:W-:Y:S05]  /*3ea0*/  @P0 BRA `(.L_x_1768) ;  /* 0x0000000000b80947 */ /* 0x000fea0003800000 */
[----:B------:R-:W-:Y:S01]  /*3eb0*/  IMAD.SHL.U32 R238, R13, 0x4, RZ ;  /* 0x000000040dee7824 */ /* 0x000fe200078e00ff */
[----:B------:R-:W-:Y:S01]  /*3ec0*/  UISETP.NE.AND UP0, UPT, UR42, URZ, UPT ;  /* 0x000000ff2a00728c */ /* 0x000fe2000bf05270 */
[----:B------:R-:W-:Y:S01]  /*3ed0*/  BSSY.RECONVERGENT B3, `(.L_x_1769) ;  /* 0x000001a000037945 */ /* 0x000fe20003800200 */
[----:B------:R-:W-:Y:S01]  /*3ee0*/  CS2R R34, SRZ ;  /* 0x0000000000227805 */ /* 0x000fe2000001ff00 */
[----:B------:R-:W-:-:S03]  /*3ef0*/  IMAD R238, R0, 0x8, R238 ;  /* 0x0000000800ee7824 */ /* 0x000fc600078e02ee */
[----:B------:R-:W-:Y:S02]  /*3f00*/  PLOP3.LUT P2, PT, PT, PT, UP0, 0x80, 0x8 ;  /* 0x000000000008781c */ /* 0x000fe40003f4f008 */
[----:B------:R-:W-:-:S13]  /*3f10*/  ISETP.GE.AND P3, PT, R238, R10, PT ;  /* 0x0000000aee00720c */ /* 0x000fda0003f66270 */
[----:B------:R-:W-:Y:S05]  /*3f20*/  @P3 BRA `(.L_x_1770) ;  /* 0x0000000000503947 */ /* 0x000fea0003800000 */
[----:B------:R-:W4:Y:S02]  /*3f30*/  S2UR UR4, SR_CTAID.Y ;  /* 0x00000000000479c3 */ /* 0x000f240000002600 */
[----:B----4-:R-:W-:-:S05]  /*3f40*/  IMAD R34, R0, UR4, RZ ;  /* 0x0000000400227c24 */ /* 0x010fca000f8e02ff */
[----:B012---:R-:W-:-:S04]  /*3f50*/  IADD3 R15, P3, PT, R34, R12, RZ ;  /* 0x0000000c220f7210 */ /* 0x007fc80007f7e0ff */
        /* <DEDUP_REMOVED lines=17> */
.L_x_1770:
[----:B------:R-:W-:Y:S05]  /*4070*/  BSYNC.RECONVERGENT B3 ;  /* 0x0000000000037941 */ /* 0x000fea0003800200 */
.L_x_1769:
[----:B------:R-:W4:Y:S04]  /*4080*/  LDL R250, [R1+0x48] ;  /* 0x0000480001fa7983 */ /* 0x000f280000100800 */
[----:B------:R-:W3:Y:S01]  /*4090*/  LDL R239, [R1+0x4c] ;  /* 0x00004c0001ef7983 */ /* 0x000ee20000100800 */
[----:B------:R-:W-:-:S03]  /*40a0*/  UISETP.NE.AND UP0, UPT, UR42, URZ, UPT ;  /* 0x000000ff2a00728c */ /* 0x000fc6000bf05270 */
[----:B012---:R-:W2:Y:S01]  /*40b0*/  @P2 LDG.E.64 R14, desc[UR36][R8.64+0x30] ;  /* 0x00003024080e2981 */ /* 0x007ea2000c1e1b00 */
[----:B------:R-:W-:Y:S02]  /*40c0*/  ISETP.GE.AND P2, PT, R238, R10, PT ;  /* 0x0000000aee00720c */ /* 0x000fe40003f46270 */
[----:B------:R-:W-:Y:S02]  /*40d0*/  PLOP3.LUT P3, PT, PT, PT, UP0, 0x80, 0x8 ;  /* 0x000000000008781c */ /* 0x000fe40003f6f008 */
[----:B------:R-:W-:Y:S01]  /*40e0*/  PLOP3.LUT P5, PT, PT, PT, UP0, 0x80, 0x8 ;  /* 0x000000000008781c */ /* 0x000fe20003faf008 */
[----:B----45:R-:W-:Y:S01]  /*40f0*/  FADD.FTZ R34, R250, R34 ;  /* 0x00000022fa227221 */ /* 0x030fe20000010000 */
[----:B---3--:R-:W-:-:S09]  /*4100*/  FADD.FTZ R35, R239, R35 ;  /* 0x00000023ef237221 */ /* 0x008fd20000010000 */
[----:B--2---:R-:W-:Y:S02]  /*4110*/  @P3 FMUL.FTZ R34, R34, R14 ;  /* 0x0000000e22223220 */ /* 0x004fe40000410000 */
[----:B------:R-:W-:Y:S01]  /*4120*/  @P5 FMUL.FTZ R35, R35, R15 ;  /* 0x0000000f23235220 */ /* 0x000fe20000410000 */
[----:B------:R-:W-:Y:S01]  /*4130*/  @!P2 IADD3 R239, P3, PT, R2, R238, RZ ;  /* 0x000000ee02efa210 */ /* 0x000fe20007f7e0ff */
[----:B------:R-:W0:Y:S03]  /*4140*/  @!P2 LDC.64 R14, c[0x0][0x3b8] ;  /* 0x0000ee00ff0eab82 */ /* 0x000e260000000a00 */
[----:B------:R-:W-:Y:S02]  /*4150*/  @!P2 LEA.HI.X.SX32 R238, R238, R6, 0x1, P3 ;  /* 0x00000006eeeea211 */ /* 0x000fe400018f0eff */
[----:B0-----:R-:W-:-:S04]  /*4160*/  @!P2 LEA R14, P3, R239, R14, 0x2 ;  /* 0x0000000eef0ea211 */ /* 0x001fc800078610ff */
[----:B------:R-:W-:-:S05]  /*4170*/  @!P2 LEA.HI.X R15, R239, R15, R238, 0x2, P3 ;  /* 0x0000000fef0fa211 */ /* 0x000fca00018f14ee */
[----:B------:R4:W-:Y:S04]  /*4180*/  @!P2 STG.E.64 desc[UR36][R14.64], R34 ;  /* 0x000000220e00a986 */ /* 0x0009e8000c101b24 */
.L_x_1768:
[----:B------:R-:W-:Y:S05]  /*4190*/  BSYNC.RECONVERGENT B2 ;  /* 0x0000000000027941 */ /* 0x000fea0003800200 */
.L_x_1767:
        /* <DEDUP_REMOVED lines=9> */
[----:B------:R-:W0:Y:S02]  /*4230*/  S2UR UR4, SR_CTAID.Y ;  /* 0x00000000000479c3 */ /* 0x000e240000002600 */
[----:B0-----:R-:W-:-:S05]  /*4240*/  IMAD R32, R0, UR4, RZ ;  /* 0x0000000400207c24 */ /* 0x001fca000f8e02ff */
[----:B-12-4-:R-:W-:-:S04]  /*4250*/  IADD3 R15, P3, PT, R32, R12, RZ ;  /* 0x0000000c200f7210 */ /* 0x016fc80007f7e0ff */
        /* <DEDUP_REMOVED lines=17> */
.L_x_1774:
[----:B------:R-:W-:Y:S05]  /*4370*/  BSYNC.RECONVERGENT B3 ;  /* 0x0000000000037941 */ /* 0x000fea0003800200 */
.L_x_1773:
[----:B------:R-:W3:Y:S04]  /*4380*/  LDL R250, [R1+0x40] ;  /* 0x0000400001fa7983 */ /* 0x000ee80000100800 */
[----:B------:R-:W3:Y:S01]  /*4390*/  LDL R239, [R1+0x44] ;  /* 0x0000440001ef7983 */ /* 0x000ee20000100800 */
[----:B------:R-:W-:-:S03]  /*43a0*/  UISETP.NE.AND UP0, UPT, UR42, URZ, UPT ;  /* 0x000000ff2a00728c */ /* 0x000fc6000bf05270 */
[----:B012-4-:R-:W2:Y:S01]  /*43b0*/  @P2 LDG.E.64 R14, desc[UR36][R8.64+0x40] ;  /* 0x00004024080e2981 */ /* 0x017ea2000c1e1b00 */
[----:B------:R-:W-:Y:S02]  /*43c0*/  ISETP.GE.AND P2, PT, R238, R10, PT ;  /* 0x0000000aee00720c */ /* 0x000fe40003f46270 */
[----:B------:R-:W-:Y:S02]  /*43d0*/  PLOP3.LUT P3, PT, PT, PT, UP0, 0x80, 0x8 ;  /* 0x000000000008781c */ /* 0x000fe40003f6f008 */
[----:B------:R-:W-:Y:S01]  /*43e0*/  PLOP3.LUT P5, PT, PT, PT, UP0, 0x80, 0x8 ;  /* 0x000000000008781c */ /* 0x000fe20003faf008 */
[----:B---3-5:R-:W-:Y:S01]  /*43f0*/  FADD.FTZ R32, R250, R32 ;  /* 0x00000020fa207221 */ /* 0x028fe20000010000 */
[----:B------:R-:W-:-:S09]  /*4400*/  FADD.FTZ R33, R239, R33 ;  /* 0x00000021ef217221 */ /* 0x000fd20000010000 */
        /* <DEDUP_REMOVED lines=8> */
.L_x_1772:
[----:B------:R-:W-:Y:S05]  /*4490*/  BSYNC.RECONVERGENT B2 ;  /* 0x0000000000027941 */ /* 0x000fea0003800200 */
.L_x_1771:
[----:B------:R-:W-:Y:S04]  /*44a0*/  BSSY.RECONVERGENT B2, `(.L_x_1775) ;  /* 0x0000032000027945 */ /* 0x000fe80003800200 */
[----:B------:R-:W-:Y:S05]  /*44b0*/  @P0 BRA `(.L_x_1776) ;  /* 0x0000000000c00947 */ /* 0x000fea0003800000 */
[----:B------:R-:W-:Y:S01]  /*44c0*/  IMAD R238, R0, 0x4, R13 ;  /* 0x0000000400ee7824 */ /* 0x000fe200078e020d */
[----:B------:R-:W-:Y:S01]  /*44d0*/  UISETP.NE.AND UP0, UPT, UR42, URZ, UPT ;  /* 0x000000ff2a00728c */ /* 0x000fe2000bf05270 */
[----:B------:R-:W-:Y:S01]  /*44e0*/  BSSY.RECONVERGENT B3, `(.L_x_1777) ;  /* 0x000001b000037945 */ /* 0x000fe20003800200 */
[----:B------:R-:W-:Y:S01]  /*44f0*/  CS2R R30, SRZ ;  /* 0x00000000001e7805 */ /* 0x000fe2000001ff00 */
[----:B012-4-:R-:W-:-:S03]  /*4500*/  IMAD.SHL.U32 R14, R238, 0x4, RZ ;  /* 0x00000004ee0e7824 */ /* 0x017fc600078e00ff */
[----:B------:R-:W-:Y:S02]  /*4510*/  PLOP3.LUT P2, PT, PT, PT, UP0, 0x80, 0x8 ;  /* 0x000000000008781c */ /* 0x000fe40003f4f008 */
        /* <DEDUP_REMOVED lines=11> */
[----:B------:R-:W0:Y:S02]  /*45d0*/  S2R R15, SR_TID.X ;  /* 0x00000000000f7919 */ /* 0x000e240000002100 */
[----:B------:R-:W-:-:S04]  /*45e0*/  IMAD R14, R14, 0x30, R238 ;  /* 0x000000300e0e7824 */ /* 0x000fc800078e02ee */
[----:B------:R-:W-:-:S05]  /*45f0*/  IMAD.SHL.U32 R14, R14, 0x4, RZ ;  /* 0x000000040e0e7824 */ /* 0x000fca00078e00ff */
        /* <DEDUP_REMOVED lines=9> */
.L_x_1778:
[----:B------:R-:W-:Y:S05]  /*4690*/  BSYNC.RECONVERGENT B3 ;  /* 0x0000000000037941 */ /* 0x000fea0003800200 */
.L_x_1777:
[----:B------:R-:W2:Y:S04]  /*46a0*/  LDL R250, [R1+0x38] ;  /* 0x0000380001fa7983 */ /* 0x000ea80000100800 */
[----:B------:R-:W4:Y:S01]  /*46b0*/  LDL R239, [R1+0x3c] ;  /* 0x00003c0001ef7983 */ /* 0x000f220000100800 */
[----:B------:R-:W-:-:S03]  /*46c0*/  UISETP.NE.AND UP0, UPT, UR42, URZ, UPT ;  /* 0x000000ff2a00728c */ /* 0x000fc6000bf05270 */
[----:B------:R-:W3:Y:S01]  /*46d0*/  @P2 LDG.E.64 R14, desc[UR36][R8.64+0x50] ;  /* 0x00005024080e2981 */ /* 0x000ee2000c1e1b00 */
[----:B------:R-:W-:Y:S02]  /*46e0*/  IMAD.SHL.U32 R238, R238, 0x4, RZ ;  /* 0x00000004eeee7824 */ /* 0x000fe400078e00ff */
[----:B------:R-:W-:Y:S02]  /*46f0*/  PLOP3.LUT P3, PT, PT, PT, UP0, 0x80, 0x8 ;  /* 0x000000000008781c */ /* 0x000fe40003f6f008 */
[----:B------:R-:W-:Y:S02]  /*4700*/  PLOP3.LUT P5, PT, PT, PT, UP0, 0x80, 0x8 ;  /* 0x000000000008781c */ /* 0x000fe40003faf008 */
[----:B------:R-:W-:Y:S01]  /*4710*/  ISETP.GE.AND P2, PT, R238, R10, PT ;  /* 0x0000000aee00720c */ /* 0x000fe20003f46270 */
[----:B--2--5:R-:W-:Y:S01]  /*4720*/  FADD.FTZ R30, R250, R30 ;  /* 0x0000001efa1e7221 */ /* 0x024fe20000010000 */
[----:B----4-:R-:W-:-:S07]  /*4730*/  FADD.FTZ R31, R239, R31 ;  /* 0x0000001fef1f7221 */ /* 0x010fce0000010000 */
[----:B---3--:R-:W-:Y:S02]  /*4740*/  @P3 FMUL.FTZ R30, R30, R14 ;  /* 0x0000000e1e1e3220 */ /* 0x008fe40000410000 */
[----:B------:R-:W-:Y:S02]  /*4750*/  @P5 FMUL.FTZ R31, R31, R15 ;  /* 0x0000000f1f1f5220 */ /* 0x000fe40000410000 */
[----:B------:R-:W-:Y:S01]  /*4760*/  @!P2 IADD3 R239, P3, PT, R2, R238, RZ ;  /* 0x000000ee02efa210 */ /* 0x000fe20007f7e0ff */
[----:B------:R-:W0:Y:S03]  /*4770*/  @!P2 LDC.64 R14, c[0x0][0x3b8] ;  /* 0x0000ee00ff0eab82 */ /* 0x000e260000000a00 */
[----:B------:R-:W-:Y:S02]  /*4780*/  @!P2 LEA.HI.X.SX32 R238, R238, R6, 0x1, P3 ;  /* 0x00000006eeeea211 */ /* 0x000fe400018f0eff */
[----:B0-----:R-:W-:-:S04]  /*4790*/  @!P2 LEA R14, P3, R239, R14, 0x2 ;  /* 0x0000000eef0ea211 */ /* 0x001fc800078610ff */
[----:B------:R-:W-:-:S05]  /*47a0*/  @!P2 LEA.HI.X R15, R239, R15, R238, 0x2, P3 ;  /* 0x0000000fef0fa211 */ /* 0x000fca00018f14ee */
[----:B------:R0:W-:Y:S04]  /*47b0*/  @!P2 STG.E.64 desc[UR36][R14.64], R30 ;  /* 0x0000001e0e00a986 */ /* 0x0001e8000c101b24 */
.L_x_1776:
[----:B------:R-:W-:Y:S05]  /*47c0*/  BSYNC.RECONVERGENT B2 ;  /* 0x0000000000027941 */ /* 0x000fea0003800200 */
.L_x_1775:
[----:B------:R-:W-:Y:S04]  /*47d0*/  BSSY.RECONVERGENT B2, `(.L_x_1779) ;  /* 0x0000034000027945 */ /* 0x000fe80003800200 */
[----:B------:R-:W-:Y:S05]  /*47e0*/  @P0 BRA `(.L_x_1780) ;  /* 0x0000000000c80947 */ /* 0x000fea0003800000 */
[----:B------:R-:W-:Y:S01]  /*47f0*/  IMAD R238, R0, 0x4, R13 ;  /* 0x0000000400ee7824 */ /* 0x000fe200078e020d */
[----:B------:R-:W-:Y:S01]  /*4800*/  UISETP.NE.AND UP0, UPT, UR42, URZ, UPT ;  /* 0x000000ff2a00728c */ /* 0x000fe2000bf05270 */
[----:B------:R-:W-:Y:S01]  /*4810*/  BSSY.RECONVERGENT B3, `(.L_x_1781) ;  /* 0x000001c000037945 */ /* 0x000fe20003800200 */
[----:B------:R-:W-:Y:S01]  /*4820*/  CS2R R28, SRZ ;  /* 0x00000000001c7805 */ /* 0x000fe2000001ff00 */
[----:B------:R-:W-:-:S03]  /*4830*/  IMAD.IADD R239, R238, 0x1, R0 ;  /* 0x00000001eeef7824 */ /* 0x000fc600078e0200 */
[----:B------:R-:W-:Y:S01]  /*4840*/  PLOP3.LUT P2, PT, PT, PT, UP0, 0x80, 0x8 ;  /* 0x000000000008781c */ /* 0x000fe20003f4f008 */
[----:B012-4-:R-:W-:-:S05]  /*4850*/  IMAD.SHL.U32 R14, R239, 0x4, RZ ;  /* 0x00000004ef0e7824 */ /* 0x017fca00078e00ff */
        /* <DEDUP_REMOVED lines=23> */
.L_x_1782:
[----:B------:R-:W-:Y:S05]  /*49d0*/  BSYNC.RECONVERGENT B3 ;  /* 0x0000000000037941 */ /* 0x000fea0003800200 */
.L_x_1781:
[----:B------:R-:W2:Y:S04]  /*49e0*/  LDL R250, [R1+0x30] ;  /* 0x0000300001fa7983 */ /* 0x000ea80000100800 */
[----:B------:R-:W4:Y:S01]  /*49f0*/  LDL R239, [R1+0x34] ;  /* 0x0000340001ef7983 */ /* 0x000f220000100800 */
[----:B------:R-:W-:-:S03]  /*4a00*/  UISETP.NE.AND UP0, UPT, UR42, URZ, UPT ;  /* 0x000000ff2a00728c */ /* 0x000fc6000bf05270 */
[----:B------:R-:W3:Y:S01]  /*4a10*/  @P2 LDG.E.64 R14, desc[UR36][R8.64+0x60] ;  /* 0x00006024080e2981 */ /* 0x000ee2000c1e1b00 */
[----:B------:R-:W-:Y:S02]  /*4a20*/  IMAD.IADD R238, R238, 0x1, R0 ;  /* 0x00000001eeee7824 */ /* 0x000fe400078e0200 */
[----:B------:R-:W-:Y:S02]  /*4a30*/  PLOP3.LUT P3, PT, PT, PT, UP0, 0x80, 0x8 ;  /* 0x000000000008781c */ /* 0x000fe40003f6f008 */
[----:B------:R-:W-:Y:S01]  /*4a40*/  IMAD.SHL.U32 R238, R238, 0x4, RZ ;  /* 0x00000004eeee7824 */ /* 0x000fe200078e00ff */
[----:B------:R-:W-:-:S04]  /*4a50*/  PLOP3.LUT P5, PT, PT, PT, UP0, 0x80, 0x8 ;  /* 0x000000000008781c */ /* 0x000fc80003faf008 */
[----:B------:R-:W-:Y:S01]  /*4a60*/  ISETP.GE.AND P2, PT, R238, R10, PT ;  /* 0x0000000aee00720c */ /* 0x000fe20003f46270 */
[----:B--2--5:R-:W-:Y:S01]  /*4a70*/  FADD.FTZ R28, R250, R28 ;  /* 0x0000001cfa1c7221 */ /* 0x024fe20000010000 */
[----:B----4-:R-:W-:-:S04]  /*4a80*/  FADD.FTZ R29, R239, R29 ;  /* 0x0000001def1d7221 */ /* 0x010fc80000010000 */
[----:B---3--:R-:W-:-:S03]  /*4a90*/  @P3 FMUL.FTZ R28, R28, R14 ;  /* 0x0000000e1c1c3220 */ /* 0x008fc60000410000 */
[----:B------:R-:W-:-:S04]  /*4aa0*/  @P5 FMUL.FTZ R29, R29, R15 ;  /* 0x0000000f1d1d5220 */ /* 0x000fc80000410000 */
[----:B------:R-:W-:Y:S01]  /*4ab0*/  @!P2 IADD3 R239, P3, PT, R2, R238, RZ ;  /* 0x000000ee02efa210 */ /* 0x000fe20007f7e0ff */
[----:B------:R-:W0:Y:S03]  /*4ac0*/  @!P2 LDC.64 R14, c[0x0][0x3b8] ;  /* 0x0000ee00ff0eab82 */ /* 0x000e260000000a00 */
[----:B------:R-:W-:Y:S02]  /*4ad0*/  @!P2 LEA.HI.X.SX32 R238, R238, R6, 0x1, P3 ;  /* 0x00000006eeeea211 */ /* 0x000fe400018f0eff */
[----:B0-----:R-:W-:-:S04]  /*4ae0*/  @!P2 LEA R14, P3, R239, R14, 0x2 ;  /* 0x0000000eef0ea211 */ /* 0x001fc800078610ff */
[----:B------:R-:W-:-:S05]  /*4af0*/  @!P2 LEA.HI.X R15, R239, R15, R238, 0x2, P3 ;  /* 0x0000000fef0fa211 */ /* 0x000fca00018f14ee */
[----:B------:R0:W-:Y:S04]  /*4b00*/  @!P2 STG.E.64 desc[UR36][R14.64], R28 ;  /* 0x0000001c0e00a986 */ /* 0x0001e8000c101b24 */
.L_x_1780:
[----:B------:R-:W-:Y:S05]  /*4b10*/  BSYNC.RECONVERGENT B2 ;  /* 0x0000000000027941 */ /* 0x000fea0003800200 */
.L_x_1779:
[C---:B------:R-:W-:Y:S01]  /*4b20*/  IMAD R238, R0.reuse, 0x4, R13 ;  /* 0x0000000400ee7824 */ /* 0x040fe200078e020d */
[----:B------:R-:W-:Y:S03]  /*4b30*/  BSSY.RECONVERGENT B2, `(.L_x_1783) ;  /* 0x000002f000027945 */ /* 0x000fe60003800200 */
[----:B------:R-:W-:Y:S01]  /*4b40*/  IMAD R238, R0, 0x2, R238 ;  /* 0x0000000200ee7824 */ /* 0x000fe200078e02ee */
[----:B------:R-:W-:Y:S06]  /*4b50*/  @P0 BRA `(.L_x_1784) ;  /* 0x0000000000b00947 */ /* 0x000fec0003800000 */
[----:B------:R-:W-:Y:S01]  /*4b60*/  IMAD.SHL.U32 R13, R238, 0x4, RZ ;  /* 0x00000004ee0d7824 */ /* 0x000fe200078e00ff */
        /* <DEDUP_REMOVED lines=26> */
.L_x_1786:
[----:B------:R-:W-:Y:S05]  /*4d10*/  BSYNC.RECONVERGENT B3 ;  /* 0x0000000000037941 */ /* 0x000fea0003800200 */
.L_x_1785:
[----:B------:R-:W3:Y:S04]  /*4d20*/  LDL R250, [R1+0x28] ;  /* 0x0000280001fa7983 */ /* 0x000ee80000100800 */
[----:B------:R-:W3:Y:S01]  /*4d30*/  LDL R239, [R1+0x2c] ;  /* 0x00002c0001ef7983 */ /* 0x000ee20000100800 */
[----:B------:R-:W-:-:S03]  /*4d40*/  UISETP.NE.AND UP0, UPT, UR42, URZ, UPT ;  /* 0x000000ff2a00728c */ /* 0x000fc6000bf05270 */
[----:B012-4-:R-:W2:Y:S03]  /*4d50*/  @P3 LDG.E.64 R14, desc[UR36][R8.64+0x70] ;  /* 0x00007024080e3981 */ /* 0x017ea6000c1e1b00 */
        /* <DEDUP_REMOVED lines=12> */
.L_x_1784:
[----:B------:R-:W-:Y:S05]  /*4e20*/  BSYNC.RECONVERGENT B2 ;  /* 0x0000000000027941 */ /* 0x000fea0003800200 */
.L_x_1783:
        /* <DEDUP_REMOVED lines=29> */
.L_x_1790:
[----:B------:R-:W-:Y:S05]  /*5000*/  BSYNC.RECONVERGENT B3 ;  /* 0x0000000000037941 */ /* 0x000fea0003800200 */
.L_x_1789:
        /* <DEDUP_REMOVED lines=17> */
.L_x_1788:
[----:B------:R-:W-:Y:S05]  /*5120*/  BSYNC.RECONVERGENT B2 ;  /* 0x0000000000027941 */ /* 0x000fea0003800200 */
.L_x_1787:
        /* <DEDUP_REMOVED lines=31> */
.L_x_1794:
[----:B------:R-:W-:Y:S05]  /*5320*/  BSYNC.RECONVERGENT B3 ;  /* 0x0000000000037941 */ /* 0x000fea0003800200 */
.L_x_1793:
        /* <DEDUP_REMOVED lines=18> */
.L_x_1792:
[----:B------:R-:W-:Y:S05]  /*5450*/  BSYNC.RECONVERGENT B2 ;  /* 0x0000000000027941 */ /* 0x000fea0003800200 */
.L_x_1791:
        /* <DEDUP_REMOVED lines=32> */
.L_x_1798:
[----:B------:R-:W-:Y:S05]  /*5660*/  BSYNC.RECONVERGENT B3 ;  /* 0x0000000000037941 */ /* 0x000fea0003800200 */
.L_x_1797:
        /* <DEDUP_REMOVED lines=19> */
.L_x_1796:
[----:B------:R-:W-:Y:S05]  /*57a0*/  BSYNC.RECONVERGENT B2 ;  /* 0x0000000000027941 */ /* 0x000fea0003800200 */
.L_x_1795:
[----:B------:R-:W-:Y:S04]  /*57b0*/  BSSY.RECONVERGENT B2, `(.L_x_1799) ;  /* 0x0000034000027945 */ /* 0x000fe80003800200 */
[----:B------:R-:W-:Y:S05]  /*57c0*/  @P0 BRA `(.L_x_1800) ;  /* 0x0000000000c80947 */ /* 0x000fea0003800000 */
[C---:B------:R-:W-:Y:S01]  /*57d0*/  IMAD R13, R0.reuse, 0x2, R238 ;  /* 0x00000002000d7824 */ /* 0x040fe200078e02ee */
[----:B------:R-:W-:Y:S01]  /*57e0*/  UISETP.NE.AND UP0, UPT, UR42, URZ, UPT ;  /* 0x000000ff2a00728c */ /* 0x000fe2000bf05270 */
[----:B------:R-:W-:Y:S01]  /*57f0*/  BSSY.RECONVERGENT B3, `(.L_x_1801) ;  /* 0x000001c000037945 */ /* 0x000fe20003800200 */
[----:B------:R-:W-:Y:S01]  /*5800*/  CS2R R18, SRZ ;  /* 0x0000000000127805 */ /* 0x000fe2000001ff00 */
[----:B------:R-:W-:-:S03]  /*5810*/  IMAD R239, R0, 0x2, R13 ;  /* 0x0000000200ef7824 */ /* 0x000fc600078e020d */
        /* <DEDUP_REMOVED lines=25> */
.L_x_1802:
[----:B------:R-:W-:Y:S05]  /*59b0*/  BSYNC.RECONVERGENT B3 ;  /* 0x0000000000037941 */ /* 0x000fea0003800200 */
.L_x_1801:
[----:B------:R-:W2:Y:S04]  /*59c0*/  LDL R250, [R1+0x8] ;  /* 0x0000080001fa7983 */ /* 0x000ea80000100800 */
[----:B------:R-:W4:Y:S01]  /*59d0*/  LDL R239, [R1+0xc] ;  /* 0x00000c0001ef7983 */ /* 0x000f220000100800 */
[----:B------:R-:W-:-:S03]  /*59e0*/  UISETP.NE.AND UP0, UPT, UR42, URZ, UPT ;  /* 0x000000ff2a00728c */ /* 0x000fc6000bf05270 */
[----:B------:R-:W3:Y:S01]  /*59f0*/  @P2 LDG.E.64 R14, desc[UR36][R8.64+0xb0] ;  /* 0x0000b024080e2981 */ /* 0x000ee2000c1e1b00 */
[----:B------:R-:W-:Y:S02]  /*5a00*/  IMAD R13, R0, 0x2, R13 ;  /* 0x00000002000d7824 */ /* 0x000fe400078e020d */
        /* <DEDUP_REMOVED lines=14> */
.L_x_1800:
[----:B------:R-:W-:Y:S05]  /*5af0*/  BSYNC.RECONVERGENT B2 ;  /* 0x0000000000027941 */ /* 0x000fea0003800200 */
.L_x_1799:
        /* <DEDUP_REMOVED lines=8> */
[----:B------:R-:W-:-:S04]  /*5b80*/  IMAD.IADD R239, R239, 0x1, R0 ;  /* 0x00000001efef7824 */ /* 0x000fc800078e0200 */
        /* <DEDUP_REMOVED lines=24> */
.L_x_1806:
[----:B------:R-:W-:Y:S05]  /*5d10*/  BSYNC.RECONVERGENT B3 ;  /* 0x0000000000037941 */ /* 0x000fea0003800200 */
.L_x_1805:
[----:B------:R-:W2:Y:S04]  /*5d20*/  LDL R250, [R1] ;  /* 0x0000000001fa7983 */ /* 0x000ea80000100800 */
[----:B------:R-:W4:Y:S01]  /*5d30*/  LDL R239, [R1+0x4] ;  /* 0x0000040001ef7983 */ /* 0x000f220000100800 */
[----:B------:R-:W-:-:S03]  /*5d40*/  UISETP.NE.AND UP0, UPT, UR42, URZ, UPT ;  /* 0x000000ff2a00728c */ /* 0x000fc6000bf05270 */
[----:B------:R-:W3:Y:S01]  /*5d50*/  @P2 LDG.E.64 R14, desc[UR36][R8.64+0xc0] ;  /* 0x0000c024080e2981 */ /* 0x000ee2000c1e1b00 */
[----:B------:R-:W-:Y:S02]  /*5d60*/  IMAD R13, R0, 0x2, R13 ;  /* 0x00000002000d7824 */ /* 0x000fe400078e020d */
[----:B------:R-:W-:Y:S02]  /*5d70*/  PLOP3.LUT P3, PT, PT, PT, UP0, 0x80, 0x8 ;  /* 0x000000000008781c */ /* 0x000fe40003f6f008 */
[----:B------:R-:W-:Y:S01]  /*5d80*/  IMAD.IADD R13, R13, 0x1, R0 ;  /* 0x000000010d0d7824 */ /* 0x000fe200078e0200 */
[----:B------:R-:W-:-:S03]  /*5d90*/  PLOP3.LUT P5, PT, PT, PT, UP0, 0x80, 0x8 ;  /* 0x000000000008781c */ /* 0x000fc60003faf008 */
[----:B------:R-:W-:-:S05]  /*5da0*/  IMAD.SHL.U32 R13, R13, 0x4, RZ ;  /* 0x000000040d0d7824 */ /* 0x000fca00078e00ff */
[----:B------:R-:W-:Y:S01]  /*5db0*/  ISETP.GE.AND P2, PT, R13, R10, PT ;  /* 0x0000000a0d00720c */ /* 0x000fe20003f46270 */
[----:B--2--5:R-:W-:Y:S01]  /*5dc0*/  FADD.FTZ R16, R250, R16 ;  /* 0x00000010fa107221 */ /* 0x024fe20000010000 */
[----:B----4-:R-:W-:-:S03]  /*5dd0*/  FADD.FTZ R17, R239, R17 ;  /* 0x00000011ef117221 */ /* 0x010fc60000010000 */
[----:B---3--:R-:W-:Y:S01]  /*5de0*/  @P3 FMUL.FTZ R16, R16, R14 ;  /* 0x0000000e10103220 */ /* 0x008fe20000410000 */
[----:B------:R-:W-:-:S07]  /*5df0*/  @P5 FMUL.FTZ R17, R17, R15 ;  /* 0x0000000f11115220 */ /* 0x000fce0000410000 */
[----:B------:R-:W-:Y:S01]  /*5e00*/  @!P2 IADD3 R239, P3, PT, R2, R13, RZ ;  /* 0x0000000d02efa210 */ /* 0x000fe20007f7e0ff */
[----:B------:R-:W0:Y:S03]  /*5e10*/  @!P2 LDC.64 R14, c[0x0][0x3b8] ;  /* 0x0000ee00ff0eab82 */ /* 0x000e260000000a00 */
[----:B------:R-:W-:Y:S02]  /*5e20*/  @!P2 LEA.HI.X.SX32 R13, R13, R6, 0x1, P3 ;  /* 0x000000060d0da211 */ /* 0x000fe400018f0eff */
[----:B0-----:R-:W-:-:S04]  /*5e30*/  @!P2 LEA R14, P3, R239, R14, 0x2 ;  /* 0x0000000eef0ea211 */ /* 0x001fc800078610ff */
[----:B------:R-:W-:-:S05]  /*5e40*/  @!P2 LEA.HI.X R15, R239, R15, R13, 0x2, P3 ;  /* 0x0000000fef0fa211 */ /* 0x000fca00018f140d */
[----:B------:R0:W-:Y:S04]  /*5e50*/  @!P2 STG.E.64 desc[UR36][R14.64], R16 ;  /* 0x000000100e00a986 */ /* 0x0001e8000c101b24 */
.L_x_1804:
[----:B------:R-:W-:Y:S05]  /*5e60*/  BSYNC.RECONVERGENT B2 ;  /* 0x0000000000027941 */ /* 0x000fea0003800200 */
.L_x_1803:
[C---:B------:R-:W-:Y:S01]  /*5e70*/  IMAD R238, R0.reuse, 0x2, R238 ;  /* 0x0000000200ee7824 */ /* 0x040fe200078e02ee */
[----:B------:R-:W-:Y:S03]  /*5e80*/  BSSY.RECONVERGENT B2, `(.L_x_1807) ;  /* 0x000002f000027945 */ /* 0x000fe60003800200 */
[----:B------:R-:W-:-:S04]  /*5e90*/  IMAD R13, R0, 0x2, R238 ;  /* 0x00000002000d7824 */ /* 0x000fc800078e02ee */
        /* <DEDUP_REMOVED lines=30> */
.L_x_1810:
[----:B------:R-:W-:Y:S05]  /*6080*/  BSYNC.RECONVERGENT B3 ;  /* 0x0000000000037941 */ /* 0x000fea0003800200 */
.L_x_1809:
[----:B012-4-:R-:W2:Y:S01]  /*6090*/  @P3 LDG.E.64 R14, desc[UR36][R8.64+0xd0] ;  /* 0x0000d024080e3981 */ /* 0x017ea2000c1e1b00 */
[----:B------:R-:W-:-:S06]  /*60a0*/  UISETP.NE.AND UP0, UPT, UR42, URZ, UPT ;  /* 0x000000ff2a00728c */ /* 0x000fcc000bf05270 */
[----:B------:R-:W-:Y:S02]  /*60b0*/  PLOP3.LUT P3, PT, PT, PT, UP0, 0x80, 0x8 ;  /* 0x000000000008781c */ /* 0x000fe40003f6f008 */
[----:B------:R-:W-:Y:S01]  /*60c0*/  PLOP3.LUT P5, PT, PT, PT, UP0, 0x80, 0x8 ;  /* 0x000000000008781c */ /* 0x000fe20003faf008 */
[----:B-----5:R-:W-:Y:S01]  /*60d0*/  FADD.FTZ R136, R248, R136 ;  /* 0x00000088f8887221 */ /* 0x020fe20000010000 */
[----:B------:R-:W-:-:S09]  /*60e0*/  FADD.FTZ R137, R249, R137 ;  /* 0x00000089f9897221 */ /* 0x000fd20000010000 */
[----:B--2---:R-:W-:Y:S02]  /*60f0*/  @P3 FMUL.FTZ R136, R136, R14 ;  /* 0x0000000e88883220 */ /* 0x004fe40000410000 */
[----:B------:R-:W-:Y:S02]  /*6100*/  @P5 FMUL.FTZ R137, R137, R15 ;  /* 0x0000000f89895220 */ /* 0x000fe40000410000 */
[----:B------:R-:W0:Y:S01]  /*6110*/  @!P2 LDC.64 R14, c[0x0][0x3b8] ;  /* 0x0000ee00ff0eab82 */ /* 0x000e220000000a00 */
[----:B------:R-:W-:-:S04]  /*6120*/  @!P2 IADD3 R250, P3, PT, R2, R239, RZ ;  /* 0x000000ef02faa210 */ /* 0x000fc80007f7e0ff */
[----:B------:R-:W-:Y:S02]  /*6130*/  @!P2 LEA.HI.X.SX32 R239, R239, R6, 0x1, P3 ;  /* 0x00000006efefa211 */ /* 0x000fe400018f0eff */
[----:B0-----:R-:W-:-:S04]  /*6140*/  @!P2 LEA R14, P3, R250, R14, 0x2 ;  /* 0x0000000efa0ea211 */ /* 0x001fc800078610ff */
[----:B------:R-:W-:-:S05]  /*6150*/  @!P2 LEA.HI.X R15, R250, R15, R239, 0x2, P3 ;  /* 0x0000000ffa0fa211 */ /* 0x000fca00018f14ef */
[----:B------:R0:W-:Y:S04]  /*6160*/  @!P2 STG.E.64 desc[UR36][R14.64], R136 ;  /* 0x000000880e00a986 */ /* 0x0001e8000c101b24 */
.L_x_1808:
[----:B------:R-:W-:Y:S05]  /*6170*/  BSYNC.RECONVERGENT B2 ;  /* 0x0000000000027941 */ /* 0x000fea0003800200 */
.L_x_1807:
[----:B------:R-:W-:Y:S04]  /*6180*/  BSSY.RECONVERGENT B2, `(.L_x_1811) ;  /* 0x000002d000027945 */ /* 0x000fe80003800200 */
[----:B------:R-:W-:Y:S05]  /*6190*/  @P0 BRA `(.L_x_1812) ;  /* 0x0000000000ac0947 */ /* 0x000fea0003800000 */
[----:B------:R-:W-:Y:S01]  /*61a0*/  IMAD.IADD R239, R13, 0x1, R0 ;  /* 0x000000010def7824 */ /* 0x000fe200078e0200 */
[----:B------:R-:W-:Y:S01]  /*61b0*/  UISETP.NE.AND UP0, UPT, UR42, URZ, UPT ;  /* 0x000000ff2a00728c */ /* 0x000fe2000bf05270 */
[----:B------:R-:W-:Y:S01]  /*61c0*/  BSSY.RECONVERGENT B3, `(.L_x_1813) ;  /* 0x000001a000037945 */ /* 0x000fe20003800200 */
[----:B------:R-:W-:Y:S01]  /*61d0*/  CS2R R138, SRZ ;  /* 0x00000000008a7805 */ /* 0x000fe2000001ff00 */
[----:B------:R-:W-:-:S03]  /*61e0*/  IMAD.SHL.U32 R239, R239, 0x4, RZ ;  /* 0x00000004efef7824 */ /* 0x000fc600078e00ff */
[----:B------:R-:W-:Y:S02]  /*61f0*/  PLOP3.LUT P3, PT, PT, PT, UP0, 0x80, 0x8 ;  /* 0x000000000008781c */ /* 0x000fe40003f6f008 */
[----:B------:R-:W-:-:S13]  /*6200*/  ISETP.GE.AND P2, PT, R239, R10, PT ;  /* 0x0000000aef00720c */ /* 0x000fda0003f46270 */
        /* <DEDUP_REMOVED lines=21> */
.L_x_1814:
[----:B------:R-:W-:Y:S05]  /*6360*/  BSYNC.RECONVERGENT B3 ;  /* 0x0000000000037941 */ /* 0x000fea0003800200 */
.L_x_1813:
        /* <DEDUP_REMOVED lines=14> */
.L_x_1812:
[----:B------:R-:W-:Y:S05]  /*6450*/  BSYNC.RECONVERGENT B2 ;  /* 0x0000000000027941 */ /* 0x000fea0003800200 */
.L_x_1811:
[----:B------:R-:W-:Y:S04]  /*6460*/  BSSY.RECONVERGENT B2, `(.L_x_1815) ;  /* 0x0000035000027945 */ /* 0x000fe80003800200 */
[----:B------:R-:W-:Y:S05]  /*6470*/  @P0 BRA `(.L_x_1816) ;  /* 0x0000000000cc0947 */ /* 0x000fea0003800000 */
[C---:B012-4-:R-:W-:Y:S01]  /*6480*/  IMAD R14, R0.reuse, 0x2, R238 ;  /* 0x00000002000e7824 */ /* 0x057fe200078e02ee */
[----:B------:R-:W-:Y:S01]  /*6490*/  UISETP.NE.AND UP0, UPT, UR42, URZ, UPT ;  /* 0x000000ff2a00728c */ /* 0x000fe2000bf05270 */
[----:B------:R-:W-:Y:S01]  /*64a0*/  BSSY.RECONVERGENT B3, `(.L_x_1817) ;  /* 0x000001d000037945 */ /* 0x000fe20003800200 */
[----:B------:R-:W-:Y:S01]  /*64b0*/  CS2R R140, SRZ ;  /* 0x00000000008c7805 */ /* 0x000fe2000001ff00 */
[----:B------:R-:W-:-:S03]  /*64c0*/  IMAD R14, R0, 0x2, R14 ;  /* 0x00000002000e7824 */ /* 0x000fc600078e020e */
[----:B------:R-:W-:Y:S01]  /*64d0*/  PLOP3.LUT P2, PT, PT, PT, UP0, 0x80, 0x8 ;  /* 0x000000000008781c */ /* 0x000fe20003f4f008 */
[----:B------:R-:W-:-:S04]  /*64e0*/  IMAD R239, R0, 0x2, R14 ;  /* 0x0000000200ef7824 */ /* 0x000fc800078e020e */
[----:B------:R-:W-:-:S05]  /*64f0*/  IMAD.SHL.U32 R14, R239, 0x4, RZ ;  /* 0x00000004ef0e7824 */ /* 0x000fca00078e00ff */
        /* <DEDUP_REMOVED lines=23> */
.L_x_1818:
[----:B------:R-:W-:Y:S05]  /*6670*/  BSYNC.RECONVERGENT B3 ;  /* 0x0000000000037941 */ /* 0x000fea0003800200 */
.L_x_1817:
[----:B------:R-:W2:Y:S01]  /*6680*/  @P2 LDG.E.64 R14, desc[UR36][R8.64+0xf0] ;  /* 0x0000f024080e2981 */ /* 0x000ea2000c1e1b00 */
[----:B------:R-:W-:Y:S01]  /*6690*/  IMAD R238, R0, 0x2, R238 ;  /* 0x0000000200ee7824 */ /* 0x000fe200078e02ee */
[----:B------:R-:W-:-:S03]  /*66a0*/  UISETP.NE.AND UP0, UPT, UR42, URZ, UPT ;  /* 0x000000ff2a00728c */ /* 0x000fc6000bf05270 */
[----:B------:R-:W-:-:S04]  /*66b0*/  IMAD R238, R0, 0x2, R238 ;  /* 0x0000000200ee7824 */ /* 0x000fc800078e02ee */
[----:B------:R-:W-:-:S04]  /*66c0*/  IMAD R238, R0, 0x2, R238 ;  /* 0x0000000200ee7824 */ /* 0x000fc800078e02ee */
[----:B------:R-:W-:Y:S01]  /*66d0*/  IMAD.SHL.U32 R238, R238, 0x4, RZ ;  /* 0x00000004eeee7824 */ /* 0x000fe200078e00ff */
[----:B------:R-:W-:Y:S02]  /*66e0*/  PLOP3.LUT P3, PT, PT, PT, UP0, 0x80, 0x8 ;  /* 0x000000000008781c */ /* 0x000fe40003f6f008 */
[----:B------:R-:W-:Y:S02]  /*66f0*/  PLOP3.LUT P5, PT, PT, PT, UP0, 0x80, 0x8 ;  /* 0x000000000008781c */ /* 0x000fe40003faf008 */
[----:B------:R-:W-:Y:S01]  /*6700*/  ISETP.GE.AND P2, PT, R238, R10, PT ;  /* 0x0000000aee00720c */ /* 0x000fe20003f46270 */
[----:B-----5:R-:W-:Y:S01]  /*6710*/  FADD.FTZ R140, R242, R140 ;  /* 0x0000008cf28c7221 */ /* 0x020fe20000010000 */
[----:B------:R-:W-:-:S07]  /*6720*/  FADD.FTZ R141, R243, R141 ;  /* 0x0000008df38d7221 */ /* 0x000fce0000010000 */
        /* <DEDUP_REMOVED lines=8> */
.L_x_1816:
[----:B------:R-:W-:Y:S05]  /*67b0*/  BSYNC.RECONVERGENT B2 ;  /* 0x0000000000027941 */ /* 0x000fea0003800200 */
.L_x_1815:
        /* <DEDUP_REMOVED lines=29> */
.L_x_1822:
[----:B------:R-:W-:Y:S05]  /*6990*/  BSYNC.RECONVERGENT B3 ;  /* 0x0000000000037941 */ /* 0x000fea0003800200 */
.L_x_1821:
[----:B012-4-:R-:W2:Y:S01]  /*69a0*/  @P2 LDG.E.64 R14, desc[UR36][R8.64+0x100] ;  /* 0x00010024080e2981 */ /* 0x017ea2000c1e1b00 */
[----:B------:R-:W-:Y:S01]  /*69b0*/  UISETP.NE.AND UP0, UPT, UR42, URZ, UPT ;  /* 0x000000ff2a00728c */ /* 0x000fe2000bf05270 */
[----:B------:R-:W-:-:S05]  /*69c0*/  ISETP.GE.AND P2, PT, R238, R10, PT ;  /* 0x0000000aee00720c */ /* 0x000fca0003f46270 */
        /* <DEDUP_REMOVED lines=12> */
.L_x_1820:
[----:B------:R-:W-:Y:S05]  /*6a90*/  BSYNC.RECONVERGENT B2 ;  /* 0x0000000000027941 */ /* 0x000fea0003800200 */
.L_x_1819:
        /* <DEDUP_REMOVED lines=32> */
.L_x_1826:
[----:B------:R-:W-:Y:S05]  /*6ca0*/  BSYNC.RECONVERGENT B3 ;  /* 0x0000000000037941 */ /* 0x000fea0003800200 */
.L_x_1825:
[----:B------:R-:W2:Y:S01]  /*6cb0*/  @P2 LDG.E.64 R14, desc[UR36][R8.64+0x110] ;  /* 0x00011024080e2981 */ /* 0x000ea2000c1e1b00 */
[----:B------:R-:W-:Y:S01]  /*6cc0*/  UISETP.NE.AND UP0, UPT, UR42, URZ, UPT ;  /* 0x000000ff2a00728c */ /* 0x000fe2000bf05270 */
[----:B------:R-:W-:-:S05]  /*6cd0*/  IMAD.SHL.U32 R238, R238, 0x4, RZ ;  /* 0x00000004eeee7824 */ /* 0x000fca00078e00ff */
        /* <DEDUP_REMOVED lines=13> */
.L_x_1824:
[----:B------:R-:W-:Y:S05]  /*6db0*/  BSYNC.RECONVERGENT B2 ;  /* 0x0000000000027941 */ /* 0x000fea0003800200 */
.L_x_1823:
[C---:B------:R-:W-:Y:S01]  /*6dc0*/  IMAD R13, R0.reuse, 0x2, R13 ;  /* 0x00000002000d7824 */ /* 0x040fe200078e020d */
[----:B------:R-:W-:Y:S03]  /*6dd0*/  BSSY.RECONVERGENT B2, `(.L_x_1827) ;  /* 0x000002f000027945 */ /* 0x000fe60003800200 */
[----:B------:R-:W-:-:S04]  /*6de0*/  IMAD R13, R0, 0x2, R13 ;  /* 0x00000002000d7824 */ /* 0x000fc800078e020d */
[----:B------:R-:W-:Y:S01]  /*6df0*/  IMAD.IADD R13, R0, 0x1, R13 ;  /* 0x00000001000d7824 */ /* 0x000fe200078e020d */
        /* <DEDUP_REMOVED lines=29> */
.L_x_1830:
[----:B------:R-:W-:Y:S05]  /*6fd0*/  BSYNC.RECONVERGENT B3 ;  /* 0x0000000000037941 */ /* 0x000fea0003800200 */
.L_x_1829:
        /* <DEDUP_REMOVED lines=14> */
.L_x_1828:
[----:B------:R-:W-:Y:S05]  /*70c0*/  BSYNC.RECONVERGENT B2 ;  /* 0x0000000000027941 */ /* 0x000fea0003800200 */
.L_x_1827:
        /* <DEDUP_REMOVED lines=31> */
.L_x_1834:
[----:B------:R-:W-:Y:S05]  /*72c0*/  BSYNC.RECONVERGENT B3 ;  /* 0x0000000000037941 */ /* 0x000fea0003800200 */
.L_x_1833:
        /* <DEDUP_REMOVED lines=14> */
.L_x_1832:
[----:B------:R-:W-:Y:S05]  /*73b0*/  BSYNC.RECONVERGENT B2 ;  /* 0x0000000000027941 */ /* 0x000fea0003800200 */
.L_x_1831:
        /* <DEDUP_REMOVED lines=31> */
.L_x_1838:
[----:B------:R-:W-:Y:S05]  /*75b0*/  BSYNC.RECONVERGENT B3 ;  /* 0x0000000000037941 */ /* 0x000fea0003800200 */
.L_x_1837:
        /* <DEDUP_REMOVED lines=14> */
.L_x_1836:
[----:B------:R-:W-:Y:S05]  /*76a0*/  BSYNC.RECONVERGENT B2 ;  /* 0x0000000000027941 */ /* 0x000fea0003800200 */
.L_x_1835:
        /* <DEDUP_REMOVED lines=31> */
.L_x_1842:
[----:B------:R-:W-:Y:S05]  /*78a0*/  BSYNC.RECONVERGENT B3 ;  /* 0x0000000000037941 */ /* 0x000fea0003800200 */
.L_x_1841:
        /* <DEDUP_REMOVED lines=14> */
.L_x_1840:
[----:B------:R-:W-:Y:S05]  /*7990*/  BSYNC.RECONVERGENT B2 ;  /* 0x0000000000027941 */ /* 0x000fea0003800200 */
.L_x_1839:
        /* <DEDUP_REMOVED lines=31> */
.L_x_1846:
[----:B------:R-:W-:Y:S05]  /*7b90*/  BSYNC.RECONVERGENT B3 ;  /* 0x0000000000037941 */ /* 0x000fea0003800200 */
.L_x_1845:
        /* <DEDUP_REMOVED lines=14> */
.L_x_1844:
[----:B------:R-:W-:Y:S05]  /*7c80*/  BSYNC.RECONVERGENT B2 ;  /* 0x0000000000027941 */ /* 0x000fea0003800200 */
.L_x_1843:
        /* <DEDUP_REMOVED lines=31> */
.L_x_1850:
[----:B------:R-:W-:Y:S05]  /*7e80*/  BSYNC.RECONVERGENT B3 ;  /* 0x0000000000037941 */ /* 0x000fea0003800200 */
.L_x_1849:
        /* <DEDUP_REMOVED lines=14> */
.L_x_1848:
[----:B------:R-:W-:Y:S05]  /*7f70*/  BSYNC.RECONVERGENT B2 ;  /* 0x0000000000027941 */ /* 0x000fea0003800200 */
.L_x_1847:
        /* <DEDUP_REMOVED lines=31> */
.L_x_1854:
[----:B------:R-:W-:Y:S05]  /*8170*/  BSYNC.RECONVERGENT B3 ;  /* 0x0000000000037941 */ /* 0x000fea0003800200 */
.L_x_1853:
        /* <DEDUP_REMOVED lines=14> */
.L_x_1852:
[----:B------:R-:W-:Y:S05]  /*8260*/  BSYNC.RECONVERGENT B2 ;  /* 0x0000000000027941 */ /* 0x000fea0003800200 */
.L_x_1851:
        /* <DEDUP_REMOVED lines=31> */
.L_x_1858:
[----:B------:R-:W-:Y:S05]  /*8460*/  BSYNC.RECONVERGENT B3 ;  /* 0x0000000000037941 */ /* 0x000fea0003800200 */
.L_x_1857:
        /* <DEDUP_REMOVED lines=14> */
.L_x_1856:
[----:B------:R-:W-:Y:S05]  /*8550*/  BSYNC.RECONVERGENT B2 ;  /* 0x0000000000027941 */ /* 0x000fea0003800200 */
.L_x_1855:
        /* <DEDUP_REMOVED lines=31> */
.L_x_1862:
[----:B------:R-:W-:Y:S05]  /*8750*/  BSYNC.RECONVERGENT B3 ;  /* 0x0000000000037941 */ /* 0x000fea0003800200 */
.L_x_1861:
        /* <DEDUP_REMOVED lines=14> */
.L_x_1860:
[----:B------:R-:W-:Y:S05]  /*8840*/  BSYNC.RECONVERGENT B2 ;  /* 0x0000000000027941 */ /* 0x000fea0003800200 */
.L_x_1859:
        /* <DEDUP_REMOVED lines=31> */
.L_x_1866:
[----:B------:R-:W-:Y:S05]  /*8a40*/  BSYNC.RECONVERGENT B3 ;  /* 0x0000000000037941 */ /* 0x000fea0003800200 */
.L_x_1865:
        /* <DEDUP_REMOVED lines=14> */
.L_x_1864:
[----:B------:R-:W-:Y:S05]  /*8b30*/  BSYNC.RECONVERGENT B2 ;  /* 0x0000000000027941 */ /* 0x000fea0003800200 */
.L_x_1863:
        /* <DEDUP_REMOVED lines=31> */
.L_x_1870:
[----:B------:R-:W-:Y:S05]  /*8d30*/  BSYNC.RECONVERGENT B3 ;  /* 0x0000000000037941 */ /* 0x000fea0003800200 */
.L_x_1869:
        /* <DEDUP_REMOVED lines=14> */
.L_x_1868:
[----:B------:R-:W-:Y:S05]  /*8e20*/  BSYNC.RECONVERGENT B2 ;  /* 0x0000000000027941 */ /* 0x000fea0003800200 */
.L_x_1867:
        /* <DEDUP_REMOVED lines=31> */
.L_x_1874:
[----:B------:R-:W-:Y:S05]  /*9020*/  BSYNC.RECONVERGENT B3 ;  /* 0x0000000000037941 */ /* 0x000fea0003800200 */
.L_x_1873:
        /* <DEDUP_REMOVED lines=14> */
.L_x_1872:
[----:B------:R-:W-:Y:S05]  /*9110*/  BSYNC.RECONVERGENT B2 ;  /* 0x0000000000027941 */ /* 0x000fea0003800200 */
.L_x_1871:
        /* <DEDUP_REMOVED lines=31> */
.L_x_1878:
[----:B------:R-:W-:Y:S05]  /*9310*/  BSYNC.RECONVERGENT B3 ;  /* 0x0000000000037941 */ /* 0x000fea0003800200 */
.L_x_1877:
        /* <DEDUP_REMOVED lines=14> */
.L_x_1876:
[----:B------:R-:W-:Y:S05]  /*9400*/  BSYNC.RECONVERGENT B2 ;  /* 0x0000000000027941 */ /* 0x000fea0003800200 */
.L_x_1875:
        /* <DEDUP_REMOVED lines=31> */
.L_x_1882:
[----:B------:R-:W-:Y:S05]  /*9600*/  BSYNC.RECONVERGENT B3 ;  /* 0x0000000000037941 */ /* 0x000fea0003800200 */
.L_x_1881:
        /* <DEDUP_REMOVED lines=14> */
.L_x_1880:
[----:B------:R-:W-:Y:S05]  /*96f0*/  BSYNC.RECONVERGENT B2 ;  /* 0x0000000000027941 */ /* 0x000fea0003800200 */
.L_x_1879:
[----:B------:R-:W-:Y:S01]  /*9700*/  BSSY.RECONVERGENT B2, `(.L_x_1883) ;  /* 0x000002c000027945 */ /* 0x000fe20003800200 */
[----:B------:R-:W-:-:S03]  /*9710*/  IMAD R11, R0, 0x80, R11 ;  /* 0x00000080000b7824 */ /* 0x000fc600078e020b */
        /* <DEDUP_REMOVED lines=27> */
.L_x_1886:
[----:B------:R-:W-:Y:S05]  /*98d0*/  BSYNC.RECONVERGENT B3 ;  /* 0x0000000000037941 */ /* 0x000fea0003800200 */
.L_x_1885:
        /* <DEDUP_REMOVED lines=14> */
.L_x_1884:
[----:B------:R-:W-:Y:S05]  /*99c0*/  BSYNC.RECONVERGENT B2 ;  /* 0x0000000000027941 */ /* 0x000fea0003800200 */
.L_x_1883:
[----:B------:R-:W-:Y:S01]  /*99d0*/  BSSY.RECONVERGENT B2, `(.L_x_1887) ;  /* 0x000002e000027945 */ /* 0x000fe20003800200 */
[----:B------:R-:W-:-:S03]  /*99e0*/  IMAD R13, R0, 0x2, R13 ;  /* 0x00000002000d7824 */ /* 0x000fc600078e020d */
        /* <DEDUP_REMOVED lines=29> */
.L_x_1890:
[----:B------:R-:W-:Y:S05]  /*9bc0*/  BSYNC.RECONVERGENT B3 ;  /* 0x0000000000037941 */ /* 0x000fea0003800200 */
.L_x_1889:
        /* <DEDUP_REMOVED lines=14> */
.L_x_1888:
[----:B------:R-:W-:Y:S05]  /*9cb0*/  BSYNC.RECONVERGENT B2 ;  /* 0x0000000000027941 */ /* 0x000fea0003800200 */
.L_x_1887:
        /* <DEDUP_REMOVED lines=31> */
.L_x_1894:
[----:B------:R-:W-:Y:S05]  /*9eb0*/  BSYNC.RECONVERGENT B3 ;  /* 0x0000000000037941 */ /* 0x000fea0003800200 */
.L_x_1893:
        /* <DEDUP_REMOVED lines=14> */
.L_x_1892:
[----:B------:R-:W-:Y:S05]  /*9fa0*/  BSYNC.RECONVERGENT B2 ;  /* 0x0000000000027941 */ /* 0x000fea0003800200 */
.L_x_1891:
        /* <DEDUP_REMOVED lines=31> */
.L_x_1898:
[----:B------:R-:W-:Y:S05]  /*a1a0*/  BSYNC.RECONVERGENT B3 ;  /* 0x0000000000037941 */ /* 0x000fea0003800200 */
.L_x_1897:
        /* <DEDUP_REMOVED lines=14> */
.L_x_1896:
[----:B------:R-:W-:Y:S05]  /*a290*/  BSYNC.RECONVERGENT B2 ;  /* 0x0000000000027941 */ /* 0x000fea0003800200 */
.L_x_1895:
        /* <DEDUP_REMOVED lines=31> */
.L_x_1902:
[----:B------:R-:W-:Y:S05]  /*a490*/  BSYNC.RECONVERGENT B3 ;  /* 0x0000000000037941 */ /* 0x000fea0003800200 */
.L_x_1901:
        /* <DEDUP_REMOVED lines=14> */
.L_x_1900:
[----:B------:R-:W-:Y:S05]  /*a580*/  BSYNC.RECONVERGENT B2 ;  /* 0x0000000000027941 */ /* 0x000fea0003800200 */
.L_x_1899:
        /* <DEDUP_REMOVED lines=31> */
.L_x_1906:
[----:B------:R-:W-:Y:S05]  /*a780*/  BSYNC.RECONVERGENT B3 ;  /* 0x0000000000037941 */ /* 0x000fea0003800200 */
.L_x_1905:
        /* <DEDUP_REMOVED lines=14> */
.L_x_1904:
[----:B------:R-:W-:Y:S05]  /*a870*/  BSYNC.RECONVERGENT B2 ;  /* 0x0000000000027941 */ /* 0x000fea0003800200 */
.L_x_1903:
        /* <DEDUP_REMOVED lines=31> */
.L_x_1910:
[----:B------:R-:W-:Y:S05]  /*aa70*/  BSYNC.RECONVERGENT B3 ;  /* 0x0000000000037941 */ /* 0x000fea0003800200 */
.L_x_1909:
        /* <DEDUP_REMOVED lines=14> */
.L_x_1908:
[----:B------:R-:W-:Y:S05]  /*ab60*/  BSYNC.RECONVERGENT B2 ;  /* 0x0000000000027941 */ /* 0x000fea0003800200 */
.L_x_1907:
        /* <DEDUP_REMOVED lines=31> */
.L_x_1914:
[----:B------:R-:W-:Y:S05]  /*ad60*/  BSYNC.RECONVERGENT B3 ;  /* 0x0000000000037941 */ /* 0x000fea0003800200 */
.L_x_1913:
        /* <DEDUP_REMOVED lines=14> */
.L_x_1912:
[----:B------:R-:W-:Y:S05]  /*ae50*/  BSYNC.RECONVERGENT B2 ;  /* 0x0000000000027941 */ /* 0x000fea0003800200 */
.L_x_1911:
        /* <DEDUP_REMOVED lines=31> */
.L_x_1918:
[----:B------:R-:W-:Y:S05]  /*b050*/  BSYNC.RECONVERGENT B3 ;  /* 0x0000000000037941 */ /* 0x000fea0003800200 */
.L_x_1917:
        /* <DEDUP_REMOVED lines=14> */
.L_x_1916:
[----:B------:R-:W-:Y:S05]  /*b140*/  BSYNC.RECONVERGENT B2 ;  /* 0x0000000000027941 */ /* 0x000fea0003800200 */
.L_x_1915:
        /* <DEDUP_REMOVED lines=31> */
.L_x_1922:
[----:B------:R-:W-:Y:S05]  /*b340*/  BSYNC.RECONVERGENT B3 ;  /* 0x0000000000037941 */ /* 0x000fea0003800200 */
.L_x_1921:
        /* <DEDUP_REMOVED lines=14> */
.L_x_1920:
[----:B------:R-:W-:Y:S05]  /*b430*/  BSYNC.RECONVERGENT B2 ;  /* 0x0000000000027941 */ /* 0x000fea0003800200 */
.L_x_1919:
        /* <DEDUP_REMOVED lines=31> */
.L_x_1926:
[----:B------:R-:W-:Y:S05]  /*b630*/  BSYNC.RECONVERGENT B3 ;  /* 0x0000000000037941 */ /* 0x000fea0003800200 */
.L_x_1925:
        /* <DEDUP_REMOVED lines=14> */
.L_x_1924:
[----:B------:R-:W-:Y:S05]  /*b720*/  BSYNC.RECONVERGENT B2 ;  /* 0x0000000000027941 */ /* 0x000fea0003800200 */
.L_x_1923:
        /* <DEDUP_REMOVED lines=31> */
.L_x_1930:
[----:B------:R-:W-:Y:S05]  /*b920*/  BSYNC.RECONVERGENT B3 ;  /* 0x0000000000037941 */ /* 0x000fea0003800200 */
.L_x_1929:
        /* <DEDUP_REMOVED lines=14> */
.L_x_1928:
[----:B------:R-:W-:Y:S05]  /*ba10*/  BSYNC.RECONVERGENT B2 ;  /* 0x0000000000027941 */ /* 0x000fea0003800200 */
.L_x_1927:
        /* <DEDUP_REMOVED lines=31> */
.L_x_1934:
[----:B------:R-:W-:Y:S05]  /*bc10*/  BSYNC.RECONVERGENT B3 ;  /* 0x0000000000037941 */ /* 0x000fea0003800200 */
.L_x_1933:
        /* <DEDUP_REMOVED lines=14> */
.L_x_1932:
[----:B------:R-:W-:Y:S05]  /*bd00*/  BSYNC.RECONVERGENT B2 ;  /* 0x0000000000027941 */ /* 0x000fea0003800200 */
.L_x_1931:
        /* <DEDUP_REMOVED lines=31> */
.L_x_1938:
[----:B------:R-:W-:Y:S05]  /*bf00*/  BSYNC.RECONVERGENT B3 ;  /* 0x0000000000037941 */ /* 0x000fea0003800200 */
.L_x_1937:
        /* <DEDUP_REMOVED lines=14> */
.L_x_1936:
[----:B------:R-:W-:Y:S05]  /*bff0*/  BSYNC.RECONVERGENT B2 ;  /* 0x0000000000027941 */ /* 0x000fea0003800200 */
.L_x_1935:
        /* <DEDUP_REMOVED lines=31> */
.L_x_1942:
[----:B------:R-:W-:Y:S05]  /*c1f0*/  BSYNC.RECONVERGENT B3 ;  /* 0x0000000000037941 */ /* 0x000fea0003800200 */
.L_x_1941:
        /* <DEDUP_REMOVED lines=14> */
.L_x_1940:
[----:B------:R-:W-:Y:S05]  /*c2e0*/  BSYNC.RECONVERGENT B2 ;  /* 0x0000000000027941 */ /* 0x000fea0003800200 */
.L_x_1939:
        /* <DEDUP_REMOVED lines=31> */
.L_x_1946:
[----:B------:R-:W-:Y:S05]  /*c4e0*/  BSYNC.RECONVERGENT B3 ;  /* 0x0000000000037941 */ /* 0x000fea0003800200 */
.L_x_1945:
        /* <DEDUP_REMOVED lines=14> */
.L_x_1944:
[----:B------:R-:W-:Y:S05]  /*c5d0*/  BSYNC.RECONVERGENT B2 ;  /* 0x0000000000027941 */ /* 0x000fea0003800200 */
.L_x_1943:
        /* <DEDUP_REMOVED lines=31> */
.L_x_1950:
[----:B------:R-:W-:Y:S05]  /*c7d0*/  BSYNC.RECONVERGENT B3 ;  /* 0x0000000000037941 */ /* 0x000fea0003800200 */
.L_x_1949:
        /* <DEDUP_REMOVED lines=14> */
.L_x_1948:
[----:B------:R-:W-:Y:S05]  /*c8c0*/  BSYNC.RECONVERGENT B2 ;  /* 0x0000000000027941 */ /* 0x000fea0003800200 */
.L_x_1947:
        /* <DEDUP_REMOVED lines=31> */
.L_x_1954:
[----:B------:R-:W-:Y:S05]  /*cac0*/  BSYNC.RECONVERGENT B3 ;  /* 0x0000000000037941 */ /* 0x000fea0003800200 */
.L_x_1953:
        /* <DEDUP_REMOVED lines=14> */
.L_x_1952:
[----:B------:R-:W-:Y:S05]  /*cbb0*/  BSYNC.RECONVERGENT B2 ;  /* 0x0000000000027941 */ /* 0x000fea0003800200 */
.L_x_1951:
        /* <DEDUP_REMOVED lines=31> */
.L_x_1958:
[----:B------:R-:W-:Y:S05]  /*cdb0*/  BSYNC.RECONVERGENT B3 ;  /* 0x0000000000037941 */ /* 0x000fea0003800200 */
.L_x_1957:
        /* <DEDUP_REMOVED lines=14> */
.L_x_1956:
[----:B------:R-:W-:Y:S05]  /*cea0*/  BSYNC.RECONVERGENT B2 ;  /* 0x0000000000027941 */ /* 0x000fea0003800200 */
.L_x_1955:
        /* <DEDUP_REMOVED lines=31> */
.L_x_1962:
[----:B------:R-:W-:Y:S05]  /*d0a0*/  BSYNC.RECONVERGENT B3 ;  /* 0x0000000000037941 */ /* 0x000fea0003800200 */
.L_x_1961:
        /* <DEDUP_REMOVED lines=14> */
.L_x_1960:
[----:B------:R-:W-:Y:S05]  /*d190*/  BSYNC.RECONVERGENT B2 ;  /* 0x0000000000027941 */ /* 0x000fea0003800200 */
.L_x_1959:
        /* <DEDUP_REMOVED lines=31> */
.L_x_1966:
[----:B------:R-:W-:Y:S05]  /*d390*/  BSYNC.RECONVERGENT B3 ;  /* 0x0000000000037941 */ /* 0x000fea0003800200 */
.L_x_1965:
        /* <DEDUP_REMOVED lines=14> */
.L_x_1964:
[----:B------:R-:W-:Y:S05]  /*d480*/  BSYNC.RECONVERGENT B2 ;  /* 0x0000000000027941 */ /* 0x000fea0003800200 */
.L_x_1963:
        /* <DEDUP_REMOVED lines=31> */
.L_x_1970:
[----:B------:R-:W-:Y:S05]  /*d680*/  BSYNC.RECONVERGENT B3 ;  /* 0x0000000000037941 */ /* 0x000fea0003800200 */
.L_x_1969:
        /* <DEDUP_REMOVED lines=14> */
.L_x_1968:
[----:B------:R-:W-:Y:S05]  /*d770*/  BSYNC.RECONVERGENT B2 ;  /* 0x0000000000027941 */ /* 0x000fea0003800200 */
.L_x_1967:
        /* <DEDUP_REMOVED lines=31> */
.L_x_1974:
[----:B------:R-:W-:Y:S05]  /*d970*/  BSYNC.RECONVERGENT B3 ;  /* 0x0000000000037941 */ /* 0x000fea0003800200 */
.L_x_1973:
        /* <DEDUP_REMOVED lines=14> */
.L_x_1972:
[----:B------:R-:W-:Y:S05]  /*da60*/  BSYNC.RECONVERGENT B2 ;  /* 0x0000000000027941 */ /* 0x000fea0003800200 */
.L_x_1971:
        /* <DEDUP_REMOVED lines=31> */
.L_x_1978:
[----:B------:R-:W-:Y:S05]  /*dc60*/  BSYNC.RECONVERGENT B3 ;  /* 0x0000000000037941 */ /* 0x000fea0003800200 */
.L_x_1977:
        /* <DEDUP_REMOVED lines=14> */
.L_x_1976:
[----:B------:R-:W-:Y:S05]  /*dd50*/  BSYNC.RECONVERGENT B2 ;  /* 0x0000000000027941 */ /* 0x000fea0003800200 */
.L_x_1975:
        /* <DEDUP_REMOVED lines=31> */
.L_x_1982:
[----:B------:R-:W-:Y:S05]  /*df50*/  BSYNC.RECONVERGENT B3 ;  /* 0x0000000000037941 */ /* 0x000fea0003800200 */
.L_x_1981:
        /* <DEDUP_REMOVED lines=14> */
.L_x_1980:
[----:B------:R-:W-:Y:S05]  /*e040*/  BSYNC.RECONVERGENT B2 ;  /* 0x0000000000027941 */ /* 0x000fea0003800200 */
.L_x_1979:
        /* <DEDUP_REMOVED lines=31> */
.L_x_1986:
[----:B------:R-:W-:Y:S05]  /*e240*/  BSYNC.RECONVERGENT B3 ;  /* 0x0000000000037941 */ /* 0x000fea0003800200 */
.L_x_1985:
[----:B012-4-:R-:W2:Y:S01]  /*e250*/  @P3 LDG.E.64 R14, desc[UR36][R8.64+0x390] ;  /* 0x00039024080e3981 */ /* 0x017ea2000c1e1b00 */
[----:B------:R-:W-:-:S06]  /*e260*/  UISETP.NE.AND UP0, UPT, UR42, URZ, UPT ;  /* 0x000000ff2a00728c */ /* 0x000fcc000bf05270 */
[----:B------:R-:W-:Y:S02]  /*e270*/  PLOP3.LUT P3, PT, PT, PT, UP0, 0x80, 0x8 ;  /* 0x000000000008781c */ /* 0x000fe40003f6f008 */
[----:B------:R-:W-:Y:S01]  /*e280*/  PLOP3.LUT P5, PT, PT, PT, UP0, 0x80, 0x8 ;  /* 0x000000000008781c */ /* 0x000fe20003faf008 */
[----:B---3-5:R-:W-:Y:S01]  /*e290*/  FADD.FTZ R224, R54, R224 ;  /* 0x000000e036e07221 */ /* 0x028fe20000010000 */
        /* <DEDUP_REMOVED lines=9> */
.L_x_1984:
[----:B------:R-:W-:Y:S05]  /*e330*/  BSYNC.RECONVERGENT B2 ;  /* 0x0000000000027941 */ /* 0x000fea0003800200 */
.L_x_1983:
        /* <DEDUP_REMOVED lines=31> */
.L_x_1990:
[----:B------:R-:W-:Y:S05]  /*e530*/  BSYNC.RECONVERGENT B3 ;  /* 0x0000000000037941 */ /* 0x000fea0003800200 */
.L_x_1989:
        /* <DEDUP_REMOVED lines=14> */
.L_x_1988:
[----:B------:R-:W-:Y:S05]  /*e620*/  BSYNC.RECONVERGENT B2 ;  /* 0x0000000000027941 */ /* 0x000fea0003800200 */
.L_x_1987:
        /* <DEDUP_REMOVED lines=31> */
.L_x_1994:
[----:B------:R-:W-:Y:S05]  /*e820*/  BSYNC.RECONVERGENT B3 ;  /* 0x0000000000037941 */ /* 0x000fea0003800200 */
.L_x_1993:
        /* <DEDUP_REMOVED lines=14> */
.L_x_1992:
[----:B------:R-:W-:Y:S05]  /*e910*/  BSYNC.RECONVERGENT B2 ;  /* 0x0000000000027941 */ /* 0x000fea0003800200 */
.L_x_1991:
        /* <DEDUP_REMOVED lines=31> */
.L_x_1998:
[----:B------:R-:W-:Y:S05]  /*eb10*/  BSYNC.RECONVERGENT B3 ;  /* 0x0000000000037941 */ /* 0x000fea0003800200 */
.L_x_1997:
        /* <DEDUP_REMOVED lines=14> */
.L_x_1996:
[----:B------:R-:W-:Y:S05]  /*ec00*/  BSYNC.RECONVERGENT B2 ;  /* 0x0000000000027941 */ /* 0x000fea0003800200 */
.L_x_1995:
        /* <DEDUP_REMOVED lines=31> */
.L_x_2002:
[----:B------:R-:W-:Y:S05]  /*ee00*/  BSYNC.RECONVERGENT B3 ;  /* 0x0000000000037941 */ /* 0x000fea0003800200 */
.L_x_2001:
        /* <DEDUP_REMOVED lines=14> */
.L_x_2000:
[----:B------:R-:W-:Y:S05]  /*eef0*/  BSYNC.RECONVERGENT B2 ;  /* 0x0000000000027941 */ /* 0x000fea0003800200 */
.L_x_1999:
        /* <DEDUP_REMOVED lines=31> */
.L_x_2006:
[----:B------:R-:W-:Y:S05]  /*f0f0*/  BSYNC.RECONVERGENT B3 ;  /* 0x0000000000037941 */ /* 0x000fea0003800200 */
.L_x_2005:
        /* <DEDUP_REMOVED lines=14> */
.L_x_2004:
[----:B------:R-:W-:Y:S05]  /*f1e0*/  BSYNC.RECONVERGENT B2 ;  /* 0x0000000000027941 */ /* 0x000fea0003800200 */
.L_x_2003:
        /* <DEDUP_REMOVED lines=29> */
.L_x_2009:
[----:B------:R-:W-:Y:S05]  /*f3c0*/  BSYNC.RECONVERGENT B2 ;  /* 0x0000000000027941 */ /* 0x000fea0003800200 */
.L_x_2008:
[----:B------:R-:W2:Y:S01]  /*f3d0*/  @P3 LDG.E.64 R10, desc[UR36][R8.64+0x3f0] ;  /* 0x0003f024080a3981 */ /* 0x000ea2000c1e1b00 */
[----:B------:R-:W-:-:S06]  /*f3e0*/  UISETP.NE.AND UP0, UPT, UR42, URZ, UPT ;  /* 0x000000ff2a00728c */ /* 0x000fcc000bf05270 */
[----:B------:R-:W-:Y:S02]  /*f3f0*/  PLOP3.LUT P3, PT, PT, PT, UP0, 0x80, 0x8 ;  /* 0x000000000008781c */ /* 0x000fe40003f6f008 */
[----:B------:R-:W-:Y:S01]  /*f400*/  PLOP3.LUT P5, PT, PT, PT, UP0, 0x80, 0x8 ;  /* 0x000000000008781c */ /* 0x000fe20003faf008 */
[----:B---3-5:R-:W-:Y:S01]  /*f410*/  FADD.FTZ R236, R42, R236 ;  /* 0x000000ec2aec7221 */ /* 0x028fe20000010000 */
[----:B------:R-:W-:-:S09]  /*f420*/  FADD.FTZ R237, R43, R237 ;  /* 0x000000ed2bed7221 */ /* 0x000fd20000010000 */
[----:B--2---:R-:W-:Y:S02]  /*f430*/  @P3 FMUL.FTZ R236, R236, R10 ;  /* 0x0000000aecec3220 */ /* 0x004fe40000410000 */
[----:B------:R-:W-:Y:S01]  /*f440*/  @P5 FMUL.FTZ R237, R237, R11 ;  /* 0x0000000beded5220 */ /* 0x000fe20000410000 */
[----:B------:R-:W-:Y:S06]  /*f450*/  @P2 BRA `(.L_x_2007) ;  /* 0x0000007400f02947 */ /* 0x000fec0003800000 */
[----:B------:R-:W-:-:S04]  /*f460*/  IADD3 R11, P2, PT, R2, R13, RZ ;  /* 0x0000000d020b7210 */ /* 0x000fc80007f5e0ff */
[----:B------:R-:W-:Y:S02]  /*f470*/  LEA.HI.X.SX32 R13, R13, R6, 0x1, P2 ;  /* 0x000000060d0d7211 */ /* 0x000fe400010f0eff */
[----:B------:R-:W-:-:S04]  /*f480*/  LEA R10, P2, R11, UR14, 0x2 ;  /* 0x0000000e0b0a7c11 */ /* 0x000fc8000f8410ff */
[----:B------:R-:W-:-:S05]  /*f490*/  LEA.HI.X R11, R11, UR15, R13, 0x2, P2 ;  /* 0x0000000f0b0b7c11 */ /* 0x000fca00090f140d */
[----:B------:R2:W-:Y:S01]  /*f4a0*/  STG.E.64 desc[UR36][R10.64], R236 ;  /* 0x000000ec0a007986 */ /* 0x0005e2000c101b24 */
[----:B------:R-:W-:Y:S05]  /*f4b0*/  BRA `(.L_x_2007) ;  /* 0x0000007400d87947 */ /* 0x000fea0003800000 */
.L_x_1754:
[----:B------:R-:W-:Y:S01]  /*f4c0*/  IMAD R13, R0, 0xc0, RZ ;  /* 0x000000c0000d7824 */ /* 0x000fe200078e02ff */
[----:B------:R-:W-:Y:S01]  /*f4d0*/  ISETP.GE.AND P5, PT, R7, UR44, PT ;  /* 0x0000002c07007c0c */ /* 0x000fe2000bfa6270 */
[----:B------:R-:W-:Y:S01]  /*f4e0*/  IMAD.SHL.U32 R11, R12, 0x4, RZ ;  /* 0x000000040c0b7824 */ /* 0x000fe200078e00ff */
[----:B------:R-:W-:Y:S02]  /*f4f0*/  BSSY.RECONVERGENT B2, `(.L_x_2010) ;  /* 0x000001a000027945 */ /* 0x000fe40003800200 */
[----:B------:R-:W-:Y:S02]  /*f500*/  FSEL R41, R41, RZ, P5 ;  /* 0x000000ff29297208 */ /* 0x000fe40002800000 */
[----:B------:R-:W-:Y:S02]  /*f510*/  ISETP.GE.AND P0, PT, R11, R13, PT ;  /* 0x0000000d0b00720c */ /* 0x000fe40003f06270 */
[----:B------:R-:W-:Y:S02]  /*f520*/  FSEL R40, R40, RZ, P5 ;  /* 0x000000ff28287208 */ /* 0x000fe40002800000 */
[----:B------:R-:W-:-:S13]  /*f530*/  ISETP.GE.OR P0, PT, R7, UR44, P0 ;  /* 0x0000002c07007c0c */ /* 0x000fda0008706670 */
        /* <DEDUP_REMOVED lines=21> */
.L_x_2011:
[----:B------:R-:W-:Y:S05]  /*f690*/  BSYNC.RECONVERGENT B2 ;  /* 0x0000000000027941 */ /* 0x000fea0003800200 */
.L_x_2010:
[----:B------:R-:W-:Y:S01]  /*f6a0*/  IMAD.IADD R10, R12, 0x1, R0 ;  /* 0x000000010c0a7824 */ /* 0x000fe200078e0200 */
[----:B------:R-:W-:Y:S01]  /*f6b0*/  BSSY.RECONVERGENT B2, `(.L_x_2012) ;  /* 0x000001c000027945 */ /* 0x000fe20003800200 */
[----:B------:R-:W-:Y:S02]  /*f6c0*/  FSEL R39, R39, RZ, P5 ;  /* 0x000000ff27277208 */ /* 0x000fe40002800000 */
[----:B------:R-:W-:Y:S01]  /*f6d0*/  IMAD.SHL.U32 R14, R10, 0x4, RZ ;  /* 0x000000040a0e7824 */ /* 0x000fe200078e00ff */
[----:B------:R-:W-:-:S04]  /*f6e0*/  FSEL R38, R38, RZ, P5 ;  /* 0x000000ff26267208 */ /* 0x000fc80002800000 */
[----:B------:R-:W-:-:S04]  /*f6f0*/  ISETP.GE.AND P0, PT, R14, R13, PT ;  /* 0x0000000d0e00720c */ /* 0x000fc80003f06270 */
        /* <DEDUP_REMOVED lines=23> */
.L_x_2013:
[----:B------:R-:W-:Y:S05]  /*f870*/  BSYNC.RECONVERGENT B2 ;  /* 0x0000000000027941 */ /* 0x000fea0003800200 */
.L_x_2012:
[----:B------:R-:W-:Y:S01]  /*f880*/  IMAD R238, R0, 0x8, R11 ;  /* 0x0000000800ee7824 */ /* 0x000fe200078e020b */
[----:B------:R-:W-:Y:S01]  /*f890*/  BSSY.RECONVERGENT B2, `(.L_x_2014) ;  /* 0x000001a000027945 */ /* 0x000fe20003800200 */
[----:B------:R-:W-:Y:S02]  /*f8a0*/  FSEL R37, R37, RZ, P5 ;  /* 0x000000ff25257208 */ /* 0x000fe40002800000 */
[----:B------:R-:W-:Y:S02]  /*f8b0*/  FSEL R36, R36, RZ, P5 ;  /* 0x000000ff24247208 */ /* 0x000fe40002800000 */
        /* <DEDUP_REMOVED lines=23> */
.L_x_2015:
[----:B------:R-:W-:Y:S05]  /*fa30*/  BSYNC.RECONVERGENT B2 ;  /* 0x0000000000027941 */ /* 0x000fea0003800200 */
.L_x_2014:
[----:B------:R-:W-:Y:S01]  /*fa40*/  IMAD R238, R0, 0x2, R10 ;  /* 0x0000000200ee7824 */ /* 0x000fe200078e020a */
        /* <DEDUP_REMOVED lines=27> */
.L_x_2017:
[----:B------:R-:W-:Y:S05]  /*fc00*/  BSYNC.RECONVERGENT B2 ;  /* 0x0000000000027941 */ /* 0x000fea0003800200 */
.L_x_2016:
        /* <DEDUP_REMOVED lines=27> */
.L_x_2019:
[----:B------:R-:W-:Y:S05]  /*fdc0*/  BSYNC.RECONVERGENT B2 ;  /* 0x0000000000027941 */ /* 0x000fea0003800200 */
.L_x_2018:
[C-C-:B------:R-:W-:Y:S01]  /*fdd0*/  IMAD R238, R0.reuse, 0x4, R10.reuse ;  /* 0x0000000400ee7824 */ /* 0x140fe200078e020a */
[----:B------:R-:W-:Y:S01]  /*fde0*/  BSSY.RECONVERGENT B2, `(.L_x_2020) ;  /* 0x000001d000027945 */ /* 0x000fe20003800200 */
[----:B------:R-:W-:Y:S01]  /*fdf0*/  IMAD R10, R0, 0x4, R10 ;  /* 0x00000004000a7824 */ /* 0x000fe200078e020a */
[----:B------:R-:W-:Y:S01]  /*fe00*/  FSEL R31, R31, RZ, P5 ;  /* 0x000000ff1f1f7208 */ /* 0x000fe20002800000 */
        /* <DEDUP_REMOVED lines=26> */
.L_x_2021:
[----:B------:R-:W-:Y:S05]  /*ffb0*/  BSYNC.RECONVERGENT B2 ;  /* 0x0000000000027941 */ /* 0x000fea0003800200 */
.L_x_2020:
[----:B------:R-:W-:Y:S01]  /*ffc0*/  IMAD.IADD R238, R10, 0x1, R0 ;  /* 0x000000010aee7824 */ /* 0x000fe200078e0200 */
[----:B------:R-:W-:Y:S01]  /*ffd0*/  BSSY.RECONVERGENT B2, `(.L_x_2022) ;  /* 0x000001d000027945 */ /* 0x000fe20003800200 */
[----:B------:R-:W-:Y:S01]  /*ffe0*/  FSEL R29, R29, RZ, P5 ;  /* 0x000000ff1d1d7208 */ /* 0x000fe20002800000 */
[----:B------:R-:W-:Y:S01]  /*fff0*/  IMAD R10, R0, 0x2, R10 ;  /* 0x00000002000a7824 */ /* 0x000fe200078e020a */
[----:B------:R-:W-:Y:S01]  /*10000*/  FSEL R28, R28, RZ, P5 ;  /* 0x000000ff1c1c7208 */ /* 0x000fe20002800000 */
[----:B------:R-:W-:-:S05]  /*10010*/  IMAD.SHL.U32 R14, R238, 0x4, RZ ;  /* 0x00000004ee0e7824 */ /* 0x000fca00078e00ff */
        /* <DEDUP_REMOVED lines=24> */
.L_x_2023:
[----:B------:R-:W-:Y:S05]  /*101a0*/  BSYNC.RECONVERGENT B2 ;  /* 0x0000000000027941 */ /* 0x000fea0003800200 */
.L_x_2022:
[----:B------:R-:W-:Y:S01]  /*101b0*/  IMAD.SHL.U32 R14, R10, 0x4, RZ ;  /* 0x000000040a0e7824 */ /* 0x000fe200078e00ff */
        /* <DEDUP_REMOVED lines=27> */
.L_x_2025:
[----:B------:R-:W-:Y:S05]  /*10370*/  BSYNC.RECONVERGENT B2 ;  /* 0x0000000000027941 */ /* 0x000fea0003800200 */
.L_x_2024:
[C---:B------:R-:W-:Y:S01]  /*10380*/  IMAD R238, R0.reuse, 0x20, R11 ;  /* 0x0000002000ee7824 */ /* 0x040fe200078e020b */
[----:B------:R-:W-:Y:S01]  /*10390*/  BSSY.RECONVERGENT B2, `(.L_x_2026) ;  /* 0x000001b000027945 */ /* 0x000fe20003800200 */
[----:B------:R-:W-:Y:S01]  /*103a0*/  FSEL R25, R25, RZ, P5 ;  /* 0x000000ff19197208 */ /* 0x000fe20002800000 */
[----:B------:R-:W-:Y:S01]  /*103b0*/  IMAD R10, R0, 0x2, R10 ;  /* 0x00000002000a7824 */ /* 0x000fe200078e020a */
        /* <DEDUP_REMOVED lines=24> */
.L_x_2027:
[----:B------:R-:W-:Y:S05]  /*10540*/  BSYNC.RECONVERGENT B2 ;  /* 0x0000000000027941 */ /* 0x000fea0003800200 */
.L_x_2026:
[C---:B------:R-:W-:Y:S01]  /*10550*/  IMAD.SHL.U32 R14, R10.reuse, 0x4, RZ ;  /* 0x000000040a0e7824 */ /* 0x040fe200078e00ff */
[----:B------:R-:W-:Y:S01]  /*10560*/  BSSY.RECONVERGENT B2, `(.L_x_2028) ;  /* 0x000001c000027945 */ /* 0x000fe20003800200 */
[----:B------:R-:W-:Y:S01]  /*10570*/  FSEL R23, R23, RZ, P5 ;  /* 0x000000ff17177208 */ /* 0x000fe20002800000 */
[----:B------:R-:W-:Y:S01]  /*10580*/  IMAD.IADD R238, R10, 0x1, R0 ;  /* 0x000000010aee7824 */ /* 0x000fe200078e0200 */
        /* <DEDUP_REMOVED lines=15> */
[----:B------:R-:W-:Y:S02]  /*10680*/  IMAD.SHL.U32 R10, R10, 0x4, RZ ;  /* 0x000000040a0a7824 */ /* 0x000fe400078e00ff */
[----:B0-----:R-:W-:-:S05]  /*10690*/  IMAD.SHL.U32 R15, R15, 0x2, RZ ;  /* 0x000000020f0f7824 */ /* 0x001fca00078e00ff */
[----:B------:R-:W-:Y:S02]  /*106a0*/  LOP3.LUT R14, R15, 0x2, RZ, 0xc0, !PT ;  /* 0x000000020f0e7812 */ /* 0x000fe400078ec0ff */
[----:B------:R-:W-:-:S03]  /*106b0*/  SHF.R.S32.HI R15, RZ, 0x1f, R10 ;  /* 0x0000001fff0f7819 */ /* 0x000fc6000001140a */
[----:B------:R-:W-:-:S05]  /*106c0*/  IMAD R14, R0, UR6, R14 ;  /* 0x00000006000e7c24 */ /* 0x000fca000f8e020e */
[----:B------:R-:W-:-:S04]  /*106d0*/  IADD3 R10, P0, PT, R14, R10, RZ ;  /* 0x0000000a0e0a7210 */ /* 0x000fc80007f1e0ff */
[----:B------:R-:W-:Y:S02]  /*106e0*/  LEA.HI.X.SX32 R14, R14, R15, 0x1, P0 ;  /* 0x0000000f0e0e7211 */ /* 0x000fe400000f0eff */
[----:B------:R-:W-:-:S04]  /*106f0*/  LEA R22, P0, R10, UR14, 0x2 ;  /* 0x0000000e0a167c11 */ /* 0x000fc8000f8010ff */
[----:B------:R-:W-:-:S06]  /*10700*/  LEA.HI.X R23, R10, UR15, R14, 0x2, P0 ;  /* 0x0000000f0a177c11 */ /* 0x000fcc00080f140e */
[----:B------:R-:W5:Y:S03]  /*10710*/  LDG.E.64 R22, desc[UR36][R22.64] ;  /* 0x0000002416167981 */ /* 0x000f66000c1e1b00 */
.L_x_2029:
[----:B------:R-:W-:Y:S05]  /*10720*/  BSYNC.RECONVERGENT B2 ;  /* 0x0000000000027941 */ /* 0x000fea0003800200 */
.L_x_2028:
[----:B------:R-:W-:Y:S01]  /*10730*/  IMAD.SHL.U32 R10, R238, 0x4, RZ ;  /* 0x00000004ee0a7824 */ /* 0x000fe200078e00ff */
[----:B------:R-:W-:Y:S01]  /*10740*/  BSSY.RECONVERGENT B2, `(.L_x_2030) ;  /* 0x000001c000027945 */ /* 0x000fe20003800200 */
[----:B------:R-:W-:Y:S02]  /*10750*/  FSEL R21, R21, RZ, P5 ;  /* 0x000000ff15157208 */ /* 0x000fe40002800000 */
[----:B------:R-:W-:Y:S02]  /*10760*/  FSEL R20, R20, RZ, P5 ;  /* 0x000000ff14147208 */ /* 0x000fe40002800000 */
[----:B------:R-:W-:Y:S01]  /*10770*/  ISETP.GE.AND P0, PT, R10, R13, PT ;  /* 0x0000000d0a00720c */ /* 0x000fe20003f06270 */
[----:B------:R-:W-:-:S03]  /*10780*/  IMAD.IADD R10, R238, 0x1, R0 ;  /* 0x00000001ee0a7824 */ /* 0x000fc600078e0200 */
        /* <DEDUP_REMOVED lines=23> */
.L_x_2031:
[----:B------:R-:W-:Y:S05]  /*10900*/  BSYNC.RECONVERGENT B2 ;  /* 0x0000000000027941 */ /* 0x000fea0003800200 */
.L_x_2030:
        /* <DEDUP_REMOVED lines=29> */
.L_x_2033:
[----:B------:R-:W-:Y:S05]  /*10ae0*/  BSYNC.RECONVERGENT B2 ;  /* 0x0000000000027941 */ /* 0x000fea0003800200 */
.L_x_2032:
        /* <DEDUP_REMOVED lines=29> */
.L_x_2035:
[----:B------:R-:W-:Y:S05]  /*10cc0*/  BSYNC.RECONVERGENT B2 ;  /* 0x0000000000027941 */ /* 0x000fea0003800200 */
.L_x_2034:
        /* <DEDUP_REMOVED lines=29> */
.L_x_2037:
[----:B------:R-:W-:Y:S05]  /*10ea0*/  BSYNC.RECONVERGENT B2 ;  /* 0x0000000000027941 */ /* 0x000fea0003800200 */
.L_x_2036:
        /* <DEDUP_REMOVED lines=29> */
.L_x_2039:
[----:B------:R-:W-:Y:S05]  /*11080*/  BSYNC.RECONVERGENT B2 ;  /* 0x0000000000027941 */ /* 0x000fea0003800200 */
.L_x_2038:
        /* <DEDUP_REMOVED lines=28> */
.L_x_2041:
[----:B------:R-:W-:Y:S05]  /*11250*/  BSYNC.RECONVERGENT B2 ;  /* 0x0000000000027941 */ /* 0x000fea0003800200 */
.L_x_2040:
        /* <DEDUP_REMOVED lines=28> */
.L_x_2043:
[----:B------:R-:W-:Y:S05]  /*11420*/  BSYNC.RECONVERGENT B2 ;  /* 0x0000000000027941 */ /* 0x000fea0003800200 */
.L_x_2042:
        /* <DEDUP_REMOVED lines=29> */
.L_x_2045:
[----:B------:R-:W-:Y:S05]  /*11600*/  BSYNC.RECONVERGENT B2 ;  /* 0x0000000000027941 */ /* 0x000fea0003800200 */
.L_x_2044:
        /* <DEDUP_REMOVED lines=29> */
.L_x_2047:
[----:B------:R-:W-:Y:S05]  /*117e0*/  BSYNC.RECONVERGENT B2 ;  /* 0x0000000000027941 */ /* 0x000fea0003800200 */
.L_x_2046:
        /* <DEDUP_REMOVED lines=29> */
.L_x_2049:
[----:B------:R-:W-:Y:S05]  /*119c0*/  BSYNC.RECONVERGENT B2 ;  /* 0x0000000000027941 */ /* 0x000fea0003800200 */
.L_x_2048:
        /* <DEDUP_REMOVED lines=29> */
.L_x_2051:
[----:B------:R-:W-:Y:S05]  /*11ba0*/  BSYNC.RECONVERGENT B2 ;  /* 0x0000000000027941 */ /* 0x000fea0003800200 */
.L_x_2050:
        /* <DEDUP_REMOVED lines=29> */
.L_x_2053:
[----:B------:R-:W-:Y:S05]  /*11d80*/  BSYNC.RECONVERGENT B2 ;  /* 0x0000000000027941 */ /* 0x000fea0003800200 */
.L_x_2052:
        /* <DEDUP_REMOVED lines=29> */
.L_x_2055:
[----:B------:R-:W-:Y:S05]  /*11f60*/  BSYNC.RECONVERGENT B2 ;  /* 0x0000000000027941 */ /* 0x000fea0003800200 */
.L_x_2054:
        /* <DEDUP_REMOVED lines=29> */
.L_x_2057:
[----:B------:R-:W-:Y:S05]  /*12140*/  BSYNC.RECONVERGENT B2 ;  /* 0x0000000000027941 */ /* 0x000fea0003800200 */
.L_x_2056:
        /* <DEDUP_REMOVED lines=29> */
.L_x_2059:
[----:B------:R-:W-:Y:S05]  /*12320*/  BSYNC.RECONVERGENT B2 ;  /* 0x0000000000027941 */ /* 0x000fea0003800200 */
.L_x_2058:
        /* <DEDUP_REMOVED lines=29> */
.L_x_2061:
[----:B------:R-:W-:Y:S05]  /*12500*/  BSYNC.RECONVERGENT B2 ;  /* 0x0000000000027941 */ /* 0x000fea0003800200 */
.L_x_2060:
        /* <DEDUP_REMOVED lines=29> */
.L_x_2063:
[----:B------:R-:W-:Y:S05]  /*126e0*/  BSYNC.RECONVERGENT B2 ;  /* 0x0000000000027941 */ /* 0x000fea0003800200 */
.L_x_2062:
        /* <DEDUP_REMOVED lines=29> */
.L_x_2065:
[----:B------:R-:W-:Y:S05]  /*128c0*/  BSYNC.RECONVERGENT B2 ;  /* 0x0000000000027941 */ /* 0x000fea0003800200 */
.L_x_2064:
        /* <DEDUP_REMOVED lines=29> */
.L_x_2067:
[----:B------:R-:W-:Y:S05]  /*12aa0*/  BSYNC.RECONVERGENT B2 ;  /* 0x0000000000027941 */ /* 0x000fea0003800200 */
.L_x_2066:
        /* <DEDUP_REMOVED lines=29> */
.L_x_2069:
[----:B------:R-:W-:Y:S05]  /*12c80*/  BSYNC.RECONVERGENT B2 ;  /* 0x0000000000027941 */ /* 0x000fea0003800200 */
.L_x_2068:
        /* <DEDUP_REMOVED lines=28> */
.L_x_2071:
[----:B------:R-:W-:Y:S05]  /*12e50*/  BSYNC.RECONVERGENT B2 ;  /* 0x0000000000027941 */ /* 0x000fea0003800200 */
.L_x_2070:
[----:B------:R-:W-:Y:S01]  /*12e60*/  IMAD.IADD R15, R10, 0x1, R0 ;  /* 0x000000010a0f7824 */ /* 0x000fe200078e0200 */
[----:B------:R-:W-:Y:S01]  /*12e70*/  BSSY.RECONVERGENT B2, `(.L_x_2072) ;  /* 0x0000020000027945 */ /* 0x000fe20003800200 */
[----:B------:R-:W-:Y:S01]  /*12e80*/  IMAD R14, R0, 0x80, R11 ;  /* 0x00000080000e7824 */ /* 0x000fe200078e020b */
[----:B------:R-:W-:Y:S01]  /*12e90*/  FSEL R173, R173, RZ, P5 ;  /* 0x000000ffadad7208 */ /* 0x000fe20002800000 */
[----:B------:R-:W-:Y:S01]  /*12ea0*/  IMAD.SHL.U32 R10, R15, 0x4, RZ ;  /* 0x000000040f0a7824 */ /* 0x000fe200078e00ff */
[----:B------:R-:W-:Y:S02]  /*12eb0*/  FSEL R175, R175, RZ, P5 ;  /* 0x000000ffafaf7208 */ /* 0x000fe40002800000 */
[-C--:B------:R-:W-:Y:S02]  /*12ec0*/  ISETP.GE.AND P3, PT, R14, R13.reuse, PT ;  /* 0x0000000d0e00720c */ /* 0x080fe40003f66270 */
[----:B------:R-:W-:Y:S02]  /*12ed0*/  ISETP.GE.AND P0, PT, R10, R13, PT ;  /* 0x0000000d0a00720c */ /* 0x000fe40003f06270 */
[----:B------:R-:W-:-:S02]  /*12ee0*/  FSEL R172, R172, RZ, P5 ;  /* 0x000000ffacac7208 */ /* 0x000fc40002800000 */
[C---:B------:R-:W-:Y:S02]  /*12ef0*/  ISETP.GE.OR P2, PT, R7.reuse, UR44, P0 ;  /* 0x0000002c07007c0c */ /* 0x040fe40008746670 */
[----:B------:R-:W-:-:S11]  /*12f00*/  ISETP.GE.OR P0, PT, R7, UR44, P3 ;  /* 0x0000002c07007c0c */ /* 0x000fd60009f06670 */
        /* <DEDUP_REMOVED lines=22> */
.L_x_2073:
[----:B------:R-:W-:Y:S05]  /*13070*/  BSYNC.RECONVERGENT B2 ;  /* 0x0000000000027941 */ /* 0x000fea0003800200 */
.L_x_2072:
[----:B------:R-:W-:Y:S01]  /*13080*/  BSSY.RECONVERGENT B2, `(.L_x_2074) ;  /* 0x0000018000027945 */ /* 0x000fe20003800200 */
[----:B------:R-:W-:Y:S01]  /*13090*/  IMAD R15, R0, 0x2, R15 ;  /* 0x00000002000f7824 */ /* 0x000fe200078e020f */
[----:B------:R-:W-:Y:S02]  /*130a0*/  FSEL R174, R174, RZ, P5 ;  /* 0x000000ffaeae7208 */ /* 0x000fe40002800000 */
        /* <DEDUP_REMOVED lines=21> */
.L_x_2075:
[----:B------:R-:W-:Y:S05]  /*13200*/  BSYNC.RECONVERGENT B2 ;  /* 0x0000000000027941 */ /* 0x000fea0003800200 */
.L_x_2074:
[C---:B------:R-:W-:Y:S01]  /*13210*/  IMAD.SHL.U32 R10, R15.reuse, 0x4, RZ ;  /* 0x000000040f0a7824 */ /* 0x040fe200078e00ff */
[----:B------:R-:W-:Y:S01]  /*13220*/  BSSY.RECONVERGENT B2, `(.L_x_2076) ;  /* 0x000001f000027945 */ /* 0x000fe20003800200 */
[----:B------:R-:W-:Y:S01]  /*13230*/  IMAD.IADD R14, R15, 0x1, R0 ;  /* 0x000000010f0e7824 */ /* 0x000fe200078e0200 */
[----:B------:R-:W-:Y:S02]  /*13240*/  FSEL R177, R177, RZ, P5 ;  /* 0x000000ffb1b17208 */ /* 0x000fe40002800000 */
[-C--:B------:R-:W-:Y:S01]  /*13250*/  ISETP.GE.AND P0, PT, R10, R13.reuse, PT ;  /* 0x0000000d0a00720c */ /* 0x080fe20003f06270 */
[----:B------:R-:W-:Y:S01]  /*13260*/  IMAD.SHL.U32 R10, R14, 0x4, RZ ;  /* 0x000000040e0a7824 */ /* 0x000fe200078e00ff */
[----:B------:R-:W-:Y:S02]  /*13270*/  FSEL R176, R176, RZ, P5 ;  /* 0x000000ffb0b07208 */ /* 0x000fe40002800000 */
[----:B------:R-:W-:Y:S02]  /*13280*/  ISETP.GE.OR P2, PT, R7, UR44, P0 ;  /* 0x0000002c07007c0c */ /* 0x000fe40008746670 */
[----:B------:R-:W-:-:S04]  /*13290*/  ISETP.GE.AND P3, PT, R10, R13, PT ;  /* 0x0000000d0a00720c */ /* 0x000fc80003f66270 */
[----:B------:R-:W-:-:S07]  /*132a0*/  ISETP.GE.OR P0, PT, R7, UR44, P3 ;  /* 0x0000002c07007c0c */ /* 0x000fce0009f06670 */
[----:B------:R-:W-:Y:S06]  /*132b0*/  @P2 BRA `(.L_x_2077) ;  /* 0x0000000000542947 */ /* 0x000fec0003800000 */
        /* <DEDUP_REMOVED lines=21> */
.L_x_2077:
[----:B------:R-:W-:Y:S05]  /*13410*/  BSYNC.RECONVERGENT B2 ;  /* 0x0000000000027941 */ /* 0x000fea0003800200 */
.L_x_2076:
[----:B------:R-:W-:Y:S01]  /*13420*/  BSSY.RECONVERGENT B2, `(.L_x_2078) ;  /* 0x000001a000027945 */ /* 0x000fe20003800200 */
[----:B------:R-:W-:Y:S01]  /*13430*/  FSEL R179, R179, RZ, P5 ;  /* 0x000000ffb3b37208 */ /* 0x000fe20002800000 */
[----:B------:R-:W-:Y:S01]  /*13440*/  IMAD.IADD R15, R14, 0x1, R0 ;  /* 0x000000010e0f7824 */ /* 0x000fe200078e0200 */
[----:B------:R-:W-:Y:S01]  /*13450*/  FSEL R178, R178, RZ, P5 ;  /* 0x000000ffb2b27208 */ /* 0x000fe20002800000 */
        /* <DEDUP_REMOVED lines=22> */
.L_x_2079:
[----:B------:R-:W-:Y:S05]  /*135c0*/  BSYNC.RECONVERGENT B2 ;  /* 0x0000000000027941 */ /* 0x000fea0003800200 */
.L_x_2078:
        /* <DEDUP_REMOVED lines=32> */
.L_x_2081:
[----:B------:R-:W-:Y:S05]  /*137d0*/  BSYNC.RECONVERGENT B2 ;  /* 0x0000000000027941 */ /* 0x000fea0003800200 */
.L_x_2080:
        /* <DEDUP_REMOVED lines=26> */
.L_x_2083:
[----:B------:R-:W-:Y:S05]  /*13980*/  BSYNC.RECONVERGENT B2 ;  /* 0x0000000000027941 */ /* 0x000fea0003800200 */
.L_x_2082:
        /* <DEDUP_REMOVED lines=32> */
.L_x_2085:
[----:B------:R-:W-:Y:S05]  /*13b90*/  BSYNC.RECONVERGENT B2 ;  /* 0x0000000000027941 */ /* 0x000fea0003800200 */
.L_x_2084:
        /* <DEDUP_REMOVED lines=26> */
.L_x_2087:
[----:B------:R-:W-:Y:S05]  /*13d40*/  BSYNC.RECONVERGENT B2 ;  /* 0x0000000000027941 */ /* 0x000fea0003800200 */
.L_x_2086:
        /* <DEDUP_REMOVED lines=32> */
.L_x_2089:
[----:B------:R-:W-:Y:S05]  /*13f50*/  BSYNC.RECONVERGENT B2 ;  /* 0x0000000000027941 */ /* 0x000fea0003800200 */
.L_x_2088:
        /* <DEDUP_REMOVED lines=26> */
.L_x_2091:
[----:B------:R-:W-:Y:S05]  /*14100*/  BSYNC.RECONVERGENT B2 ;  /* 0x0000000000027941 */ /* 0x000fea0003800200 */
.L_x_2090:
        /* <DEDUP_REMOVED lines=32> */
.L_x_2093:
[----:B------:R-:W-:Y:S05]  /*14310*/  BSYNC.RECONVERGENT B2 ;  /* 0x0000000000027941 */ /* 0x000fea0003800200 */
.L_x_2092:
        /* <DEDUP_REMOVED lines=26> */
.L_x_2095:
[----:B------:R-:W-:Y:S05]  /*144c0*/  BSYNC.RECONVERGENT B2 ;  /* 0x0000000000027941 */ /* 0x000fea0003800200 */
.L_x_2094:
        /* <DEDUP_REMOVED lines=32> */
.L_x_2097:
[----:B------:R-:W-:Y:S05]  /*146d0*/  BSYNC.RECONVERGENT B2 ;  /* 0x0000000000027941 */ /* 0x000fea0003800200 */
.L_x_2096:
        /* <DEDUP_REMOVED lines=26> */
.L_x_2099:
[----:B------:R-:W-:Y:S05]  /*14880*/  BSYNC.RECONVERGENT B2 ;  /* 0x0000000000027941 */ /* 0x000fea0003800200 */
.L_x_2098:
        /* <DEDUP_REMOVED lines=32> */
.L_x_2101:
[----:B------:R-:W-:Y:S05]  /*14a90*/  BSYNC.RECONVERGENT B2 ;  /* 0x0000000000027941 */ /* 0x000fea0003800200 */
.L_x_2100:
        /* <DEDUP_REMOVED lines=26> */
.L_x_2103:
[----:B------:R-:W-:Y:S05]  /*14c40*/  BSYNC.RECONVERGENT B2 ;  /* 0x0000000000027941 */ /* 0x000fea0003800200 */
.L_x_2102:
        /* <DEDUP_REMOVED lines=32> */
.L_x_2105:
[----:B------:R-:W-:Y:S05]  /*14e50*/  BSYNC.RECONVERGENT B2 ;  /* 0x0000000000027941 */ /* 0x000fea0003800200 */
.L_x_2104:
        /* <DEDUP_REMOVED lines=26> */
.L_x_2107:
[----:B------:R-:W-:Y:S05]  /*15000*/  BSYNC.RECONVERGENT B2 ;  /* 0x0000000000027941 */ /* 0x000fea0003800200 */
.L_x_2106:
        /* <DEDUP_REMOVED lines=32> */
.L_x_2109:
[----:B------:R-:W-:Y:S05]  /*15210*/  BSYNC.RECONVERGENT B2 ;  /* 0x0000000000027941 */ /* 0x000fea0003800200 */
.L_x_2108:
        /* <DEDUP_REMOVED lines=26> */
.L_x_2111:
[----:B------:R-:W-:Y:S05]  /*153c0*/  BSYNC.RECONVERGENT B2 ;  /* 0x0000000000027941 */ /* 0x000fea0003800200 */
.L_x_2110:
        /* <DEDUP_REMOVED lines=32> */
.L_x_2113:
[----:B------:R-:W-:Y:S05]  /*155d0*/  BSYNC.RECONVERGENT B2 ;  /* 0x0000000000027941 */ /* 0x000fea0003800200 */
.L_x_2112:
        /* <DEDUP_REMOVED lines=26> */
.L_x_2115:
[----:B------:R-:W-:Y:S05]  /*15780*/  BSYNC.RECONVERGENT B2 ;  /* 0x0000000000027941 */ /* 0x000fea0003800200 */
.L_x_2114:
        /* <DEDUP_REMOVED lines=32> */
.L_x_2117:
[----:B------:R-:W-:Y:S05]  /*15990*/  BSYNC.RECONVERGENT B2 ;  /* 0x0000000000027941 */ /* 0x000fea0003800200 */
.L_x_2116:
        /* <DEDUP_REMOVED lines=26> */
.L_x_2119:
[----:B------:R-:W-:Y:S05]  /*15b40*/  BSYNC.RECONVERGENT B2 ;  /* 0x0000000000027941 */ /* 0x000fea0003800200 */
.L_x_2118:
        /* <DEDUP_REMOVED lines=32> */
.L_x_2121:
[----:B------:R-:W-:Y:S05]  /*15d50*/  BSYNC.RECONVERGENT B2 ;  /* 0x0000000000027941 */ /* 0x000fea0003800200 */
.L_x_2120:
        /* <DEDUP_REMOVED lines=26> */
.L_x_2123:
[----:B------:R-:W-:Y:S05]  /*15f00*/  BSYNC.RECONVERGENT B2 ;  /* 0x0000000000027941 */ /* 0x000fea0003800200 */
.L_x_2122:
        /* <DEDUP_REMOVED lines=32> */
.L_x_2125:
[----:B------:R-:W-:Y:S05]  /*16110*/  BSYNC.RECONVERGENT B2 ;  /* 0x0000000000027941 */ /* 0x000fea0003800200 */
.L_x_2124:
        /* <DEDUP_REMOVED lines=26> */
.L_x_2127:
[----:B------:R-:W-:Y:S05]  /*162c0*/  BSYNC.RECONVERGENT B2 ;  /* 0x0000000000027941 */ /* 0x000fea0003800200 */
.L_x_2126:
        /* <DEDUP_REMOVED lines=32> */
.L_x_2129:
[----:B------:R-:W-:Y:S05]  /*164d0*/  BSYNC.RECONVERGENT B2 ;  /* 0x0000000000027941 */ /* 0x000fea0003800200 */
.L_x_2128:
        /* <DEDUP_REMOVED lines=26> */
.L_x_2131:
[----:B------:R-:W-:Y:S05]  /*16680*/  BSYNC.RECONVERGENT B2 ;  /* 0x0000000000027941 */ /* 0x000fea0003800200 */
.L_x_2130:
[C---:B------:R-:W-:Y:S01]  /*16690*/  IMAD.SHL.U32 R10, R15.reuse, 0x4, RZ ;  /* 0x000000040f0a7824 */ /* 0x040fe200078e00ff */
[----:B------:R-:W-:Y:S01]  /*166a0*/  BSSY.RECONVERGENT B2, `(.L_x_2132) ;  /* 0x0000020000027945 */ /* 0x000fe20003800200 */
[----:B------:R-:W-:Y:S01]  /*166b0*/  IMAD.IADD R14, R15, 0x1, R0 ;  /* 0x000000010f0e7824 */ /* 0x000fe200078e0200 */
[----:B------:R-:W-:Y:S02]  /*166c0*/  ISETP.GE.AND P0, PT, R7, UR44, PT ;  /* 0x0000002c07007c0c */ /* 0x000fe4000bf06270 */
[-C--:B------:R-:W-:Y:S01]  /*166d0*/  ISETP.GE.AND P2, PT, R10, R13.reuse, PT ;  /* 0x0000000d0a00720c */ /* 0x080fe20003f46270 */
[----:B------:R-:W-:Y:S01]  /*166e0*/  IMAD.SHL.U32 R10, R14, 0x4, RZ ;  /* 0x000000040e0a7824 */ /* 0x000fe200078e00ff */
[----:B------:R-:W-:Y:S02]  /*166f0*/  FSEL R233, R233, RZ, P5 ;  /* 0x000000ffe9e97208 */ /* 0x000fe40002800000 */
[----:B------:R-:W-:Y:S02]  /*16700*/  ISETP.GE.OR P2, PT, R7, UR44, P2 ;  /* 0x0000002c07007c0c */ /* 0x000fe40009746670 */
[----:B------:R-:W-:-:S02]  /*16710*/  ISETP.GE.AND P3, PT, R10, R13, PT ;  /* 0x0000000d0a00720c */ /* 0x000fc40003f66270 */
[----:B------:R-:W-:Y:S02]  /*16720*/  FSEL R232, R232, RZ, P5 ;  /* 0x000000ffe8e87208 */ /* 0x000fe40002800000 */
        /* <DEDUP_REMOVED lines=23> */
.L_x_2133:
[----:B------:R-:W-:Y:S05]  /*168a0*/  BSYNC.RECONVERGENT B2 ;  /* 0x0000000000027941 */ /* 0x000fea0003800200 */
.L_x_2132:
[----:B------:R-:W-:Y:S01]  /*168b0*/  BSSY.RECONVERGENT B2, `(.L_x_2134) ;  /* 0x0000019000027945 */ /* 0x000fe20003800200 */
[----:B------:R-:W-:Y:S02]  /*168c0*/  FSEL R235, R235, RZ, P5 ;  /* 0x000000ffebeb7208 */ /* 0x000fe40002800000 */
        /* <DEDUP_REMOVED lines=23> */
.L_x_2135:
[----:B------:R-:W-:Y:S05]  /*16a40*/  BSYNC.RECONVERGENT B2 ;  /* 0x0000000000027941 */ /* 0x000fea0003800200 */
.L_x_2134:
[----:B------:R-:W-:Y:S05]  /*16a50*/  @P0 BRA `(.L_x_2007) ;  /* 0x0000000000700947 */ /* 0x000fea0003800000 */
[----:B------:R-:W-:Y:S01]  /*16a60*/  IMAD.IADD R14, R14, 0x1, R0 ;  /* 0x000000010e0e7824 */ /* 0x000fe200078e0200 */
[----:B------:R-:W-:Y:S01]  /*16a70*/  UMOV UR4, URZ ;  /* 0x000000ff00047c82 */ /* 0x000fe20008000000 */
[----:B------:R-:W-:Y:S01]  /*16a80*/  UMOV UR5, URZ ;  /* 0x000000ff00057c82 */ /* 0x000fe20008000000 */
[----:B------:R-:W-:Y:S02]  /*16a90*/  IMAD.U32 R237, RZ, RZ, UR4 ;  /* 0x00000004ffed7e24 */ /* 0x000fe4000f8e00ff */
[----:B------:R-:W-:Y:S02]  /*16aa0*/  IMAD.SHL.U32 R14, R14, 0x4, RZ ;  /* 0x000000040e0e7824 */ /* 0x000fe400078e00ff */
[----:B------:R-:W-:-:S03]  /*16ab0*/  IMAD.U32 R236, RZ, RZ, UR5 ;  /* 0x00000005ffec7e24 */ /* 0x000fc6000f8e00ff */
        /* <DEDUP_REMOVED lines=22> */
.L_x_2007:
[----:B------:R-:W-:Y:S05]  /*16c20*/  BSYNC.RECONVERGENT B0 ;  /* 0x0000000000007941 */ /* 0x000fea0003800200 */
.L_x_1753:
[----:B--2---:R-:W2:Y:S04]  /*16c30*/  LDL R11, [R1+0x258] ;  /* 0x00025800010b7983 */ /* 0x004ea80000100800 */
[----:B------:R-:W2:Y:S04]  /*16c40*/  LDL R10, [R1+0x25c] ;  /* 0x00025c00010a7983 */ /* 0x000ea80000100800 */
[----:B------:R-:W2:Y:S04]  /*16c50*/  LDL R250, [R1+0x234] ;  /* 0x0002340001fa7983 */ /* 0x000ea80000100800 */
[----:B------:R-:W2:Y:S04]  /*16c60*/  LDL R239, [R1+0x228] ;  /* 0x0002280001ef7983 */ /* 0x000ea80000100800 */
[----:B------:R-:W2:Y:S04]  /*16c70*/  LDL R238, [R1+0x22c] ;  /* 0x00022c0001ee7983 */ /* 0x000ea80000100800 */
[----:B01--4-:R-:W4:Y:S04]  /*16c80*/  LDL R15, [R1+0x220] ;  /* 0x00022000010f7983 */ /* 0x013f280000100800 */
[----:B------:R-:W4:Y:S04]  /*16c90*/  LDL R14, [R1+0x224] ;  /* 0x00022400010e7983 */ /* 0x000f280000100800 */
[----:B------:R-:W4:Y:S04]  /*16ca0*/  LDL R13, [R1+0x218] ;  /* 0x00021800010d7983 */ /* 0x000f280000100800 */
[----:B------:R-:W4:Y:S04]  /*16cb0*/  LDL R12, [R1+0x21c] ;  /* 0x00021c00010c7983 */ /* 0x000f280000100800 */
[----:B---3--:R0:W-:Y:S04]  /*16cc0*/  STL [R1+0x2c8], R55 ;  /* 0x0002c83701007387 */ /* 0x0081e80000100800 */
[----:B0-----:R-:W3:Y:S04]  /*16cd0*/  LDL R55, [R1+0x230] ;  /* 0x0002300001377983 */ /* 0x001ee80000100800 */
[----:B------:R0:W-:Y:S04]  /*16ce0*/  STL [R1+0x2c4], R54 ;  /* 0x0002c43601007387 */ /* 0x0001e80000100800 */
[----:B0-----:R-:W4:Y:S04]  /*16cf0*/  LDL R54, [R1+0x23c] ;  /* 0x00023c0001367983 */ /* 0x001f280000100800 */
[----:B------:R0:W-:Y:S04]  /*16d00*/  STL [R1+0x2c0], R53 ;  /* 0x0002c03501007387 */ /* 0x0001e80000100800 */
        /* <DEDUP_REMOVED lines=28> */
[----:B------:R1:W-:Y:S04]  /*16ed0*/  STL [R1+0x270], R0 ;  /* 0x0002700001007387 */ /* 0x0003e80000100800 */
[----:B0-----:R-:W3:Y:S04]  /*16ee0*/  LDL R44, [R1+0x1d0] ;  /* 0x0001d000012c7983 */ /* 0x001ee80000100800 */
        /* <DEDUP_REMOVED lines=11> */
[----:B--2--5:R-:W-:Y:S01]  /*16fa0*/  FMUL.FTZ R11, R11, R38 ;  /* 0x000000260b0b7220 */ /* 0x024fe20000410000 */
[----:B------:R-:W-:-:S04]  /*16fb0*/  FMUL.FTZ R10, R10, R39 ;  /* 0x000000270a0a7220 */ /* 0x000fc80000410000 */
[----:B----4-:R-:W-:Y:S02]  /*16fc0*/  FFMA.FTZ R10, R46, R41, R10 ;  /* 0x000000292e0a7223 */ /* 0x010fe4000001000a */
[----:B------:R-:W2:Y:S02]  /*16fd0*/  LDL R46, [R1+0x1d8] ;  /* 0x0001d800012e7983 */ /* 0x000ea40000100800 */
[----:B------:R-:W-:Y:S02]  /*16fe0*/  FFMA.FTZ R10, R48, R37, R10 ;  /* 0x00000025300a7223 */ /* 0x000fe4000001000a */
[----:B------:R-:W4:Y:S02]  /*16ff0*/  LDL R48, [R1+0x1e0] ;  /* 0x0001e00001307983 */ /* 0x000f240000100800 */
[----:B------:R-:W-:Y:S02]  /*17000*/  FFMA.FTZ R10, R50, R35, R10 ;  /* 0x00000023320a7223 */ /* 0x000fe4000001000a */
[----:B------:R-:W2:Y:S02]  /*17010*/  LDL R50, [R1+0x1e8] ;  /* 0x0001e80001327983 */ /* 0x000ea40000100800 */
[----:B------:R-:W-:Y:S01]  /*17020*/  FFMA.FTZ R10, R52, R33, R10 ;  /* 0x00000021340a7223 */ /* 0x000fe2000001000a */
[----:B---3--:R-:W-:Y:S01]  /*17030*/  FFMA.FTZ R11, R45, R40, R11 ;  /* 0x000000282d0b7223 */ /* 0x008fe2000001000b */
[----:B------:R-:W3:Y:S02]  /*17040*/  LDL R52, [R1+0x204] ;  /* 0x0002040001347983 */ /* 0x000ee40000100800 */
[----:B------:R-:W-:Y:S01]  /*17050*/  FFMA.FTZ R10, R54, R31, R10 ;  /* 0x0000001f360a7223 */ /* 0x000fe2000001000a */
[----:B------:R-:W-:Y:S01]  /*17060*/  FFMA.FTZ R11, R47, R36, R11 ;  /* 0x000000242f0b7223 */ /* 0x000fe2000001000b */
[----:B------:R-:W4:Y:S02]  /*17070*/  LDL R54, [R1+0x20c] ;  /* 0x00020c0001367983 */ /* 0x000f240000100800 */
[----:B------:R-:W-:Y:S01]  /*17080*/  FFMA.FTZ R10, R250, R29, R10 ;  /* 0x0000001dfa0a7223 */ /* 0x000fe2000001000a */
[----:B------:R-:W-:Y:S01]  /*17090*/  FFMA.FTZ R11, R49, R34, R11 ;  /* 0x00000022310b7223 */ /* 0x000fe2000001000b */
[----:B------:R-:W2:Y:S02]  /*170a0*/  LDL R250, [R1+0x1f8] ;  /* 0x0001f80001fa7983 */ /* 0x000ea40000100800 */
        /* <DEDUP_REMOVED lines=8> */
[----:B------:R-:W2:Y:S03]  /*17130*/  LDL R53, [R1+0x200] ;  /* 0x0002000001357983 */ /* 0x000ea60000100800 */
[----:B------:R-:W-:Y:S01]  /*17140*/  FFMA.FTZ R11, R239, R26, R11 ;  /* 0x0000001aef0b7223 */ /* 0x000fe2000001000b */
[----:B------:R-:W2:Y:S03]  /*17150*/  LDL R55, [R1+0x208] ;  /* 0x0002080001377983 */ /* 0x000ea60000100800 */
[----:B------:R-:W-:Y:S01]  /*17160*/  FFMA.FTZ R11, R15, R24, R11 ;  /* 0x000000180f0b7223 */ /* 0x000fe2000001000b */
[----:B------:R-:W2:Y:S03]  /*17170*/  LDL R239, [R1+0x1fc] ;  /* 0x0001fc0001ef7983 */ /* 0x000ea60000100800 */
[----:B------:R-:W-:Y:S01]  /*17180*/  FFMA.FTZ R11, R13, R22, R11 ;  /* 0x000000160d0b7223 */ /* 0x000fe2000001000b */
[----:B------:R-:W2:Y:S04]  /*17190*/  LDL R49, [R1+0x1ec] ;  /* 0x0001ec0001317983 */ /* 0x000ea80000100800 */
[----:B------:R-:W2:Y:S04]  /*171a0*/  LDL R47, [R1+0x1e4] ;  /* 0x0001e400012f7983 */ /* 0x000ea80000100800 */
[----:B------:R-:W2:Y:S04]  /*171b0*/  LDL R45, [R1+0x1dc] ;  /* 0x0001dc00012d7983 */ /* 0x000ea80000100800 */
[----:B------:R-:W2:Y:S04]  /*171c0*/  LDL R15, [R1+0x1cc] ;  /* 0x0001cc00010f7983 */ /* 0x000ea80000100800 */
[----:B------:R-:W2:Y:S04]  /*171d0*/  LDL R14, [R1+0x1c0] ;  /* 0x0001c000010e7983 */ /* 0x000ea80000100800 */
[----:B------:R-:W2:Y:S04]  /*171e0*/  LDL R13, [R1+0x1c4] ;  /* 0x0001c400010d7983 */ /* 0x000ea80000100800 */
[----:B------:R-:W2:Y:S01]  /*171f0*/  LDL R12, [R1+0x1b8] ;  /* 0x0001b800010c7983 */ /* 0x000ea20000100800 */
[----:B------:R-:W-:Y:S01]  /*17200*/  FFMA.FTZ R11, R2, R20, R11 ;  /* 0x00000014020b7223 */ /* 0x000fe2000001000b */
[----:B------:R-:W-:-:S02]  /*17210*/  FFMA.FTZ R10, R0, R21, R10 ;  /* 0x00000015000a7223 */ /* 0x000fc4000001000a */
[----:B------:R-:W2:Y:S04]  /*17220*/  LDL R2, [R1+0x198] ;  /* 0x0001980001027983 */ /* 0x000ea80000100800 */
[----:B------:R-:W2:Y:S01]  /*17230*/  LDL R0, [R1+0x19c] ;  /* 0x00019c0001007983 */ /* 0x000ea20000100800 */
[----:B----4-:R-:W-:-:S04]  /*17240*/  FFMA.FTZ R10, R54, R19, R10 ;  /* 0x00000013360a7223 */ /* 0x010fc8000001000a */
[----:B---3--:R-:W-:Y:S01]  /*17250*/  FFMA.FTZ R10, R52, R17, R10 ;  /* 0x00000011340a7223 */ /* 0x008fe2000001000a */
[----:B--2---:R-:W-:Y:S02]  /*17260*/  FFMA.FTZ R11, R55, R18, R11 ;  /* 0x00000012370b7223 */ /* 0x004fe4000001000b */
[----:B------:R0:W5:Y:S02]  /*17270*/  LDL.LU R55, [R1+0x2c8] ;  /* 0x0002c80001377983 */ /* 0x0001640000300800 */
[----:B------:R-:W-:Y:S01]  /*17280*/  FFMA.FTZ R11, R53, R16, R11 ;  /* 0x00000010350b7223 */ /* 0x000fe2000001000b */
[----:B------:R-:W-:Y:S01]  /*17290*/  FFMA.FTZ R10, R239, R137, R10 ;  /* 0x00000089ef0a7223 */ /* 0x000fe2000001000a */
        /* <DEDUP_REMOVED lines=9> */
[----:B------:R-:W2:Y:S02]  /*17330*/  LDL R250, [R1+0x190] ;  /* 0x0001900001fa7983 */ /* 0x000ea40000100800 */
[----:B------:R-:W-:Y:S01]  /*17340*/  FFMA.FTZ R11, R48, R142, R11 ;  /* 0x0000008e300b7223 */ /* 0x000fe2000001000b */
[----:B------:R-:W-:Y:S01]  /*17350*/  FFMA.FTZ R10, R45, R145, R10 ;  /* 0x000000912d0a7223 */ /* 0x000fe2000001000a */
[----:B------:R-:W3:Y:S02]  /*17360*/  LDL R239, [R1+0x194] ;  /* 0x0001940001ef7983 */ /* 0x000ee40000100800 */
[----:B------:R-:W-:Y:S01]  /*17370*/  FFMA.FTZ R11, R46, R144, R11 ;  /* 0x000000902e0b7223 */ /* 0x000fe2000001000b */
[----:B------:R-:W-:Y:S01]  /*17380*/  FFMA.FTZ R10, R43, R147, R10 ;  /* 0x000000932b0a7223 */ /* 0x000fe2000001000a */
[----:B------:R-:W4:Y:S02]  /*17390*/  LDL R238, [R1+0x170] ;  /* 0x0001700001ee7983 */ /* 0x000f240000100800 */
        /* <DEDUP_REMOVED lines=15> */
[----:B------:R-:W-:-:S02]  /*17490*/  FFMA.FTZ R11, R6, R156, R11 ;  /* 0x0000009c060b7223 */ /* 0x000fc4000001000b */
        /* <DEDUP_REMOVED lines=29> */
[----:B------:R-:W2:Y:S01]  /*17670*/  LDL R5, [R1+0x12c] ;  /* 0x00012c0001057983 */ /* 0x000ea20000100800 */
[----:B------:R-:W-:Y:S01]  /*17680*/  FFMA.FTZ R11, R8, R166, R11 ;  /* 0x000000a6080b7223 */ /* 0x000fe2000001000b */
[----:B------:R-:W-:Y:S02]  /*17690*/  FFMA.FTZ R10, R7, R167, R10 ;  /* 0x000000a7070a7223 */ /* 0x000fe4000001000a */
        /* <DEDUP_REMOVED lines=8> */
[----:B------:R-:W3:Y:S01]  /*17720*/  LDL R51, [R1+0x110] ;  /* 0x0001100001337983 */ /* 0x000ee20000100800 */
[----:B------:R-:W-:Y:S01]  /*17730*/  FFMA.FTZ R11, R50, R172, R11 ;  /* 0x000000ac320b7223 */ /* 0x000fe2000001000b */
[----:B------:R-:W-:-:S02]  /*17740*/  FFMA.FTZ R10, R49, R173, R10 ;  /* 0x000000ad310a7223 */ /* 0x000fc4000001000a */
[----:B------:R-:W3:Y:S01]  /*17750*/  LDL R50, [R1+0x114] ;  /* 0x0001140001327983 */ /* 0x000ee20000100800 */
[----:B------:R-:W-:Y:S01]  /*17760*/  FFMA.FTZ R11, R48, R174, R11 ;  /* 0x000000ae300b7223 */ /* 0x000fe2000001000b */
[----:B------:R-:W-:Y:S02]  /*17770*/  FFMA.FTZ R10, R47, R175, R10 ;  /* 0x000000af2f0a7223 */ /* 0x000fe4000001000a */
        /* <DEDUP_REMOVED lines=22> */
[----:B------:R-:W3:Y:S04]  /*178e0*/  LDL R14, [R1+0xd8] ;  /* 0x0000d800010e7983 */ /* 0x000ee80000100800 */
[----:B------:R-:W3:Y:S04]  /*178f0*/  LDL R13, [R1+0xdc] ;  /* 0x0000dc00010d7983 */ /* 0x000ee80000100800 */
[----:B------:R-:W3:Y:S04]  /*17900*/  LDL R4, [R1+0xb8] ;  /* 0x0000b80001047983 */ /* 0x000ee80000100800 */
[----:B------:R-:W3:Y:S04]  /*17910*/  LDL R3, [R1+0xbc] ;  /* 0x0000bc0001037983 */ /* 0x000ee80000100800 */
[----:B------:R-:W3:Y:S04]  /*17920*/  LDL R2, [R1+0xb0] ;  /* 0x0000b00001027983 */ /* 0x000ee80000100800 */
[----:B------:R-:W3:Y:S01]  /*17930*/  LDL R0, [R1+0xb4] ;  /* 0x0000b40001007983 */ /* 0x000ee20000100800 */
[----:B----4-:R-:W-:-:S03]  /*17940*/  FFMA.FTZ R11, R6, R188, R11 ;  /* 0x000000bc060b7223 */ /* 0x010fc6000001000b */
[----:B------:R-:W4:Y:S01]  /*17950*/  LDL R6, [R1+0xc0] ;  /* 0x0000c00001067983 */ /* 0x000f220000100800 */
[----:B--2---:R-:W-:-:S03]  /*17960*/  FFMA.FTZ R10, R5, R189, R10 ;  /* 0x000000bd050a7223 */ /* 0x004fc6000001000a */
[----:B------:R-:W2:Y:S01]  /*17970*/  LDL R5, [R1+0xc4] ;  /* 0x0000c40001057983 */ /* 0x000ea20000100800 */
[----:B---3--:R-:W-:-:S03]  /*17980*/  FFMA.FTZ R11, R8, R190, R11 ;  /* 0x000000be080b7223 */ /* 0x008fc6000001000b */
[----:B------:R-:W3:Y:S01]  /*17990*/  LDL R8, [R1+0xc8] ;  /* 0x0000c80001087983 */ /* 0x000ee20000100800 */
[----:B------:R-:W-:-:S03]  /*179a0*/  FFMA.FTZ R10, R7, R191, R10 ;  /* 0x000000bf070a7223 */ /* 0x000fc6000001000a */
[----:B------:R-:W4:Y:S01]  /*179b0*/  LDL R7, [R1+0xcc] ;  /* 0x0000cc0001077983 */ /* 0x000f220000100800 */
[----:B------:R-:W-:-:S03]  /*179c0*/  FFMA.FTZ R11, R12, R192, R11 ;  /* 0x000000c00c0b7223 */ /* 0x000fc6000001000b */
[----:B------:R-:W2:Y:S01]  /*179d0*/  LDL R12, [R1+0xd0] ;  /* 0x0000d000010c7983 */ /* 0x000ea20000100800 */
[----:B------:R-:W-:-:S03]  /*179e0*/  FFMA.FTZ R10, R9, R193, R10 ;  /* 0x000000c1090a7223 */ /* 0x000fc6000001000a */
[----:B------:R-:W3:Y:S01]  /*179f0*/  LDL R9, [R1+0xd4] ;  /* 0x0000d40001097983 */ /* 0x000ee20000100800 */
[----:B------:R-:W-:-:S03]  /*17a00*/  FFMA.FTZ R11, R51, R194, R11 ;  /* 0x000000c2330b7223 */ /* 0x000fc6000001000b */
[----:B------:R0:W5:Y:S01]  /*17a10*/  LDL.LU R51, [R1+0x2b8] ;  /* 0x0002b80001337983 */ /* 0x0001620000300800 */
        /* <DEDUP_REMOVED lines=12> */
[----:B------:R-:W-:Y:S01]  /*17ae0*/  FFMA.FTZ R10, R44, R201, R10 ;  /* 0x000000c92c0a7223 */ /* 0x000fe2000001000a */
[----:B------:R-:W-:Y:S02]  /*17af0*/  FFMA.FTZ R11, R250, R202, R11 ;  /* 0x000000cafa0b7223 */ /* 0x000fe4000001000b */
[----:B------:R0:W5:Y:S01]  /*17b00*/  LDL.LU R44, [R1+0x29c] ;  /* 0x00029c00012c7983 */ /* 0x0001620000300800 */
        /* <DEDUP_REMOVED lines=14> */
[----:B------:R-:W4:Y:S01]  /*17bf0*/  LDL R13, [R1+0x68] ;  /* 0x00006800010d7983 */ /* 0x000f220000100800 */
[----:B--2---:R-:W-:-:S03]  /*17c00*/  FFMA.FTZ R11, R12, R210, R11 ;  /* 0x000000d20c0b7223 */ /* 0x004fc6000001000b */
[----:B------:R-:W2:Y:S01]  /*17c10*/  LDL R12, [R1+0x6c] ;  /* 0x00006c00010c7983 */ /* 0x000ea20000100800 */
[----:B---3--:R-:W-:-:S03]  /*17c20*/  FFMA.FTZ R10, R9, R211, R10 ;  /* 0x000000d3090a7223 */ /* 0x008fc6000001000a */
[----:B------:R-:W3:Y:S01]  /*17c30*/  LDL R9, [R1+0xa0] ;  /* 0x0000a00001097983 */ /* 0x000ee20000100800 */
[----:B------:R-:W-:Y:S01]  /*17c40*/  FFMA.FTZ R11, R8, R212, R11 ;  /* 0x000000d4080b7223 */ /* 0x000fe2000001000b */
[----:B----4-:R-:W-:Y:S02]  /*17c50*/  FFMA.FTZ R10, R7, R213, R10 ;  /* 0x000000d5070a7223 */ /* 0x010fe4000001000a */
[----:B------:R-:W4:Y:S01]  /*17c60*/  LDL R8, [R1+0xa4] ;  /* 0x0000a40001087983 */ /* 0x000f220000100800 */
        /* <DEDUP_REMOVED lines=11> */
[----:B------:R-:W2:Y:S04]  /*17d20*/  LDL R2, [R1+0x8c] ;  /* 0x00008c0001027983 */ /* 0x000ea80000100800 */
[----:B------:R-:W2:Y:S01]  /*17d30*/  LDL R0, [R1+0x80] ;  /* 0x0000800001007983 */ /* 0x000ea20000100800 */
[----:B------:R-:W-:-:S03]  /*17d40*/  FFMA.FTZ R11, R43, R220, R11 ;  /* 0x000000dc2b0b7223 */ /* 0x000fc6000001000b */
[----:B------:R0:W5:Y:S01]  /*17d50*/  LDL.LU R43, [R1+0x298] ;  /* 0x00029800012b7983 */ /* 0x0001620000300800 */
[----:B------:R-:W-:-:S03]  /*17d60*/  FFMA.FTZ R10, R42, R221, R10 ;  /* 0x000000dd2a0a7223 */ /* 0x000fc6000001000a */
[----:B------:R0:W5:Y:S01]  /*17d70*/  LDL.LU R42, [R1+0x294] ;  /* 0x00029400012a7983 */ /* 0x0001620000300800 */
[----:B---3--:R-:W-:-:S03]  /*17d80*/  FFMA.FTZ R11, R9, R222, R11 ;  /* 0x000000de090b7223 */ /* 0x008fc6000001000b */
[----:B------:R0:W5:Y:S01]  /*17d90*/  LDL.LU R9, [R1+0x290] ;  /* 0x0002900001097983 */ /* 0x0001620000300800 */
[----:B----4-:R-:W-:-:S03]  /*17da0*/  FFMA.FTZ R10, R8, R223, R10 ;  /* 0x000000df080a7223 */ /* 0x010fc6000001000a */
[----:B------:R0:W5:Y:S01]  /*17db0*/  LDL.LU R8, [R1+0x28c] ;  /* 0x00028c0001087983 */ /* 0x0001620000300800 */
[----:B--2---:R-:W-:-:S03]  /*17dc0*/  FFMA.FTZ R11, R7, R224, R11 ;  /* 0x000000e0070b7223 */ /* 0x004fc6000001000b */
        /* <DEDUP_REMOVED lines=13> */
[----:B------:R-:W-:-:S04]  /*17ea0*/  FFMA.FTZ R10, R250, R231, R10 ;  /* 0x000000e7fa0a7223 */ /* 0x000fc8000001000a */
[----:B------:R-:W-:Y:S02]  /*17eb0*/  FFMA.FTZ R10, R238, R233, R10 ;  /* 0x000000e9ee0a7223 */ /* 0x000fe4000001000a */
[----:B------:R-:W1:Y:S01]  /*17ec0*/  S2R R238, SR_TID.X ;  /* 0x0000000000ee7919 */ /* 0x000e620000002100 */
[----:B------:R-:W-:Y:S01]  /*17ed0*/  FFMA.FTZ R11, R239, R232, R11 ;  /* 0x000000e8ef0b7223 */ /* 0x000fe2000001000b */
[----:B------:R-:W-:-:S03]  /*17ee0*/  FFMA.FTZ R10, R14, R235, R10 ;  /* 0x000000eb0e0a7223 */ /* 0x000fc6000001000a */
[----:B------:R-:W-:Y:S01]  /*17ef0*/  FFMA.FTZ R11, R15, R234, R11 ;  /* 0x000000ea0f0b7223 */ /* 0x000fe2000001000b */
[----:B------:R-:W-:Y:S01]  /*17f00*/  UMOV UR4, 0xffffffff ;  /* 0xffffffff00047882 */ /* 0x000fe20000000000 */
[----:B------:R-:W-:Y:S02]  /*17f10*/  FFMA.FTZ R10, R12, R237, R10 ;  /* 0x000000ed0c0a7223 */ /* 0x000fe4000001000a */
[----:B------:R-:W-:-:S04]  /*17f20*/  FFMA.FTZ R11, R13, R236, R11 ;  /* 0x000000ec0d0b7223 */ /* 0x000fc8000001000b */
[----:B------:R-:W-:Y:S01]  /*17f30*/  FADD.FTZ R10, R11, R10 ;  /* 0x0000000a0b0a7221 */ /* 0x000fe20000010000 */
[----:B-1----:R-:W-:Y:S01]  /*17f40*/  LOP3.LUT R239, R238, 0x1, RZ, 0xc0, !PT ;  /* 0x00000001eeef7812 */ /* 0x002fe200078ec0ff */
[----:B0-----:R-:W-:Y:S06]  /*17f50*/  BRA.DIV UR4, `(.L_x_2136) ;  /* 0x0000005204847947 */ /* 0x001fec000b800000 */
[----:B------:R0:W1:Y:S02]  /*17f60*/  SHFL.BFLY PT, R14, R10, 0x1, 0x1f ;  /* 0x0c201f000a0e7f89 */ /* 0x00006400000e0000 */
.L_x_2207:
[----:B------:R-:W-:Y:S01]  /*17f70*/  ISETP.EQ.U32.OR P0, PT, R239, 0x1, P0 ;  /* 0x00000001ef00780c */ /* 0x000fe20000702470 */
[----:B-1----:R-:W-:Y:S01]  /*17f80*/  FADD.FTZ R12, R10, R14 ;  /* 0x0000000e0a0c7221 */ /* 0x002fe20000010000 */
[----:B------:R-:W-:Y:S03]  /*17f90*/  BSSY.RECONVERGENT B0, `(.L_x_2137) ;  /* 0x0000019000007945 */ /* 0x000fe60003800200 */
[----:B------:R-:W-:-:S08]  /*17fa0*/  FMUL.FTZ R12, R12, UR22 ;  /* 0x000000160c0c7c20 */ /* 0x000fd00008410000 */
[----:B------:R-:W-:Y:S05]  /*17fb0*/  @P0 BRA `(.L_x_2138) ;  /* 0x0000000000580947 */ /* 0x000fea0003800000 */
[----:B------:R-:W1:Y:S01]  /*17fc0*/  LDC R11, c[0x0][0x430] ;  /* 0x00010c00ff0b7b82 */ /* 0x000e620000000800 */
[----:B------:R-:W1:Y:S01]  /*17fd0*/  LDCU UR4, c[0x0][0x408] ;  /* 0x00008100ff0477ac */ /* 0x000e620008000800 */
[----:B------:R-:W-:Y:S02]  /*17fe0*/  ISETP.NE.U32.AND P0, PT, RZ, UR18, PT ;  /* 0x00000012ff007c0c */ /* 0x000fe4000bf05070 */
[----:B------:R-:W-:Y:S02]  /*17ff0*/  ISETP.NE.U32.AND P2, PT, RZ, UR16, PT ;  /* 0x00000010ff007c0c */ /* 0x000fe4000bf45070 */
[----:B------:R-:W-:Y:S02]  /*18000*/  ISETP.NE.AND.EX P0, PT, RZ, UR19, PT, P0 ;  /* 0x00000013ff007c0c */ /* 0x000fe4000bf05300 */
[----:B------:R-:W-:Y:S01]  /*18010*/  ISETP.NE.AND.EX P2, PT, RZ, UR17, PT, P2 ;  /* 0x00000011ff007c0c */ /* 0x000fe2000bf45320 */
[----:B-1----:R-:W-:-:S10]  /*18020*/  VIADD R11, R11, UR4 ;  /* 0x000000040b0b7c36 */ /* 0x002fd40008000000 */
[----:B-----5:R-:W-:Y:S02]  /*18030*/  @P0 ISETP.GE.AND P3, PT, R7, R11, PT ;  /* 0x0000000b0700020c */ /* 0x020fe40003f66270 */
[----:B0-----:R-:W0:Y:S02]  /*18040*/  @P2 LDC.64 R10, c[0x0][0x438] ;  /* 0x00010e00ff0a2b82 */ /* 0x001e240000000a00 */
[----:B0-----:R-:W-:-:S06]  /*18050*/  @P2 IMAD.WIDE R10, R244, 0x4, R10 ;  /* 0x00000004f40a2825 */ /* 0x001fcc00078e020a */
[----:B------:R-:W2:Y:S01]  /*18060*/  @P2 LDG.E R10, desc[UR36][R10.64] ;  /* 0x000000240a0a2981 */ /* 0x000ea2000c1e1900 */
[----:B------:R-:W0:Y:S01]  /*18070*/  @P0 S2R R7, SR_CTAID.X ;  /* 0x0000000000070919 */ /* 0x000e220000002500 */
[----:B--2---:R-:W-:Y:S02]  /*18080*/  @P2 FADD.FTZ R12, R12, R10 ;  /* 0x0000000a0c0c2221 */ /* 0x004fe40000010000 */
[----:B------:R-:W0:Y:S02]  /*18090*/  @P0 LDC.64 R10, c[0x0][0x448] ;  /* 0x00011200ff0a0b82 */ /* 0x000e240000000a00 */
[----:B0-----:R-:W-:-:S06]  /*180a0*/  @P0 IMAD.WIDE.U32 R10, R7, 0x4, R10 ;  /* 0x00000004070a0825 */ /* 0x001fcc00078e000a */
[----:B------:R-:W2:Y:S01]  /*180b0*/  @P0 LDG.E R10, desc[UR36][R10.64] ;  /* 0x000000240a0a0981 */ /* 0x000ea2000c1e1900 */
[----:B------:R-:W-:-:S04]  /*180c0*/  @P0 SEL R7, RZ, UR39, P3 ;  /* 0x00000027ff070c07 */ /* 0x000fc80009800000 */
[----:B------:R-:W-:-:S04]  /*180d0*/  @P0 IADD3 R7, PT, PT, R5, -UR43, R7 ;  /* 0x8000002b05070c10 */ /* 0x000fc8000fffe007 */
[----:B------:R-:W-:-:S05]  /*180e0*/  @P0 I2FP.F32.S32 R7, R7 ;  /* 0x0000000700070245 */ /* 0x000fca0000201400 */
[----:B--2---:R-:W-:-:S05]  /*180f0*/  @P0 FFMA.FTZ R12, R7, R10, R12 ;  /* 0x0000000a070c0223 */ /* 0x004fca000001000c */
[----:B------:R1:W-:Y:S01]  /*18100*/  STS [R245], R12 ;  /* 0x0000000cf5007388 */ /* 0x0003e20000000800 */
[----:B------:R-:W-:-:S07]  /*18110*/  @!P4 FMNMX.FTZ R251, R251, R12, !PT ;  /* 0x0000000cfbfbc209 */ /* 0x000fce0007810000 */
.L_x_2138:
[----:B------:R-:W-:Y:S05]  /*18120*/  BSYNC.RECONVERGENT B0 ;  /* 0x0000000000007941 */ /* 0x000fea0003800200 */
.L_x_2137:
[----:B0-----:R-:W2:Y:S01]  /*18130*/  LDL R10, [R1+0x268] ;  /* 0x00026800010a7983 */ /* 0x001ea20000100800 */
[----:B-----5:R-:W-:Y:S01]  /*18140*/  VIADD R7, R5, 0x3f ;  /* 0x0000003f05077836 */ /* 0x020fe20000000000 */
[----:B------:R-:W-:Y:S01]  /*18150*/  IADD3 R3, P2, PT, R3, 0x40, RZ ;  /* 0x0000004003037810 */ /* 0x000fe20007f5e0ff */
[----:B------:R-:W-:Y:S02]  /*18160*/  VIADD R5, R5, 0x40 ;  /* 0x0000004005057836 */ /* 0x000fe40000000000 */
[----:B-1----:R-:W-:Y:S02]  /*18170*/  VIADD R245, R245, 0x100 ;  /* 0x00000100f5f57836 */ /* 0x002fe40000000000 */
[----:B------:R-:W-:Y:S02]  /*18180*/  VIADD R244, R244, 0x40 ;  /* 0x00000040f4f47836 */ /* 0x000fe40000000000 */
[----:B------:R-:W-:Y:S01]  /*18190*/  IMAD.X R4, RZ, RZ, R4, P2 ;  /* 0x000000ffff047224 */ /* 0x000fe200010e0604 */
[----:B--2---:R-:W-:-:S13]  /*181a0*/  ISETP.GE.AND P0, PT, R7, R10, PT ;  /* 0x0000000a0700720c */ /* 0x004fda0003f06270 */
[----:B------:R-:W-:Y:S05]  /*181b0*/  @!P0 BRA `(.L_x_2139) ;  /* 0xfffffeb000948947 */ /* 0x000fea000383ffff */
.L_x_1752:
[----:B------:R-:W-:Y:S05]  /*181c0*/  BSYNC B1 ;  /* 0x0000000000017941 */ /* 0x000fea0003800000 */
.L_x_1751:
[----:B------:R-:W-:Y:S01]  /*181d0*/  UMOV UR4, 0xffffffff ;  /* 0xffffffff00047882 */ /* 0x000fe20000000000 */
[----:B0-----:R-:W-:Y:S02]  /*181e0*/  LOP3.LUT P0, R5, R238, 0x1f, RZ, 0xc0, !PT ;  /* 0x0000001fee057812 */ /* 0x001fe4000780c0ff */
[----:B------:R-:W-:Y:S11]  /*181f0*/  BRA.DIV UR4, `(.L_x_2140) ;  /* 0x0000005204047947 */ /* 0x000ff6000b800000 */
[----:B------:R-:W0:Y:S02]  /*18200*/  SHFL.BFLY PT, R14, R251, 0x10, 0x1f ;  /* 0x0e001f00fb0e7f89 */ /* 0x000e2400000e0000 */
[----:B0-----:R-:W-:-:S05]  /*18210*/  FMNMX.FTZ R13, R14, R251, !PT ;  /* 0x000000fb0e0d7209 */ /* 0x001fca0007810000 */
[----:B------:R-:W0:Y:S02]  /*18220*/  SHFL.BFLY PT, R14, R13, 0x8, 0x1f ;  /* 0x0d001f000d0e7f89 */ /* 0x000e2400000e0000 */
[----:B0-----:R-:W-:-:S05]  /*18230*/  FMNMX.FTZ R2, R13, R14, !PT ;  /* 0x0000000e0d027209 */ /* 0x001fca0007810000 */
[----:B------:R-:W0:Y:S02]  /*18240*/  SHFL.BFLY PT, R14, R2, 0x4, 0x1f ;  /* 0x0c801f00020e7f89 */ /* 0x000e2400000e0000 */
[----:B0-----:R-:W-:-:S05]  /*18250*/  FMNMX.FTZ R3, R2, R14, !PT ;  /* 0x0000000e02037209 */ /* 0x001fca0007810000 */
[----:B------:R0:W1:Y:S02]  /*18260*/  SHFL.BFLY PT, R14, R3, 0x2, 0x1f ;  /* 0x0c401f00030e7f89 */ /* 0x00006400000e0000 */
.L_x_2213:
[----:B------:R-:W2:Y:S01]  /*18270*/  S2R R12, SR_CgaCtaId ;  /* 0x00000000000c7919 */ /* 0x000ea20000008800 */
[----:B------:R-:W-:Y:S01]  /*18280*/  MOV R11, 0x400 ;  /* 0x00000400000b7802 */ /* 0x000fe20000000f00 */
[----:B------:R-:W-:Y:S05]  /*18290*/  WARPSYNC.ALL ;  /* 0x0000000000007948 */ /* 0x000fea0003800000 */
[----:B01----:R-:W-:Y:S02]  /*182a0*/  FMNMX.FTZ R3, R3, R14, !PT ;  /* 0x0000000e03037209 */ /* 0x003fe40007810000 */
[----:B--2---:R-:W-:-:S04]  /*182b0*/  LEA R27, R12, R11, 0x18 ;  /* 0x0000000b0c1b7211 */ /* 0x004fc800078ec0ff */
[----:B------:R-:W-:Y:S01]  /*182c0*/  @!P0 LEA.HI R2, R238, R27, RZ, 0x1d ;  /* 0x0000001bee028211 */ /* 0x000fe200078fe8ff */
[----:B------:R-:W-:-:S04]  /*182d0*/  IMAD R28, R5, 0x4, R27 ;  /* 0x00000004051c7824 */ /* 0x000fc800078e021b */
[----:B------:R0:W-:Y:S01]  /*182e0*/  @!P0 STS [R2], R3 ;  /* 0x0000000302008388 */ /* 0x0001e20000000800 */
[----:B------:R-:W-:Y:S01]  /*182f0*/  BAR.SYNC.DEFER_BLOCKING 0x0 ;  /* 0x0000000000007b1d */ /* 0x000fe20000010000 */
[----:B------:R-:W-:Y:S01]  /*18300*/  ISETP.GT.U32.AND P0, PT, R5, 0x3, PT ;  /* 0x000000030500780c */ /* 0x000fe20003f04070 */
[----:B0-----:R-:W-:Y:S02]  /*18310*/  IMAD.MOV.U32 R2, RZ, RZ, -0x800001 ;  /* 0xff7fffffff027424 */ /* 0x001fe400078e00ff */
[----:B------:R-:W-:-:S04]  /*18320*/  VIADD R4, R238, UR13 ;  /* 0x0000000dee047c36 */ /* 0x000fc80008000000 */
[----:B------:R-:W0:Y:S01]  /*18330*/  S2UR UR7, SR_CTAID.Y ;  /* 0x00000000000779c3 */ /* 0x000e220000002600 */
[----:B------:R-:W-:Y:S01]  /*18340*/  BSSY.RECONVERGENT B0, `(.L_x_2141) ;  /* 0x0000155000007945 */ /* 0x000fe20003800200 */
[----:B------:R-:W-:-:S04]  /*18350*/  IMAD.MOV.U32 R8, RZ, RZ, RZ ;  /* 0x000000ffff087224 */ /* 0x000fc800078e00ff */
[----:B------:R-:W1:Y:S01]  /*18360*/  @!P0 LDS R2, [R28] ;  /* 0x000000001c028984 */ /* 0x000e620000000800 */
[----:B------:R-:W-:-:S03]  /*18370*/  ISETP.GE.AND P0, PT, R4, UR43, PT ;  /* 0x0000002b04007c0c */ /* 0x000fc6000bf06270 */
[----:B-1----:R-:W1:Y:S02]  /*18380*/  SHFL.BFLY PT, R3, R2, 0x2, 0x1f ;  /* 0x0c401f0002037f89 */ /* 0x002e6400000e0000 */
[----:B-1----:R-:W-:-:S05]  /*18390*/  FMNMX.FTZ R6, R3, R2, !PT ;  /* 0x0000000203067209 */ /* 0x002fca0007810000 */
[----:B------:R-:W1:Y:S02]  /*183a0*/  SHFL.BFLY PT, R3, R6, 0x1, 0x1f ;  /* 0x0c201f0006037f89 */ /* 0x000e6400000e0000 */
[----:B-1----:R-:W-:Y:S01]  /*183b0*/  FMNMX.FTZ R7, R6, R3, !PT ;  /* 0x0000000306077209 */ /* 0x002fe20007810000 */
[----:B0-----:R-:W-:Y:S02]  /*183c0*/  IMAD R3, R0, UR7, RZ ;  /* 0x0000000700037c24 */ /* 0x001fe4000f8e02ff */
[----:B------:R-:W-:Y:S02]  /*183d0*/  IMAD.SHL.U32 R0, R238, 0x4, RZ ;  /* 0x00000004ee007824 */ /* 0x000fe400078e00ff */
[----:B------:R0:W1:Y:S01]  /*183e0*/  SHFL.IDX PT, R26, R7, RZ, 0x1f ;  /* 0x00001fff071a7589 */ /* 0x00006200000e0000 */
[----:B------:R-:W-:Y:S01]  /*183f0*/  SHF.R.S32.HI R2, RZ, 0x1f, R3 ;  /* 0x0000001fff027819 */ /* 0x000fe20000011403 */
[----:B------:R-:W-:Y:S06]  /*18400*/  @P0 BRA `(.L_x_2142) ;  /* 0x0000001400200947 */ /* 0x000fec0003800000 */
        /* <DEDUP_REMOVED lines=15> */
[----:B------:R-:W-:Y:S01]  /*18500*/  VIADD R9, R11, 0x820 ;  /* 0x000008200b097836 */ /* 0x000fe20000000000 */
[----:B------:R-:W-:Y:S01]  /*18510*/  LEA.HI R6, R7, 0x1, RZ, 0x19 ;  /* 0x0000000107067811 */ /* 0x000fe200078fc8ff */
[----:B------:R-:W-:-:S03]  /*18520*/  IMAD.MOV.U32 R8, RZ, RZ, RZ ;  /* 0x000000ffff087224 */ /* 0x000fc600078e00ff */
[----:B------:R-:W-:Y:S02]  /*18530*/  LEA R9, R12, R9, 0x18 ;  /* 0x000000090c097211 */ /* 0x000fe400078ec0ff */
[----:B------:R-:W-:Y:S01]  /*18540*/  LOP3.LUT R7, R6, 0x3, RZ, 0xc0, !PT ;  /* 0x0000000306077812 */ /* 0x000fe200078ec0ff */
[----:B------:R-:W-:Y:S02]  /*18550*/  IMAD.MOV.U32 R6, RZ, RZ, R4 ;  /* 0x000000ffff067224 */ /* 0x000fe400078e0004 */
[----:B------:R-:W-:Y:S02]  /*18560*/  IMAD.IADD R9, R0, 0x1, R9 ;  /* 0x0000000100097824 */ /* 0x000fe400078e0209 */
[----:B------:R-:W-:-:S07]  /*18570*/  IMAD.MOV R7, RZ, RZ, -R7 ;  /* 0x000000ffff077224 */ /* 0x000fce00078e0a07 */
.L_x_2146:
        /* <DEDUP_REMOVED lines=11> */
.L_x_2145:
[----:B------:R-:W-:Y:S05]  /*18630*/  BSYNC.RECONVERGENT B1 ;  /* 0x0000000000017941 */ /* 0x000fea0003800200 */
.L_x_2144:
        /* <DEDUP_REMOVED lines=11> */
[----:B------:R-:W-:Y:S01]  /*186f0*/  IMAD.U32 R25, RZ, RZ, UR43 ;  /* 0x0000002bff197e24 */ /* 0x000fe2000f8e00ff */
[----:B------:R-:W-:-:S03]  /*18700*/  PLOP3.LUT P0, PT, PT, PT, PT, 0x8, 0x80 ;  /* 0x000000000080781c */ /* 0x000fc60003f0e170 */
[----:B------:R-:W-:-:S10]  /*18710*/  VIADD R25, R25, 0xfffffa00 ;  /* 0xfffffa0019197836 */ /* 0x000fd40000000000 */
.L_x_2149:
[----:B------:R-:W1:Y:S01]  /*18720*/  LDS R9, [R7+-0x400] ;  /* 0xfffc000007097984 */ /* 0x000e620000000800 */
[----:B------:R-:W-:-:S03]  /*18730*/  VIADD R6, R6, 0x800 ;  /* 0x0000080006067836 */ /* 0x000fc60000000000 */
[----:B------:R-:W0:Y:S02]  /*18740*/  LDS R10, [R7+-0x200] ;  /* 0xfffe0000070a7984 */ /* 0x000e240000000800 */
[----:B------:R-:W-:Y:S02]  /*18750*/  ISETP.GE.AND P1, PT, R6, R25, PT ;  /* 0x000000190600720c */ /* 0x000fe40003f26270 */
[----:B------:R-:W2:Y:S04]  /*18760*/  LDS R11, [R7] ;  /* 0x00000000070b7984 */ /* 0x000ea80000000800 */
[----:B------:R-:W4:Y:S04]  /*18770*/  LDS R12, [R7+0x200] ;  /* 0x00020000070c7984 */ /* 0x000f280000000800 */
[----:B------:R-:W5:Y:S04]  /*18780*/  LDS R13, [R7+0x400] ;  /* 0x00040000070d7984 */ /* 0x000f680000000800 */
[----:B------:R-:W3:Y:S04]  /*18790*/  LDS R14, [R7+0x600] ;  /* 0x00060000070e7984 */ /* 0x000ee80000000800 */
[----:B------:R-:W3:Y:S04]  /*187a0*/  LDS R15, [R7+0x800] ;  /* 0x00080000070f7984 */ /* 0x000ee80000000800 */
[----:B------:R-:W3:Y:S04]  /*187b0*/  LDS R16, [R7+0xa00] ;  /* 0x000a000007107984 */ /* 0x000ee80000000800 */
[----:B------:R-:W3:Y:S04]  /*187c0*/  LDS R17, [R7+0xc00] ;  /* 0x000c000007117984 */ /* 0x000ee80000000800 */
[----:B------:R-:W3:Y:S04]  /*187d0*/  LDS R18, [R7+0xe00] ;  /* 0x000e000007127984 */ /* 0x000ee80000000800 */
[----:B------:R-:W3:Y:S01]  /*187e0*/  LDS R19, [R7+0x1000] ;  /* 0x0010000007137984 */ /* 0x000ee20000000800 */
        /* <DEDUP_REMOVED lines=9> */
[C---:B----4-:R-:W-:Y:S01]  /*18880*/  FADD.FTZ R12, -R26.reuse, R12 ;  /* 0x0000000c1a0c7221 */ /* 0x050fe20000010100 */
[----:B------:R-:W-:Y:S01]  /*18890*/  FMUL.FTZ R11, R11, 1.4426950216293334961 ;  /* 0x3fb8aa3b0b0b7820 */ /* 0x000fe20000410000 */
[----:B------:R-:W4:Y:S01]  /*188a0*/  MUFU.EX2 R10, R10 ;  /* 0x0000000a000a7308 */ /* 0x000f220000000800 */
[----:B------:R-:W0:Y:S01]  /*188b0*/  LDS R23, [R7+0x1800] ;  /* 0x0018000007177984 */ /* 0x000e220000000800 */
[----:B-----5:R-:W-:Y:S01]  /*188c0*/  FADD.FTZ R13, -R26, R13 ;  /* 0x0000000d1a0d7221 */ /* 0x020fe20000010100 */
[----:B------:R-:W-:Y:S01]  /*188d0*/  FMUL.FTZ R12, R12, 1.4426950216293334961 ;  /* 0x3fb8aa3b0c0c7820 */ /* 0x000fe20000410000 */
[C---:B---3--:R-:W-:Y:S01]  /*188e0*/  FADD.FTZ R14, -R26.reuse, R14 ;  /* 0x0000000e1a0e7221 */ /* 0x048fe20000010100 */
[----:B------:R-:W3:Y:S01]  /*188f0*/  MUFU.EX2 R11, R11 ;  /* 0x0000000b000b7308 */ /* 0x000ee20000000800 */
[----:B------:R-:W5:Y:S01]  /*18900*/  LDS R24, [R7+0x1a00] ;  /* 0x001a000007187984 */ /* 0x000f620000000800 */
[----:B------:R-:W-:Y:S01]  /*18910*/  FMUL.FTZ R13, R13, 1.4426950216293334961 ;  /* 0x3fb8aa3b0d0d7820 */ /* 0x000fe20000410000 */
[----:B------:R-:W-:Y:S01]  /*18920*/  FADD.FTZ R15, -R26, R15 ;  /* 0x0000000f1a0f7221 */ /* 0x000fe20000010100 */
[----:B------:R-:W3:Y:S01]  /*18930*/  MUFU.EX2 R12, R12 ;  /* 0x0000000c000c7308 */ /* 0x000ee20000000800 */
[----:B------:R-:W-:Y:S01]  /*18940*/  FMUL.FTZ R14, R14, 1.4426950216293334961 ;  /* 0x3fb8aa3b0e0e7820 */ /* 0x000fe20000410000 */
[----:B--2---:R-:W-:Y:S01]  /*18950*/  FADD.FTZ R8, R9, R8 ;  /* 0x0000000809087221 */ /* 0x004fe20000010000 */
[----:B------:R-:W-:Y:S01]  /*18960*/  FADD.FTZ R16, -R26, R16 ;  /* 0x000000101a107221 */ /* 0x000fe20000010100 */
[----:B------:R-:W2:Y:S01]  /*18970*/  MUFU.EX2 R13, R13 ;  /* 0x0000000d000d7308 */ /* 0x000ea20000000800 */
[----:B------:R-:W-:Y:S01]  /*18980*/  FMUL.FTZ R15, R15, 1.4426950216293334961 ;  /* 0x3fb8aa3b0f0f7820 */ /* 0x000fe20000410000 */
[----:B----4-:R-:W-:Y:S01]  /*18990*/  FADD.FTZ R8, R8, R10 ;  /* 0x0000000a08087221 */ /* 0x010fe20000010000 */
        /* <DEDUP_REMOVED lines=9> */
[----:B------:R-:W3:Y:S01]  /*18a30*/  MUFU.EX2 R16, R16 ;  /* 0x0000001000107308 */ /* 0x000ee20000000800 */
[----:B------:R-:W-:Y:S01]  /*18a40*/  FMUL.FTZ R18, R18, 1.4426950216293334961 ;  /* 0x3fb8aa3b12127820 */ /* 0x000fe20000410000 */
[----:B--2---:R-:W-:Y:S01]  /*18a50*/  FADD.FTZ R8, R8, R13 ;  /* 0x0000000d08087221 */ /* 0x004fe20000010000 */
[----:B-1----:R-:W-:Y:S01]  /*18a60*/  FADD.FTZ R20, -R26, R20 ;  /* 0x000000141a147221 */ /* 0x002fe20000010100 */
[----:B------:R-:W1:Y:S01]  /*18a70*/  MUFU.EX2 R17, R17 ;  /* 0x0000001100117308 */ /* 0x000e620000000800 */
[----:B------:R-:W-:Y:S01]  /*18a80*/  FMUL.FTZ R19, R19, 1.4426950216293334961 ;  /* 0x3fb8aa3b13137820 */ /* 0x000fe20000410000 */
[----:B----4-:R-:W-:Y:S01]  /*18a90*/  FADD.FTZ R8, R8, R14 ;  /* 0x0000000e08087221 */ /* 0x010fe20000010000 */
[----:B0-----:R-:W-:Y:S01]  /*18aa0*/  FADD.FTZ R21, -R26, R21 ;  /* 0x000000151a157221 */ /* 0x001fe20000010100 */
[----:B------:R-:W0:Y:S01]  /*18ab0*/  MUFU.EX2 R18, R18 ;  /* 0x0000001200127308 */ /* 0x000e220000000800 */
[----:B------:R-:W-:Y:S01]  /*18ac0*/  FMUL.FTZ R20, R20, 1.4426950216293334961 ;  /* 0x3fb8aa3b14147820 */ /* 0x000fe20000410000 */
[----:B---3--:R-:W-:Y:S01]  /*18ad0*/  FADD.FTZ R8, R8, R15 ;  /* 0x0000000f08087221 */ /* 0x008fe20000010000 */
        /* <DEDUP_REMOVED lines=40> */
.L_x_2148:
[----:B------:R-:W-:Y:S05]  /*18d60*/  BSYNC.RECONVERGENT B1 ;  /* 0x0000000000017941 */ /* 0x000fea0003800200 */
.L_x_2147:
[----:B------:R-:W-:Y:S01]  /*18d70*/  IADD3 R9, PT, PT, -R6, UR43, RZ ;  /* 0x0000002b06097c10 */ /* 0x000fe2000fffe1ff */
        /* <DEDUP_REMOVED lines=8> */
[----:B------:R-:W4:Y:S04]  /*18e00*/  LDS R12, [R7+0x200] ;  /* 0x00020000070c7984 */ /* 0x000f280000000800 */
[----:B------:R-:W5:Y:S04]  /*18e10*/  LDS R13, [R7+0x400] ;  /* 0x00040000070d7984 */ /* 0x000f680000000800 */
[----:B------:R-:W3:Y:S04]  /*18e20*/  LDS R14, [R7+0x600] ;  /* 0x00060000070e7984 */ /* 0x000ee80000000800 */
[----:B------:R-:W3:Y:S04]  /*18e30*/  LDS R15, [R7+0x800] ;  /* 0x00080000070f7984 */ /* 0x000ee80000000800 */
[----:B------:R-:W3:Y:S01]  /*18e40*/  LDS R16, [R7+0xa00] ;  /* 0x000a000007107984 */ /* 0x000ee20000000800 */
[C---:B-1----:R-:W-:Y:S01]  /*18e50*/  FADD.FTZ R9, -R26.reuse, R9 ;  /* 0x000000091a097221 */ /* 0x042fe20000010100 */
[----:B0-----:R-:W-:-:S03]  /*18e60*/  FADD.FTZ R10, -R26, R10 ;  /* 0x0000000a1a0a7221 */ /* 0x001fc60000010100 */
[----:B------:R-:W-:Y:S01]  /*18e70*/  FMUL.FTZ R9, R9, 1.4426950216293334961 ;  /* 0x3fb8aa3b09097820 */ /* 0x000fe20000410000 */
[----:B--2---:R-:W-:Y:S01]  /*18e80*/  FADD.FTZ R11, -R26, R11 ;  /* 0x0000000b1a0b7221 */ /* 0x004fe20000010100 */
[----:B------:R-:W-:-:S04]  /*18e90*/  FMUL.FTZ R10, R10, 1.4426950216293334961 ;  /* 0x3fb8aa3b0a0a7820 */ /* 0x000fc80000410000 */
[----:B------:R-:W0:Y:S01]  /*18ea0*/  MUFU.EX2 R9, R9 ;  /* 0x0000000900097308 */ /* 0x000e220000000800 */
[C---:B----4-:R-:W-:Y:S01]  /*18eb0*/  FADD.FTZ R12, -R26.reuse, R12 ;  /* 0x0000000c1a0c7221 */ /* 0x050fe20000010100 */
[----:B------:R-:W-:Y:S02]  /*18ec0*/  FMUL.FTZ R11, R11, 1.4426950216293334961 ;  /* 0x3fb8aa3b0b0b7820 */ /* 0x000fe40000410000 */
[----:B------:R-:W1:Y:S01]  /*18ed0*/  MUFU.EX2 R10, R10 ;  /* 0x0000000a000a7308 */ /* 0x000e620000000800 */
[----:B-----5:R-:W-:Y:S01]  /*18ee0*/  FADD.FTZ R13, -R26, R13 ;  /* 0x0000000d1a0d7221 */ /* 0x020fe20000010100 */
[----:B------:R-:W-:Y:S02]  /*18ef0*/  FMUL.FTZ R12, R12, 1.4426950216293334961 ;  /* 0x3fb8aa3b0c0c7820 */ /* 0x000fe40000410000 */
[----:B------:R-:W2:Y:S01]  /*18f00*/  MUFU.EX2 R11, R11 ;  /* 0x0000000b000b7308 */ /* 0x000ea20000000800 */
[----:B---3--:R-:W-:Y:S01]  /*18f10*/  FADD.FTZ R14, -R26, R14 ;  /* 0x0000000e1a0e7221 */ /* 0x008fe20000010100 */
        /* <DEDUP_REMOVED lines=28> */
.L_x_2151:
[----:B------:R-:W-:Y:S05]  /*190e0*/  BSYNC.RECONVERGENT B1 ;  /* 0x0000000000017941 */ /* 0x000fea0003800200 */
.L_x_2150:
[----:B------:R-:W-:-:S13]  /*190f0*/  ISETP.LT.OR P0, PT, R6, UR43, P0 ;  /* 0x0000002b06007c0c */ /* 0x000fda0008701670 */
[----:B------:R-:W-:Y:S05]  /*19100*/  @!P0 BRA `(.L_x_2142) ;  /* 0x0000000400e08947 */ /* 0x000fea0003800000 */
[----:B------:R-:W1:Y:S04]  /*19110*/  LDS R6, [R7+-0x400] ;  /* 0xfffc000007067984 */ /* 0x000e680000000800 */
[----:B------:R-:W0:Y:S04]  /*19120*/  LDS R9, [R7+-0x200] ;  /* 0xfffe000007097984 */ /* 0x000e280000000800 */
[----:B------:R-:W2:Y:S04]  /*19130*/  LDS R10, [R7] ;  /* 0x00000000070a7984 */ /* 0x000ea80000000800 */
[----:B------:R-:W4:Y:S01]  /*19140*/  LDS R11, [R7+0x200] ;  /* 0x00020000070b7984 */ /* 0x000f220000000800 */
[C---:B-1----:R-:W-:Y:S01]  /*19150*/  FADD.FTZ R6, -R26.reuse, R6 ;  /* 0x000000061a067221 */ /* 0x042fe20000010100 */
[----:B0-----:R-:W-:-:S03]  /*19160*/  FADD.FTZ R9, -R26, R9 ;  /* 0x000000091a097221 */ /* 0x001fc60000010100 */
[----:B------:R-:W-:Y:S01]  /*19170*/  FMUL.FTZ R6, R6, 1.4426950216293334961 ;  /* 0x3fb8aa3b06067820 */ /* 0x000fe20000410000 */
[----:B--2---:R-:W-:Y:S01]  /*19180*/  FADD.FTZ R10, -R26, R10 ;  /* 0x0000000a1a0a7221 */ /* 0x004fe20000010100 */
[----:B------:R-:W-:-:S04]  /*19190*/  FMUL.FTZ R9, R9, 1.4426950216293334961 ;  /* 0x3fb8aa3b09097820 */ /* 0x000fc80000410000 */
[----:B------:R-:W0:Y:S01]  /*191a0*/  MUFU.EX2 R6, R6 ;  /* 0x0000000600067308 */ /* 0x000e220000000800 */
[----:B----4-:R-:W-:Y:S01]  /*191b0*/  FADD.FTZ R11, -R26, R11 ;  /* 0x0000000b1a0b7221 */ /* 0x010fe20000010100 */
[----:B------:R-:W-:Y:S02]  /*191c0*/  FMUL.FTZ R10, R10, 1.4426950216293334961 ;  /* 0x3fb8aa3b0a0a7820 */ /* 0x000fe40000410000 */
[----:B------:R-:W1:Y:S01]  /*191d0*/  MUFU.EX2 R9, R9 ;  /* 0x0000000900097308 */ /* 0x000e620000000800 */
[----:B------:R-:W-:-:S03]  /*191e0*/  FMUL.FTZ R11, R11, 1.4426950216293334961 ;  /* 0x3fb8aa3b0b0b7820 */ /* 0x000fc60000410000 */
[----:B------:R-:W2:Y:S04]  /*191f0*/  MUFU.EX2 R10, R10 ;  /* 0x0000000a000a7308 */ /* 0x000ea80000000800 */
[----:B------:R-:W4:Y:S01]  /*19200*/  MUFU.EX2 R11, R11 ;  /* 0x0000000b000b7308 */ /* 0x000f220000000800 */
[----:B0-----:R0:W-:Y:S01]  /*19210*/  STS [R7+-0x400], R6 ;  /* 0xfffc000607007388 */ /* 0x0011e20000000800 */
[----:B------:R-:W-:-:S03]  /*19220*/  FADD.FTZ R8, R8, R6 ;  /* 0x0000000608087221 */ /* 0x000fc60000010000 */
[----:B-1----:R0:W-:Y:S01]  /*19230*/  STS [R7+-0x200], R9 ;  /* 0xfffe000907007388 */ /* 0x0021e20000000800 */
[----:B------:R-:W-:-:S03]  /*19240*/  FADD.FTZ R8, R8, R9 ;  /* 0x0000000908087221 */ /* 0x000fc60000010000 */
[----:B--2---:R0:W-:Y:S01]  /*19250*/  STS [R7], R10 ;  /* 0x0000000a07007388 */ /* 0x0041e20000000800 */
[----:B------:R-:W-:-:S03]  /*19260*/  FADD.FTZ R8, R8, R10 ;  /* 0x0000000a08087221 */ /* 0x000fc60000010000 */
[----:B----4-:R0:W-:Y:S01]  /*19270*/  STS [R7+0x200], R11 ;  /* 0x0002000b07007388 */ /* 0x0101e20000000800 */
[----:B------:R-:W-:Y:S01]  /*19280*/  FADD.FTZ R8, R8, R11 ;  /* 0x0000000b08087221 */ /* 0x000fe20000010000 */
[----:B------:R-:W-:Y:S06]  /*19290*/  BRA `(.L_x_2142) ;  /* 0x00000004007c7947 */ /* 0x000fec0003800000 */
.L_x_2143:
        /* <DEDUP_REMOVED lines=12> */
[--C-:B------:R-:W-:Y:S01]  /*19360*/  IADD3 R14, P1, P2, R3, R6, R4.reuse ;  /* 0x00000006030e7210 */ /* 0x100fe20007a3e004 */
[----:B------:R-:W-:Y:S01]  /*19370*/  IMAD.MOV.U32 R8, RZ, RZ, RZ ;  /* 0x000000ffff087224 */ /* 0x000fe200078e00ff */
[----:B------:R-:W-:Y:S01]  /*19380*/  LEA.HI R6, R9, 0x1, RZ, 0x19 ;  /* 0x0000000109067811 */ /* 0x000fe200078fc8ff */
[----:B------:R-:W-:Y:S01]  /*19390*/  IMAD.MOV.U32 R10, RZ, RZ, R4 ;  /* 0x000000ffff0a7224 */ /* 0x000fe200078e0004 */
[----:B------:R-:W-:Y:S02]  /*193a0*/  LEA R11, R12, R11, 0x18 ;  /* 0x0000000b0c0b7211 */ /* 0x000fe400078ec0ff */
[----:B------:R-:W-:Y:S02]  /*193b0*/  LOP3.LUT R6, R6, 0x3, RZ, 0xc0, !PT ;  /* 0x0000000306067812 */ /* 0x000fe400078ec0ff */
[----:B------:R-:W-:Y:S01]  /*193c0*/  IADD3.X R7, PT, PT, R2, R7, RZ, P1, P2 ;  /* 0x0000000702077210 */ /* 0x000fe20000fe44ff */
[----:B------:R-:W-:-:S02]  /*193d0*/  IMAD.IADD R9, R0, 0x1, R11 ;  /* 0x0000000100097824 */ /* 0x000fc400078e020b */
[----:B------:R-:W-:-:S07]  /*193e0*/  IMAD.MOV R11, RZ, RZ, -R6 ;  /* 0x000000ffff0b7224 */ /* 0x000fce00078e0a06 */
.L_x_2154:
[----:B------:R-:W-:-:S06]  /*193f0*/  IMAD.MOV.U32 R6, RZ, RZ, R14 ;  /* 0x000000ffff067224 */ /* 0x000fcc00078e000e */
[----:B------:R0:W2:Y:S01]  /*19400*/  LDG.E.U8 R6, desc[UR36][R6.64] ;  /* 0x0000002406067981 */ /* 0x0000a2000c1e1100 */
[----:B------:R-:W-:Y:S01]  /*19410*/  VIADD R11, R11, 0x1 ;  /* 0x000000010b0b7836 */ /* 0x000fe20000000000 */
[----:B------:R-:W-:Y:S01]  /*19420*/  IADD3 R14, P2, PT, R14, 0x80, RZ ;  /* 0x000000800e0e7810 */ /* 0x000fe20007f5e0ff */
[----:B------:R-:W-:-:S04]  /*19430*/  VIADD R10, R10, 0x80 ;  /* 0x000000800a0a7836 */ /* 0x000fc80000000000 */
[----:B0-----:R-:W-:Y:S01]  /*19440*/  IMAD.X R7, RZ, RZ, R7, P2 ;  /* 0x000000ffff077224 */ /* 0x001fe200010e0607 */
        /* <DEDUP_REMOVED lines=11> */
.L_x_2153:
[----:B------:R-:W-:Y:S05]  /*19500*/  BSYNC.RECONVERGENT B1 ;  /* 0x0000000000017941 */ /* 0x000fea0003800200 */
.L_x_2152:
        /* <DEDUP_REMOVED lines=11> */
[----:B------:R-:W-:-:S03]  /*195c0*/  IADD3 R9, PT, PT, R6, 0x400, R9 ;  /* 0x0000040006097810 */ /* 0x000fc60007ffe009 */
[----:B------:R-:W-:-:S07]  /*195d0*/  IMAD.X R7, RZ, RZ, R7, P2 ;  /* 0x000000ffff077224 */ /* 0x000fce00010e0607 */
.L_x_2155:
[----:B------:R-:W-:-:S05]  /*195e0*/  IMAD.MOV.U32 R6, RZ, RZ, R12 ;  /* 0x000000ffff067224 */ /* 0x000fca00078e000c */
[----:B------:R-:W2:Y:S04]  /*195f0*/  LDG.E.U8 R14, desc[UR36][R6.64+-0x100] ;  /* 0xffff0024060e7981 */ /* 0x000ea8000c1e1100 */
[----:B------:R-:W4:Y:S04]  /*19600*/  LDG.E.U8 R11, desc[UR36][R6.64+-0x80] ;  /* 0xffff8024060b7981 */ /* 0x000f28000c1e1100 */
[----:B------:R-:W5:Y:S04]  /*19610*/  LDG.E.U8 R12, desc[UR36][R6.64] ;  /* 0x00000024060c7981 */ /* 0x000f68000c1e1100 */
[----:B------:R-:W3:Y:S01]  /*19620*/  LDG.E.U8 R13, desc[UR36][R6.64+0x80] ;  /* 0x00008024060d7981 */ /* 0x000ee2000c1e1100 */
[----:B------:R-:W-:-:S02]  /*19630*/  IMAD.MOV.U32 R16, RZ, RZ, RZ ;  /* 0x000000ffff107224 */ /* 0x000fc400078e00ff */
[----:B------:R-:W-:Y:S02]  /*19640*/  IMAD.MOV.U32 R18, RZ, RZ, RZ ;  /* 0x000000ffff127224 */ /* 0x000fe400078e00ff */
[----:B------:R-:W-:Y:S01]  /*19650*/  VIADD R10, R10, 0x200 ;  /* 0x000002000a0a7836 */ /* 0x000fe20000000000 */
[----:B--2---:R-:W-:Y:S01]  /*19660*/  ISETP.NE.AND P0, PT, R14, RZ, PT ;  /* 0x000000ff0e00720c */ /* 0x004fe20003f05270 */
[----:B------:R-:W-:Y:S01]  /*19670*/  IMAD.MOV.U32 R14, RZ, RZ, RZ ;  /* 0x000000ffff0e7224 */ /* 0x000fe200078e00ff */
[----:B----4-:R-:W-:Y:S02]  /*19680*/  ISETP.NE.AND P1, PT, R11, RZ, PT ;  /* 0x000000ff0b00720c */ /* 0x010fe40003f25270 */
[----:B-----5:R-:W-:Y:S02]  /*19690*/  ISETP.NE.AND P2, PT, R12, RZ, PT ;  /* 0x000000ff0c00720c */ /* 0x020fe40003f45270 */
[----:B---3--:R-:W-:-:S07]  /*196a0*/  ISETP.NE.AND P3, PT, R13, RZ, PT ;  /* 0x000000ff0d00720c */ /* 0x008fce0003f65270 */
[----:B------:R-:W1:Y:S04]  /*196b0*/  @!P0 LDS R11, [R9+-0x400] ;  /* 0xfffc0000090b8984 */ /* 0x000e680000000800 */
[----:B------:R-:W0:Y:S04]  /*196c0*/  @!P1 LDS R13, [R9+-0x200] ;  /* 0xfffe0000090d9984 */ /* 0x000e280000000800 */
[----:B------:R-:W2:Y:S04]  /*196d0*/  @!P2 LDS R15, [R9] ;  /* 0x00000000090fa984 */ /* 0x000ea80000000800 */
[----:B------:R-:W3:Y:S01]  /*196e0*/  @!P3 LDS R17, [R9+0x200] ;  /* 0x000200000911b984 */ /* 0x000ee20000000800 */
[----:B-1----:R-:W-:Y:S01]  /*196f0*/  @!P0 FADD.FTZ R12, -R26, R11 ;  /* 0x0000000b1a0c8221 */ /* 0x002fe20000010100 */
[----:B------:R-:W-:-:S03]  /*19700*/  IMAD.MOV.U32 R11, RZ, RZ, RZ ;  /* 0x000000ffff0b7224 */ /* 0x000fc600078e00ff */
        /* <DEDUP_REMOVED lines=22> */
[----:B0-----:R-:W-:Y:S01]  /*19870*/  VIADD R9, R9, 0x800 ;  /* 0x0000080009097836 */ /* 0x001fe20000000000 */
[----:B------:R-:W-:Y:S06]  /*19880*/  @!P0 BRA `(.L_x_2155) ;  /* 0xfffffffc00548947 */ /* 0x000fec000383ffff */
.L_x_2142:
[----:B------:R-:W-:Y:S05]  /*19890*/  BSYNC.RECONVERGENT B0 ;  /* 0x0000000000007941 */ /* 0x000fea0003800200 */
.L_x_2141:
[----:B0-----:R-:W0:Y:S01]  /*198a0*/  SHFL.BFLY PT, R7, R8, 0x10, 0x1f ;  /* 0x0e001f0008077f89 */ /* 0x001e2200000e0000 */
[C---:B------:R-:W-:Y:S01]  /*198b0*/  ISETP.NE.AND P0, PT, R5.reuse, RZ, PT ;  /* 0x000000ff0500720c */ /* 0x040fe20003f05270 */
[----:B------:R-:W2:Y:S01]  /*198c0*/  LDCU.U8 UR10, c[0x0][0x48c] ;  /* 0x00009180ff0a77ac */ /* 0x000ea20008000000 */
[----:B------:R-:W-:Y:S01]  /*198d0*/  ISETP.GT.U32.AND P1, PT, R5, 0x3, PT ;  /* 0x000000030500780c */ /* 0x000fe20003f24070 */
[----:B------:R-:W4:Y:S01]  /*198e0*/  S2UR UR12, SR_CTAID.X ;  /* 0x00000000000c79c3 */ /* 0x000f220000002500 */
[----:B------:R-:W-:Y:S01]  /*198f0*/  UMOV UR4, URZ ;  /* 0x000000ff00047c82 */ /* 0x000fe20008000000 */
[----:B------:R-:W-:-:S08]  /*19900*/  UMOV UR5, URZ ;  /* 0x000000ff00057c82 */ /* 0x000fd00008000000 */
[----:B------:R-:W-:-:S04]  /*19910*/  @!P0 SHF.R.U32.HI R12, RZ, 0x3, R238 ;  /* 0x00000003ff0c8819 */ /* 0x000fc800000116ee */
[----:B------:R-:W-:Y:S01]  /*19920*/  @!P0 LOP3.LUT R12, R12, 0x7c, RZ, 0xc0, !PT ;  /* 0x0000007c0c0c8812 */ /* 0x000fe200078ec0ff */
[----:B--2---:R-:W-:-:S04]  /*19930*/  UISETP.NE.AND UP0, UPT, UR10, URZ, UPT ;  /* 0x000000ff0a00728c */ /* 0x004fc8000bf05270 */
[----:B------:R-:W-:Y:S02]  /*19940*/  @!P0 IMAD.IADD R12, R12, 0x1, R27 ;  /* 0x000000010c0c8824 */ /* 0x000fe400078e021b */
[----:B0-----:R-:W-:-:S05]  /*19950*/  FADD.FTZ R7, R7, R8 ;  /* 0x0000000807077221 */ /* 0x001fca0000010000 */
        /* <DEDUP_REMOVED lines=10> */
[----:B------:R-:W-:-:S05]  /*19a00*/  ISETP.GE.AND P0, PT, R4, UR43, PT ;  /* 0x0000002b04007c0c */ /* 0x000fca000bf06270 */
[----:B------:R-:W0:Y:S04]  /*19a10*/  @!P1 LDS R11, [R28+0x10] ;  /* 0x000010001c0b9984 */ /* 0x000e280000000800 */
[----:B0-----:R-:W0:Y:S02]  /*19a20*/  SHFL.BFLY PT, R6, R11, 0x2, 0x1f ;  /* 0x0c401f000b067f89 */ /* 0x001e2400000e0000 */
[----:B0-----:R-:W-:-:S05]  /*19a30*/  FADD.FTZ R6, R6, R11 ;  /* 0x0000000b06067221 */ /* 0x001fca0000010000 */
[----:B------:R-:W0:Y:S02]  /*19a40*/  SHFL.BFLY PT, R5, R6, 0x1, 0x1f ;  /* 0x0c201f0006057f89 */ /* 0x000e2400000e0000 */
[----:B0-----:R-:W-:-:S06]  /*19a50*/  FADD.FTZ R5, R6, R5 ;  /* 0x0000000506057221 */ /* 0x001fcc0000010000 */
[----:B------:R-:W0:Y:S02]  /*19a60*/  SHFL.IDX PT, R5, R5, RZ, 0x1f ;  /* 0x00001fff05057589 */ /* 0x000e2400000e0000 */
[----:B0-----:R-:W-:-:S04]  /*19a70*/  FADD.FTZ R7, R5, 9.9999999747524270788e-07 ;  /* 0x358637bd05077421 */ /* 0x001fc80000010000 */
[----:B------:R0:W2:Y:S01]  /*19a80*/  MUFU.RCP R30, R7 ;  /* 0x00000007001e7308 */ /* 0x0000a20000001000 */
[----:B----4-:R-:W-:Y:S05]  /*19a90*/  BRA.U !UP0, `(.L_x_2156) ;  /* 0x0000000108207547 */ /* 0x010fea000b800000 */
[----:B------:R-:W4:Y:S01]  /*19aa0*/  LDCU UR5, c[0x0][0x3f8] ;  /* 0x00007f00ff0577ac */ /* 0x000f220008000800 */
[----:B------:R-:W5:Y:S01]  /*19ab0*/  LDCU UR4, c[0x0][0x488] ;  /* 0x00009100ff0477ac */ /* 0x000f620008000800 */
[----:B------:R-:W5:Y:S01]  /*19ac0*/  LDCU UR8, c[0x0][0x40c] ;  /* 0x00008180ff0877ac */ /* 0x000f620008000800 */
[----:B------:R-:W1:Y:S01]  /*19ad0*/  LDCU UR9, c[0x0][0x3f4] ;  /* 0x00007e80ff0977ac */ /* 0x000e620008000800 */
[----:B----4-:R-:W-:-:S04]  /*19ae0*/  UIMAD UR5, UR7, UR5, UR12 ;  /* 0x00000005070572a4 */ /* 0x010fc8000f8e020c */
[----:B-----5:R-:W-:-:S04]  /*19af0*/  UIMAD UR4, UR5, UR4, UR8 ;  /* 0x00000004050472a4 */ /* 0x020fc8000f8e0208 */
[----:B-1----:R-:W-:-:S04]  /*19b00*/  UIMAD UR4, UR4, UR9, URZ ;  /* 0x00000009040472a4 */ /* 0x002fc8000f8e02ff */
[----:B------:R-:W-:-:S12]  /*19b10*/  USHF.R.S32.HI UR5, URZ, 0x1f, UR4 ;  /* 0x0000001fff057899 */ /* 0x000fd80008011404 */
.L_x_2156:
        /* <DEDUP_REMOVED lines=13> */
[----:B------:R-:W4:Y:S01]  /*19bf0*/  S2UR UR9, SR_CgaCtaId ;  /* 0x00000000000979c3 */ /* 0x000f220000008800 */
[----:B------:R-:W-:Y:S01]  /*19c00*/  LEA.HI R5, R5, 0x1, RZ, 0x19 ;  /* 0x0000000105057811 */ /* 0x000fe200078fc8ff */
[----:B------:R-:W-:Y:S02]  /*19c10*/  UMOV UR8, 0x400 ;  /* 0x0000040000087882 */ /* 0x000fe40000000000 */
[----:B------:R-:W-:Y:S02]  /*19c20*/  UIADD3 UR8, UPT, UPT, UR8, 0x820, URZ ;  /* 0x0000082008087890 */ /* 0x000fe4000fffe0ff */
[C---:B------:R-:W-:Y:S01]  /*19c30*/  IMAD.SHL.U32 R6, R5.reuse, 0x80, RZ ;  /* 0x0000008005067824 */ /* 0x040fe200078e00ff */
[----:B------:R-:W-:-:S04]  /*19c40*/  LOP3.LUT R5, R5, 0x3, RZ, 0xc0, !PT ;  /* 0x0000000305057812 */ /* 0x000fc800078ec0ff */
[----:B0-----:R-:W-:Y:S01]  /*19c50*/  LOP3.LUT R7, R6, 0x180, RZ, 0xc0, !PT ;  /* 0x0000018006077812 */ /* 0x001fe200078ec0ff */
[----:B------:R-:W-:-:S04]  /*19c60*/  IMAD.MOV R6, RZ, RZ, -R5 ;  /* 0x000000ffff067224 */ /* 0x000fc800078e0a05 */
[----:B------:R-:W-:Y:S01]  /*19c70*/  IMAD.IADD R4, R4, 0x1, R7 ;  /* 0x0000000104047824 */ /* 0x000fe200078e0207 */
[----:B----4-:R-:W-:-:S06]  /*19c80*/  ULEA UR8, UR9, UR8, 0x18 ;  /* 0x0000000809087291 */ /* 0x010fcc000f8ec0ff */
[----:B------:R-:W-:-:S07]  /*19c90*/  VIADD R5, R0, UR8 ;  /* 0x0000000800057c36 */ /* 0x000fce0008000000 */
.L_x_2162:
[----:B------:R-:W2:Y:S01]  /*19ca0*/  LDS R7, [R5] ;  /* 0x0000000005077984 */ /* 0x000ea20000000800 */
[----:B------:R-:W-:-:S05]  /*19cb0*/  VIADD R6, R6, 0x1 ;  /* 0x0000000106067836 */ /* 0x000fca0000000000 */
[----:B------:R-:W-:Y:S01]  /*19cc0*/  ISETP.NE.AND P0, PT, R6, RZ, PT ;  /* 0x000000ff0600720c */ /* 0x000fe20003f05270 */
[----:B--2---:R-:W-:-:S05]  /*19cd0*/  FMUL.FTZ R8, R7, R30 ;  /* 0x0000001e07087220 */ /* 0x004fca0000410000 */
[----:B------:R0:W-:Y:S02]  /*19ce0*/  STS [R5], R8 ;  /* 0x0000000805007388 */ /* 0x0001e40000000800 */
[----:B0-----:R-:W-:-:S05]  /*19cf0*/  VIADD R5, R5, 0x200 ;  /* 0x0000020005057836 */ /* 0x001fca0000000000 */
[----:B------:R-:W-:Y:S05]  /*19d00*/  @P0 BRA `(.L_x_2162) ;  /* 0xfffffffc00e40947 */ /* 0x000fea000383ffff */
.L_x_2161:
[----:B------:R-:W-:Y:S05]  /*19d10*/  BSYNC.RECONVERGENT B1 ;  /* 0x0000000000017941 */ /* 0x000fea0003800200 */
.L_x_2160:
[----:B------:R-:W-:Y:S05]  /*19d20*/  @!P1 BRA `(.L_x_2158) ;  /* 0x0000001000dc9947 */ /* 0x000fea0003800000 */
[----:B0-----:R-:W0:Y:S01]  /*19d30*/  S2R R7, SR_CgaCtaId ;  /* 0x0000000000077919 */ /* 0x001e220000008800 */
[----:B------:R-:W-:Y:S01]  /*19d40*/  IADD3 R6, PT, PT, -R4, UR43, RZ ;  /* 0x0000002b04067c10 */ /* 0x000fe2000fffe1ff */
[----:B------:R-:W-:Y:S01]  /*19d50*/  USHF.L.U32 UR8, UR13, 0x2, URZ ;  /* 0x000000020d087899 */ /* 0x000fe200080006ff */
[----:B------:R-:W-:Y:S01]  /*19d60*/  MOV R5, 0x400 ;  /* 0x0000040000057802 */ /* 0x000fe20000000f00 */
[----:B------:R-:W-:Y:S01]  /*19d70*/  BSSY.RECONVERGENT B1, `(.L_x_2163) ;  /* 0x000003f000017945 */ /* 0x000fe20003800200 */
[----:B------:R-:W-:Y:S02]  /*19d80*/  ISETP.GT.AND P1, PT, R6, 0x600, PT ;  /* 0x000006000600780c */ /* 0x000fe40003f24270 */
[----:B------:R-:W-:Y:S01]  /*19d90*/  PLOP3.LUT P0, PT, PT, PT, PT, 0x80, 0x8 ;  /* 0x000000000008781c */ /* 0x000fe20003f0f070 */
[----:B------:R-:W-:Y:S01]  /*19da0*/  VIADD R6, R5, 0x820 ;  /* 0x0000082005067836 */ /* 0x000fe20000000000 */
[----:B------:R-:W-:-:S04]  /*19db0*/  LEA R5, R4, -UR8, 0x2 ;  /* 0x8000000804057c11 */ /* 0x000fc8000f8e10ff */
[----:B0-----:R-:W-:-:S04]  /*19dc0*/  LEA R6, R7, R6, 0x18 ;  /* 0x0000000607067211 */ /* 0x001fc800078ec0ff */
[----:B------:R-:W-:Y:S01]  /*19dd0*/  IADD3 R5, PT, PT, R5, 0x400, R6 ;  /* 0x0000040005057810 */ /* 0x000fe20007ffe006 */
[----:B------:R-:W-:Y:S06]  /*19de0*/  @!P1 BRA `(.L_x_2164) ;  /* 0x0000000000dc9947 */ /* 0x000fec0003800000 */
[----:B------:R-:W-:Y:S01]  /*19df0*/  IMAD.U32 R31, RZ, RZ, UR43 ;  /* 0x0000002bff1f7e24 */ /* 0x000fe2000f8e00ff */
[----:B------:R-:W-:-:S03]  /*19e00*/  PLOP3.LUT P0, PT, PT, PT, PT, 0x8, 0x80 ;  /* 0x000000000080781c */ /* 0x000fc60003f0e170 */
[----:B------:R-:W-:-:S10]  /*19e10*/  VIADD R31, R31, 0xfffffa00 ;  /* 0xfffffa001f1f7836 */ /* 0x000fd40000000000 */
.L_x_2165:
[----:B------:R-:W2:Y:S01]  /*19e20*/  LDS R6, [R5+-0x400] ;  /* 0xfffc000005067984 */ /* 0x000ea20000000800 */
[----:B------:R-:W-:-:S03]  /*19e30*/  VIADD R4, R4, 0x800 ;  /* 0x0000080004047836 */ /* 0x000fc60000000000 */
[----:B------:R-:W0:Y:S02]  /*19e40*/  LDS R7, [R5+-0x200] ;  /* 0xfffe000005077984 */ /* 0x000e240000000800 */
[----:B------:R-:W-:Y:S02]  /*19e50*/  ISETP.GE.AND P1, PT, R4, R31, PT ;  /* 0x0000001f0400720c */ /* 0x000fe40003f26270 */
[----:B------:R-:W4:Y:S04]  /*19e60*/  LDS R9, [R5] ;  /* 0x0000000005097984 */ /* 0x000f280000000800 */
[----:B------:R-:W5:Y:S04]  /*19e70*/  LDS R11, [R5+0x200] ;  /* 0x00020000050b7984 */ /* 0x000f680000000800 */
[----:B------:R-:W3:Y:S04]  /*19e80*/  LDS R13, [R5+0x400] ;  /* 0x00040000050d7984 */ /* 0x000ee80000000800 */
[----:B------:R-:W3:Y:S04]  /*19e90*/  LDS R15, [R5+0x600] ;  /* 0x00060000050f7984 */ /* 0x000ee80000000800 */
[----:B------:R-:W-:Y:S04]  /*19ea0*/  LDS R17, [R5+0x800] ;  /* 0x0008000005117984 */ /* 0x000fe80000000800 */
[----:B------:R-:W3:Y:S04]  /*19eb0*/  LDS R18, [R5+0xa00] ;  /* 0x000a000005127984 */ /* 0x000ee80000000800 */
[----:B------:R-:W3:Y:S04]  /*19ec0*/  LDS R19, [R5+0xc00] ;  /* 0x000c000005137984 */ /* 0x000ee80000000800 */
[----:B------:R-:W3:Y:S04]  /*19ed0*/  LDS R21, [R5+0xe00] ;  /* 0x000e000005157984 */ /* 0x000ee80000000800 */
[----:B------:R-:W3:Y:S01]  /*19ee0*/  LDS R23, [R5+0x1000] ;  /* 0x0010000005177984 */ /* 0x000ee20000000800 */
[----:B--2---:R-:W-:-:S03]  /*19ef0*/  FMUL.FTZ R6, R30, R6 ;  /* 0x000000061e067220 */ /* 0x004fc60000410000 */
[----:B------:R-:W2:Y:S01]  /*19f00*/  LDS R25, [R5+0x1200] ;  /* 0x0012000005197984 */ /* 0x000ea20000000800 */
[----:B0-----:R-:W-:-:S03]  /*19f10*/  FMUL.FTZ R8, R30, R7 ;  /* 0x000000071e087220 */ /* 0x001fc60000410000 */
[----:B-1----:R-:W0:Y:S01]  /*19f20*/  LDS R26, [R5+0x1400] ;  /* 0x00140000051a7984 */ /* 0x002e220000000800 */
[----:B----4-:R-:W-:-:S03]  /*19f30*/  FMUL.FTZ R10, R30, R9 ;  /* 0x000000091e0a7220 */ /* 0x010fc60000410000 */
[----:B------:R-:W1:Y:S01]  /*19f40*/  LDS R27, [R5+0x1600] ;  /* 0x00160000051b7984 */ /* 0x000e620000000800 */
[----:B-----5:R-:W-:-:S03]  /*19f50*/  FMUL.FTZ R12, R30, R11 ;  /* 0x0000000b1e0c7220 */ /* 0x020fc60000410000 */
[----:B------:R-:W4:Y:S01]  /*19f60*/  LDS R28, [R5+0x1800] ;  /* 0x00180000051c7984 */ /* 0x000f220000000800 */
[----:B---3--:R-:W-:-:S03]  /*19f70*/  FMUL.FTZ R14, R30, R13 ;  /* 0x0000000d1e0e7220 */ /* 0x008fc60000410000 */
[----:B------:R-:W3:Y:S01]  /*19f80*/  LDS R29, [R5+0x1a00] ;  /* 0x001a0000051d7984 */ /* 0x000ee20000000800 */
[----:B------:R-:W-:-:S03]  /*19f90*/  FMUL.FTZ R16, R30, R15 ;  /* 0x0000000f1e107220 */ /* 0x000fc60000410000 */
[----:B------:R5:W-:Y:S04]  /*19fa0*/  STS [R5+-0x400], R6 ;  /* 0xfffc000605007388 */ /* 0x000be80000000800 */
[----:B------:R2:W-:Y:S01]  /*19fb0*/  STS [R5+-0x200], R8 ;  /* 0xfffe000805007388 */ /* 0x0005e20000000800 */
[----:B------:R-:W-:-:S03]  /*19fc0*/  FMUL.FTZ R18, R30, R18 ;  /* 0x000000121e127220 */ /* 0x000fc60000410000 */
[----:B------:R1:W-:Y:S01]  /*19fd0*/  STS [R5], R10 ;  /* 0x0000000a05007388 */ /* 0x0003e20000000800 */
[C---:B------:R-:W-:Y:S01]  /*19fe0*/  FMUL.FTZ R20, R30.reuse, R19 ;  /* 0x000000131e147220 */ /* 0x040fe20000410000 */
[C---:B-----5:R-:W-:Y:S02]  /*19ff0*/  FMUL.FTZ R6, R30.reuse, R17 ;  /* 0x000000111e067220 */ /* 0x060fe40000410000 */
[----:B------:R3:W-:Y:S01]  /*1a000*/  STS [R5+0x200], R12 ;  /* 0x0002000c05007388 */ /* 0x0007e20000000800 */
[C---:B------:R-:W-:Y:S01]  /*1a010*/  FMUL.FTZ R22, R30.reuse, R21 ;  /* 0x000000151e167220 */ /* 0x040fe20000410000 */
[C---:B------:R-:W-:Y:S02]  /*1a020*/  FMUL.FTZ R24, R30.reuse, R23 ;  /* 0x000000171e187220 */ /* 0x040fe40000410000 */
[----:B------:R-:W-:Y:S01]  /*1a030*/  STS [R5+0x400], R14 ;  /* 0x0004000e05007388 */ /* 0x000fe20000000800 */
[----:B--2---:R-:W-:-:S03]  /*1a040*/  FMUL.FTZ R8, R30, R25 ;  /* 0x000000191e087220 */ /* 0x004fc60000410000 */
[----:B------:R-:W-:Y:S01]  /*1a050*/  STS [R5+0x600], R16 ;  /* 0x0006001005007388 */ /* 0x000fe20000000800 */
[----:B0-----:R-:W-:-:S03]  /*1a060*/  FMUL.FTZ R26, R30, R26 ;  /* 0x0000001a1e1a7220 */ /* 0x001fc60000410000 */
[----:B------:R-:W-:Y:S01]  /*1a070*/  STS [R5+0x800], R6 ;  /* 0x0008000605007388 */ /* 0x000fe20000000800 */
[----:B-1----:R-:W-:-:S03]  /*1a080*/  FMUL.FTZ R10, R30, R27 ;  /* 0x0000001b1e0a7220 */ /* 0x002fc60000410000 */
[----:B------:R-:W-:Y:S01]  /*1a090*/  STS [R5+0xa00], R18 ;  /* 0x000a001205007388 */ /* 0x000fe20000000800 */
[----:B----4-:R-:W-:-:S03]  /*1a0a0*/  FMUL.FTZ R28, R30, R28 ;  /* 0x0000001c1e1c7220 */ /* 0x010fc60000410000 */
[----:B------:R-:W-:Y:S01]  /*1a0b0*/  STS [R5+0xc00], R20 ;  /* 0x000c001405007388 */ /* 0x000fe20000000800 */
[----:B---3--:R-:W-:-:S03]  /*1a0c0*/  FMUL.FTZ R12, R30, R29 ;  /* 0x0000001d1e0c7220 */ /* 0x008fc60000410000 */
        /* <DEDUP_REMOVED lines=9> */
.L_x_2164:
[----:B------:R-:W-:Y:S05]  /*1a160*/  BSYNC.RECONVERGENT B1 ;  /* 0x0000000000017941 */ /* 0x000fea0003800200 */
.L_x_2163:
[----:B------:R-:W-:Y:S01]  /*1a170*/  IADD3 R6, PT, PT, -R4, UR43, RZ ;  /* 0x0000002b04067c10 */ /* 0x000fe2000fffe1ff */
[----:B------:R-:W-:Y:S03]  /*1a180*/  BSSY.RECONVERGENT B1, `(.L_x_2166) ;  /* 0x000001e000017945 */ /* 0x000fe60003800200 */
[----:B------:R-:W-:-:S13]  /*1a190*/  ISETP.GT.AND P1, PT, R6, 0x200, PT ;  /* 0x000002000600780c */ /* 0x000fda0003f24270 */
[----:B------:R-:W-:Y:S05]  /*1a1a0*/  @!P1 BRA `(.L_x_2167) ;  /* 0x00000000006c9947 */ /* 0x000fea0003800000 */
[----:B------:R-:W2:Y:S01]  /*1a1b0*/  LDS R6, [R5+-0x400] ;  /* 0xfffc000005067984 */ /* 0x000ea20000000800 */
[----:B------:R-:W-:Y:S01]  /*1a1c0*/  PLOP3.LUT P0, PT, PT, PT, PT, 0x8, 0x80 ;  /* 0x000000000080781c */ /* 0x000fe20003f0e170 */
[----:B------:R-:W-:Y:S02]  /*1a1d0*/  VIADD R4, R4, 0x400 ;  /* 0x0000040004047836 */ /* 0x000fe40000000000 */
[----:B------:R-:W0:Y:S04]  /*1a1e0*/  LDS R7, [R5+-0x200] ;  /* 0xfffe000005077984 */ /* 0x000e280000000800 */
[----:B------:R-:W4:Y:S04]  /*1a1f0*/  LDS R9, [R5] ;  /* 0x0000000005097984 */ /* 0x000f280000000800 */
[----:B------:R-:W5:Y:S04]  /*1a200*/  LDS R11, [R5+0x200] ;  /* 0x00020000050b7984 */ /* 0x000f680000000800 */
[----:B------:R-:W1:Y:S04]  /*1a210*/  LDS R13, [R5+0x400] ;  /* 0x00040000050d7984 */ /* 0x000e680000000800 */
[----:B------:R-:W3:Y:S04]  /*1a220*/  LDS R15, [R5+0x600] ;  /* 0x00060000050f7984 */ /* 0x000ee80000000800 */
[----:B------:R-:W3:Y:S04]  /*1a230*/  LDS R17, [R5+0x800] ;  /* 0x0008000005117984 */ /* 0x000ee80000000800 */
[----:B------:R-:W3:Y:S01]  /*1a240*/  LDS R19, [R5+0xa00] ;  /* 0x000a000005137984 */ /* 0x000ee20000000800 */
[C---:B--2---:R-:W-:Y:S01]  /*1a250*/  FMUL.FTZ R6, R30.reuse, R6 ;  /* 0x000000061e067220 */ /* 0x044fe20000410000 */
[----:B0-----:R-:W-:-:S04]  /*1a260*/  FMUL.FTZ R8, R30, R7 ;  /* 0x000000071e087220 */ /* 0x001fc80000410000 */
[----:B------:R-:W-:Y:S01]  /*1a270*/  STS [R5+-0x400], R6 ;  /* 0xfffc000605007388 */ /* 0x000fe20000000800 */
[----:B----4-:R-:W-:-:S03]  /*1a280*/  FMUL.FTZ R10, R30, R9 ;  /* 0x000000091e0a7220 */ /* 0x010fc60000410000 */
[----:B------:R-:W-:Y:S01]  /*1a290*/  STS [R5+-0x200], R8 ;  /* 0xfffe000805007388 */ /* 0x000fe20000000800 */
[----:B-----5:R-:W-:-:S03]  /*1a2a0*/  FMUL.FTZ R12, R30, R11 ;  /* 0x0000000b1e0c7220 */ /* 0x020fc60000410000 */
[----:B------:R-:W-:Y:S01]  /*1a2b0*/  STS [R5], R10 ;  /* 0x0000000a05007388 */ /* 0x000fe20000000800 */
[----:B-1----:R-:W-:-:S03]  /*1a2c0*/  FMUL.FTZ R14, R30, R13 ;  /* 0x0000000d1e0e7220 */ /* 0x002fc60000410000 */
[----:B------:R-:W-:Y:S01]  /*1a2d0*/  STS [R5+0x200], R12 ;  /* 0x0002000c05007388 */ /* 0x000fe20000000800 */
[----:B---3--:R-:W-:-:S03]  /*1a2e0*/  FMUL.FTZ R16, R30, R15 ;  /* 0x0000000f1e107220 */ /* 0x008fc60000410000 */
[----:B------:R-:W-:Y:S01]  /*1a2f0*/  STS [R5+0x400], R14 ;  /* 0x0004000e05007388 */ /* 0x000fe20000000800 */
[----:B------:R-:W-:-:S03]  /*1a300*/  FMUL.FTZ R18, R30, R17 ;  /* 0x000000111e127220 */ /* 0x000fc60000410000 */
[----:B------:R-:W-:Y:S01]  /*1a310*/  STS [R5+0x600], R16 ;  /* 0x0006001005007388 */ /* 0x000fe20000000800 */
[----:B------:R-:W-:-:S03]  /*1a320*/  FMUL.FTZ R20, R30, R19 ;  /* 0x000000131e147220 */ /* 0x000fc60000410000 */
[----:B------:R-:W-:Y:S04]  /*1a330*/  STS [R5+0x800], R18 ;  /* 0x0008001205007388 */ /* 0x000fe80000000800 */
[----:B------:R0:W-:Y:S02]  /*1a340*/  STS [R5+0xa00], R20 ;  /* 0x000a001405007388 */ /* 0x0001e40000000800 */
[----:B0-----:R-:W-:-:S07]  /*1a350*/  VIADD R5, R5, 0x1000 ;  /* 0x0000100005057836 */ /* 0x001fce0000000000 */
.L_x_2167:
[----:B------:R-:W-:Y:S05]  /*1a360*/  BSYNC.RECONVERGENT B1 ;  /* 0x0000000000017941 */ /* 0x000fea0003800200 */
.L_x_2166:
[----:B------:R-:W-:-:S13]  /*1a370*/  ISETP.LT.OR P0, PT, R4, UR43, P0 ;  /* 0x0000002b04007c0c */ /* 0x000fda0008701670 */
[----:B------:R-:W-:Y:S05]  /*1a380*/  @!P0 BRA `(.L_x_2158) ;  /* 0x0000000c00448947 */ /* 0x000fea0003800000 */
[----:B------:R-:W2:Y:S04]  /*1a390*/  LDS R4, [R5+-0x400] ;  /* 0xfffc000005047984 */ /* 0x000ea80000000800 */
[----:B------:R-:W0:Y:S04]  /*1a3a0*/  LDS R6, [R5+-0x200] ;  /* 0xfffe000005067984 */ /* 0x000e280000000800 */
[----:B------:R-:W4:Y:S04]  /*1a3b0*/  LDS R7, [R5] ;  /* 0x0000000005077984 */ /* 0x000f280000000800 */
[----:B------:R-:W5:Y:S01]  /*1a3c0*/  LDS R9, [R5+0x200] ;  /* 0x0002000005097984 */ /* 0x000f620000000800 */
[-C--:B--2---:R-:W-:Y:S01]  /*1a3d0*/  FMUL.FTZ R4, R4, R30.reuse ;  /* 0x0000001e04047220 */ /* 0x084fe20000410000 */
[----:B0-----:R-:W-:-:S04]  /*1a3e0*/  FMUL.FTZ R6, R6, R30 ;  /* 0x0000001e06067220 */ /* 0x001fc80000410000 */
[----:B------:R0:W-:Y:S01]  /*1a3f0*/  STS [R5+-0x400], R4 ;  /* 0xfffc000405007388 */ /* 0x0001e20000000800 */
[----:B----4-:R-:W-:-:S03]  /*1a400*/  FMUL.FTZ R8, R7, R30 ;  /* 0x0000001e07087220 */ /* 0x010fc60000410000 */
[----:B------:R0:W-:Y:S01]  /*1a410*/  STS [R5+-0x200], R6 ;  /* 0xfffe000605007388 */ /* 0x0001e20000000800 */
[----:B-----5:R-:W-:-:S03]  /*1a420*/  FMUL.FTZ R10, R9, R30 ;  /* 0x0000001e090a7220 */ /* 0x020fc60000410000 */
[----:B------:R0:W-:Y:S04]  /*1a430*/  STS [R5], R8 ;  /* 0x0000000805007388 */ /* 0x0001e80000000800 */
[----:B------:R0:W-:Y:S01]  /*1a440*/  STS [R5+0x200], R10 ;  /* 0x0002000a05007388 */ /* 0x0001e20000000800 */
[----:B------:R-:W-:Y:S05]  /*1a450*/  BRA `(.L_x_2158) ;  /* 0x0000000c00107947 */ /* 0x000fea0003800000 */
.L_x_2159:
        /* <DEDUP_REMOVED lines=10> */
[----:B------:R-:W5:Y:S01]  /*1a500*/  LDCU.64 UR14, c[0x0][0x480] ;  /* 0x00009000ff0e77ac */ /* 0x000f620008000a00 */
[----:B------:R-:W-:Y:S02]  /*1a510*/  LEA.HI R5, R5, 0x1, RZ, 0x19 ;  /* 0x0000000105057811 */ /* 0x000fe400078fc8ff */
[----:B------:R-:W-:Y:S01]  /*1a520*/  IADD3 R11, P0, PT, R4, UR4, RZ ;  /* 0x00000004040b7c10 */ /* 0x000fe2000ff1e0ff */
[----:B------:R-:W-:Y:S02]  /*1a530*/  UMOV UR8, 0x400 ;  /* 0x0000040000087882 */ /* 0x000fe40000000000 */
[----:B------:R-:W-:Y:S01]  /*1a540*/  UIADD3 UR8, UPT, UPT, UR8, 0x820, URZ ;  /* 0x0000082008087890 */ /* 0x000fe2000fffe0ff */
[C---:B------:R-:W-:Y:S01]  /*1a550*/  IMAD.SHL.U32 R6, R5.reuse, 0x80, RZ ;  /* 0x0000008005067824 */ /* 0x040fe200078e00ff */
[----:B------:R-:W-:Y:S01]  /*1a560*/  LOP3.LUT R5, R5, 0x3, RZ, 0xc0, !PT ;  /* 0x0000000305057812 */ /* 0x000fe200078ec0ff */
[----:B------:R-:W-:-:S03]  /*1a570*/  IMAD.X R8, RZ, RZ, UR5, P0 ;  /* 0x00000005ff087e24 */ /* 0x000fc600080e06ff */
[----:B0-----:R-:W-:-:S05]  /*1a580*/  LOP3.LUT R7, R6, 0x180, RZ, 0xc0, !PT ;  /* 0x0000018006077812 */ /* 0x001fca00078ec0ff */
[----:B------:R-:W-:Y:S01]  /*1a590*/  IMAD.IADD R4, R4, 0x1, R7 ;  /* 0x0000000104047824 */ /* 0x000fe200078e0207 */
[----:B-----5:R-:W-:-:S04]  /*1a5a0*/  LEA R10, P0, R11, UR14, 0x2 ;  /* 0x0000000e0b0a7c11 */ /* 0x020fc8000f8010ff */
[----:B------:R-:W-:Y:S01]  /*1a5b0*/  LEA.HI.X R11, R11, UR15, R8, 0x2, P0 ;  /* 0x0000000f0b0b7c11 */ /* 0x000fe200080f1408 */
[----:B----4-:R-:W-:Y:S01]  /*1a5c0*/  ULEA UR8, UR9, UR8, 0x18 ;  /* 0x0000000809087291 */ /* 0x010fe2000f8ec0ff */
[----:B------:R-:W-:-:S05]  /*1a5d0*/  IMAD.MOV R8, RZ, RZ, -R5 ;  /* 0x000000ffff087224 */ /* 0x000fca00078e0a05 */
[----:B------:R-:W-:-:S07]  /*1a5e0*/  VIADD R5, R0, UR8 ;  /* 0x0000000800057c36 */ /* 0x000fce0008000000 */
.L_x_2170:
[----:B----4-:R-:W2:Y:S01]  /*1a5f0*/  LDS R6, [R5] ;  /* 0x0000000005067984 */ /* 0x010ea20000000800 */
[----:B------:R-:W-:Y:S02]  /*1a600*/  IMAD.MOV.U32 R7, RZ, RZ, R11 ;  /* 0x000000ffff077224 */ /* 0x000fe400078e000b */
[----:B------:R-:W-:-:S05]  /*1a610*/  VIADD R8, R8, 0x1 ;  /* 0x0000000108087836 */ /* 0x000fca0000000000 */
[----:B------:R-:W-:Y:S01]  /*1a620*/  ISETP.NE.AND P0, PT, R8, RZ, PT ;  /* 0x000000ff0800720c */ /* 0x000fe20003f05270 */
[----:B--2---:R-:W-:Y:S01]  /*1a630*/  FMUL.FTZ R9, R6, R30 ;  /* 0x0000001e06097220 */ /* 0x004fe20000410000 */
[----:B------:R-:W-:Y:S01]  /*1a640*/  IMAD.MOV.U32 R6, RZ, RZ, R10 ;  /* 0x000000ffff067224 */ /* 0x000fe200078e000a */
[----:B------:R-:W-:-:S03]  /*1a650*/  IADD3 R10, P2, PT, R10, 0x200, RZ ;  /* 0x000002000a0a7810 */ /* 0x000fc60007f5e0ff */
[----:B------:R0:W-:Y:S02]  /*1a660*/  STS [R5], R9 ;  /* 0x0000000905007388 */ /* 0x0001e40000000800 */
[----:B------:R-:W-:Y:S02]  /*1a670*/  IMAD.X R11, RZ, RZ, R11, P2 ;  /* 0x000000ffff0b7224 */ /* 0x000fe400010e060b */
[----:B------:R4:W-:Y:S01]  /*1a680*/  STG.E desc[UR36][R6.64], R9 ;  /* 0x0000000906007986 */ /* 0x0009e2000c101924 */
[----:B0-----:R-:W-:Y:S02]  /*1a690*/  VIADD R5, R5, 0x200 ;  /* 0x0000020005057836 */ /* 0x001fe40000000000 */
[----:B------:R-:W-:Y:S05]  /*1a6a0*/  @P0 BRA `(.L_x_2170) ;  /* 0xfffffffc00d00947 */ /* 0x000fea000383ffff */
.L_x_2169:
[----:B------:R-:W-:Y:S05]  /*1a6b0*/  BSYNC.RECONVERGENT B1 ;  /* 0x0000000000017941 */ /* 0x000fea0003800200 */
.L_x_2168:
[----:B------:R-:W-:Y:S05]  /*1a6c0*/  @!P1 BRA `(.L_x_2158) ;  /* 0x0000000800749947 */ /* 0x000fea0003800000 */
[----:B------:R-:W5:Y:S01]  /*1a6d0*/  S2R R8, SR_CgaCtaId ;  /* 0x0000000000087919 */ /* 0x000f620000008800 */
[----:B------:R-:W1:Y:S01]  /*1a6e0*/  LDCU.64 UR8, c[0x0][0x480] ;  /* 0x00009000ff0877ac */ /* 0x000e620008000a00 */
[C---:B------:R-:W-:Y:S01]  /*1a6f0*/  IADD3 R10, PT, PT, -R4.reuse, UR43, RZ ;  /* 0x0000002b040a7c10 */ /* 0x040fe2000fffe1ff */
[----:B------:R-:W-:Y:S01]  /*1a700*/  BSSY.RECONVERGENT B1, `(.L_x_2171) ;  /* 0x000005b000017945 */ /* 0x000fe20003800200 */
[----:B----4-:R-:W-:Y:S02]  /*1a710*/  IADD3 R6, P0, PT, R4, UR4, RZ ;  /* 0x0000000404067c10 */ /* 0x010fe4000ff1e0ff */
[----:B------:R-:W-:Y:S02]  /*1a720*/  MOV R5, 0x400 ;  /* 0x0000040000057802 */ /* 0x000fe40000000f00 */
[----:B------:R-:W-:Y:S01]  /*1a730*/  ISETP.GT.AND P1, PT, R10, 0x600, PT ;  /* 0x000006000a00780c */ /* 0x000fe20003f24270 */
[----:B0-----:R-:W-:Y:S02]  /*1a740*/  IMAD.X R7, RZ, RZ, UR5, P0 ;  /* 0x00000005ff077e24 */ /* 0x001fe400080e06ff */
[----:B------:R-:W-:Y:S01]  /*1a750*/  VIADD R5, R5, 0x820 ;  /* 0x0000082005057836 */ /* 0x000fe20000000000 */
[----:B-1----:R-:W-:Y:S01]  /*1a760*/  LEA R9, P0, R6, UR8, 0x2 ;  /* 0x0000000806097c11 */ /* 0x002fe2000f8010ff */
[----:B------:R-:W-:-:S03]  /*1a770*/  USHF.L.U32 UR8, UR13, 0x2, URZ ;  /* 0x000000020d087899 */ /* 0x000fc600080006ff */
[----:B------:R-:W-:Y:S02]  /*1a780*/  LEA.HI.X R7, R6, UR9, R7, 0x2, P0 ;  /* 0x0000000906077c11 */ /* 0x000fe400080f1407 */
[----:B------:R-:W-:-:S05]  /*1a790*/  IADD3 R6, P0, PT, R9, 0x400, RZ ;  /* 0x0000040009067810 */ /* 0x000fca0007f1e0ff */
[----:B------:R-:W-:Y:S01]  /*1a7a0*/  IMAD.X R7, RZ, RZ, R7, P0 ;  /* 0x000000ffff077224 */ /* 0x000fe200000e0607 */
[----:B------:R-:W-:Y:S02]  /*1a7b0*/  PLOP3.LUT P0, PT, PT, PT, PT, 0x80, 0x8 ;  /* 0x000000000008781c */ /* 0x000fe40003f0f070 */
[----:B-----5:R-:W-:Y:S02]  /*1a7c0*/  LEA R8, R8, R5, 0x18 ;  /* 0x0000000508087211 */ /* 0x020fe400078ec0ff */
[----:B------:R-:W-:-:S04]  /*1a7d0*/  LEA R5, R4, -UR8, 0x2 ;  /* 0x8000000804057c11 */ /* 0x000fc8000f8e10ff */
[----:B------:R-:W-:Y:S01]  /*1a7e0*/  IADD3 R5, PT, PT, R5, 0x400, R8 ;  /* 0x0000040005057810 */ /* 0x000fe20007ffe008 */
[----:B------:R-:W-:Y:S06]  /*1a7f0*/  @!P1 BRA `(.L_x_2172) ;  /* 0x00000004002c9947 */ /* 0x000fec0003800000 */
[----:B------:R-:W-:Y:S01]  /*1a800*/  IMAD.U32 R25, RZ, RZ, UR43 ;  /* 0x0000002bff197e24 */ /* 0x000fe2000f8e00ff */
[----:B------:R-:W-:-:S03]  /*1a810*/  PLOP3.LUT P0, PT, PT, PT, PT, 0x8, 0x80 ;  /* 0x000000000080781c */ /* 0x000fc60003f0e170 */
[----:B------:R-:W-:-:S10]  /*1a820*/  VIADD R25, R25, 0xfffffa00 ;  /* 0xfffffa0019197836 */ /* 0x000fd40000000000 */
.L_x_2173:
[----:B------:R-:W2:Y:S01]  /*1a830*/  LDS R8, [R5+-0x400] ;  /* 0xfffc000005087984 */ /* 0x000ea20000000800 */
[----:B------:R-:W-:-:S03]  /*1a840*/  VIADD R4, R4, 0x800 ;  /* 0x0000080004047836 */ /* 0x000fc60000000000 */
[----:B------:R-:W0:Y:S02]  /*1a850*/  LDS R9, [R5+-0x200] ;  /* 0xfffe000005097984 */ /* 0x000e240000000800 */
[----:B------:R-:W-:Y:S02]  /*1a860*/  ISETP.GE.AND P2, PT, R4, R25, PT ;  /* 0x000000190400720c */ /* 0x000fe40003f46270 */
[----:B------:R-:W1:Y:S04]  /*1a870*/  LDS R10, [R5] ;  /* 0x00000000050a7984 */ /* 0x000e680000000800 */
        /* <DEDUP_REMOVED lines=8> */
[----:B--2---:R-:W-:-:S03]  /*1a900*/  FMUL.FTZ R8, R30, R8 ;  /* 0x000000081e087220 */ /* 0x004fc60000410000 */
[----:B------:R-:W2:Y:S01]  /*1a910*/  LDS R19, [R5+0x1200] ;  /* 0x0012000005137984 */ /* 0x000ea20000000800 */
[----:B0-----:R-:W-:-:S03]  /*1a920*/  FMUL.FTZ R9, R30, R9 ;  /* 0x000000091e097220 */ /* 0x001fc60000410000 */
[----:B------:R-:W0:Y:S01]  /*1a930*/  LDS R20, [R5+0x1400] ;  /* 0x0014000005147984 */ /* 0x000e220000000800 */
[----:B-1----:R-:W-:-:S03]  /*1a940*/  FMUL.FTZ R10, R30, R10 ;  /* 0x0000000a1e0a7220 */ /* 0x002fc60000410000 */
[----:B------:R-:W1:Y:S01]  /*1a950*/  LDS R21, [R5+0x1600] ;  /* 0x0016000005157984 */ /* 0x000e620000000800 */
[----:B----4-:R-:W-:-:S03]  /*1a960*/  FMUL.FTZ R11, R30, R11 ;  /* 0x0000000b1e0b7220 */ /* 0x010fc60000410000 */
[----:B------:R-:W4:Y:S01]  /*1a970*/  LDS R22, [R5+0x1800] ;  /* 0x0018000005167984 */ /* 0x000f220000000800 */
[----:B-----5:R-:W-:-:S03]  /*1a980*/  FMUL.FTZ R12, R30, R12 ;  /* 0x0000000c1e0c7220 */ /* 0x020fc60000410000 */
[----:B------:R-:W5:Y:S01]  /*1a990*/  LDS R23, [R5+0x1a00] ;  /* 0x001a000005177984 */ /* 0x000f620000000800 */
[----:B---3--:R-:W-:-:S03]  /*1a9a0*/  FMUL.FTZ R13, R30, R13 ;  /* 0x0000000d1e0d7220 */ /* 0x008fc60000410000 */
        /* <DEDUP_REMOVED lines=11> */
[----:B--2---:R-:W-:-:S03]  /*1aa60*/  FMUL.FTZ R19, R30, R19 ;  /* 0x000000131e137220 */ /* 0x004fc60000410000 */
[----:B------:R-:W-:Y:S01]  /*1aa70*/  STS [R5], R10 ;  /* 0x0000000a05007388 */ /* 0x000fe20000000800 */
[----:B0-----:R-:W-:Y:S02]  /*1aa80*/  IMAD.X R9, RZ, RZ, R7, P1 ;  /* 0x000000ffff097224 */ /* 0x001fe400008e0607 */
[C---:B------:R-:W-:Y:S01]  /*1aa90*/  FMUL.FTZ R20, R30.reuse, R20 ;  /* 0x000000141e147220 */ /* 0x040fe20000410000 */
[----:B------:R-:W-:Y:S01]  /*1aaa0*/  STG.E desc[UR36][R6.64+0x200], R11 ;  /* 0x0002000b06007986 */ /* 0x000fe2000c101924 */
[----:B-1----:R-:W-:-:S03]  /*1aab0*/  FMUL.FTZ R21, R30, R21 ;  /* 0x000000151e157220 */ /* 0x002fc60000410000 */
[----:B------:R-:W-:Y:S01]  /*1aac0*/  STS [R5+0x200], R11 ;  /* 0x0002000b05007388 */ /* 0x000fe20000000800 */
[----:B----4-:R-:W-:-:S03]  /*1aad0*/  FMUL.FTZ R22, R30, R22 ;  /* 0x000000161e167220 */ /* 0x010fc60000410000 */
[----:B------:R-:W-:Y:S01]  /*1aae0*/  STG.E desc[UR36][R6.64+0x400], R12 ;  /* 0x0004000c06007986 */ /* 0x000fe2000c101924 */
[----:B-----5:R-:W-:-:S03]  /*1aaf0*/  FMUL.FTZ R23, R30, R23 ;  /* 0x000000171e177220 */ /* 0x020fc60000410000 */
        /* <DEDUP_REMOVED lines=23> */
[----:B0-----:R-:W-:-:S02]  /*1ac70*/  IMAD.MOV.U32 R6, RZ, RZ, R8 ;  /* 0x000000ffff067224 */ /* 0x001fc400078e0008 */
[----:B-1----:R-:W-:Y:S02]  /*1ac80*/  VIADD R5, R5, 0x2000 ;  /* 0x0000200005057836 */ /* 0x002fe40000000000 */
[----:B------:R-:W-:Y:S01]  /*1ac90*/  IMAD.MOV.U32 R7, RZ, RZ, R9 ;  /* 0x000000ffff077224 */ /* 0x000fe200078e0009 */
[----:B------:R-:W-:Y:S06]  /*1aca0*/  @!P2 BRA `(.L_x_2173) ;  /* 0xfffffff800e0a947 */ /* 0x000fec000383ffff */
.L_x_2172:
[----:B------:R-:W-:Y:S05]  /*1acb0*/  BSYNC.RECONVERGENT B1 ;  /* 0x0000000000017941 */ /* 0x000fea0003800200 */
.L_x_2171:
        /* <DEDUP_REMOVED lines=8> */
[----:B------:R-:W1:Y:S04]  /*1ad40*/  LDS R10, [R5] ;  /* 0x00000000050a7984 */ /* 0x000e680000000800 */
[----:B------:R-:W4:Y:S04]  /*1ad50*/  LDS R11, [R5+0x200] ;  /* 0x00020000050b7984 */ /* 0x000f280000000800 */
[----:B------:R-:W5:Y:S04]  /*1ad60*/  LDS R12, [R5+0x400] ;  /* 0x00040000050c7984 */ /* 0x000f680000000800 */
[----:B------:R-:W3:Y:S04]  /*1ad70*/  LDS R13, [R5+0x600] ;  /* 0x00060000050d7984 */ /* 0x000ee80000000800 */
[----:B------:R-:W3:Y:S04]  /*1ad80*/  LDS R14, [R5+0x800] ;  /* 0x00080000050e7984 */ /* 0x000ee80000000800 */
[----:B------:R-:W3:Y:S01]  /*1ad90*/  LDS R15, [R5+0xa00] ;  /* 0x000a0000050f7984 */ /* 0x000ee20000000800 */
[C---:B--2---:R-:W-:Y:S01]  /*1ada0*/  FMUL.FTZ R8, R30.reuse, R8 ;  /* 0x000000081e087220 */ /* 0x044fe20000410000 */
[----:B0-----:R-:W-:-:S04]  /*1adb0*/  FMUL.FTZ R9, R30, R9 ;  /* 0x000000091e097220 */ /* 0x001fc80000410000 */
[----:B------:R-:W-:Y:S01]  /*1adc0*/  STG.E desc[UR36][R6.64+-0x400], R8 ;  /* 0xfffc000806007986 */ /* 0x000fe2000c101924 */
[----:B-1----:R-:W-:-:S03]  /*1add0*/  FMUL.FTZ R10, R30, R10 ;  /* 0x0000000a1e0a7220 */ /* 0x002fc60000410000 */
[----:B------:R0:W-:Y:S01]  /*1ade0*/  STS [R5+-0x400], R8 ;  /* 0xfffc000805007388 */ /* 0x0001e20000000800 */
[----:B----4-:R-:W-:-:S03]  /*1adf0*/  FMUL.FTZ R11, R30, R11 ;  /* 0x0000000b1e0b7220 */ /* 0x010fc60000410000 */
[----:B------:R-:W-:Y:S01]  /*1ae00*/  STG.E desc[UR36][R6.64+-0x200], R9 ;  /* 0xfffe000906007986 */ /* 0x000fe2000c101924 */
[----:B-----5:R-:W-:-:S03]  /*1ae10*/  FMUL.FTZ R12, R30, R12 ;  /* 0x0000000c1e0c7220 */ /* 0x020fc60000410000 */
[----:B------:R1:W-:Y:S01]  /*1ae20*/  STS [R5+-0x200], R9 ;  /* 0xfffe000905007388 */ /* 0x0003e20000000800 */
[----:B0-----:R-:W-:Y:S01]  /*1ae30*/  IADD3 R8, P1, PT, R6, 0x1000, RZ ;  /* 0x0000100006087810 */ /* 0x001fe20007f3e0ff */
[C---:B---3--:R-:W-:Y:S02]  /*1ae40*/  FMUL.FTZ R13, R30.reuse, R13 ;  /* 0x0000000d1e0d7220 */ /* 0x048fe40000410000 */
        /* <DEDUP_REMOVED lines=17> */
[----:B------:R-:W-:-:S07]  /*1af60*/  IMAD.MOV.U32 R7, RZ, RZ, R9 ;  /* 0x000000ffff077224 */ /* 0x000fce00078e0009 */
.L_x_2175:
[----:B------:R-:W-:Y:S05]  /*1af70*/  BSYNC.RECONVERGENT B1 ;  /* 0x0000000000017941 */ /* 0x000fea0003800200 */
.L_x_2174:
[----:B------:R-:W-:-:S13]  /*1af80*/  ISETP.LT.OR P0, PT, R4, UR43, P0 ;  /* 0x0000002b04007c0c */ /* 0x000fda0008701670 */
[----:B------:R-:W-:Y:S05]  /*1af90*/  @!P0 BRA `(.L_x_2158) ;  /* 0x0000000000408947 */ /* 0x000fea0003800000 */
[----:B------:R-:W2:Y:S04]  /*1afa0*/  LDS R4, [R5+-0x400] ;  /* 0xfffc000005047984 */ /* 0x000ea80000000800 */
[----:B------:R-:W0:Y:S04]  /*1afb0*/  LDS R8, [R5+-0x200] ;  /* 0xfffe000005087984 */ /* 0x000e280000000800 */
[----:B------:R-:W1:Y:S04]  /*1afc0*/  LDS R9, [R5] ;  /* 0x0000000005097984 */ /* 0x000e680000000800 */
[----:B------:R-:W4:Y:S01]  /*1afd0*/  LDS R10, [R5+0x200] ;  /* 0x00020000050a7984 */ /* 0x000f220000000800 */
[-C--:B--2---:R-:W-:Y:S01]  /*1afe0*/  FMUL.FTZ R4, R4, R30.reuse ;  /* 0x0000001e04047220 */ /* 0x084fe20000410000 */
[----:B0-----:R-:W-:-:S04]  /*1aff0*/  FMUL.FTZ R8, R8, R30 ;  /* 0x0000001e08087220 */ /* 0x001fc80000410000 */
[----:B------:R0:W-:Y:S01]  /*1b000*/  STG.E desc[UR36][R6.64+-0x400], R4 ;  /* 0xfffc000406007986 */ /* 0x0001e2000c101924 */
[----:B-1----:R-:W-:-:S03]  /*1b010*/  FMUL.FTZ R9, R9, R30 ;  /* 0x0000001e09097220 */ /* 0x002fc60000410000 */
        /* <DEDUP_REMOVED lines=8> */
.L_x_2158:
[----:B------:R-:W-:Y:S05]  /*1b0a0*/  BSYNC.RECONVERGENT B0 ;  /* 0x0000000000007941 */ /* 0x000fea0003800200 */
.L_x_2157:
[----:B------:R-:W3:Y:S01]  /*1b0b0*/  LDCU UR5, c[0x0][0x40c] ;  /* 0x00008180ff0577ac */ /* 0x000ee20008000800 */
[----:B------:R-:W5:Y:S01]  /*1b0c0*/  S2R R21, SR_CgaCtaId ;  /* 0x0000000000157919 */ /* 0x000f620000008800 */
[----:B------:R-:W-:Y:S01]  /*1b0d0*/  SHF.R.U32.HI R17, RZ, 0x6, R238 ;  /* 0x00000006ff117819 */ /* 0x000fe200000116ee */
[----:B------:R-:W-:Y:S01]  /*1b0e0*/  BSSY.RECONVERGENT B0, `(.L_x_2176) ;  /* 0x000001d000007945 */ /* 0x000fe20003800200 */
[----:B------:R-:W-:Y:S01]  /*1b0f0*/  ULEA.HI UR4, UR44, UR44, URZ, 0x1 ;  /* 0x0000002c2c047291 */ /* 0x000fe2000f8f08ff */
[----:B------:R-:W-:Y:S01]  /*1b100*/  LOP3.LUT R16, R0, 0xfc, RZ, 0xc0, !PT ;  /* 0x000000fc00107812 */ /* 0x000fe200078ec0ff */
[----:B------:R-:W-:Y:S01]  /*1b110*/  IMAD.SHL.U32 R0, R238, 0x10, RZ ;  /* 0x00000010ee007824 */ /* 0x000fe200078e00ff */
[----:B------:R-:W-:Y:S01]  /*1b120*/  MOV R12, 0x400 ;  /* 0x00000400000c7802 */ /* 0x000fe20000000f00 */
[----:B------:R-:W-:Y:S01]  /*1b130*/  ULOP3.LUT UR4, UR4, 0xfffffffe, URZ, 0xc0, !UPT ;  /* 0xfffffffe04047892 */ /* 0x000fe2000f8ec0ff */
[----:B0---4-:R-:W-:Y:S02]  /*1b140*/  CS2R R6, SRZ ;  /* 0x0000000000067805 */ /* 0x011fe4000001ff00 */
[----:B------:R-:W-:Y:S01]  /*1b150*/  LOP3.LUT R0, R0, 0x3f0, RZ, 0xc0, !PT ;  /* 0x000003f000007812 */ /* 0x000fe200078ec0ff */
[----:B------:R-:W-:Y:S01]  /*1b160*/  UIADD3 UR4, UPT, UPT, UR44, -UR4, URZ ;  /* 0x800000042c047290 */ /* 0x000fe2000fffe0ff */
[----:B------:R-:W-:-:S02]  /*1b170*/  VIADD R4, R12, 0x420 ;  /* 0x000004200c047836 */ /* 0x000fc40000000000 */
[----:B---3--:R-:W-:-:S03]  /*1b180*/  IMAD.U32 R44, RZ, RZ, UR5 ;  /* 0x00000005ff2c7e24 */ /* 0x008fc6000f8e00ff */
[----:B------:R-:W-:-:S04]  /*1b190*/  ISETP.NE.AND P0, PT, R17, UR4, PT ;  /* 0x0000000411007c0c */ /* 0x000fc8000bf05270 */
[----:B------:R-:W-:-:S04]  /*1b1a0*/  ISETP.NE.OR P0, PT, R44, RZ, P0 ;  /* 0x000000ff2c00720c */ /* 0x000fc80000705670 */
[----:B------:R-:W-:Y:S02]  /*1b1b0*/  ISETP.GT.U32.OR P0, PT, R16, 0xbf, P0 ;  /* 0x000000bf1000780c */ /* 0x000fe40000704470 */
[----:B-----5:R-:W-:-:S05]  /*1b1c0*/  LEA R5, R21, R4, 0x18 ;  /* 0x0000000415057211 */ /* 0x020fca00078ec0ff */
[----:B------:R-:W-:Y:S01]  /*1b1d0*/  IMAD.IADD R18, R5, 0x1, R0 ;  /* 0x0000000105127824 */ /* 0x000fe200078e0200 */
[----:B------:R-:W-:-:S05]  /*1b1e0*/  CS2R R4, SRZ ;  /* 0x0000000000047805 */ /* 0x000fca000001ff00 */
[----:B------:R-:W-:Y:S05]  /*1b1f0*/  @P0 BRA `(.L_x_2177) ;  /* 0x00000000002c0947 */ /* 0x000fea0003800000 */
[----:B------:R-:W0:Y:S01]  /*1b200*/  LDCU.64 UR8, c[0x0][0x3b0] ;  /* 0x00007600ff0877ac */ /* 0x000e220008000a00 */
[----:B------:R-:W-:Y:S01]  /*1b210*/  IMAD.MOV.U32 R7, RZ, RZ, RZ ;  /* 0x000000ffff077224 */ /* 0x000fe200078e00ff */
[----:B0-----:R-:W-:-:S04]  /*1b220*/  UISETP.NE.U32.AND UP0, UPT, UR8, URZ, UPT ;  /* 0x000000ff0800728c */ /* 0x001fc8000bf05070 */
[----:B------:R-:W-:-:S09]  /*1b230*/  UISETP.NE.AND.EX UP0, UPT, UR9, URZ, UPT, UP0 ;  /* 0x000000ff0900728c */ /* 0x000fd2000bf05300 */
[----:B------:R-:W-:Y:S05]  /*1b240*/  BRA.U !UP0, `(.L_x_2178) ;  /* 0x0000000108147547 */ /* 0x000fea000b800000 */
[----:B------:R-:W0:Y:S01]  /*1b250*/  S2R R7, SR_CTAID.X ;  /* 0x0000000000077919 */ /* 0x000e220000002500 */
[----:B------:R-:W3:Y:S01]  /*1b260*/  LDC.64 R4, c[0x0][0x3b0] ;  /* 0x0000ec00ff047b82 */ /* 0x000ee20000000a00 */
[----:B0-----:R-:W-:-:S04]  /*1b270*/  IMAD R7, R7, 0xc0, R16 ;  /* 0x000000c007077824 */ /* 0x001fc800078e0210 */
[----:B---3--:R-:W-:-:S06]  /*1b280*/  IMAD.WIDE.U32 R4, R7, 0x4, R4 ;  /* 0x0000000407047825 */ /* 0x008fcc00078e0004 */
[----:B------:R-:W5:Y:S02]  /*1b290*/  LDG.E.128 R4, desc[UR36][R4.64] ;  /* 0x0000002404047981 */ /* 0x000f64000c1e1d00 */
.L_x_2178:
[----:B-----5:R0:W-:Y:S02]  /*1b2a0*/  STS.128 [R18], R4 ;  /* 0x0000000412007388 */ /* 0x0201e40000000c00 */
.L_x_2177:
[----:B------:R-:W-:Y:S05]  /*1b2b0*/  BSYNC.RECONVERGENT B0 ;  /* 0x0000000000007941 */ /* 0x000fea0003800200 */
.L_x_2176:
[----:B------:R-:W3:Y:S01]  /*1b2c0*/  LDCU UR14, c[0x0][0x3f8] ;  /* 0x00007f00ff0e77ac */ /* 0x000ee20008000800 */
[----:B------:R-:W-:Y:S01]  /*1b2d0*/  BAR.SYNC.DEFER_BLOCKING 0x0 ;  /* 0x0000000000007b1d */ /* 0x000fe20000010000 */
[----:B------:R-:W-:Y:S02]  /*1b2e0*/  ISETP.GT.U32.AND P0, PT, R16, 0xbf, PT ;  /* 0x000000bf1000780c */ /* 0x000fe40003f04070 */
[----:B------:R-:W-:Y:S02]  /*1b2f0*/  CS2R R10, SRZ ;  /* 0x00000000000a7805 */ /* 0x000fe4000001ff00 */
[----:B------:R-:W-:Y:S01]  /*1b300*/  CS2R R8, SRZ ;  /* 0x0000000000087805 */ /* 0x000fe2000001ff00 */
[----:B------:R-:W4:Y:S01]  /*1b310*/  LDCU UR15, c[0x0][0x40c] ;  /* 0x00008180ff0f77ac */ /* 0x000f220008000800 */
[----:B------:R-:W-:Y:S01]  /*1b320*/  BSSY.RECONVERGENT B0, `(.L_x_2179) ;  /* 0x00001a9000007945 */ /* 0x000fe20003800200 */
[----:B------:R-:W0:Y:S01]  /*1b330*/  LDCU.64 UR10, c[0x0][0x3c8] ;  /* 0x00007900ff0a77ac */ /* 0x000e220008000a00 */
[----:B---3--:R-:W-:-:S04]  /*1b340*/  UIMAD UR7, UR7, UR14, UR12 ;  /* 0x0000000e070772a4 */ /* 0x008fc8000f8e020c */
[----:B------:R-:W-:Y:S01]  /*1b350*/  UIMAD UR7, UR7, 0xc0, URZ ;  /* 0x000000c0070778a4 */ /* 0x000fe2000f8e02ff */
[----:B------:R-:W-:Y:S11]  /*1b360*/  @P0 BRA `(.L_x_2180) ;  /* 0x0000001800900947 */ /* 0x000ff60003800000 */
[----:B------:R-:W3:Y:S01]  /*1b370*/  LDC R25, c[0x0][0x3f4] ;  /* 0x0000fd00ff197b82 */ /* 0x000ee20000000800 */
[----:B-1----:R-:W-:Y:S01]  /*1b380*/  VIADD R26, R17, UR13 ;  /* 0x0000000d111a7c36 */ /* 0x002fe20008000000 */
[----:B------:R-:W-:Y:S01]  /*1b390*/  BSSY.RECONVERGENT B1, `(.L_x_2181) ;  /* 0x0000092000017945 */ /* 0x000fe20003800200 */
[----:B------:R-:W-:-:S05]  /*1b3a0*/  VIADD R12, R12, 0x820 ;  /* 0x000008200c0c7836 */ /* 0x000fca0000000000 */
[----:B------:R-:W1:Y:S01]  /*1b3b0*/  LDC.64 R14, c[0x0][0x3c0] ;  /* 0x0000f000ff0e7b82 */ /* 0x000e620000000a00 */
[----:B------:R-:W-:-:S05]  /*1b3c0*/  LEA R45, R21, R12, 0x18 ;  /* 0x0000000c152d7211 */ /* 0x000fca00078ec0ff */
[----:B------:R-:W-:Y:S01]  /*1b3d0*/  IMAD R27, R17, 0x4, R45 ;  /* 0x00000004111b7824 */ /* 0x000fe200078e022d */
[C---:B---3--:R-:W-:Y:S01]  /*1b3e0*/  VIMNMX R19, PT, PT, R25.reuse, UR44, PT ;  /* 0x0000002c19137c48 */ /* 0x048fe2000bfe0100 */
[C-C-:B------:R-:W-:Y:S02]  /*1b3f0*/  IMAD R13, R25.reuse, UR7, R16.reuse ;  /* 0x00000007190d7c24 */ /* 0x140fe4000f8e0210 */
[----:B------:R-:W-:Y:S01]  /*1b400*/  IMAD R11, R25, UR6, R16 ;  /* 0x00000006190b7c24 */ /* 0x000fe2000f8e0210 */
[----:B------:R-:W-:Y:S01]  /*1b410*/  ISETP.GE.AND P0, PT, R26, R19, PT ;  /* 0x000000131a00720c */ /* 0x000fe20003f06270 */
[----:B-1----:R-:W-:-:S04]  /*1b420*/  IMAD.WIDE R12, R13, 0x4, R14 ;  /* 0x000000040d0c7825 */ /* 0x002fc800078e020e */
[----:B------:R-:W-:-:S04]  /*1b430*/  IMAD.WIDE R14, R11, 0x4, R14 ;  /* 0x000000040b0e7825 */ /* 0x000fc800078e020e */
[----:B------:R-:W-:-:S04]  /*1b440*/  IMAD.MOV.U32 R11, RZ, RZ, RZ ;  /* 0x000000ffff0b7224 */ /* 0x000fc800078e00ff */
[----:B------:R-:W-:Y:S05]  /*1b450*/  @P0 BRA `(.L_x_2182) ;  /* 0x0000000800140947 */ /* 0x000fea0003800000 */
[----:B------:R-:W-:Y:S01]  /*1b460*/  VIADD R20, R26, 0x2 ;  /* 0x000000021a147836 */ /* 0x000fe20000000000 */
[----:B------:R-:W1:Y:S01]  /*1b470*/  LDC.64 R8, c[0x0][0x458] ;  /* 0x00011600ff087b82 */ /* 0x000e620000000a00 */
[----:B------:R-:W-:Y:S01]  /*1b480*/  ULOP3.LUT UR5, URZ, UR13, URZ, 0x33, !UPT ;  /* 0x0000000dff057292 */ /* 0x000fe2000f8e33ff */
[----:B------:R-:W-:Y:S01]  /*1b490*/  IMAD R25, R25, UR14, RZ ;  /* 0x0000000e19197c24 */ /* 0x000fe2000f8e02ff */
[----:B------:R-:W-:Y:S01]  /*1b4a0*/  UIMAD UR8, UR38, UR14, UR12 ;  /* 0x0000000e260872a4 */ /* 0x000fe2000f8e020c */
[----:B------:R-:W-:Y:S01]  /*1b4b0*/  VIMNMX R0, PT, PT, R19, R20, !PT ;  /* 0x0000001413007248 */ /* 0x000fe20007fe0100 */
[----:B------:R-:W-:Y:S01]  /*1b4c0*/  BSSY.RECONVERGENT B2, `(.L_x_2183) ;  /* 0x0000030000027945 */ /* 0x000fe20003800200 */
[----:B------:R-:W-:Y:S01]  /*1b4d0*/  CS2R R10, SRZ ;  /* 0x00000000000a7805 */ /* 0x000fe2000001ff00 */
[----:B------:R-:W-:Y:S01]  /*1b4e0*/  IMAD R28, R25, 0xc0, RZ ;  /* 0x000000c0191c7824 */ /* 0x000fe200078e02ff */
[----:B------:R-:W-:Y:S01]  /*1b4f0*/  IADD3 R21, PT, PT, -R17, UR5, R0 ;  /* 0x0000000511157c10 */ /* 0x000fe2000fffe100 */
[----:B------:R-:W-:-:S02]  /*1b500*/  IMAD.U32 R23, RZ, RZ, UR8 ;  /* 0x00000008ff177e24 */ /* 0x000fc4000f8e00ff */
[----:B------:R-:W-:Y:S01]  /*1b510*/  IMAD.MOV.U32 R0, RZ, RZ, R26 ;  /* 0x000000ffff007224 */ /* 0x000fe200078e001a */
[----:B------:R-:W-:Y:S01]  /*1b520*/  LOP3.LUT P0, RZ, R21, 0x2, RZ, 0xc0, !PT ;  /* 0x0000000215ff7812 */ /* 0x000fe2000780c0ff */
[----:B------:R-:W-:-:S04]  /*1b530*/  IMAD R23, R23, 0xc0, R16 ;  /* 0x000000c017177824 */ /* 0x000fc800078e0210 */
[----:B-1----:R-:W-:Y:S01]  /*1b540*/  IMAD.WIDE R22, R23, 0x4, R8 ;  /* 0x0000000417167825 */ /* 0x002fe200078e0208 */
[----:B------:R-:W-:-:S07]  /*1b550*/  CS2R R8, SRZ ;  /* 0x0000000000087805 */ /* 0x000fce000001ff00 */
[----:B------:R-:W-:Y:S05]  /*1b560*/  @P0 BRA `(.L_x_2184) ;  /* 0x0000000000940947 */ /* 0x000fea0003800000 */
[----:B------:R-:W1:Y:S01]  /*1b570*/  LDCU.64 UR8, c[0x0][0x3c8] ;  /* 0x00007900ff0877ac */ /* 0x000e620008000a00 */
[----:B------:R-:W-:-:S05]  /*1b580*/  IADD3 R0, P0, PT, R3, R26, RZ ;  /* 0x0000001a03007210 */ /* 0x000fca0007f1e0ff */
[----:B------:R-:W-:Y:S01]  /*1b590*/  IMAD.X R9, RZ, RZ, R2, P0 ;  /* 0x000000ffff097224 */ /* 0x000fe200000e0602 */
[----:B-1----:R-:W-:-:S04]  /*1b5a0*/  LEA R10, P0, R0, UR8, 0x2 ;  /* 0x00000008000a7c11 */ /* 0x002fc8000f8010ff */
[----:B------:R-:W-:Y:S02]  /*1b5b0*/  LEA.HI.X R11, R0, UR9, R9, 0x2, P0 ;  /* 0x00000009000b7c11 */ /* 0x000fe400080f1409 */
[----:B------:R1:W3:Y:S04]  /*1b5c0*/  LDS R0, [R27] ;  /* 0x000000001b007984 */ /* 0x0002e80000000800 */
[----:B------:R-:W2:Y:S01]  /*1b5d0*/  LDG.E R11, desc[UR36][R10.64] ;  /* 0x000000240a0b7981 */ /* 0x000ea2000c1e1900 */
[----:B------:R-:W-:Y:S01]  /*1b5e0*/  ISETP.NE.AND P0, PT, R44, RZ, PT ;  /* 0x000000ff2c00720c */ /* 0x000fe20003f05270 */
[----:B--2---:R-:W-:-:S04]  /*1b5f0*/  IMAD R9, R25, R11, R26 ;  /* 0x0000000b19097224 */ /* 0x004fc800078e021a */
[----:B------:R-:W-:-:S04]  /*1b600*/  IMAD R9, R9, 0xc0, RZ ;  /* 0x000000c009097824 */ /* 0x000fc800078e02ff */
[----:B------:R-:W-:-:S05]  /*1b610*/  IMAD.WIDE R8, R9, 0x4, R14 ;  /* 0x0000000409087825 */ /* 0x000fca00078e020e */
[----:B------:R1:W5:Y:S01]  /*1b620*/  LDG.E.128 R32, desc[UR36][R8.64] ;  /* 0x0000002408207981 */ /* 0x000362000c1e1d00 */
[----:B---3--:R-:W-:Y:S05]  /*1b630*/  @P0 BRA `(.L_x_2185) ;  /* 0x00000000004c0947 */ /* 0x008fea0003800000 */
[----:B------:R-:W-:Y:S01]  /*1b640*/  UISETP.NE.AND UP0, UPT, UR42, URZ, UPT ;  /* 0x000000ff2a00728c */ /* 0x000fe2000bf05270 */
[----:B-1----:R-:W1:Y:S05]  /*1b650*/  LDS.128 R8, [R18] ;  /* 0x0000000012087984 */ /* 0x002e6a0000000c00 */
[----:B------:R-:W-:-:S13]  /*1b660*/  PLOP3.LUT P0, PT, PT, PT, UP0, 0x80, 0x8 ;  /* 0x000000000008781c */ /* 0x000fda0003f0f008 */
[----:B------:R-:W2:Y:S01]  /*1b670*/  @P0 LDG.E.128 R36, desc[UR36][R22.64] ;  /* 0x0000002416240981 */ /* 0x000ea2000c1e1d00 */
[----:B------:R-:W-:Y:S02]  /*1b680*/  PLOP3.LUT P0, PT, PT, PT, UP0, 0x80, 0x8 ;  /* 0x000000000008781c */ /* 0x000fe40003f0f008 */
[----:B------:R-:W-:Y:S02]  /*1b690*/  PLOP3.LUT P1, PT, PT, PT, UP0, 0x80, 0x8 ;  /* 0x000000000008781c */ /* 0x000fe40003f2f008 */
[----:B------:R-:W-:Y:S02]  /*1b6a0*/  PLOP3.LUT P2, PT, PT, PT, UP0, 0x80, 0x8 ;  /* 0x000000000008781c */ /* 0x000fe40003f4f008 */
[----:B------:R-:W-:Y:S01]  /*1b6b0*/  PLOP3.LUT P3, PT, PT, PT, UP0, 0x80, 0x8 ;  /* 0x000000000008781c */ /* 0x000fe20003f6f008 */
[----:B-1---5:R-:W-:Y:S01]  /*1b6c0*/  FADD.FTZ R33, R33, R9 ;  /* 0x0000000921217221 */ /* 0x022fe20000010000 */
        /* <DEDUP_REMOVED lines=10> */
.L_x_2185:
[C---:B-12--5:R-:W-:Y:S01]  /*1b770*/  FFMA.FTZ R8, R0.reuse, R32, RZ ;  /* 0x0000002000087223 */ /* 0x066fe200000100ff */
[C---:B------:R-:W-:Y:S01]  /*1b780*/  FFMA.FTZ R9, R0.reuse, R33, RZ ;  /* 0x0000002100097223 */ /* 0x040fe200000100ff */
[C---:B------:R-:W-:Y:S01]  /*1b790*/  FFMA.FTZ R10, R0.reuse, R34, RZ ;  /* 0x00000022000a7223 */ /* 0x040fe200000100ff */
[----:B------:R-:W-:Y:S01]  /*1b7a0*/  FFMA.FTZ R11, R0, R35, RZ ;  /* 0x00000023000b7223 */ /* 0x000fe200000100ff */
[----:B------:R-:W-:-:S07]  /*1b7b0*/  IMAD.MOV.U32 R0, RZ, RZ, R20 ;  /* 0x000000ffff007224 */ /* 0x000fce00078e0014 */
.L_x_2184:
[----:B0---4-:R-:W-:Y:S05]  /*1b7c0*/  BSYNC.RECONVERGENT B2 ;  /* 0x0000000000027941 */ /* 0x011fea0003800200 */
.L_x_2183:
[----:B------:R-:W-:-:S13]  /*1b7d0*/  ISETP.GE.U32.AND P0, PT, R21, 0x2, PT ;  /* 0x000000021500780c */ /* 0x000fda0003f06070 */
[----:B------:R-:W-:Y:S05]  /*1b7e0*/  @!P0 BRA `(.L_x_2182) ;  /* 0x0000000400308947 */ /* 0x000fea0003800000 */
[----:B------:R-:W-:Y:S01]  /*1b7f0*/  USHF.L.U32 UR5, UR13, 0x2, URZ ;  /* 0x000000020d057899 */ /* 0x000fe200080006ff */
[----:B------:R-:W-:Y:S01]  /*1b800*/  ISETP.NE.AND P0, PT, R44, RZ, PT ;  /* 0x000000ff2c00720c */ /* 0x000fe20003f05270 */
[----:B------:R-:W-:-:S04]  /*1b810*/  IMAD R31, R0, 0xc0, RZ ;  /* 0x000000c0001f7824 */ /* 0x000fc800078e02ff */
[----:B------:R-:W-:-:S04]  /*1b820*/  LEA R20, R0, -UR5, 0x2 ;  /* 0x8000000500147c11 */ /* 0x000fc8000f8e10ff */
[----:B------:R-:W-:-:S07]  /*1b830*/  IADD3 R29, PT, PT, R20, 0x8, R45 ;  /* 0x00000008141d7810 */ /* 0x000fce0007ffe02d */
.L_x_2189:
[----:B------:R-:W-:-:S05]  /*1b840*/  IADD3 R20, P1, PT, R3, R0, RZ ;  /* 0x0000000003147210 */ /* 0x000fca0007f3e0ff */
        /* <DEDUP_REMOVED lines=9> */
[----:B------:R-:W-:Y:S01]  /*1b8e0*/  UISETP.NE.AND UP0, UPT, UR42, URZ, UPT ;  /* 0x000000ff2a00728c */ /* 0x000fe2000bf05270 */
[----:B------:R-:W1:Y:S05]  /*1b8f0*/  LDS.128 R36, [R18] ;  /* 0x0000000012247984 */ /* 0x000e6a0000000c00 */
[----:B------:R-:W-:-:S13]  /*1b900*/  PLOP3.LUT P0, PT, PT, PT, UP0, 0x80, 0x8 ;  /* 0x000000000008781c */ /* 0x000fda0003f0f008 */
[----:B------:R-:W3:Y:S01]  /*1b910*/  @P0 LDG.E.128 R40, desc[UR36][R22.64] ;  /* 0x0000002416280981 */ /* 0x000ee2000c1e1d00 */
        /* <DEDUP_REMOVED lines=9> */
[----:B---3--:R-:W-:Y:S02]  /*1b9b0*/  @P0 FMUL.FTZ R32, R32, R40 ;  /* 0x0000002820200220 */ /* 0x008fe40000410000 */
[----:B------:R-:W-:Y:S02]  /*1b9c0*/  @P1 FMUL.FTZ R33, R33, R41 ;  /* 0x0000002921211220 */ /* 0x000fe40000410000 */
[----:B------:R-:W-:Y:S02]  /*1b9d0*/  @P2 FMUL.FTZ R34, R34, R42 ;  /* 0x0000002a22222220 */ /* 0x000fe40000410000 */
[----:B------:R-:W-:-:S05]  /*1b9e0*/  @P3 FMUL.FTZ R35, R35, R43 ;  /* 0x0000002b23233220 */ /* 0x000fca0000410000 */
[----:B------:R1:W-:Y:S02]  /*1b9f0*/  STG.E.128 desc[UR36][R20.64], R32 ;  /* 0x0000002014007986 */ /* 0x0003e4000c101d24 */
.L_x_2187:
[----:B------:R-:W-:Y:S05]  /*1ba00*/  BSYNC.RECONVERGENT B2 ;  /* 0x0000000000027941 */ /* 0x000fea0003800200 */
.L_x_2186:
[----:B------:R-:W0:Y:S04]  /*1ba10*/  LDG.E R24, desc[UR36][R24.64+0x8] ;  /* 0x0000082418187981 */ /* 0x000e28000c1e1900 */
[----:B------:R-:W2:Y:S01]  /*1ba20*/  LDS R37, [R29+-0x8] ;  /* 0xfffff8001d257984 */ /* 0x000ea20000000800 */
[----:B------:R-:W-:Y:S02]  /*1ba30*/  IMAD.U32 R44, RZ, RZ, UR15 ;  /* 0x0000000fff2c7e24 */ /* 0x000fe4000f8e00ff */
[----:B01----:R-:W-:-:S04]  /*1ba40*/  IMAD R20, R28, R24, R31 ;  /* 0x000000181c147224 */ /* 0x003fc800078e021f */
[----:B------:R-:W-:-:S04]  /*1ba50*/  VIADD R21, R20, 0x180 ;  /* 0x0000018014157836 */ /* 0x000fc80000000000 */
[----:B------:R-:W-:-:S05]  /*1ba60*/  IMAD.WIDE R20, R21, 0x4, R14 ;  /* 0x0000000415147825 */ /* 0x000fca00078e020e */
[----:B------:R0:W5:Y:S01]  /*1ba70*/  LDG.E.128 R40, desc[UR36][R20.64] ;  /* 0x0000002414287981 */ /* 0x000162000c1e1d00 */
[----:B------:R-:W-:Y:S01]  /*1ba80*/  ISETP.NE.AND P0, PT, R44, RZ, PT ;  /* 0x000000ff2c00720c */ /* 0x000fe20003f05270 */
[C---:B--2--5:R-:W-:Y:S01]  /*1ba90*/  FFMA.FTZ R30, R37.reuse, R33, R9 ;  /* 0x00000021251e7223 */ /* 0x064fe20000010009 */
[C---:B------:R-:W-:Y:S01]  /*1baa0*/  FFMA.FTZ R32, R37.reuse, R32, R8 ;  /* 0x0000002025207223 */ /* 0x040fe20000010008 */
[C---:B------:R-:W-:Y:S01]  /*1bab0*/  FFMA.FTZ R33, R37.reuse, R34, R10 ;  /* 0x0000002225217223 */ /* 0x040fe2000001000a */
[----:B------:R-:W-:-:S09]  /*1bac0*/  FFMA.FTZ R24, R37, R35, R11 ;  /* 0x0000002325187223 */ /* 0x000fd2000001000b */
[----:B0-----:R-:W-:Y:S05]  /*1bad0*/  @P0 BRA `(.L_x_2188) ;  /* 0x00000000004c0947 */ /* 0x001fea0003800000 */
[----:B------:R-:W-:Y:S01]  /*1bae0*/  UISETP.NE.AND UP0, UPT, UR42, URZ, UPT ;  /* 0x000000ff2a00728c */ /* 0x000fe2000bf05270 */
[----:B------:R-:W0:Y:S05]  /*1baf0*/  LDS.128 R36, [R18] ;  /* 0x0000000012247984 */ /* 0x000e2a0000000c00 */
[----:B------:R-:W-:-:S13]  /*1bb00*/  PLOP3.LUT P1, PT, PT, PT, UP0, 0x80, 0x8 ;  /* 0x000000000008781c */ /* 0x000fda0003f2f008 */
[----:B------:R-:W2:Y:S01]  /*1bb10*/  @P1 LDG.E.128 R8, desc[UR36][R22.64] ;  /* 0x0000002416081981 */ /* 0x000ea2000c1e1d00 */
[----:B------:R-:W-:Y:S01]  /*1bb20*/  PLOP3.LUT P1, PT, PT, PT, UP0, 0x80, 0x8 ;  /* 0x000000000008781c */ /* 0x000fe20003f2f008 */
[----:B------:R-:W-:Y:S01]  /*1bb30*/  VIADD R21, R31, 0x180 ;  /* 0x000001801f157836 */ /* 0x000fe20000000000 */
[----:B------:R-:W-:Y:S02]  /*1bb40*/  PLOP3.LUT P2, PT, PT, PT, UP0, 0x80, 0x8 ;  /* 0x000000000008781c */ /* 0x000fe40003f4f008 */
[----:B------:R-:W-:Y:S02]  /*1bb50*/  PLOP3.LUT P3, PT, PT, PT, UP0, 0x80, 0x8 ;  /* 0x000000000008781c */ /* 0x000fe40003f6f008 */
[----:B------:R-:W-:Y:S01]  /*1bb60*/  PLOP3.LUT P4, PT, PT, PT, UP0, 0x80, 0x8 ;  /* 0x000000000008781c */ /* 0x000fe20003f8f008 */
[----:B0-----:R-:W-:Y:S01]  /*1bb70*/  FADD.FTZ R40, R36, R40 ;  /* 0x0000002824287221 */ /* 0x001fe20000010000 */
        /* <DEDUP_REMOVED lines=9> */
.L_x_2188:
        /* <DEDUP_REMOVED lines=10> */
.L_x_2182:
[----:B0---4-:R-:W-:Y:S05]  /*1bcb0*/  BSYNC.RECONVERGENT B1 ;  /* 0x0000000000017941 */ /* 0x011fea0003800200 */
.L_x_2181:
[----:B------:R-:W-:Y:S01]  /*1bcc0*/  ISETP.GE.AND P0, PT, R26, UR44, PT ;  /* 0x0000002c1a007c0c */ /* 0x000fe2000bf06270 */
[----:B------:R-:W-:-:S12]  /*1bcd0*/  BSSY.RECONVERGENT B1, `(.L_x_2190) ;  /* 0x00000df000017945 */ /* 0x000fd80003800200 */
[----:B------:R-:W-:Y:S05]  /*1bce0*/  @P0 BRA `(.L_x_2191) ;  /* 0x0000000c00740947 */ /* 0x000fea0003800000 */
[----:B------:R-:W0:Y:S01]  /*1bcf0*/  LDCU UR5, c[0x0][0x3f8] ;  /* 0x00007f00ff0577ac */ /* 0x000e220008000800 */
[----:B------:R-:W-:Y:S01]  /*1bd00*/  VIADD R32, R26, 0x2 ;  /* 0x000000021a207836 */ /* 0x000fe20000000000 */
[----:B------:R-:W1:Y:S01]  /*1bd10*/  LDC R23, c[0x0][0x3f4] ;  /* 0x0000fd00ff177b82 */ /* 0x000e620000000800 */
[----:B------:R-:W-:Y:S01]  /*1bd20*/  BSSY.RECONVERGENT B2, `(.L_x_2192) ;  /* 0x000004d000027945 */ /* 0x000fe20003800200 */
[----:B------:R-:W-:Y:S01]  /*1bd30*/  ULOP3.LUT UR9, URZ, UR13, URZ, 0x33, !UPT ;  /* 0x0000000dff097292 */ /* 0x000fe2000f8e33ff */
[----:B------:R-:W-:Y:S01]  /*1bd40*/  IMAD.MOV.U32 R19, RZ, RZ, R26 ;  /* 0x000000ffff137224 */ /* 0x000fe200078e001a */
[----:B------:R-:W-:-:S04]  /*1bd50*/  VIMNMX R0, PT, PT, R32, UR44, !PT ;  /* 0x0000002c20007c48 */ /* 0x000fc8000ffe0100 */
        /* <DEDUP_REMOVED lines=8> */
[----:B------:R-:W-:Y:S06]  /*1bde0*/  @P0 BRA `(.L_x_2193) ;  /* 0x0000000400000947 */ /* 0x000fec0003800000 */
[----:B------:R-:W-:Y:S01]  /*1bdf0*/  ISETP.GE.AND P0, PT, R26, R23, PT ;  /* 0x000000171a00720c */ /* 0x000fe20003f06270 */
[----:B------:R-:W-:-:S12]  /*1be00*/  IMAD.MOV.U32 R19, RZ, RZ, R32 ;  /* 0x000000ffff137224 */ /* 0x000fd800078e0020 */
[----:B------:R-:W-:Y:S05]  /*1be10*/  @!P0 BRA `(.L_x_2193) ;  /* 0x0000000000f48947 */ /* 0x000fea0003800000 */
[----:B------:R-:W-:Y:S01]  /*1be20*/  IABS R22, R23 ;  /* 0x0000001700167213 */ /* 0x000fe20000000000 */
[----:B------:R-:W-:Y:S01]  /*1be30*/  IMAD.MOV.U32 R20, RZ, RZ, RZ ;  /* 0x000000ffff147224 */ /* 0x000fe200078e00ff */
[----:B------:R-:W-:Y:S01]  /*1be40*/  IABS R29, R26 ;  /* 0x0000001a001d7213 */ /* 0x000fe20000000000 */
[----:B------:R-:W0:Y:S01]  /*1be50*/  LDCU.64 UR8, c[0x0][0x3c8] ;  /* 0x00007900ff0877ac */ /* 0x000e220008000a00 */
[----:B------:R-:W1:Y:S01]  /*1be60*/  I2F.RP R28, R22 ;  /* 0x00000016001c7306 */ /* 0x000e620000209400 */
[----:B------:R-:W-:Y:S01]  /*1be70*/  ISETP.GE.AND P1, PT, R26, RZ, PT ;  /* 0x000000ff1a00720c */ /* 0x000fe20003f26270 */
[----:B------:R-:W3:Y:S01]  /*1be80*/  LDS R27, [R27] ;  /* 0x000000001b1b7984 */ /* 0x000ee20000000800 */
[----:B------:R-:W-:-:S05]  /*1be90*/  ISETP.NE.AND P2, PT, R23, RZ, PT ;  /* 0x000000ff1700720c */ /* 0x000fca0003f45270 */
[----:B-1----:R-:W1:Y:S02]  /*1bea0*/  MUFU.RCP R28, R28 ;  /* 0x0000001c001c7308 */ /* 0x002e640000001000 */
[----:B-1----:R-:W-:-:S06]  /*1beb0*/  VIADD R21, R28, 0xffffffe ;  /* 0x0ffffffe1c157836 */ /* 0x002fcc0000000000 */
[----:B------:R-:W1:Y:S02]  /*1bec0*/  F2I.FTZ.U32.TRUNC.NTZ R21, R21 ;  /* 0x0000001500157305 */ /* 0x000e64000021f000 */
[----:B-1----:R-:W-:-:S04]  /*1bed0*/  IMAD.MOV R19, RZ, RZ, -R21 ;  /* 0x000000ffff137224 */ /* 0x002fc800078e0a15 */
[----:B------:R-:W-:-:S04]  /*1bee0*/  IMAD R19, R19, R22, RZ ;  /* 0x0000001613137224 */ /* 0x000fc800078e02ff */
        /* <DEDUP_REMOVED lines=8> */
[----:B------:R-:W-:-:S04]  /*1bf70*/  @!P0 IMAD.IADD R19, R19, 0x1, -R22 ;  /* 0x0000000113138824 */ /* 0x000fc800078e0a16 */
[----:B------:R-:W-:Y:S01]  /*1bf80*/  @!P1 IMAD.MOV R19, RZ, RZ, -R19 ;  /* 0x000000ffff139224 */ /* 0x000fe200078e0a13 */
[----:B------:R-:W-:-:S04]  /*1bf90*/  @!P2 LOP3.LUT R19, RZ, R23, RZ, 0x33, !PT ;  /* 0x00000017ff13a212 */ /* 0x000fc800078e33ff */
[----:B------:R-:W-:-:S05]  /*1bfa0*/  IADD3 R20, P0, PT, R3, R19, RZ ;  /* 0x0000001303147210 */ /* 0x000fca0007f1e0ff */
[----:B------:R-:W-:Y:S01]  /*1bfb0*/  IMAD.X R21, RZ, RZ, R2, P0 ;  /* 0x000000ffff157224 */ /* 0x000fe200000e0602 */
[----:B0-----:R-:W-:-:S04]  /*1bfc0*/  LEA R22, P0, R20, UR8, 0x2 ;  /* 0x0000000814167c11 */ /* 0x001fc8000f8010ff */
[----:B------:R-:W-:-:S05]  /*1bfd0*/  LEA.HI.X R23, R20, UR9, R21, 0x2, P0 ;  /* 0x0000000914177c11 */ /* 0x000fca00080f1415 */
[----:B------:R-:W4:Y:S01]  /*1bfe0*/  LDG.E R22, desc[UR36][R22.64] ;  /* 0x0000002416167981 */ /* 0x000f22000c1e1900 */
[----:B------:R-:W-:Y:S01]  /*1bff0*/  ISETP.NE.AND P0, PT, R44, RZ, PT ;  /* 0x000000ff2c00720c */ /* 0x000fe20003f05270 */
[----:B----4-:R-:W-:-:S04]  /*1c000*/  IMAD R19, R36, R22, R19 ;  /* 0x0000001624137224 */ /* 0x010fc800078e0213 */
[----:B------:R-:W-:-:S04]  /*1c010*/  IMAD R19, R19, 0xc0, RZ ;  /* 0x000000c013137824 */ /* 0x000fc800078e02ff */
[----:B------:R-:W-:-:S05]  /*1c020*/  IMAD.WIDE R20, R19, 0x4, R14 ;  /* 0x0000000413147825 */ /* 0x000fca00078e020e */
[----:B--2---:R0:W5:Y:S01]  /*1c030*/  LDG.E.128 R28, desc[UR36][R20.64] ;  /* 0x00000024141c7981 */ /* 0x004162000c1e1d00 */
[----:B------:R-:W-:Y:S04]  /*1c040*/  BSSY.RECONVERGENT B3, `(.L_x_2194) ;  /* 0x0000015000037945 */ /* 0x000fe80003800200 */
[----:B---3--:R-:W-:Y:S05]  /*1c050*/  @P0 BRA `(.L_x_2195) ;  /* 0x00000000004c0947 */ /* 0x008fea0003800000 */
[----:B------:R-:W-:Y:S01]  /*1c060*/  UISETP.NE.AND UP0, UPT, UR42, URZ, UPT ;  /* 0x000000ff2a00728c */ /* 0x000fe2000bf05270 */
[----:B------:R-:W1:Y:S05]  /*1c070*/  LDS.128 R40, [R18] ;  /* 0x0000000012287984 */ /* 0x000e6a0000000c00 */
[----:B------:R-:W-:-:S13]  /*1c080*/  PLOP3.LUT P0, PT, PT, PT, UP0, 0x80, 0x8 ;  /* 0x000000000008781c */ /* 0x000fda0003f0f008 */
[----:B0-----:R-:W2:Y:S01]  /*1c090*/  @P0 LDG.E.128 R20, desc[UR36][R24.64] ;  /* 0x0000002418140981 */ /* 0x001ea2000c1e1d00 */
[----:B------:R-:W-:Y:S01]  /*1c0a0*/  PLOP3.LUT P0, PT, PT, PT, UP0, 0x80, 0x8 ;  /* 0x000000000008781c */ /* 0x000fe20003f0f008 */
[----:B------:R-:W-:Y:S01]  /*1c0b0*/  IMAD R19, R26, 0xc0, RZ ;  /* 0x000000c01a137824 */ /* 0x000fe200078e02ff */
        /* <DEDUP_REMOVED lines=13> */
.L_x_2195:
[----:B------:R-:W-:Y:S05]  /*1c190*/  BSYNC.RECONVERGENT B3 ;  /* 0x0000000000037941 */ /* 0x000fea0003800200 */
.L_x_2194:
[C---:B-----5:R-:W-:Y:S01]  /*1c1a0*/  FFMA.FTZ R8, R27.reuse, R28, R8 ;  /* 0x0000001c1b087223 */ /* 0x060fe20000010008 */
[C---:B------:R-:W-:Y:S01]  /*1c1b0*/  FFMA.FTZ R9, R27.reuse, R29, R9 ;  /* 0x0000001d1b097223 */ /* 0x040fe20000010009 */
[C---:B------:R-:W-:Y:S01]  /*1c1c0*/  FFMA.FTZ R10, R27.reuse, R30, R10 ;  /* 0x0000001e1b0a7223 */ /* 0x040fe2000001000a */
[----:B------:R-:W-:Y:S01]  /*1c1d0*/  FFMA.FTZ R11, R27, R31, R11 ;  /* 0x0000001f1b0b7223 */ /* 0x000fe2000001000b */
[----:B------:R-:W-:-:S07]  /*1c1e0*/  IMAD.MOV.U32 R19, RZ, RZ, R32 ;  /* 0x000000ffff137224 */ /* 0x000fce00078e0020 */
.L_x_2193:
[----:B------:R-:W-:Y:S05]  /*1c1f0*/  BSYNC.RECONVERGENT B2 ;  /* 0x0000000000027941 */ /* 0x000fea0003800200 */
.L_x_2192:
[----:B------:R-:W-:-:S13]  /*1c200*/  ISETP.GE.U32.AND P0, PT, R0, 0x2, PT ;  /* 0x000000020000780c */ /* 0x000fda0003f06070 */
[----:B------:R-:W-:Y:S05]  /*1c210*/  @!P0 BRA `(.L_x_2191) ;  /* 0x0000000800288947 */ /* 0x000fea0003800000 */
[----:B------:R-:W-:Y:S01]  /*1c220*/  USHF.L.U32 UR5, UR13, 0x2, URZ ;  /* 0x000000020d057899 */ /* 0x000fe200080006ff */
[----:B------:R-:W-:-:S05]  /*1c230*/  VIADD R26, R19, 0x2 ;  /* 0x00000002131a7836 */ /* 0x000fca0000000000 */
[C---:B------:R-:W-:Y:S01]  /*1c240*/  LEA R0, R19.reuse, -UR5, 0x2 ;  /* 0x8000000513007c11 */ /* 0x040fe2000f8e10ff */
[----:B------:R-:W-:-:S03]  /*1c250*/  IMAD R19, R19, 0xc0, RZ ;  /* 0x000000c013137824 */ /* 0x000fc600078e02ff */
[----:B------:R-:W-:-:S07]  /*1c260*/  IADD3 R0, PT, PT, R0, 0x8, R45 ;  /* 0x0000000800007810 */ /* 0x000fce0007ffe02d */
.L_x_2202:
[----:B------:R-:W3:Y:S01]  /*1c270*/  LDC R37, c[0x0][0x3f4] ;  /* 0x0000fd00ff257b82 */ /* 0x000ee20000000800 */
[----:B------:R-:W-:Y:S01]  /*1c280*/  VIADD R22, R26, 0xfffffffe ;  /* 0xfffffffe1a167836 */ /* 0x000fe20000000000 */
[----:B------:R-:W-:Y:S04]  /*1c290*/  BSSY.RECONVERGENT B2, `(.L_x_2196) ;  /* 0x000003d000027945 */ /* 0x000fe80003800200 */
[----:B---3--:R-:W-:-:S13]  /*1c2a0*/  ISETP.GE.AND P0, PT, R22, R37, PT ;  /* 0x000000251600720c */ /* 0x008fda0003f06270 */
[----:B------:R-:W-:Y:S05]  /*1c2b0*/  @!P0 BRA `(.L_x_2197) ;  /* 0x0000000000e88947 */ /* 0x000fea0003800000 */
[----:B------:R-:W-:Y:S01]  /*1c2c0*/  IABS R23, R37 ;  /* 0x0000002500177213 */ /* 0x000fe20000000000 */
[----:B------:R-:W3:Y:S01]  /*1c2d0*/  LDCU.64 UR8, c[0x0][0x3c8] ;  /* 0x00007900ff0877ac */ /* 0x000ee20008000a00 */
[----:B-12---:R-:W-:Y:S02]  /*1c2e0*/  IABS R30, R22 ;  /* 0x00000016001e7213 */ /* 0x006fe40000000000 */
[----:B------:R-:W1:Y:S01]  /*1c2f0*/  I2F.RP R27, R23 ;  /* 0x00000017001b7306 */ /* 0x000e620000209400 */
[----:B------:R-:W-:Y:S01]  /*1c300*/  ISETP.GE.AND P1, PT, R22, RZ, PT ;  /* 0x000000ff1600720c */ /* 0x000fe20003f26270 */
[----:B------:R-:W2:Y:S01]  /*1c310*/  LDCU UR5, c[0x0][0x40c] ;  /* 0x00008180ff0577ac */ /* 0x000ea20008000800 */
[----:B------:R-:W-:-:S05]  /*1c320*/  ISETP.NE.AND P2, PT, R37, RZ, PT ;  /* 0x000000ff2500720c */ /* 0x000fca0003f45270 */
[----:B-1----:R-:W1:Y:S02]  /*1c330*/  MUFU.RCP R27, R27 ;  /* 0x0000001b001b7308 */ /* 0x002e640000001000 */
[----:B-1----:R-:W-:Y:S02]  /*1c340*/  VIADD R28, R27, 0xffffffe ;  /* 0x0ffffffe1b1c7836 */ /* 0x002fe40000000000 */
[----:B------:R1:W4:Y:S04]  /*1c350*/  LDS R27, [R0+-0x8] ;  /* 0xfffff800001b7984 */ /* 0x0003280000000800 */
[----:B0-----:R-:W0:Y:S02]  /*1c360*/  F2I.FTZ.U32.TRUNC.NTZ R21, R28 ;  /* 0x0000001c00157305 */ /* 0x001e24000021f000 */
[----:B0-----:R-:W-:-:S04]  /*1c370*/  IMAD.MOV R20, RZ, RZ, -R21 ;  /* 0x000000ffff147224 */ /* 0x001fc800078e0a15 */
[----:B------:R-:W-:Y:S02]  /*1c380*/  IMAD R29, R20, R23, RZ ;  /* 0x00000017141d7224 */ /* 0x000fe400078e02ff */
[----:B------:R-:W-:-:S04]  /*1c390*/  IMAD.MOV.U32 R20, RZ, RZ, RZ ;  /* 0x000000ffff147224 */ /* 0x000fc800078e00ff */
        /* <DEDUP_REMOVED lines=13> */
[----:B---3--:R-:W-:-:S04]  /*1c470*/  LEA R22, P0, R21, UR8, 0x2 ;  /* 0x0000000815167c11 */ /* 0x008fc8000f8010ff */
[----:B------:R-:W-:-:S06]  /*1c480*/  LEA.HI.X R23, R21, UR9, R28, 0x2, P0 ;  /* 0x0000000915177c11 */ /* 0x000fcc00080f141c */
[----:B------:R-:W3:Y:S01]  /*1c490*/  LDG.E R23, desc[UR36][R22.64] ;  /* 0x0000002416177981 */ /* 0x000ee2000c1e1900 */
[----:B--2---:R-:W-:Y:S01]  /*1c4a0*/  UISETP.NE.AND UP0, UPT, UR5, URZ, UPT ;  /* 0x000000ff0500728c */ /* 0x004fe2000bf05270 */
[----:B---3--:R-:W-:-:S04]  /*1c4b0*/  IMAD R20, R36, R23, R20 ;  /* 0x0000001724147224 */ /* 0x008fc800078e0214 */
[----:B------:R-:W-:-:S04]  /*1c4c0*/  IMAD R21, R20, 0xc0, RZ ;  /* 0x000000c014157824 */ /* 0x000fc800078e02ff */
[----:B------:R-:W-:-:S05]  /*1c4d0*/  IMAD.WIDE R20, R21, 0x4, R14 ;  /* 0x0000000415147825 */ /* 0x000fca00078e020e */
[----:B------:R1:W5:Y:S01]  /*1c4e0*/  LDG.E.128 R28, desc[UR36][R20.64] ;  /* 0x00000024141c7981 */ /* 0x000362000c1e1d00 */
[----:B----4-:R-:W-:Y:S05]  /*1c4f0*/  BRA.U UP0, `(.L_x_2198) ;  /* 0x0000000100487547 */ /* 0x010fea000b800000 */
[----:B------:R-:W-:Y:S01]  /*1c500*/  UISETP.NE.AND UP0, UPT, UR42, URZ, UPT ;  /* 0x000000ff2a00728c */ /* 0x000fe2000bf05270 */
[----:B-1----:R-:W0:Y:S05]  /*1c510*/  LDS.128 R20, [R18] ;  /* 0x0000000012147984 */ /* 0x002e2a0000000c00 */
[----:B------:R-:W-:-:S13]  /*1c520*/  PLOP3.LUT P0, PT, PT, PT, UP0, 0x80, 0x8 ;  /* 0x000000000008781c */ /* 0x000fda0003f0f008 */
[----:B------:R-:W2:Y:S01]  /*1c530*/  @P0 LDG.E.128 R32, desc[UR36][R24.64] ;  /* 0x0000002418200981 */ /* 0x000ea2000c1e1d00 */
[----:B------:R-:W-:Y:S02]  /*1c540*/  PLOP3.LUT P0, PT, PT, PT, UP0, 0x80, 0x8 ;  /* 0x000000000008781c */ /* 0x000fe40003f0f008 */
[----:B------:R-:W-:Y:S02]  /*1c550*/  PLOP3.LUT P1, PT, PT, PT, UP0, 0x80, 0x8 ;  /* 0x000000000008781c */ /* 0x000fe40003f2f008 */
[----:B------:R-:W-:Y:S02]  /*1c560*/  PLOP3.LUT P2, PT, PT, PT, UP0, 0x80, 0x8 ;  /* 0x000000000008781c */ /* 0x000fe40003f4f008 */
[----:B------:R-:W-:Y:S01]  /*1c570*/  PLOP3.LUT P3, PT, PT, PT, UP0, 0x80, 0x8 ;  /* 0x000000000008781c */ /* 0x000fe20003f6f008 */
[----:B0----5:R-:W-:Y:S01]  /*1c580*/  FADD.FTZ R28, R28, R20 ;  /* 0x000000141c1c7221 */ /* 0x021fe20000010000 */
        /* <DEDUP_REMOVED lines=9> */
.L_x_2198:
[C---:B-----5:R-:W-:Y:S01]  /*1c620*/  FFMA.FTZ R8, R27.reuse, R28, R8 ;  /* 0x0000001c1b087223 */ /* 0x060fe20000010008 */
[C---:B------:R-:W-:Y:S01]  /*1c630*/  FFMA.FTZ R9, R27.reuse, R29, R9 ;  /* 0x0000001d1b097223 */ /* 0x040fe20000010009 */
[C---:B------:R-:W-:Y:S01]  /*1c640*/  FFMA.FTZ R10, R27.reuse, R30, R10 ;  /* 0x0000001e1b0a7223 */ /* 0x040fe2000001000a */
[----:B------:R-:W-:-:S07]  /*1c650*/  FFMA.FTZ R11, R27, R31, R11 ;  /* 0x0000001f1b0b7223 */ /* 0x000fce000001000b */
.L_x_2197:
[----:B------:R-:W-:Y:S05]  /*1c660*/  BSYNC.RECONVERGENT B2 ;  /* 0x0000000000027941 */ /* 0x000fea0003800200 */
.L_x_2196:
[----:B------:R-:W-:Y:S01]  /*1c670*/  ISETP.GE.AND P0, PT, R26, R37, PT ;  /* 0x000000251a00720c */ /* 0x000fe20003f06270 */
[----:B------:R-:W-:-:S12]  /*1c680*/  BSSY.RECONVERGENT B2, `(.L_x_2199) ;  /* 0x000003d000027945 */ /* 0x000fd80003800200 */
[----:B------:R-:W-:Y:S05]  /*1c690*/  @!P0 BRA `(.L_x_2200) ;  /* 0x0000000000ec8947 */ /* 0x000fea0003800000 */
[----:B------:R-:W-:Y:S01]  /*1c6a0*/  IABS R23, R37 ;  /* 0x0000002500177213 */ /* 0x000fe20000000000 */
[----:B------:R-:W3:Y:S01]  /*1c6b0*/  LDCU.64 UR8, c[0x0][0x3c8] ;  /* 0x00007900ff0877ac */ /* 0x000ee20008000a00 */
[----:B01----:R-:W-:Y:S01]  /*1c6c0*/  IABS R28, R26 ;  /* 0x0000001a001c7213 */ /* 0x003fe20000000000 */
[----:B------:R0:W1:Y:S01]  /*1c6d0*/  LDS R33, [R0] ;  /* 0x0000000000217984 */ /* 0x0000620000000800 */
[----:B------:R-:W4:Y:S01]  /*1c6e0*/  I2F.RP R22, R23 ;  /* 0x0000001700167306 */ /* 0x000f220000209400 */
[----:B------:R-:W-:Y:S01]  /*1c6f0*/  ISETP.GE.AND P1, PT, R26, RZ, PT ;  /* 0x000000ff1a00720c */ /* 0x000fe20003f26270 */
[----:B------:R-:W2:Y:S01]  /*1c700*/  LDCU UR5, c[0x0][0x40c] ;  /* 0x00008180ff0577ac */ /* 0x000ea20008000800 */
[----:B------:R-:W-:-:S05]  /*1c710*/  ISETP.NE.AND P2, PT, R37, RZ, PT ;  /* 0x000000ff2500720c */ /* 0x000fca0003f45270 */
[----:B----4-:R-:W4:Y:S02]  /*1c720*/  MUFU.RCP R22, R22 ;  /* 0x0000001600167308 */ /* 0x010f240000001000 */
[----:B----4-:R-:W-:-:S06]  /*1c730*/  VIADD R27, R22, 0xffffffe ;  /* 0x0ffffffe161b7836 */ /* 0x010fcc0000000000 */
[----:B------:R-:W4:Y:S02]  /*1c740*/  F2I.FTZ.U32.TRUNC.NTZ R21, R27 ;  /* 0x0000001b00157305 */ /* 0x000f24000021f000 */
[----:B----4-:R-:W-:-:S04]  /*1c750*/  IMAD.MOV R20, RZ, RZ, -R21 ;  /* 0x000000ffff147224 */ /* 0x010fc800078e0a15 */
        /* <DEDUP_REMOVED lines=23> */
[----:B-1----:R-:W-:Y:S05]  /*1c8d0*/  BRA.U UP0, `(.L_x_2201) ;  /* 0x00000001004c7547 */ /* 0x002fea000b800000 */
[----:B------:R-:W-:Y:S01]  /*1c8e0*/  UISETP.NE.AND UP0, UPT, UR42, URZ, UPT ;  /* 0x000000ff2a00728c */ /* 0x000fe2000bf05270 */
[----:B------:R-:W1:Y:S05]  /*1c8f0*/  LDS.128 R40, [R18] ;  /* 0x0000000012287984 */ /* 0x000e6a0000000c00 */
[----:B------:R-:W-:-:S13]  /*1c900*/  PLOP3.LUT P0, PT, PT, PT, UP0, 0x80, 0x8 ;  /* 0x000000000008781c */ /* 0x000fda0003f0f008 */
[----:B0-----:R-:W2:Y:S01]  /*1c910*/  @P0 LDG.E.128 R20, desc[UR36][R24.64] ;  /* 0x0000002418140981 */ /* 0x001ea2000c1e1d00 */
[----:B------:R-:W-:Y:S01]  /*1c920*/  PLOP3.LUT P0, PT, PT, PT, UP0, 0x80, 0x8 ;  /* 0x000000000008781c */ /* 0x000fe20003f0f008 */
[----:B------:R-:W-:Y:S01]  /*1c930*/  VIADD R27, R19, 0x180 ;  /* 0x00000180131b7836 */ /* 0x000fe20000000000 */
        /* <DEDUP_REMOVED lines=13> */
.L_x_2201:
[C---:B-----5:R-:W-:Y:S01]  /*1ca10*/  FFMA.FTZ R8, R33.reuse, R28, R8 ;  /* 0x0000001c21087223 */ /* 0x060fe20000010008 */
[C---:B------:R-:W-:Y:S01]  /*1ca20*/  FFMA.FTZ R9, R33.reuse, R29, R9 ;  /* 0x0000001d21097223 */ /* 0x040fe20000010009 */
[C---:B------:R-:W-:Y:S01]  /*1ca30*/  FFMA.FTZ R10, R33.reuse, R30, R10 ;  /* 0x0000001e210a7223 */ /* 0x040fe2000001000a */
[----:B------:R-:W-:-:S07]  /*1ca40*/  FFMA.FTZ R11, R33, R31, R11 ;  /* 0x0000001f210b7223 */ /* 0x000fce000001000b */
.L_x_2200:
[----:B------:R-:W-:Y:S05]  /*1ca50*/  BSYNC.RECONVERGENT B2 ;  /* 0x0000000000027941 */ /* 0x000fea0003800200 */
.L_x_2199:
[C---:B01----:R-:W-:Y:S02]  /*1ca60*/  VIADD R20, R26.reuse, 0x2 ;  /* 0x000000021a147836 */ /* 0x043fe40000000000 */
[----:B------:R-:W-:Y:S02]  /*1ca70*/  VIADD R26, R26, 0x4 ;  /* 0x000000041a1a7836 */ /* 0x000fe40000000000 */
[----:B------:R-:W-:Y:S01]  /*1ca80*/  VIADD R19, R19, 0x300 ;  /* 0x0000030013137836 */ /* 0x000fe20000000000 */
[----:B------:R-:W-:Y:S01]  /*1ca90*/  ISETP.GE.AND P0, PT, R20, UR44, PT ;  /* 0x0000002c14007c0c */ /* 0x000fe2000bf06270 */
[----:B------:R-:W-:-:S12]  /*1caa0*/  VIADD R0, R0, 0x10 ;  /* 0x0000001000007836 */ /* 0x000fd80000000000 */
[----:B------:R-:W-:Y:S05]  /*1cab0*/  @!P0 BRA `(.L_x_2202) ;  /* 0xfffffff400ec8947 */ /* 0x000fea000383ffff */
.L_x_2191:
[----:B------:R-:W-:Y:S05]  /*1cac0*/  BSYNC.RECONVERGENT B1 ;  /* 0x0000000000017941 */ /* 0x000fea0003800200 */
.L_x_2190:
[----:B------:R-:W-:-:S13]  /*1cad0*/  ISETP.NE.AND P0, PT, R17, UR4, PT ;  /* 0x0000000411007c0c */ /* 0x000fda000bf05270 */
[----:B------:R-:W-:Y:S05]  /*1cae0*/  @P0 BRA `(.L_x_2180) ;  /* 0x0000000000b00947 */ /* 0x000fea0003800000 */
[----:B------:R-:W-:Y:S02]  /*1caf0*/  UMOV UR5, 0xc0 ;  /* 0x000000c000057882 */ /* 0x000fe40000000000 */
[----:B------:R-:W-:-:S06]  /*1cb00*/  UIMAD UR5, UR43, UR5, -0xc0 ;  /* 0xffffff402b0574a4 */ /* 0x000fcc000f8e0205 */
[----:B------:R-:W-:-:S04]  /*1cb10*/  IMAD.U32 R3, RZ, RZ, UR5 ;  /* 0x00000005ff037e24 */ /* 0x000fc8000f8e00ff */
[----:B------:R-:W-:-:S05]  /*1cb20*/  IMAD.WIDE R2, R3, 0x4, R12 ;  /* 0x0000000403027825 */ /* 0x000fca00078e020c */
        /* <DEDUP_REMOVED lines=8> */
[----:B------:R-:W3:Y:S02]  /*1cbb0*/  LDCU UR5, c[0x0][0x40c] ;  /* 0x00008180ff0577ac */ /* 0x000ee40008000800 */
[----:B---3--:R-:W-:-:S09]  /*1cbc0*/  UISETP.NE.AND UP0, UPT, UR5, URZ, UPT ;  /* 0x000000ff0500728c */ /* 0x008fd2000bf05270 */
[----:B0-----:R-:W-:Y:S05]  /*1cbd0*/  BRA.U UP0, `(.L_x_2203) ;  /* 0x0000000100647547 */ /* 0x001fea000b800000 */
[----:B------:R-:W0:Y:S02]  /*1cbe0*/  LDCU.64 UR8, c[0x0][0x460] ;  /* 0x00008c00ff0877ac */ /* 0x000e240008000a00 */
[----:B0-----:R-:W-:-:S04]  /*1cbf0*/  UISETP.NE.U32.AND UP0, UPT, UR8, URZ, UPT ;  /* 0x000000ff0800728c */ /* 0x001fc8000bf05070 */
[----:B------:R-:W-:-:S06]  /*1cc00*/  UISETP.NE.AND.EX UP0, UPT, UR9, URZ, UPT, UP0 ;  /* 0x000000ff0900728c */ /* 0x000fcc000bf05300 */
[----:B------:R-:W-:-:S05]  /*1cc10*/  PLOP3.LUT P0, PT, PT, PT, UP0, 0x80, 0x8 ;  /* 0x000000000008781c */ /* 0x000fca0003f0f008 */
[----:B------:R-:W0:Y:S01]  /*1cc20*/  @UP0 LDCU UR5, c[0x0][0x3f8] ;  /* 0x00007f00ff0507ac */ /* 0x000e220008000800 */
[----:B------:R-:W3:Y:S01]  /*1cc30*/  @UP0 LDCU.64 UR8, c[0x0][0x458] ;  /* 0x00008b00ff0807ac */ /* 0x000ee20008000a00 */
[----:B0-----:R-:W-:Y:S01]  /*1cc40*/  @UP0 UIMAD UR5, UR38, UR5, UR12 ;  /* 0x00000005260502a4 */ /* 0x001fe2000f8e020c */
[----:B---3--:R-:W-:-:S05]  /*1cc50*/  IMAD.U32 R2, RZ, RZ, UR8 ;  /* 0x00000008ff027e24 */ /* 0x008fca000f8e00ff */
[----:B------:R-:W-:Y:S02]  /*1cc60*/  IMAD.U32 R17, RZ, RZ, UR5 ;  /* 0x00000005ff117e24 */ /* 0x000fe4000f8e00ff */
[----:B------:R-:W-:Y:S02]  /*1cc70*/  IMAD.U32 R3, RZ, RZ, UR9 ;  /* 0x00000009ff037e24 */ /* 0x000fe4000f8e00ff */
[----:B------:R-:W-:-:S04]  /*1cc80*/  @P0 IMAD R17, R17, 0xc0, R16 ;  /* 0x000000c011110824 */ /* 0x000fc800078e0210 */
[----:B------:R-:W-:-:S05]  /*1cc90*/  @P0 IMAD.WIDE R2, R17, 0x4, R2 ;  /* 0x0000000411020825 */ /* 0x000fca00078e0202 */
[----:B------:R-:W3:Y:S01]  /*1cca0*/  @P0 LDG.E.128 R24, desc[UR36][R2.64] ;  /* 0x0000002402180981 */ /* 0x000ee2000c1e1d00 */
[----:B------:R-:W-:Y:S01]  /*1ccb0*/  UIMAD UR5, UR40, 0xc0, URZ ;  /* 0x000000c0280578a4 */ /* 0x000fe2000f8e02ff */
[----:B-----5:R-:W-:Y:S01]  /*1ccc0*/  FADD.FTZ R20, R20, R4 ;  /* 0x0000000414147221 */ /* 0x020fe20000010000 */
[----:B------:R-:W-:Y:S01]  /*1ccd0*/  FADD.FTZ R21, R21, R5 ;  /* 0x0000000515157221 */ /* 0x000fe20000010000 */
[----:B------:R-:W-:Y:S01]  /*1cce0*/  FADD.FTZ R22, R22, R6 ;  /* 0x0000000616167221 */ /* 0x000fe20000010000 */
[----:B------:R-:W-:Y:S02]  /*1ccf0*/  FADD.FTZ R23, R23, R7 ;  /* 0x0000000717177221 */ /* 0x000fe40000010000 */
[----:B------:R-:W-:-:S04]  /*1cd00*/  IMAD.U32 R17, RZ, RZ, UR5 ;  /* 0x00000005ff117e24 */ /* 0x000fc8000f8e00ff */
[----:B------:R-:W-:-:S04]  /*1cd10*/  IMAD.WIDE R12, R17, 0x4, R12 ;  /* 0x00000004110c7825 */ /* 0x000fc800078e020c */
[----:B---3--:R-:W-:Y:S01]  /*1cd20*/  @P0 FMUL.FTZ R20, R20, R24 ;  /* 0x0000001814140220 */ /* 0x008fe20000410000 */
[----:B------:R-:W-:Y:S01]  /*1cd30*/  @P0 FMUL.FTZ R21, R21, R25 ;  /* 0x0000001915150220 */ /* 0x000fe20000410000 */
[----:B------:R-:W-:Y:S01]  /*1cd40*/  @P0 FMUL.FTZ R22, R22, R26 ;  /* 0x0000001a16160220 */ /* 0x000fe20000410000 */
[----:B------:R-:W-:-:S05]  /*1cd50*/  @P0 FMUL.FTZ R23, R23, R27 ;  /* 0x0000001b17170220 */ /* 0x000fca0000410000 */
[----:B------:R0:W-:Y:S02]  /*1cd60*/  STG.E.128 desc[UR36][R12.64], R20 ;  /* 0x000000140c007986 */ /* 0x0001e4000c101d24 */
.L_x_2203:
[C---:B-1---5:R-:W-:Y:S01]  /*1cd70*/  FFMA.FTZ R8, R15.reuse, R20, R8 ;  /* 0x000000140f087223 */ /* 0x062fe20000010008 */
[C---:B------:R-:W-:Y:S01]  /*1cd80*/  FFMA.FTZ R9, R15.reuse, R21, R9 ;  /* 0x000000150f097223 */ /* 0x040fe20000010009 */
[C---:B------:R-:W-:Y:S01]  /*1cd90*/  FFMA.FTZ R10, R15.reuse, R22, R10 ;  /* 0x000000160f0a7223 */ /* 0x040fe2000001000a */
[----:B------:R-:W-:-:S07]  /*1cda0*/  FFMA.FTZ R11, R15, R23, R11 ;  /* 0x000000170f0b7223 */ /* 0x000fce000001000b */
.L_x_2180:
[----:B0---4-:R-:W-:Y:S05]  /*1cdb0*/  BSYNC.RECONVERGENT B0 ;  /* 0x0000000000007941 */ /* 0x011fea0003800200 */
.L_x_2179:
[----:B------:R-:W-:Y:S01]  /*1cdc0*/  BAR.SYNC.DEFER_BLOCKING 0x0 ;  /* 0x0000000000007b1d */ /* 0x000fe20000010000 */
[----:B------:R-:W-:-:S13]  /*1cdd0*/  ISETP.GT.U32.AND P0, PT, R16, 0xbf, PT ;  /* 0x000000bf1000780c */ /* 0x000fda0003f04070 */
[----:B------:R-:W-:Y:S05]  /*1cde0*/  @P0 EXIT ;  /* 0x000000000000094d */ /* 0x000fea0003800000 */
[----:B------:R-:W0:Y:S01]  /*1cdf0*/  S2UR UR5, SR_CgaCtaId ;  /* 0x00000000000579c3 */ /* 0x000e220000008800 */
[----:B------:R-:W-:Y:S01]  /*1ce00*/  UMOV UR4, 0x400 ;  /* 0x0000040000047882 */ /* 0x000fe20000000000 */
[C---:B------:R-:W-:Y:S01]  /*1ce10*/  LOP3.LUT R0, R238.reuse, 0x3c0, RZ, 0xc0, !PT ;  /* 0x000003c0ee007812 */ /* 0x040fe200078ec0ff */
[----:B------:R-:W-:Y:S01]  /*1ce20*/  UIADD3 UR4, UPT, UPT, UR4, 0x820, URZ ;  /* 0x0000082004047890 */ /* 0x000fe2000fffe0ff */
[----:B------:R-:W-:Y:S02]  /*1ce30*/  ISETP.GT.U32.AND P1, PT, R238, 0x3f, PT ;  /* 0x0000003fee00780c */ /* 0x000fe40003f24070 */
[----:B------:R-:W-:Y:S01]  /*1ce40*/  ISETP.NE.AND P0, PT, R0, 0x40, PT ;  /* 0x000000400000780c */ /* 0x000fe20003f05270 */
[----:B0-----:R-:W-:-:S06]  /*1ce50*/  ULEA UR4, UR5, UR4, 0x18 ;  /* 0x0000000405047291 */ /* 0x001fcc000f8ec0ff */
[----:B------:R-:W-:-:S06]  /*1ce60*/  LEA R0, R16, UR4, 0x2 ;  /* 0x0000000410007c11 */ /* 0x000fcc000f8e10ff */
[----:B------:R0:W-:Y:S01]  /*1ce70*/  @!P0 STS.128 [R0], R8 ;  /* 0x0000000800008388 */ /* 0x0001e20000000c00 */
[----:B------:R-:W-:Y:S06]  /*1ce80*/  BAR.SYNC.DEFER_BLOCKING 0x0 ;  /* 0x0000000000007b1d */ /* 0x000fec0000010000 */
[----:B------:R0:W3:Y:S02]  /*1ce90*/  @!P1 LDS.128 R4, [R0] ;  /* 0x0000000000049984 */ /* 0x0000e40000000c00 */
[----:B------:R-:W-:Y:S06]  /*1cea0*/  BAR.SYNC.DEFER_BLOCKING 0x0 ;  /* 0x0000000000007b1d */ /* 0x000fec0000010000 */
[----:B------:R-:W-:Y:S05]  /*1ceb0*/  @P1 EXIT ;  /* 0x000000000000194d */ /* 0x000fea0003800000 */
[----:B------:R-:W4:Y:S01]  /*1cec0*/  LDCU UR4, c[0x0][0x478] ;  /* 0x00008f00ff0477ac */ /* 0x000f220008000800 */
[----:B0--3--:R-:W-:Y:S01]  /*1ced0*/  @!P1 FADD.FTZ R8, R8, R4 ;  /* 0x0000000408089221 */ /* 0x009fe20000010000 */
[----:B------:R-:W-:Y:S01]  /*1cee0*/  @!P1 FADD.FTZ R9, R9, R5 ;  /* 0x0000000509099221 */ /* 0x000fe20000010000 */
[----:B------:R-:W-:Y:S01]  /*1cef0*/  @!P1 FADD.FTZ R10, R10, R6 ;  /* 0x000000060a0a9221 */ /* 0x000fe20000010000 */
[----:B------:R-:W-:Y:S01]  /*1cf00*/  @!P1 FADD.FTZ R11, R11, R7 ;  /* 0x000000070b0b9221 */ /* 0x000fe20000010000 */
[----:B----4-:R-:W-:-:S09]  /*1cf10*/  UISETP.NE.AND UP0, UPT, UR4, 0x2, UPT ;  /* 0x000000020400788c */ /* 0x010fd2000bf05270 */
[----:B------:R-:W-:Y:S05]  /*1cf20*/  BRA.U UP0, `(.L_x_2204) ;  /* 0x00000001007c7547 */ /* 0x000fea000b800000 */
[----:B------:R-:W0:Y:S01]  /*1cf30*/  LDC.64 R2, c[0x0][0x470] ;  /* 0x00011c00ff027b82 */ /* 0x000e220000000a00 */
[----:B------:R-:W3:Y:S01]  /*1cf40*/  LDCU.64 UR4, c[0x0][0x380] ;  /* 0x00007000ff0477ac */ /* 0x000ee20008000a00 */
[----:B0-----:R-:W4:Y:S01]  /*1cf50*/  LDG.E R2, desc[UR36][R2.64] ;  /* 0x0000002402027981 */ /* 0x001f22000c1e1900 */
[----:B------:R-:W-:Y:S02]  /*1cf60*/  VIADD R16, R16, UR7 ;  /* 0x0000000710107c36 */ /* 0x000fe40008000000 */
        /* <DEDUP_REMOVED lines=21> */
[----:B---3--:R-:W-:Y:S01]  /*1d0c0*/  IADD3 R2, P0, PT, R16, UR4, RZ ;  /* 0x0000000410027c10 */ /* 0x008fe2000ff1e0ff */
[----:B------:R-:W-:-:S03]  /*1d0d0*/  IMAD R4, R4, 0x100, R3 ;  /* 0x0000010004047824 */ /* 0x000fc600078e0203 */
[----:B------:R-:W-:Y:S01]  /*1d0e0*/  LEA.HI.X.SX32 R3, R16, UR5, 0x1, P0 ;  /* 0x0000000510037c11 */ /* 0x000fe200080f0eff */
[----:B------:R-:W-:-:S05]  /*1d0f0*/  IMAD.IADD R5, R4, 0x1, R5 ;  /* 0x0000000104057824 */ /* 0x000fca00078e0205 */
[----:B------:R-:W-:Y:S01]  /*1d100*/  STG.E desc[UR36][R2.64], R5 ;  /* 0x0000000502007986 */ /* 0x000fe2000c101924 */
[----:B------:R-:W-:Y:S05]  /*1d110*/  EXIT ;  /* 0x000000000000794d */ /* 0x000fea0003800000 */
.L_x_2204:
[----:B------:R-:W0:Y:S01]  /*1d120*/  LDC.64 R2, c[0x0][0x380] ;  /* 0x0000e000ff027b82 */ /* 0x000e220000000a00 */
[----:B------:R-:W-:-:S04]  /*1d130*/  VIADD R5, R16, UR7 ;  /* 0x0000000710057c36 */ /* 0x000fc80008000000 */
[----:B0-----:R-:W-:-:S05]  /*1d140*/  IMAD.WIDE R2, R5, 0x4, R2 ;  /* 0x0000000405027825 */ /* 0x001fca00078e0202 */
[----:B------:R-:W-:Y:S01]  /*1d150*/  STG.E.128 desc[UR36][R2.64], R8 ;  /* 0x0000000802007986 */ /* 0x000fe2000c101d24 */
[----:B------:R-:W-:Y:S05]  /*1d160*/  EXIT ;  /* 0x000000000000794d */ /* 0x000fea0003800000 */
.L_x_2136:
[----:B------:R-:W-:Y:S01]  /*1d170*/  BSSY B0, `(.L_x_2205) ;  /* 0x0000008000007945 */ /* 0x000fe20003800000 */
[----:B------:R-:W-:Y:S02]  /*1d180*/  IMAD.MOV.U32 R13, RZ, RZ, R10 ;  /* 0x000000ffff0d7224 */ /* 0x000fe400078e000a */
[----:B------:R-:W-:Y:S02]  /*1d190*/  IMAD.MOV.U32 R12, RZ, RZ, 0x1 ;  /* 0x00000001ff0c7424 */ /* 0x000fe400078e00ff */
[----:B------:R-:W-:Y:S02]  /*1d1a0*/  IMAD.MOV.U32 R11, RZ, RZ, 0x1f ;  /* 0x0000001fff0b7424 */ /* 0x000fe400078e00ff */
[----:B------:R-:W-:-:S07]  /*1d1b0*/  IMAD.MOV.U32 R15, RZ, RZ, -0x1 ;  /* 0xffffffffff0f7424 */ /* 0x000fce00078e00ff */
[----:B-----5:R-:W-:Y:S05]  /*1d1c0*/  WARPSYNC.COLLECTIVE R15, `(.L_x_2206) ;  /* 0x000000000f087348 */ /* 0x020fea0003c00000 */
[----:B------:R0:W1:Y:S02]  /*1d1d0*/  SHFL.BFLY P6, R14, R13, R12, R11 ;  /* 0x0c00000c0d0e7389 */ /* 0x00006400000c000b */
[----:B01---5:R-:W-:Y:S05]  /*1d1e0*/  ENDCOLLECTIVE ;  /* 0x000000000000791b */ /* 0x023fea0003800000 */
.L_x_2206:
[----:B------:R-:W-:Y:S05]  /*1d1f0*/  BSYNC B0 ;  /* 0x0000000000007941 */ /* 0x000fea0003800000 */
.L_x_2205:
[----:B------:R-:W-:Y:S05]  /*1d200*/  BRA `(.L_x_2207) ;  /* 0xffffffac00587947 */ /* 0x000fea000383ffff */
.L_x_2140:
[----:B------:R-:W-:Y:S01]  /*1d210*/  BSSY B0, `(.L_x_2208) ;  /* 0x0000008000007945 */ /* 0x000fe20003800000 */
[----:B------:R-:W-:Y:S02]  /*1d220*/  IMAD.MOV.U32 R13, RZ, RZ, R251 ;  /* 0x000000ffff0d7224 */ /* 0x000fe400078e00fb */
[----:B------:R-:W-:Y:S02]  /*1d230*/  IMAD.MOV.U32 R12, RZ, RZ, 0x10 ;  /* 0x00000010ff0c7424 */ /* 0x000fe400078e00ff */
[----:B------:R-:W-:Y:S02]  /*1d240*/  IMAD.MOV.U32 R11, RZ, RZ, 0x1f ;  /* 0x0000001fff0b7424 */ /* 0x000fe400078e00ff */
[----:B------:R-:W-:-:S07]  /*1d250*/  IMAD.MOV.U32 R15, RZ, RZ, -0x1 ;  /* 0xffffffffff0f7424 */ /* 0x000fce00078e00ff */
[----:B---3--:R-:W-:Y:S05]  /*1d260*/  WARPSYNC.COLLECTIVE R15, `(.L_x_2209) ;  /* 0x000000000f087348 */ /* 0x008fea0003c00000 */
[----:B------:R0:W1:Y:S02]  /*1d270*/  SHFL.BFLY P6, R14, R13, R12, R11 ;  /* 0x0c00000c0d0e7389 */ /* 0x00006400000c000b */
[----:B01-3--:R-:W-:Y:S05]  /*1d280*/  ENDCOLLECTIVE ;  /* 0x000000000000791b */ /* 0x00bfea0003800000 */
.L_x_2209:
[----:B------:R-:W-:Y:S05]  /*1d290*/  BSYNC B0 ;  /* 0x0000000000007941 */ /* 0x000fea0003800000 */
.L_x_2208:
[----:B------:R-:W-:Y:S01]  /*1d2a0*/  FMNMX.FTZ R13, R14, R251, !PT ;  /* 0x000000fb0e0d7209 */ /* 0x000fe20007810000 */
[----:B------:R-:W-:Y:S02]  /*1d2b0*/  IMAD.MOV.U32 R12, RZ, RZ, 0x8 ;  /* 0x00000008ff0c7424 */ /* 0x000fe400078e00ff */
[----:B------:R-:W-:Y:S02]  /*1d2c0*/  IMAD.MOV.U32 R11, RZ, RZ, 0x1f ;  /* 0x0000001fff0b7424 */ /* 0x000fe400078e00ff */
[----:B------:R-:W-:-:S07]  /*1d2d0*/  IMAD.MOV.U32 R15, RZ, RZ, -0x1 ;  /* 0xffffffffff0f7424 */ /* 0x000fce00078e00ff */
[----:B------:R-:W-:Y:S05]  /*1d2e0*/  WARPSYNC.COLLECTIVE R15, `(.L_x_2210) ;  /* 0x000000000f087348 */ /* 0x000fea0003c00000 */
[----:B------:R0:W1:Y:S02]  /*1d2f0*/  SHFL.BFLY P6, R14, R13, R12, R11 ;  /* 0x0c00000c0d0e7389 */ /* 0x00006400000c000b */
[----:B01----:R-:W-:Y:S05]  /*1d300*/  ENDCOLLECTIVE ;  /* 0x000000000000791b */ /* 0x003fea0003800000 */
.L_x_2210:
[----:B------:R-:W-:Y:S01]  /*1d310*/  IMAD.MOV.U32 R12, RZ, RZ, 0x4 ;  /* 0x00000004ff0c7424 */ /* 0x000fe200078e00ff */
[----:B------:R-:W-:-:S05]  /*1d320*/  FMNMX.FTZ R2, R13, R14, !PT ;  /* 0x0000000e0d027209 */ /* 0x000fca0007810000 */
[----:B------:R-:W-:-:S07]  /*1d330*/  IMAD.MOV.U32 R13, RZ, RZ, R2 ;  /* 0x000000ffff0d7224 */ /* 0x000fce00078e0002 */
[----:B------:R-:W-:Y:S05]  /*1d340*/  WARPSYNC.COLLECTIVE R15, `(.L_x_2211) ;  /* 0x000000000f087348 */ /* 0x000fea0003c00000 */
[----:B------:R0:W1:Y:S02]  /*1d350*/  SHFL.BFLY P6, R14, R13, R12, R11 ;  /* 0x0c00000c0d0e7389 */ /* 0x00006400000c000b */
[----:B01----:R-:W-:Y:S05]  /*1d360*/  ENDCOLLECTIVE ;  /* 0x000000000000791b */ /* 0x003fea0003800000 */
.L_x_2211:
[----:B------:R-:W-:Y:S01]  /*1d370*/  IMAD.MOV.U32 R12, RZ, RZ, 0x2 ;  /* 0x00000002ff0c7424 */ /* 0x000fe200078e00ff */
[----:B------:R-:W-:-:S05]  /*1d380*/  FMNMX.FTZ R3, R2, R14, !PT ;  /* 0x0000000e02037209 */ /* 0x000fca0007810000 */
[----:B------:R-:W-:-:S07]  /*1d390*/  IMAD.MOV.U32 R13, RZ, RZ, R3 ;  /* 0x000000ffff0d7224 */ /* 0x000fce00078e0003 */
[----:B------:R-:W-:Y:S05]  /*1d3a0*/  WARPSYNC.COLLECTIVE R15, `(.L_x_2212) ;  /* 0x000000000f087348 */ /* 0x000fea0003c00000 */
[----:B------:R0:W1:Y:S02]  /*1d3b0*/  SHFL.BFLY P6, R14, R13, R12, R11 ;  /* 0x0c00000c0d0e7389 */ /* 0x00006400000c000b */
[----:B01----:R-:W-:Y:S05]  /*1d3c0*/  ENDCOLLECTIVE ;  /* 0x000000000000791b */ /* 0x003fea0003800000 */
.L_x_2212:
[----:B------:R-:W-:Y:S05]  /*1d3d0*/  BRA `(.L_x_2213) ;  /* 0xffffffac00a47947 */ /* 0x000fea000383ffff */
.L_x_2214:
        /* <DEDUP_REMOVED lines=10> */
.L_x_5596:


//--------------------- .text._ZN4mmha33masked_multihead_attention_kernelIfLi192ELi256ELi4ELi64ELi64ELb1ELb1EEEv26Multihead_attention_paramsIT_XT5_EE --------------------------
	.section	.text._ZN4mmha33masked_multihead_attention_kernelIfLi192ELi256ELi4ELi64ELi64ELb1ELb1EEEv26Multihead_attention_paramsIT_XT5_EE,"ax",@progbits
	.align	128
        .global         _ZN4mmha33masked_multihead_attention_kernelIfLi192ELi256ELi4ELi64ELi64ELb1ELb1EEEv26Multihead_attention_paramsIT_XT5_EE
        .type           _ZN4mmha33masked_multihead_attention_kernelIfLi192ELi256ELi4ELi64ELi64ELb1ELb1EEEv26Multihead_attention_paramsIT_XT5_EE,@function
        .size           _ZN4mmha33masked_multihead_attention_kernelIfLi192ELi256ELi4ELi64ELi64ELb1ELb1EEEv26Multihead_attention_paramsIT_XT5_EE,(.L_x_5597 - _ZN4mmha33masked_multihead_attention_kernelIfLi192ELi256ELi4ELi64ELi64ELb1ELb1EEEv26Multihead_attention_paramsIT_XT5_EE)
        .other          _ZN4mmha33masked_multihead_attention_kernelIfLi192ELi256ELi4ELi64ELi64ELb1ELb1EEEv26Multihead_attention_paramsIT_XT5_EE,@"STO_CUDA_ENTRY STV_DEFAULT"
_ZN4mmha33masked_multihead_attention_kernelIfLi192ELi256ELi4ELi64ELi64ELb1ELb1EEEv26Multihead_attention_paramsIT_XT5_EE:
.text._ZN4mmha33masked_multihead_attention_kernelIfLi192ELi256ELi4ELi64ELi64ELb1ELb1EEEv26Multihead_attention_paramsIT_XT5_EE:
[----:B------:R-:W0:Y:S01]  /*0000*/  LDC R1, c[0x0][0x37c] ;  /* 0x0000df00ff017b82 */ /* 0x000e220000000800 */
[----:B------:R-:W1:Y:S01]  /*0010*/  LDCU.64 UR4, c[0x0][0x490] ;  /* 0x00009200ff0477ac */ /* 0x000e620008000a00 */
[----:B------:R-:W2:Y:S01]  /*0020*/  S2R R25, SR_CTAID.Y ;  /* 0x0000000000197919 */ /* 0x000ea20000002600 */
[----:B------:R-:W3:Y:S01]  /*0030*/  LDCU.64 UR36, c[0x0][0x358] ;  /* 0x00006b00ff2477ac */ /* 0x000ee20008000a00 */
[----:B-1----:R-:W-:-:S04]  /*0040*/  UISETP.NE.U32.AND UP0, UPT, UR4, URZ, UPT ;  /* 0x000000ff0400728c */ /* 0x002fc8000bf05070 */
[----:B------:R-:W-:-:S09]  /*0050*/  UISETP.NE.AND.EX UP0, UPT, UR5, URZ, UPT, UP0 ;  /* 0x000000ff0500728c */ /* 0x000fd2000bf05300 */
[----:B---3--:R-:W-:Y:S05]  /*0060*/  BRA.U !UP0, `(.L_x_2215) ;  /* 0x0000000108147547 */ /* 0x008fea000b800000 */
[----:B--2---:R-:W-:-:S05]  /*0070*/  IADD3 R2, P0, PT, R25, UR4, RZ ;  /* 0x0000000419027c10 */ /* 0x004fca000ff1e0ff */
[----:B------:R-:W-:-:S05]  /*0080*/  IMAD.X R3, RZ, RZ, UR5, P0 ;  /* 0x00000005ff037e24 */ /* 0x000fca00080e06ff */
[----:B------:R-:W2:Y:S02]  /*0090*/  LDG.E.U8 R2, desc[UR36][R2.64] ;  /* 0x0000002402027981 */ /* 0x000ea4000c1e1100 */
[----:B--2---:R-:W-:-:S13]  /*00a0*/  ISETP.NE.AND P0, PT, R2, 0x1, PT ;  /* 0x000000010200780c */ /* 0x004fda0003f05270 */
[----:B------:R-:W-:Y:S05]  /*00b0*/  @!P0 EXIT ;  /* 0x000000000000894d */ /* 0x000fea0003800000 */
.L_x_2215:
[----:B------:R-:W1:Y:S08]  /*00c0*/  LDC R8, c[0x0][0x3f0] ;  /* 0x0000fc00ff087b82 */ /* 0x000e700000000800 */
[----:B------:R-:W3:Y:S08]  /*00d0*/  LDC.64 R10, c[0x0][0x460] ;  /* 0x00011800ff0a7b82 */ /* 0x000ef00000000a00 */
[----:B------:R-:W4:Y:S01]  /*00e0*/  LDC R21, c[0x0][0x40c] ;  /* 0x00010300ff157b82 */ /* 0x000f220000000800 */
[----:B-1----:R-:W-:Y:S01]  /*00f0*/  IABS R5, R8 ;  /* 0x0000000800057213 */ /* 0x002fe20000000000 */
[----:B------:R-:W1:Y:S06]  /*0100*/  S2R R54, SR_TID.X ;  /* 0x0000000000367919 */ /* 0x000e6c0000002100 */
[----:B------:R-:W0:Y:S01]  /*0110*/  LDC R56, c[0x0][0x3f8] ;  /* 0x0000fe00ff387b82 */ /* 0x000e220000000800 */
[----:B------:R-:W2:Y:S01]  /*0120*/  I2F.RP R0, R5 ;  /* 0x0000000500007306 */ /* 0x000ea20000209400 */
[----:B---3--:R-:W-:-:S04]  /*0130*/  ISETP.NE.U32.AND P0, PT, R10, RZ, PT ;  /* 0x000000ff0a00720c */ /* 0x008fc80003f05070 */
[----:B------:R-:W-:-:S04]  /*0140*/  ISETP.NE.AND.EX P0, PT, R11, RZ, PT, P0 ;  /* 0x000000ff0b00720c */ /* 0x000fc80003f05300 */
[----:B----4-:R-:W-:Y:S01]  /*0150*/  ISETP.EQ.AND P3, PT, R21, RZ, P0 ;  /* 0x000000ff1500720c */ /* 0x010fe20000762270 */
[----:B--2---:R-:W2:Y:S01]  /*0160*/  MUFU.RCP R0, R0 ;  /* 0x0000000000007308 */ /* 0x004ea20000001000 */
[----:B------:R-:W0:Y:S01]  /*0170*/  S2R R17, SR_CTAID.X ;  /* 0x0000000000117919 */ /* 0x000e220000002500 */
[----:B------:R-:W-:Y:S01]  /*0180*/  BSSY.RECONVERGENT B0, `(.L_x_2216) ;  /* 0x000003c000007945 */ /* 0x000fe20003800200 */
[----:B------:R-:W-:Y:S01]  /*0190*/  P2R R24, PR, RZ, 0x8 ;  /* 0x00000008ff187803 */ /* 0x000fe20000000000 */
[----:B--2---:R-:W-:-:S04]  /*01a0*/  VIADD R2, R0, 0xffffffe ;  /* 0x0ffffffe00027836 */ /* 0x004fc80000000000 */
[----:B------:R2:W3:Y:S02]  /*01b0*/  F2I.FTZ.U32.TRUNC.NTZ R3, R2 ;  /* 0x0000000200037305 */ /* 0x0004e4000021f000 */
[----:B--2---:R-:W-:Y:S02]  /*01c0*/  IMAD.MOV.U32 R2, RZ, RZ, RZ ;  /* 0x000000ffff027224 */ /* 0x004fe400078e00ff */
[----:B---3--:R-:W-:-:S04]  /*01d0*/  IMAD.MOV R4, RZ, RZ, -R3 ;  /* 0x000000ffff047224 */ /* 0x008fc800078e0a03 */
[----:B------:R-:W-:Y:S01]  /*01e0*/  IMAD R7, R4, R5, RZ ;  /* 0x0000000504077224 */ /* 0x000fe200078e02ff */
[----:B------:R-:W-:-:S03]  /*01f0*/  IABS R4, R25 ;  /* 0x0000001900047213 */ /* 0x000fc60000000000 */
[----:B------:R-:W-:Y:S02]  /*0200*/  IMAD.HI.U32 R3, R3, R7, R2 ;  /* 0x0000000703037227 */ /* 0x000fe400078e0002 */
[----:B------:R-:W2:Y:S04]  /*0210*/  @P3 LDC.64 R6, c[0x0][0x460] ;  /* 0x00011800ff063b82 */ /* 0x000ea80000000a00 */
[----:B------:R-:W-:-:S04]  /*0220*/  IMAD.HI.U32 R3, R3, R4, RZ ;  /* 0x0000000403037227 */ /* 0x000fc800078e00ff */
[----:B------:R-:W-:-:S04]  /*0230*/  IMAD.MOV R0, RZ, RZ, -R3 ;  /* 0x000000ffff007224 */ /* 0x000fc800078e0a03 */
[----:B------:R-:W-:-:S05]  /*0240*/  IMAD R0, R5, R0, R4 ;  /* 0x0000000005007224 */ /* 0x000fca00078e0204 */
[----:B------:R-:W-:-:S13]  /*0250*/  ISETP.GT.U32.AND P1, PT, R5, R0, PT ;  /* 0x000000000500720c */ /* 0x000fda0003f24070 */
[----:B------:R-:W-:Y:S02]  /*0260*/  @!P1 IMAD.IADD R0, R0, 0x1, -R5 ;  /* 0x0000000100009824 */ /* 0x000fe400078e0a05 */
[----:B------:R-:W-:Y:S01]  /*0270*/  @!P1 VIADD R3, R3, 0x1 ;  /* 0x0000000103039836 */ /* 0x000fe20000000000 */
[----:B------:R-:W-:Y:S02]  /*0280*/  ISETP.NE.AND P1, PT, R8, RZ, PT ;  /* 0x000000ff0800720c */ /* 0x000fe40003f25270 */
[----:B------:R-:W-:Y:S02]  /*0290*/  ISETP.GE.U32.AND P0, PT, R0, R5, PT ;  /* 0x000000050000720c */ /* 0x000fe40003f06070 */
[----:B------:R-:W3:Y:S01]  /*02a0*/  LDC.64 R4, c[0x0][0x498] ;  /* 0x00012600ff047b82 */ /* 0x000ee20000000a00 */
[----:B------:R-:W-:-:S04]  /*02b0*/  LOP3.LUT R0, R25, R8, RZ, 0x3c, !PT ;  /* 0x0000000819007212 */ /* 0x000fc800078e3cff */
[----:B------:R-:W-:-:S03]  /*02c0*/  ISETP.GE.AND P2, PT, R0, RZ, PT ;  /* 0x000000ff0000720c */ /* 0x000fc60003f46270 */
[----:B------:R-:W4:Y:S03]  /*02d0*/  LDC R0, c[0x0][0x3e8] ;  /* 0x0000fa00ff007b82 */ /* 0x000f260000000800 */
[----:B------:R-:W-:-:S04]  /*02e0*/  @P0 VIADD R3, R3, 0x1 ;  /* 0x0000000103030836 */ /* 0x000fc80000000000 */
[----:B------:R-:W-:-:S04]  /*02f0*/  IMAD.MOV.U32 R27, RZ, RZ, R3 ;  /* 0x000000ffff1b7224 */ /* 0x000fc800078e0003 */
[----:B------:R-:W-:Y:S01]  /*0300*/  @!P2 IMAD.MOV R27, RZ, RZ, -R27 ;  /* 0x000000ffff1ba224 */ /* 0x000fe200078e0a1b */
[----:B------:R-:W-:Y:S01]  /*0310*/  @!P1 LOP3.LUT R27, RZ, R8, RZ, 0x33, !PT ;  /* 0x00000008ff1b9212 */ /* 0x000fe200078e33ff */
[----:B---3--:R-:W-:-:S04]  /*0320*/  IMAD.WIDE.U32 R4, R25, 0x4, R4 ;  /* 0x0000000419047825 */ /* 0x008fc800078e0004 */
[----:B--2---:R-:W-:Y:S01]  /*0330*/  @P3 IMAD.WIDE R6, R27, 0x4, R6 ;  /* 0x000000041b063825 */ /* 0x004fe200078e0206 */
[----:B------:R2:W5:Y:S04]  /*0340*/  LDG.E R16, desc[UR36][R4.64] ;  /* 0x0000002404107981 */ /* 0x000568000c1e1900 */
[----:B------:R2:W5:Y:S01]  /*0350*/  @P3 LDG.E R2, desc[UR36][R6.64] ;  /* 0x0000002406023981 */ /* 0x000562000c1e1900 */
[----:B----4-:R-:W-:Y:S01]  /*0360*/  ISETP.NE.AND P0, PT, R0, RZ, PT ;  /* 0x000000ff0000720c */ /* 0x010fe20003f05270 */
[----:B0-----:R-:W-:Y:S01]  /*0370*/  IMAD R18, R25, R56, R17 ;  /* 0x0000003819127224 */ /* 0x001fe200078e0211 */
[----:B-1----:R-:W-:Y:S02]  /*0380*/  ISETP.GT.U32.AND P2, PT, R54, 0x2f, PT ;  /* 0x0000002f3600780c */ /* 0x002fe40003f44070 */
[----:B------:R-:W-:-:S02]  /*0390*/  CS2R R38, SRZ ;  /* 0x0000000000267805 */ /* 0x000fc4000001ff00 */
[----:B------:R-:W-:Y:S01]  /*03a0*/  CS2R R36, SRZ ;  /* 0x0000000000247805 */ /* 0x000fe2000001ff00 */
[----:B------:R-:W-:-:S06]  /*03b0*/  IMAD.SHL.U32 R26, R54, 0x4, RZ ;  /* 0x00000004361a7824 */ /* 0x000fcc00078e00ff */
[----:B------:R-:W-:Y:S02]  /*03c0*/  @P0 IMAD R0, R25, R0, RZ ;  /* 0x0000000019000224 */ /* 0x000fe400078e02ff */
[----:B------:R-:W-:Y:S02]  /*03d0*/  @!P0 IMAD R3, R18, 0xc0, RZ ;  /* 0x000000c012038824 */ /* 0x000fe400078e02ff */
[----:B------:R-:W-:Y:S01]  /*03e0*/  @P0 IMAD R3, R17, 0xc0, R0 ;  /* 0x000000c011030824 */ /* 0x000fe200078e0200 */
[----:B--2---:R-:W-:Y:S06]  /*03f0*/  @P2 BRA `(.L_x_2217) ;  /* 0x0000000000502947 */ /* 0x004fec0003800000 */
[----:B------:R-:W0:Y:S01]  /*0400*/  LDC R0, c[0x0][0x478] ;  /* 0x00011e00ff007b82 */ /* 0x000e220000000800 */
[----:B------:R-:W-:Y:S01]  /*0410*/  IMAD.IADD R13, R26, 0x1, R3 ;  /* 0x000000011a0d7824 */ /* 0x000fe200078e0203 */
        /* <DEDUP_REMOVED lines=18> */
.L_x_2217:
[----:B------:R-:W-:Y:S05]  /*0540*/  BSYNC.RECONVERGENT B0 ;  /* 0x0000000000007941 */ /* 0x000fea0003800200 */
.L_x_2216:
[----:B------:R-:W1:Y:S01]  /*0550*/  LDCU.64 UR6, c[0x0][0x3a0] ;  /* 0x00007400ff0677ac */ /* 0x000e620008000a00 */
[----:B------:R-:W2:Y:S01]  /*0560*/  LDC.64 R10, c[0x0][0x418] ;  /* 0x00010600ff0a7b82 */ /* 0x000ea20000000a00 */
[----:B------:R-:W-:Y:S01]  /*0570*/  ISETP.GT.U32.OR P3, PT, R54, 0x3f, !P3 ;  /* 0x0000003f3600780c */ /* 0x000fe20005f64470 */
[----:B-----5:R-:W-:Y:S01]  /*0580*/  VIADD R121, R16, 0xffffffff ;  /* 0xffffffff10797836 */ /* 0x020fe20000000000 */
[----:B------:R-:W3:Y:S01]  /*0590*/  LDCU.64 UR4, c[0x0][0x390] ;  /* 0x00007200ff0477ac */ /* 0x000ee20008000a00 */
[----:B------:R-:W-:Y:S01]  /*05a0*/  IMAD R19, R18, 0xc0, RZ ;  /* 0x000000c012137824 */ /* 0x000fe200078e02ff */
[----:B------:R-:W-:Y:S01]  /*05b0*/  CS2R R42, SRZ ;  /* 0x00000000002a7805 */ /* 0x000fe2000001ff00 */
[----:B------:R-:W-:Y:S01]  /*05c0*/  IMAD R3, R17, 0xc0, R26 ;  /* 0x000000c011037824 */ /* 0x000fe200078e021a */
[----:B------:R-:W-:Y:S01]  /*05d0*/  CS2R R40, SRZ ;  /* 0x0000000000287805 */ /* 0x000fe2000001ff00 */
[----:B------:R-:W4:Y:S08]  /*05e0*/  LDC R14, c[0x0][0x3f4] ;  /* 0x0000fd00ff0e7b82 */ /* 0x000f300000000800 */
[----:B------:R-:W0:Y:S01]  /*05f0*/  @!P2 LDC.64 R4, c[0x0][0x3b8] ;  /* 0x0000ee00ff04ab82 */ /* 0x000e220000000a00 */
[----:B-1----:R-:W-:-:S04]  /*0600*/  ISETP.NE.U32.AND P1, PT, RZ, UR6, PT ;  /* 0x00000006ff007c0c */ /* 0x002fc8000bf25070 */
[----:B------:R-:W-:Y:S02]  /*0610*/  ISETP.NE.AND.EX P1, PT, RZ, UR7, PT, P1 ;  /* 0x00000007ff007c0c */ /* 0x000fe4000bf25310 */
[----:B---3--:R-:W-:Y:S02]  /*0620*/  ISETP.NE.U32.AND P0, PT, RZ, UR4, PT ;  /* 0x00000004ff007c0c */ /* 0x008fe4000bf05070 */
[----:B------:R-:W-:Y:S02]  /*0630*/  CS2R R34, SRZ ;  /* 0x0000000000227805 */ /* 0x000fe4000001ff00 */
[----:B------:R-:W-:Y:S02]  /*0640*/  ISETP.GT.U32.OR P1, PT, R54, 0x2f, !P1 ;  /* 0x0000002f3600780c */ /* 0x000fe40004f24470 */
[----:B------:R-:W-:Y:S02]  /*0650*/  CS2R R32, SRZ ;  /* 0x0000000000207805 */ /* 0x000fe4000001ff00 */
[----:B------:R-:W-:-:S02]  /*0660*/  ISETP.NE.AND.EX P0, PT, RZ, UR5, PT, P0 ;  /* 0x00000005ff007c0c */ /* 0x000fc4000bf05300 */
[----:B------:R-:W-:Y:S02]  /*0670*/  CS2R R30, SRZ ;  /* 0x00000000001e7805 */ /* 0x000fe4000001ff00 */
[----:B------:R-:W-:Y:S02]  /*0680*/  ISETP.NE.OR P4, PT, R21, RZ, P1 ;  /* 0x000000ff1500720c */ /* 0x000fe40000f85670 */
[----:B------:R-:W-:Y:S02]  /*0690*/  CS2R R28, SRZ ;  /* 0x00000000001c7805 */ /* 0x000fe4000001ff00 */
[C---:B------:R-:W-:Y:S01]  /*06a0*/  ISETP.GT.U32.OR P0, PT, R54.reuse, 0x2f, !P0 ;  /* 0x0000002f3600780c */ /* 0x040fe20004704470 */
[-C--:B----4-:R-:W-:Y:S01]  /*06b0*/  @!P2 IMAD R0, R54, R14.reuse, R121 ;  /* 0x0000000e3600a224 */ /* 0x090fe200078e0279 */
[----:B--2---:R-:W-:Y:S01]  /*06c0*/  ISETP.NE.U32.AND P1, PT, R10, RZ, PT ;  /* 0x000000ff0a00720c */ /* 0x004fe20003f25070 */
[----:B------:R-:W-:Y:S01]  /*06d0*/  IMAD.MOV.U32 R22, RZ, RZ, RZ ;  /* 0x000000ffff167224 */ /* 0x000fe200078e00ff */
[----:B------:R-:W-:Y:S01]  /*06e0*/  IABS R23, R121 ;  /* 0x0000007900177213 */ /* 0x000fe20000000000 */
[----:B------:R-:W-:Y:S01]  /*06f0*/  @!P2 IMAD.SHL.U32 R0, R0, 0x4, RZ ;  /* 0x000000040000a824 */ /* 0x000fe200078e00ff */
[----:B------:R-:W-:Y:S01]  /*0700*/  ISETP.NE.AND.EX P1, PT, R11, RZ, PT, P1 ;  /* 0x000000ff0b00720c */ /* 0x000fe20003f25310 */
[----:B------:R-:W1:Y:S01]  /*0710*/  LDCU.U8 UR4, c[0x0][0x404] ;  /* 0x00008080ff0477ac */ /* 0x000e620008000000 */
[----:B------:R-:W2:Y:S01]  /*0720*/  @!P3 LDC.64 R10, c[0x0][0x450] ;  /* 0x00011400ff0abb82 */ /* 0x000ea20000000a00 */
[----:B------:R-:W-:-:S02]  /*0730*/  @!P2 IMAD R13, R19, R14, R0 ;  /* 0x0000000e130da224 */ /* 0x000fc400078e0200 */
[----:B------:R-:W-:Y:S02]  /*0740*/  @!P3 IMAD R0, R2, R56, RZ ;  /* 0x000000380200b224 */ /* 0x000fe400078e02ff */
[----:B0-----:R-:W-:-:S03]  /*0750*/  @!P2 IMAD.WIDE R4, R13, 0x4, R4 ;  /* 0x000000040d04a825 */ /* 0x001fc600078e0204 */
[----:B------:R-:W0:Y:S01]  /*0760*/  @!P4 LDC.64 R8, c[0x0][0x3a0] ;  /* 0x0000e800ff08cb82 */ /* 0x000e220000000a00 */
[----:B------:R-:W-:Y:S01]  /*0770*/  @!P3 IMAD R15, R0, 0xc0, R3 ;  /* 0x000000c0000fb824 */ /* 0x000fe200078e0203 */
[----:B------:R-:W3:Y:S06]  /*0780*/  @!P2 LDG.E.128 R32, desc[UR36][R4.64] ;  /* 0x000000240420a981 */ /* 0x000eec000c1e1d00 */
[----:B------:R-:W4:Y:S01]  /*0790*/  @!P0 LDC.64 R6, c[0x0][0x390] ;  /* 0x0000e400ff068b82 */ /* 0x000f220000000a00 */
[----:B--2---:R-:W-:-:S07]  /*07a0*/  @!P3 IMAD.WIDE R10, R15, 0x4, R10 ;  /* 0x000000040f0ab825 */ /* 0x004fce00078e020a */
[----:B------:R-:W2:Y:S01]  /*07b0*/  @P1 LDC.64 R12, c[0x0][0x418] ;  /* 0x00010600ff0c1b82 */ /* 0x000ea20000000a00 */
[----:B------:R-:W3:Y:S01]  /*07c0*/  @!P3 LDG.E.128 R44, desc[UR36][R10.64] ;  /* 0x000000240a2cb981 */ /* 0x000ee2000c1e1d00 */
[----:B0-----:R-:W-:-:S05]  /*07d0*/  @!P4 IMAD.WIDE.U32 R8, R3, 0x4, R8 ;  /* 0x000000040308c825 */ /* 0x001fca00078e0008 */
[----:B------:R-:W3:Y:S01]  /*07e0*/  @!P4 LDG.E.128 R28, desc[UR36][R8.64] ;  /* 0x00000024081cc981 */ /* 0x000ee2000c1e1d00 */
[----:B----4-:R-:W-:-:S05]  /*07f0*/  @!P0 IMAD.WIDE.U32 R6, R3, 0x4, R6 ;  /* 0x0000000403068825 */ /* 0x010fca00078e0006 */
[----:B------:R2:W4:Y:S02]  /*0800*/  @!P0 LDG.E.128 R40, desc[UR36][R6.64] ;  /* 0x0000002406288981 */ /* 0x000524000c1e1d00 */
[----:B--2---:R-:W-:Y:S01]  /*0810*/  @P1 IMAD.WIDE.U32 R6, R25, 0x4, R12 ;  /* 0x0000000419061825 */ /* 0x004fe200078e000c */
[----:B------:R-:W-:-:S04]  /*0820*/  IABS R12, R14 ;  /* 0x0000000e000c7213 */ /* 0x000fc80000000000 */
[----:B------:R-:W0:Y:S01]  /*0830*/  I2F.RP R0, R12 ;  /* 0x0000000c00007306 */ /* 0x000e220000209400 */
[----:B------:R-:W-:Y:S01]  /*0840*/  IMAD.MOV.U32 R4, RZ, RZ, RZ ;  /* 0x000000ffff047224 */ /* 0x000fe200078e00ff */
[----:B------:R2:W5:Y:S06]  /*0850*/  @P1 LDG.E R22, desc[UR36][R6.64] ;  /* 0x0000002406161981 */ /* 0x00056c000c1e1900 */
[----:B0-----:R-:W0:Y:S02]  /*0860*/  MUFU.RCP R0, R0 ;  /* 0x0000000000007308 */ /* 0x001e240000001000 */
[----:B0-----:R-:W-:-:S06]  /*0870*/  VIADD R3, R0, 0xffffffe ;  /* 0x0ffffffe00037836 */ /* 0x001fcc0000000000 */
[----:B------:R0:W1:Y:S01]  /*0880*/  F2I.FTZ.U32.TRUNC.NTZ R5, R3 ;  /* 0x0000000300057305 */ /* 0x000062000021f000 */
[----:B------:R-:W-:Y:S01]  /*0890*/  ISETP.GE.AND P2, PT, R121, RZ, PT ;  /* 0x000000ff7900720c */ /* 0x000fe20003f46270 */
[----:B0-----:R-:W0:Y:S01]  /*08a0*/  LDC R3, c[0x0][0x400] ;  /* 0x00010000ff037b82 */ /* 0x001e220000000800 */
[----:B-1----:R-:W-:-:S04]  /*08b0*/  IMAD.MOV R9, RZ, RZ, -R5 ;  /* 0x000000ffff097224 */ /* 0x002fc800078e0a05 */
[----:B------:R-:W-:-:S04]  /*08c0*/  IMAD R9, R9, R12, RZ ;  /* 0x0000000c09097224 */ /* 0x000fc800078e02ff */
[----:B------:R-:W-:-:S06]  /*08d0*/  IMAD.HI.U32 R4, R5, R9, R4 ;  /* 0x0000000905047227 */ /* 0x000fcc00078e0004 */
[----:B------:R-:W-:-:S04]  /*08e0*/  IMAD.HI.U32 R4, R4, R23, RZ ;  /* 0x0000001704047227 */ /* 0x000fc800078e00ff */
[----:B------:R-:W-:-:S04]  /*08f0*/  IMAD.MOV R4, RZ, RZ, -R4 ;  /* 0x000000ffff047224 */ /* 0x000fc800078e0a04 */
[----:B------:R-:W-:-:S05]  /*0900*/  IMAD R23, R12, R4, R23 ;  /* 0x000000040c177224 */ /* 0x000fca00078e0217 */
[----:B------:R-:W-:-:S13]  /*0910*/  ISETP.GT.U32.AND P0, PT, R12, R23, PT ;  /* 0x000000170c00720c */ /* 0x000fda0003f04070 */
[----:B------:R-:W-:-:S05]  /*0920*/  @!P0 IMAD.IADD R23, R23, 0x1, -R12 ;  /* 0x0000000117178824 */ /* 0x000fca00078e0a0c */
[----:B------:R-:W-:Y:S02]  /*0930*/  ISETP.GT.U32.AND P1, PT, R12, R23, PT ;  /* 0x000000170c00720c */ /* 0x000fe40003f24070 */
[----:B------:R-:W-:-:S11]  /*0940*/  ISETP.NE.AND P0, PT, R14, RZ, PT ;  /* 0x000000ff0e00720c */ /* 0x000fd60003f05270 */
[----:B------:R-:W-:-:S04]  /*0950*/  @!P1 IMAD.IADD R23, R23, 0x1, -R12 ;  /* 0x0000000117179824 */ /* 0x000fc800078e0a0c */
[----:B------:R-:W-:Y:S01]  /*0960*/  @!P2 IMAD.MOV R23, RZ, RZ, -R23 ;  /* 0x000000ffff17a224 */ /* 0x000fe200078e0a17 */
[-C--:B------:R-:W-:Y:S02]  /*0970*/  @!P0 LOP3.LUT R23, RZ, R14.reuse, RZ, 0x33, !PT ;  /* 0x0000000eff178212 */ /* 0x080fe400078e33ff */
[----:B------:R-:W-:Y:S02]  /*0980*/  ISETP.NE.AND P0, PT, RZ, UR4, PT ;  /* 0x00000004ff007c0c */ /* 0x000fe4000bf05270 */
[----:B------:R-:W-:Y:S02]  /*0990*/  ISETP.NE.AND P1, PT, R21, RZ, PT ;  /* 0x000000ff1500720c */ /* 0x000fe40003f25270 */
[----:B0-----:R-:W-:Y:S01]  /*09a0*/  ISETP.LT.OR P0, PT, R3, 0x1, P0 ;  /* 0x000000010300780c */ /* 0x001fe20000701670 */
[----:B------:R-:W-:Y:S01]  /*09b0*/  IMAD R25, R25, R14, RZ ;  /* 0x0000000e19197224 */ /* 0x000fe200078e02ff */
[----:B------:R-:W-:Y:S01]  /*09c0*/  BSSY.RECONVERGENT B6, `(.L_x_2218) ;  /* 0x0000120000067945 */ /* 0x000fe20003800200 */
[----:B------:R-:W-:-:S03]  /*09d0*/  IMAD R56, R27, R56, RZ ;  /* 0x000000381b387224 */ /* 0x000fc600078e02ff */
[----:B------:R-:W-:-:S05]  /*09e0*/  SHF.R.S32.HI R119, RZ, 0x1f, R25 ;  /* 0x0000001fff777819 */ /* 0x000fca0000011419 */
[----:B---3--:R-:W-:Y:S01]  /*09f0*/  @!P1 FADD.FTZ R32, R32, R28 ;  /* 0x0000001c20209221 */ /* 0x008fe20000010000 */
[----:B------:R-:W-:Y:S01]  /*0a00*/  @!P1 FADD.FTZ R33, R33, R29 ;  /* 0x0000001d21219221 */ /* 0x000fe20000010000 */
[----:B------:R-:W-:Y:S01]  /*0a10*/  @!P1 FADD.FTZ R34, R34, R30 ;  /* 0x0000001e22229221 */ /* 0x000fe20000010000 */
[----:B------:R-:W-:Y:S01]  /*0a20*/  @!P1 FADD.FTZ R35, R35, R31 ;  /* 0x0000001f23239221 */ /* 0x000fe20000010000 */
[----:B------:R-:W-:Y:S01]  /*0a30*/  @!P3 FMUL.FTZ R32, R32, R44 ;  /* 0x0000002c2020b220 */ /* 0x000fe20000410000 */
[----:B------:R-:W-:Y:S01]  /*0a40*/  @!P3 FMUL.FTZ R33, R33, R45 ;  /* 0x0000002d2121b220 */ /* 0x000fe20000410000 */
[----:B------:R-:W-:Y:S01]  /*0a50*/  @!P3 FMUL.FTZ R34, R34, R46 ;  /* 0x0000002e2222b220 */ /* 0x000fe20000410000 */
[----:B------:R-:W-:Y:S01]  /*0a60*/  @!P3 FMUL.FTZ R35, R35, R47 ;  /* 0x0000002f2323b220 */ /* 0x000fe20000410000 */
[----:B----4-:R-:W-:Y:S01]  /*0a70*/  FADD.FTZ R36, R40, R36 ;  /* 0x0000002428247221 */ /* 0x010fe20000010000 */
[----:B------:R-:W-:Y:S01]  /*0a80*/  FADD.FTZ R37, R41, R37 ;  /* 0x0000002529257221 */ /* 0x000fe20000010000 */
[----:B------:R-:W-:Y:S01]  /*0a90*/  FADD.FTZ R38, R42, R38 ;  /* 0x000000262a267221 */ /* 0x000fe20000010000 */
[----:B------:R-:W-:Y:S01]  /*0aa0*/  FADD.FTZ R39, R43, R39 ;  /* 0x000000272b277221 */ /* 0x000fe20000010000 */
[----:B--2---:R-:W-:Y:S06]  /*0ab0*/  @P0 BRA `(.L_x_2219) ;  /* 0x00000004002c0947 */ /* 0x004fec0003800000 */
[----:B------:R-:W-:Y:S05]  /*0ac0*/  @P1 BRA `(.L_x_2220) ;  /* 0x0000000000a81947 */ /* 0x000fea0003800000 */
[----:B------:R-:W-:-:S13]  /*0ad0*/  ISETP.GE.AND P0, PT, R26, R3, PT ;  /* 0x000000031a00720c */ /* 0x000fda0003f06270 */
[----:B------:R-:W-:Y:S05]  /*0ae0*/  @P0 BRA `(.L_x_2221) ;  /* 0x0000001000340947 */ /* 0x000fea0003800000 */
[----:B------:R-:W-:Y:S01]  /*0af0*/  I2FP.F32.U32 R3, R3 ;  /* 0x0000000300037245 */ /* 0x000fe20000201000 */
[----:B------:R-:W-:-:S05]  /*0b00*/  VIADD R0, R26, 0x2 ;  /* 0x000000021a007836 */ /* 0x000fca0000000000 */
[----:B------:R-:W0:Y:S01]  /*0b10*/  MUFU.RCP R3, R3 ;  /* 0x0000000300037308 */ /* 0x000e220000001000 */
[----:B------:R-:W-:-:S05]  /*0b20*/  I2FP.F32.U32 R0, R0 ;  /* 0x0000000000007245 */ /* 0x000fca0000201000 */
[----:B0-----:R-:W-:Y:S01]  /*0b30*/  FMUL.FTZ R4, R0, R3 ;  /* 0x0000000300047220 */ /* 0x001fe20000410000 */
[----:B------:R-:W-:-:S03]  /*0b40*/  I2FP.F32.U32 R0, R26 ;  /* 0x0000001a00007245 */ /* 0x000fc60000201000 */
[----:B------:R-:W-:Y:S02]  /*0b50*/  FMUL.FTZ R5, R4, 13.28771209716796875 ;  /* 0x41549a7804057820 */ /* 0x000fe40000410000 */
[----:B------:R-:W-:Y:S01]  /*0b60*/  FMUL.FTZ R4, R0, R3 ;  /* 0x0000000300047220 */ /* 0x000fe20000410000 */
[----:B-----5:R-:W-:-:S03]  /*0b70*/  IMAD.IADD R0, R21, 0x1, -R22 ;  /* 0x0000000115007824 */ /* 0x020fc600078e0a16 */
[----:B------:R-:W0:Y:S01]  /*0b80*/  MUFU.EX2 R5, -R5 ;  /* 0x8000000500057308 */ /* 0x000e220000000800 */
[----:B------:R-:W-:Y:S01]  /*0b90*/  FMUL.FTZ R4, R4, 13.28771209716796875 ;  /* 0x41549a7804047820 */ /* 0x000fe20000410000 */
        /* <DEDUP_REMOVED lines=29> */
.L_x_2220:
[----:B------:R-:W-:-:S13]  /*0d70*/  ISETP.GE.AND P0, PT, R26, R3, PT ;  /* 0x000000031a00720c */ /* 0x000fda0003f06270 */
[----:B------:R-:W-:Y:S05]  /*0d80*/  @P0 BRA `(.L_x_2221) ;  /* 0x0000000c008c0947 */ /* 0x000fea0003800000 */
[----:B------:R-:W-:Y:S01]  /*0d90*/  I2FP.F32.U32 R3, R3 ;  /* 0x0000000300037245 */ /* 0x000fe20000201000 */
[----:B------:R-:W-:Y:S02]  /*0da0*/  VIADD R0, R26, 0x2 ;  /* 0x000000021a007836 */ /* 0x000fe40000000000 */
[----:B-----5:R-:W-:-:S03]  /*0db0*/  IMAD.IADD R21, R21, 0x1, -R22 ;  /* 0x0000000115157824 */ /* 0x020fc600078e0a16 */
[----:B------:R-:W0:Y:S01]  /*0dc0*/  MUFU.RCP R3, R3 ;  /* 0x0000000300037308 */ /* 0x000e220000001000 */
[----:B------:R-:W-:Y:S02]  /*0dd0*/  I2FP.F32.U32 R0, R0 ;  /* 0x0000000000007245 */ /* 0x000fe40000201000 */
[----:B------:R-:W-:-:S03]  /*0de0*/  I2FP.F32.S32 R21, R21 ;  /* 0x0000001500157245 */ /* 0x000fc60000201400 */
[----:B0-----:R-:W-:Y:S01]  /*0df0*/  FMUL.FTZ R4, R0, R3 ;  /* 0x0000000300047220 */ /* 0x001fe20000410000 */
[----:B------:R-:W-:-:S03]  /*0e00*/  I2FP.F32.U32 R0, R26 ;  /* 0x0000001a00007245 */ /* 0x000fc60000201000 */
[----:B------:R-:W-:Y:S02]  /*0e10*/  FMUL.FTZ R4, R4, 13.28771209716796875 ;  /* 0x41549a7804047820 */ /* 0x000fe40000410000 */
[----:B------:R-:W-:-:S04]  /*0e20*/  FMUL.FTZ R0, R0, R3 ;  /* 0x0000000300007220 */ /* 0x000fc80000410000 */
[----:B------:R-:W-:Y:S01]  /*0e30*/  FMUL.FTZ R0, R0, 13.28771209716796875 ;  /* 0x41549a7800007820 */ /* 0x000fe20000410000 */
[----:B------:R-:W0:Y:S05]  /*0e40*/  MUFU.EX2 R4, -R4 ;  /* 0x8000000400047308 */ /* 0x000e2a0000000800 */
        /* <DEDUP_REMOVED lines=18> */
.L_x_2219:
        /* <DEDUP_REMOVED lines=53> */
[----:B--2--5:R-:W-:Y:S05]  /*12c0*/  CALL.ABS.NOINC R14 ;  /* 0x000000000e007343 */ /* 0x024fea0003c00000 */
.L_x_2222:
        /* <DEDUP_REMOVED lines=15> */
.L_x_2223:
        /* <DEDUP_REMOVED lines=34> */
[----:B-----5:R-:W-:-:S03]  /*15e0*/  IMAD.IADD R11, R11, 0x1, -R22 ;  /* 0x000000010b0b7824 */ /* 0x020fc600078e0a16 */
        /* <DEDUP_REMOVED lines=15> */
[----:B------:R-:W1:Y:S08]  /*16e0*/  MUFU.COS R8, R15 ;  /* 0x0000000f00087308 */ /* 0x000e700000000000 */
[----:B------:R-:W3:Y:S01]  /*16f0*/  MUFU.SIN R6, R13 ;  /* 0x0000000d00067308 */ /* 0x000ee20000000400 */
[-C--:B0-----:R-:W-:Y:S01]  /*1700*/  FMUL.FTZ R7, R39, R9.reuse ;  /* 0x0000000927077220 */ /* 0x081fe20000410000 */
[-C--:B----4-:R-:W-:Y:S01]  /*1710*/  FMUL.FTZ R11, R35, R9.reuse ;  /* 0x00000009230b7220 */ /* 0x090fe20000410000 */
[-C--:B------:R-:W-:Y:S01]  /*1720*/  FMUL.FTZ R12, R38, R9.reuse ;  /* 0x00000009260c7220 */ /* 0x080fe20000410000 */
[----:B--2---:R-:W-:-:S04]  /*1730*/  FMUL.FTZ R14, R34, R9 ;  /* 0x00000009220e7220 */ /* 0x004fc80000410000 */
[----:B------:R-:W0:Y:S01]  /*1740*/  MUFU.COS R5, R13 ;  /* 0x0000000d00057308 */ /* 0x000e220000000000 */
[-C--:B-1----:R-:W-:Y:S01]  /*1750*/  FFMA.FTZ R10, R38, R8.reuse, -R7 ;  /* 0x00000008260a7223 */ /* 0x082fe20000010807 */
[-C--:B------:R-:W-:Y:S01]  /*1760*/  FFMA.FTZ R34, R34, R8.reuse, -R11 ;  /* 0x0000000822227223 */ /* 0x080fe2000001080b */
[-C--:B------:R-:W-:Y:S01]  /*1770*/  FFMA.FTZ R39, R39, R8.reuse, R12 ;  /* 0x0000000827277223 */ /* 0x080fe2000001000c */
[----:B------:R-:W-:Y:S01]  /*1780*/  FFMA.FTZ R35, R35, R8, R14 ;  /* 0x0000000823237223 */ /* 0x000fe2000001000e */
[----:B------:R-:W-:Y:S02]  /*1790*/  IMAD.MOV.U32 R38, RZ, RZ, R10 ;  /* 0x000000ffff267224 */ /* 0x000fe400078e000a */
[-C--:B---3--:R-:W-:Y:S01]  /*17a0*/  FMUL.FTZ R7, R37, R6.reuse ;  /* 0x0000000625077220 */ /* 0x088fe20000410000 */
[-C--:B------:R-:W-:Y:S01]  /*17b0*/  FMUL.FTZ R9, R33, R6.reuse ;  /* 0x0000000621097220 */ /* 0x080fe20000410000 */
[-C--:B------:R-:W-:Y:S01]  /*17c0*/  FMUL.FTZ R4, R36, R6.reuse ;  /* 0x0000000624047220 */ /* 0x080fe20000410000 */
[----:B------:R-:W-:Y:S01]  /*17d0*/  FMUL.FTZ R6, R32, R6 ;  /* 0x0000000620067220 */ /* 0x000fe20000410000 */
[-C--:B0-----:R-:W-:Y:S01]  /*17e0*/  FFMA.FTZ R7, R36, R5.reuse, -R7 ;  /* 0x0000000524077223 */ /* 0x081fe20000010807 */
[-C--:B------:R-:W-:Y:S01]  /*17f0*/  FFMA.FTZ R32, R32, R5.reuse, -R9 ;  /* 0x0000000520207223 */ /* 0x080fe20000010809 */
[-C--:B------:R-:W-:Y:S01]  /*1800*/  FFMA.FTZ R37, R37, R5.reuse, R4 ;  /* 0x0000000525257223 */ /* 0x080fe20000010004 */
[----:B------:R-:W-:Y:S01]  /*1810*/  FFMA.FTZ R33, R33, R5, R6 ;  /* 0x0000000521217223 */ /* 0x000fe20000010006 */
[----:B------:R-:W-:-:S07]  /*1820*/  IMAD.MOV.U32 R36, RZ, RZ, R7 ;  /* 0x000000ffff247224 */ /* 0x000fce00078e0007 */
.L_x_2229:
[----:B------:R-:W-:Y:S05]  /*1830*/  BSYNC.RECONVERGENT B2 ;  /* 0x0000000000027941 */ /* 0x000fea0003800200 */
.L_x_2228:
[----:B-1----:R0:W-:Y:S04]  /*1840*/  STS [R43], R32 ;  /* 0x000000202b007388 */ /* 0x0021e80000000800 */
[----:B--2---:R0:W-:Y:S04]  /*1850*/  STS [R43+0x4], R34 ;  /* 0x000004222b007388 */ /* 0x0041e80000000800 */
[----:B---3--:R0:W-:Y:S04]  /*1860*/  STS [R42], R33 ;  /* 0x000000212a007388 */ /* 0x0081e80000000800 */
[----:B----4-:R0:W-:Y:S01]  /*1870*/  STS [R42+0x4], R35 ;  /* 0x000004232a007388 */ /* 0x0101e20000000800 */
[----:B------:R-:W-:Y:S05]  /*1880*/  BRA `(.L_x_2230) ;  /* 0x0000000000847947 */ /* 0x000fea0003800000 */
.L_x_2227:
        /* <DEDUP_REMOVED lines=33> */
.L_x_2230:
[----:B------:R-:W-:Y:S05]  /*1aa0*/  BSYNC.RECONVERGENT B1 ;  /* 0x0000000000017941 */ /* 0x000fea0003800200 */
.L_x_2226:
[----:B------:R1:W-:Y:S04]  /*1ab0*/  STS [R21], R36 ;  /* 0x0000002415007388 */ /* 0x0003e80000000800 */
[----:B------:R1:W-:Y:S04]  /*1ac0*/  STS [R21+0x4], R38 ;  /* 0x0000042615007388 */ /* 0x0003e80000000800 */
[----:B------:R1:W-:Y:S04]  /*1ad0*/  STS [R20], R37 ;  /* 0x0000002514007388 */ /* 0x0003e80000000800 */
[----:B------:R1:W-:Y:S02]  /*1ae0*/  STS [R20+0x4], R39 ;  /* 0x0000042714007388 */ /* 0x0003e40000000800 */
.L_x_2225:
[----:B------:R-:W-:Y:S05]  /*1af0*/  BSYNC.RECONVERGENT B0 ;  /* 0x0000000000007941 */ /* 0x000fea0003800200 */
.L_x_2224:
        /* <DEDUP_REMOVED lines=10> */
.L_x_2232:
[----:B------:R-:W-:Y:S05]  /*1ba0*/  BSYNC.RECONVERGENT B0 ;  /* 0x0000000000007941 */ /* 0x000fea0003800200 */
.L_x_2231:
[----:B------:R-:W-:Y:S06]  /*1bb0*/  BAR.SYNC.DEFER_BLOCKING 0x0 ;  /* 0x0000000000007b1d */ /* 0x000fec0000010000 */
.L_x_2221:
[----:B------:R-:W-:Y:S05]  /*1bc0*/  BSYNC.RECONVERGENT B6 ;  /* 0x0000000000067941 */ /* 0x000fea0003800200 */
.L_x_2218:
[----:B------:R-:W-:Y:S01]  /*1bd0*/  ISETP.GT.U32.AND P0, PT, R54, 0x3f, PT ;  /* 0x0000003f3600780c */ /* 0x000fe20003f04070 */
[----:B------:R-:W-:Y:S01]  /*1be0*/  BSSY.RECONVERGENT B0, `(.L_x_2233) ;  /* 0x000001b000007945 */ /* 0x000fe20003800200 */
[----:B---3--:R-:W-:-:S11]  /*1bf0*/  IMAD.MOV.U32 R0, RZ, RZ, RZ ;  /* 0x000000ffff007224 */ /* 0x008fd600078e00ff */
[----:B------:R-:W-:Y:S05]  /*1c00*/  @P0 BRA `(.L_x_2234) ;  /* 0x0000000000600947 */ /* 0x000fea0003800000 */
[----:B------:R-:W3:Y:S01]  /*1c10*/  LDC R0, c[0x0][0x40c] ;  /* 0x00010300ff007b82 */ /* 0x000ee20000000800 */
[----:B------:R-:W0:Y:S01]  /*1c20*/  S2R R7, SR_CgaCtaId ;  /* 0x0000000000077919 */ /* 0x000e220000008800 */
[----:B------:R-:W-:Y:S02]  /*1c30*/  MOV R6, 0x400 ;  /* 0x0000040000067802 */ /* 0x000fe40000000f00 */
[----:B---3--:R-:W-:-:S03]  /*1c40*/  ISETP.NE.AND P1, PT, R0, RZ, PT ;  /* 0x000000ff0000720c */ /* 0x008fc60003f25270 */
[----:B------:R-:W-:Y:S01]  /*1c50*/  VIADD R0, R6, 0x10 ;  /* 0x0000001006007836 */ /* 0x000fe20000000000 */
[----:B------:R-:W-:-:S09]  /*1c60*/  ISETP.GT.U32.OR P0, PT, R54, 0x2f, P1 ;  /* 0x0000002f3600780c */ /* 0x000fd20000f04470 */
[----:B------:R-:W-:-:S04]  /*1c70*/  @!P1 VIADD R6, R6, 0x410 ;  /* 0x0000041006069836 */ /* 0x000fc80000000000 */
[----:B------:R-:W3:Y:S08]  /*1c80*/  @!P0 LDC R9, c[0x0][0x3f4] ;  /* 0x0000fd00ff098b82 */ /* 0x000ef00000000800 */
[----:B-1----:R-:W1:Y:S01]  /*1c90*/  @!P0 LDC.64 R4, c[0x0][0x3b8] ;  /* 0x0000ee00ff048b82 */ /* 0x002e620000000a00 */
[----:B---3--:R-:W-:-:S04]  /*1ca0*/  @!P0 IMAD R3, R54, R9, R23 ;  /* 0x0000000936038224 */ /* 0x008fc800078e0217 */
[----:B------:R-:W-:Y:S01]  /*1cb0*/  @!P0 IMAD.SHL.U32 R8, R3, 0x4, RZ ;  /* 0x0000000403088824 */ /* 0x000fe200078e00ff */
[C---:B0-----:R-:W-:Y:S01]  /*1cc0*/  LEA R3, R7.reuse, R0, 0x18 ;  /* 0x0000000007037211 */ /* 0x041fe200078ec0ff */
[----:B--2-4-:R-:W-:Y:S01]  /*1cd0*/  FMUL.FTZ R0, R36, R32 ;  /* 0x0000002024007220 */ /* 0x014fe20000410000 */
[----:B------:R-:W-:Y:S01]  /*1ce0*/  @!P1 LEA R7, R7, R6, 0x18 ;  /* 0x0000000607079211 */ /* 0x000fe200078ec0ff */
[----:B------:R-:W-:Y:S02]  /*1cf0*/  @!P0 IMAD R9, R19, R9, R8 ;  /* 0x0000000913098224 */ /* 0x000fe400078e0208 */
        /* <DEDUP_REMOVED lines=9> */
.L_x_2234:
[----:B------:R-:W-:Y:S05]  /*1d90*/  BSYNC.RECONVERGENT B0 ;  /* 0x0000000000007941 */ /* 0x000fea0003800200 */
.L_x_2233:
[----:B---3--:R-:W1:Y:S01]  /*1da0*/  SHFL.BFLY PT, R3, R0, 0x10, 0x1f ;  /* 0x0e001f0000037f89 */ /* 0x008e6200000e0000 */
[----:B------:R-:W3:Y:S01]  /*1db0*/  S2UR UR5, SR_CgaCtaId ;  /* 0x00000000000579c3 */ /* 0x000ee20000008800 */
[----:B------:R-:W-:Y:S01]  /*1dc0*/  UMOV UR4, 0x400 ;  /* 0x0000040000047882 */ /* 0x000fe20000000000 */
[----:B------:R-:W-:Y:S01]  /*1dd0*/  BSSY.RECONVERGENT B0, `(.L_x_2235) ;  /* 0x000002e000007945 */ /* 0x000fe20003800200 */
[----:B------:R-:W-:-:S05]  /*1de0*/  IMAD.MOV.U32 R157, RZ, RZ, -0x800001 ;  /* 0xff7fffffff9d7424 */ /* 0x000fca00078e00ff */
[----:B------:R-:W0:Y:S01]  /*1df0*/  LDC R123, c[0x0][0x3f4] ;  /* 0x0000fd00ff7b7b82 */ /* 0x000e220000000800 */
[----:B-1----:R-:W-:Y:S01]  /*1e00*/  FADD.FTZ R4, R3, R0 ;  /* 0x0000000003047221 */ /* 0x002fe20000010000 */
[----:B------:R-:W-:Y:S01]  /*1e10*/  SHF.R.U32.HI R0, RZ, 0x3, R54 ;  /* 0x00000003ff007819 */ /* 0x000fe20000011636 */
[----:B---3--:R-:W-:-:S03]  /*1e20*/  ULEA UR6, UR5, UR4, 0x18 ;  /* 0x0000000405067291 */ /* 0x008fc6000f8ec0ff */
[----:B------:R-:W1:Y:S01]  /*1e30*/  SHFL.BFLY PT, R3, R4, 0x8, 0x1f ;  /* 0x0d001f0004037f89 */ /* 0x000e6200000e0000 */
[----:B------:R-:W-:Y:S02]  /*1e40*/  LOP3.LUT R0, R0, 0x7c, RZ, 0xc0, !PT ;  /* 0x0000007c00007812 */ /* 0x000fe400078ec0ff */
[----:B0-----:R-:W-:Y:S01]  /*1e50*/  VIADDMNMX R15, R16, -R123, RZ, !PT ;  /* 0x8000007b100f7246 */ /* 0x001fe200078001ff */
[----:B-1----:R-:W-:-:S05]  /*1e60*/  FADD.FTZ R5, R4, R3 ;  /* 0x0000000304057221 */ /* 0x002fca0000010000 */
[----:B------:R-:W0:Y:S02]  /*1e70*/  SHFL.BFLY PT, R6, R5, 0x4, 0x1f ;  /* 0x0c801f0005067f89 */ /* 0x000e2400000e0000 */
[----:B0-----:R-:W-:-:S05]  /*1e80*/  FADD.FTZ R6, R5, R6 ;  /* 0x0000000605067221 */ /* 0x001fca0000010000 */
[----:B------:R-:W0:Y:S02]  /*1e90*/  SHFL.BFLY PT, R3, R6, 0x2, 0x1f ;  /* 0x0c401f0006037f89 */ /* 0x000e2400000e0000 */
[----:B0-----:R-:W-:Y:S01]  /*1ea0*/  FADD.FTZ R7, R6, R3 ;  /* 0x0000000306077221 */ /* 0x001fe20000010000 */
[----:B------:R-:W-:-:S04]  /*1eb0*/  LOP3.LUT P0, R3, R54, 0x1f, RZ, 0xc0, !PT ;  /* 0x0000001f36037812 */ /* 0x000fc8000780c0ff */
[----:B------:R-:W0:Y:S01]  /*1ec0*/  SHFL.BFLY PT, R8, R7, 0x1, 0x1f ;  /* 0x0c201f0007087f89 */ /* 0x000e2200000e0000 */
[C---:B------:R-:W-:Y:S02]  /*1ed0*/  ISETP.GT.U32.AND P1, PT, R3.reuse, 0x1, PT ;  /* 0x000000010300780c */ /* 0x040fe40003f24070 */
[----:B------:R-:W-:Y:S01]  /*1ee0*/  LEA R3, R3, UR6, 0x2 ;  /* 0x0000000603037c11 */ /* 0x000fe2000f8e10ff */
[----:B0-----:R-:W-:-:S05]  /*1ef0*/  FADD.FTZ R5, R7, R8 ;  /* 0x0000000807057221 */ /* 0x001fca0000010000 */
[----:B------:R0:W-:Y:S01]  /*1f00*/  @!P0 STS [R0+UR6+0x8], R5 ;  /* 0x0000080500008988 */ /* 0x0001e20008000806 */
[----:B------:R-:W-:Y:S01]  /*1f10*/  BAR.SYNC.DEFER_BLOCKING 0x0 ;  /* 0x0000000000007b1d */ /* 0x000fe20000010000 */
[----:B------:R-:W-:Y:S01]  /*1f20*/  ISETP.NE.AND P0, PT, R54, RZ, PT ;  /* 0x000000ff3600720c */ /* 0x000fe20003f05270 */
[----:B------:R-:W-:-:S04]  /*1f30*/  UIADD3 UR6, UPT, UPT, UR4, 0x810, URZ ;  /* 0x0000081004067890 */ /* 0x000fc8000fffe0ff */
[----:B------:R-:W-:Y:S01]  /*1f40*/  ULEA UR6, UR5, UR6, 0x18 ;  /* 0x0000000605067291 */ /* 0x000fe2000f8ec0ff */
[----:B0-----:R-:W-:-:S05]  /*1f50*/  IMAD.IADD R0, R16, 0x1, -R15 ;  /* 0x0000000110007824 */ /* 0x001fca00078e0a0f */
[----:B------:R-:W-:Y:S01]  /*1f60*/  LEA R0, R0, UR6, 0x2 ;  /* 0x0000000600007c11 */ /* 0x000fe2000f8e10ff */
[----:B------:R-:W0:Y:S04]  /*1f70*/  @!P1 LDS R5, [R3+0x8] ;  /* 0x0000080003059984 */ /* 0x000e280000000800 */
[----:B0-----:R-:W0:Y:S02]  /*1f80*/  SHFL.BFLY PT, R4, R5, 0x1, 0x1f ;  /* 0x0c201f0005047f89 */ /* 0x001e2400000e0000 */
[----:B0-----:R-:W-:-:S06]  /*1f90*/  FADD.FTZ R4, R4, R5 ;  /* 0x0000000504047221 */ /* 0x001fcc0000010000 */
[----:B------:R-:W0:Y:S01]  /*1fa0*/  SHFL.IDX PT, R4, R4, RZ, 0x1f ;  /* 0x00001fff04047589 */ /* 0x000e2200000e0000 */
[----:B------:R-:W-:Y:S05]  /*1fb0*/  @P0 BRA `(.L_x_2236) ;  /* 0x00000000003c0947 */ /* 0x000fea0003800000 */
[----:B------:R-:W1:Y:S01]  /*1fc0*/  LDCU.64 UR8, c[0x0][0x438] ;  /* 0x00008700ff0877ac */ /* 0x000e620008000a00 */
[----:B------:R-:W0:Y:S01]  /*1fd0*/  LDCU UR7, c[0x0][0x410] ;  /* 0x00008200ff0777ac */ /* 0x000e220008000800 */
[----:B-1----:R-:W-:-:S04]  /*1fe0*/  UISETP.NE.U32.AND UP0, UPT, UR8, URZ, UPT ;  /* 0x000000ff0800728c */ /* 0x002fc8000bf05070 */
[----:B------:R-:W-:Y:S01]  /*1ff0*/  UISETP.NE.AND.EX UP0, UPT, UR9, URZ, UPT, UP0 ;  /* 0x000000ff0900728c */ /* 0x000fe2000bf05300 */
[----:B0-----:R-:W-:-:S08]  /*2000*/  FMUL.FTZ R157, R4, UR7 ;  /* 0x00000007049d7c20 */ /* 0x001fd00008410000 */
[----:B------:R-:W-:Y:S05]  /*2010*/  BRA.U !UP0, `(.L_x_2237) ;  /* 0x0000000108207547 */ /* 0x000fea000b800000 */
[----:B------:R-:W0:Y:S01]  /*2020*/  LDCU UR7, c[0x0][0x440] ;  /* 0x00008800ff0777ac */ /* 0x000e220008000800 */
[----:B------:R-:W1:Y:S01]  /*2030*/  LDC.64 R4, c[0x0][0x438] ;  /* 0x00010e00ff047b82 */ /* 0x000e620000000a00 */
[----:B-----5:R-:W-:-:S04]  /*2040*/  IMAD.IADD R6, R121, 0x1, -R22 ;  /* 0x0000000179067824 */ /* 0x020fc800078e0a16 */
[----:B0-----:R-:W-:-:S04]  /*2050*/  IMAD R3, R17, UR7, R6 ;  /* 0x0000000711037c24 */ /* 0x001fc8000f8e0206 */
[----:B------:R-:W-:-:S04]  /*2060*/  IMAD R3, R3, UR7, R6 ;  /* 0x0000000703037c24 */ /* 0x000fc8000f8e0206 */
[----:B-1----:R-:W-:-:S06]  /*2070*/  IMAD.WIDE R4, R3, 0x4, R4 ;  /* 0x0000000403047825 */ /* 0x002fcc00078e0204 */
[----:B------:R-:W3:Y:S02]  /*2080*/  LDG.E R4, desc[UR36][R4.64] ;  /* 0x0000002404047981 */ /* 0x000ee4000c1e1900 */
[----:B---3--:R-:W-:-:S07]  /*2090*/  FADD.FTZ R157, R157, R4 ;  /* 0x000000049d9d7221 */ /* 0x008fce0000010000 */
.L_x_2237:
[----:B------:R1:W-:Y:S02]  /*20a0*/  STS [R0+-0x4], R157 ;  /* 0xfffffc9d00007388 */ /* 0x0003e40000000800 */
.L_x_2236:
[----:B------:R-:W-:Y:S05]  /*20b0*/  BSYNC.RECONVERGENT B0 ;  /* 0x0000000000007941 */ /* 0x000fea0003800200 */
.L_x_2235:
[----:B------:R-:W-:Y:S01]  /*20c0*/  BAR.SYNC.DEFER_BLOCKING 0x0 ;  /* 0x0000000000007b1d */ /* 0x000fe20000010000 */
[----:B------:R-:W-:Y:S01]  /*20d0*/  UIADD3 UR7, UPT, UPT, UR4, 0x10, URZ ;  /* 0x0000001004077890 */ /* 0x000fe2000fffe0ff */
[----:B------:R-:W-:Y:S02]  /*20e0*/  LOP3.LUT R11, R26, 0xc, RZ, 0xc0, !PT ;  /* 0x0000000c1a0b7812 */ /* 0x000fe400078ec0ff */
[----:B------:R-:W-:Y:S01]  /*20f0*/  IADD3 R12, PT, PT, R121, 0x7, -R15 ;  /* 0x00000007790c7810 */ /* 0x000fe20007ffe80f */
[----:B------:R-:W-:Y:S01]  /*2100*/  ULEA UR7, UR5, UR7, 0x18 ;  /* 0x0000000705077291 */ /* 0x000fe2000f8ec0ff */
[----:B------:R-:W-:Y:S01]  /*2110*/  SHF.R.U32.HI R120, RZ, 0x2, R54 ;  /* 0x00000002ff787819 */ /* 0x000fe20000011636 */
[----:B------:R-:W3:Y:S01]  /*2120*/  LDCU UR10, c[0x0][0x3f0] ;  /* 0x00007e00ff0a77ac */ /* 0x000ee20008000800 */
[----:B------:R-:W-:Y:S02]  /*2130*/  SHF.R.S32.HI R13, RZ, 0x1f, R12 ;  /* 0x0000001fff0d7819 */ /* 0x000fe4000001140c */
[----:B------:R-:W-:Y:S01]  /*2140*/  LOP3.LUT R122, R54, 0x3, RZ, 0xc0, !PT ;  /* 0x00000003367a7812 */ /* 0x000fe200078ec0ff */
[----:B------:R-:W0:Y:S01]  /*2150*/  LDCU UR11, c[0x0][0x40c] ;  /* 0x00008180ff0b77ac */ /* 0x000e220008000800 */
[----:B------:R-:W-:Y:S01]  /*2160*/  LEA.HI R13, R13, R12, RZ, 0x3 ;  /* 0x0000000c0d0d7211 */ /* 0x000fe200078f18ff */
[----:B------:R-:W0:Y:S03]  /*2170*/  LDCU UR19, c[0x0][0x3f4] ;  /* 0x00007e80ff1377ac */ /* 0x000e260008000800 */
[----:B------:R-:W-:Y:S01]  /*2180*/  LOP3.LUT R13, R13, 0xfffffff8, RZ, 0xc0, !PT ;  /* 0xfffffff80d0d7812 */ /* 0x000fe200078ec0ff */
[----:B------:R-:W0:Y:S03]  /*2190*/  LDCU UR14, c[0x0][0x410] ;  /* 0x00008200ff0e77ac */ /* 0x000e260008000800 */
[----:B------:R-:W-:Y:S01]  /*21a0*/  ISETP.GE.AND P0, PT, R120, R13, PT ;  /* 0x0000000d7800720c */ /* 0x000fe20003f06270 */
[----:B------:R-:W0:Y:S01]  /*21b0*/  LDCU UR15, c[0x0][0x408] ;  /* 0x00008100ff0f77ac */ /* 0x000e220008000800 */
[----:B------:R0:W0:Y:S01]  /*21c0*/  LDS R156, [R11+UR7] ;  /* 0x000000070b9c7984 */ /* 0x0000220008000800 */
[----:B---3--:R-:W-:Y:S01]  /*21d0*/  IMAD R117, R56, UR10, R17 ;  /* 0x0000000a38757c24 */ /* 0x008fe2000f8e0211 */
[----:B------:R-:W3:Y:S02]  /*21e0*/  LDCU UR18, c[0x0][0x430] ;  /* 0x00008600ff1277ac */ /* 0x000ee40008000800 */
[----:B------:R0:W0:Y:S01]  /*21f0*/  LDS R155, [R11+UR7+0x10] ;  /* 0x000010070b9b7984 */ /* 0x0000220008000800 */
[----:B------:R-:W0:Y:S03]  /*2200*/  LDCU.64 UR8, c[0x0][0x3c8] ;  /* 0x00007900ff0877ac */ /* 0x000e260008000a00 */
[----:B------:R0:W0:Y:S01]  /*2210*/  LDS R154, [R11+UR7+0x20] ;  /* 0x000020070b9a7984 */ /* 0x0000220008000800 */
[----:B------:R-:W0:Y:S03]  /*2220*/  LDCU.64 UR12, c[0x0][0x3b8] ;  /* 0x00007700ff0c77ac */ /* 0x000e260008000a00 */
[----:B------:R0:W0:Y:S01]  /*2230*/  LDS R153, [R11+UR7+0x30] ;  /* 0x000030070b997984 */ /* 0x0000220008000800 */
[----:B------:R-:W0:Y:S03]  /*2240*/  LDCU.64 UR16, c[0x0][0x438] ;  /* 0x00008700ff1077ac */ /* 0x000e260008000a00 */
[----:B------:R0:W0:Y:S04]  /*2250*/  LDS R152, [R11+UR7+0x40] ;  /* 0x000040070b987984 */ /* 0x0000280008000800 */
        /* <DEDUP_REMOVED lines=14> */
[----:B------:R0:W2:Y:S04]  /*2340*/  LDS R137, [R11+UR7+0x130] ;  /* 0x000130070b897984 */ /* 0x0000a80008000800 */
[----:B------:R0:W2:Y:S04]  /*2350*/  LDS R136, [R11+UR7+0x140] ;  /* 0x000140070b887984 */ /* 0x0000a80008000800 */
[----:B------:R0:W2:Y:S04]  /*2360*/  LDS R135, [R11+UR7+0x150] ;  /* 0x000150070b877984 */ /* 0x0000a80008000800 */
[----:B------:R0:W2:Y:S04]  /*2370*/  LDS R134, [R11+UR7+0x160] ;  /* 0x000160070b867984 */ /* 0x0000a80008000800 */
[----:B------:R0:W2:Y:S04]  /*2380*/  LDS R133, [R11+UR7+0x170] ;  /* 0x000170070b857984 */ /* 0x0000a80008000800 */
[----:B------:R0:W2:Y:S04]  /*2390*/  LDS R132, [R11+UR7+0x180] ;  /* 0x000180070b847984 */ /* 0x0000a80008000800 */
[----:B------:R0:W2:Y:S04]  /*23a0*/  LDS R129, [R11+UR7+0x190] ;  /* 0x000190070b817984 */ /* 0x0000a80008000800 */
[----:B-1----:R1:W1:Y:S04]  /*23b0*/  LDS R0, [R11+UR7+0x1a0] ;  /* 0x0001a0070b007984 */ /* 0x0022680008000800 */
[----:B------:R1:W1:Y:S04]  /*23c0*/  LDS R3, [R11+UR7+0x1b0] ;  /* 0x0001b0070b037984 */ /* 0x0002680008000800 */
[----:B0-----:R0:W0:Y:S04]  /*23d0*/  LDS R4, [R11+UR7+0x1c0] ;  /* 0x0001c0070b047984 */ /* 0x0010280008000800 */
        /* <DEDUP_REMOVED lines=14> */
[----:B--2---:R2:W0:Y:S04]  /*24c0*/  LDS R32, [R11+UR7+0x2b0] ;  /* 0x0002b0070b207984 */ /* 0x0044280008000800 */
[----:B------:R2:W0:Y:S04]  /*24d0*/  LDS R33, [R11+UR7+0x2c0] ;  /* 0x0002c0070b217984 */ /* 0x0004280008000800 */
[----:B------:R2:W0:Y:S04]  /*24e0*/  LDS R34, [R11+UR7+0x2d0] ;  /* 0x0002d0070b227984 */ /* 0x0004280008000800 */
[----:B------:R2:W0:Y:S04]  /*24f0*/  LDS R35, [R11+UR7+0x2e0] ;  /* 0x0002e0070b237984 */ /* 0x0004280008000800 */
[----:B----4-:R2:W4:Y:S04]  /*2500*/  LDS R36, [R11+UR7+0x2f0] ;  /* 0x0002f0070b247984 */ /* 0x0105280008000800 */
        /* <DEDUP_REMOVED lines=15> */
[----:B------:R2:W0:Y:S01]  /*2600*/  LDS R52, [R11+UR7+0x3f0] ;  /* 0x0003f0070b347984 */ /* 0x0004220008000800 */
[----:B------:R-:W3:Y:S02]  /*2610*/  LDCU UR7, c[0x0][0x40c] ;  /* 0x00008180ff0777ac */ /* 0x000ee40008000800 */
[----:B---3--:R-:W-:-:S09]  /*2620*/  UISETP.NE.AND UP0, UPT, UR7, URZ, UPT ;  /* 0x000000ff0700728c */ /* 0x008fd2000bf05270 */
[----:B-12-4-:R-:W-:Y:S05]  /*2630*/  BRA.U UP0, `(.L_x_2238) ;  /* 0x00000005000c7547 */ /* 0x016fea000b800000 */
[----:B------:R-:W-:-:S04]  /*2640*/  UIADD3 UR4, UPT, UPT, UR4, 0x410, URZ ;  /* 0x0000041004047890 */ /* 0x000fc8000fffe0ff */
[----:B------:R-:W-:-:S06]  /*2650*/  ULEA UR4, UR5, UR4, 0x18 ;  /* 0x0000000405047291 */ /* 0x000fcc000f8ec0ff */
[----:B0-----:R-:W-:-:S05]  /*2660*/  LEA R11, R122, UR4, 0x2 ;  /* 0x000000047a0b7c11 */ /* 0x001fca000f8e10ff */
        /* <DEDUP_REMOVED lines=64> */
.L_x_2238:
[----:B------:R-:W-:Y:S01]  /*2a70*/  BSSY B1, `(.L_x_2239) ;  /* 0x0000f27000017945 */ /* 0x000fe20003800000 */
[----:B------:R-:W-:-:S03]  /*2a80*/  IMAD R117, R117, 0xc0, RZ ;  /* 0x000000c075757824 */ /* 0x000fc600078e02ff */
[----:B------:R-:W-:Y:S05]  /*2a90*/  @P0 BRA `(.L_x_2240) ;  /* 0x000000f000900947 */ /* 0x000fea0003800000 */
[----:B------:R-:W0:Y:S01]  /*2aa0*/  LDCU UR7, c[0x0][0x3f8] ;  /* 0x00007f00ff0777ac */ /* 0x000e220008000800 */
[----:B------:R-:W2:Y:S01]  /*2ab0*/  LDC.64 R224, c[0x0][0x450] ;  /* 0x00011400ffe07b82 */ /* 0x000ea20000000a00 */
[C---:B------:R-:W-:Y:S01]  /*2ac0*/  IMAD.IADD R12, R120.reuse, 0x1, R15 ;  /* 0x00000001780c7824 */ /* 0x040fe200078e020f */
[----:B------:R-:W-:Y:S01]  /*2ad0*/  LEA R120, R120, UR6, 0x2 ;  /* 0x0000000678787c11 */ /* 0x000fe2000f8e10ff */
[----:B------:R-:W3:Y:S02]  /*2ae0*/  LDCU UR10, c[0x0][0x440] ;  /* 0x00008800ff0a77ac */ /* 0x000ee40008000800 */
[----:B------:R-:W-:Y:S01]  /*2af0*/  VIADD R125, R12, 0x1 ;  /* 0x000000010c7d7836 */ /* 0x000fe20000000000 */
[----:B------:R-:W4:Y:S01]  /*2b00*/  LDCU.64 UR4, c[0x0][0x420] ;  /* 0x00008400ff0477ac */ /* 0x000f220008000a00 */
[----:B01----:R-:W-:-:S04]  /*2b10*/  IMAD R11, R2, UR7, R17 ;  /* 0x00000007020b7c24 */ /* 0x003fc8000f8e0211 */
[----:B------:R-:W-:-:S04]  /*2b20*/  IMAD R11, R11, 0xc0, R122 ;  /* 0x000000c00b0b7824 */ /* 0x000fc800078e027a */
[----:B--2---:R-:W-:Y:S01]  /*2b30*/  IMAD.WIDE R224, R11, 0x4, R224 ;  /* 0x000000040be07825 */ /* 0x004fe200078e02e0 */
[----:B----4-:R-:W-:Y:S02]  /*2b40*/  IADD3 R118, P1, P2, R25, UR4, R12 ;  /* 0x0000000419767c10 */ /* 0x010fe4000fa3e00c */
[----:B------:R-:W-:Y:S01]  /*2b50*/  ISETP.NE.U32.AND P0, PT, RZ, UR4, PT ;  /* 0x00000004ff007c0c */ /* 0x000fe2000bf05070 */
[----:B---3--:R-:W-:Y:S01]  /*2b60*/  IMAD R11, R17, UR10, R121 ;  /* 0x0000000a110b7c24 */ /* 0x008fe2000f8e0279 */
[----:B------:R-:W-:Y:S01]  /*2b70*/  IADD3.X R119, PT, PT, R119, UR5, RZ, P1, P2 ;  /* 0x0000000577777c10 */ /* 0x000fe20008fe44ff */
[-CC-:B------:R-:W-:Y:S01]  /*2b80*/  IMAD R121, R19, R123.reuse, R122.reuse ;  /* 0x0000007b13797224 */ /* 0x180fe200078e027a */
[----:B------:R-:W-:Y:S01]  /*2b90*/  ISETP.NE.AND.EX P0, PT, RZ, UR5, PT, P0 ;  /* 0x00000005ff007c0c */ /* 0x000fe2000bf05300 */
[----:B------:R-:W-:Y:S02]  /*2ba0*/  IMAD R122, R117, R123, R122 ;  /* 0x0000007b757a7224 */ /* 0x000fe400078e027a */
[----:B------:R-:W-:Y:S01]  /*2bb0*/  IMAD R123, R123, 0xc0, RZ ;  /* 0x000000c07b7b7824 */ /* 0x000fe200078e02ff */
[----:B------:R-:W-:Y:S01]  /*2bc0*/  SHF.R.S32.HI R126, RZ, 0x1f, R121 ;  /* 0x0000001fff7e7819 */ /* 0x000fe20000011479 */
[----:B------:R-:W-:Y:S01]  /*2bd0*/  IMAD R124, R11, UR10, R12 ;  /* 0x0000000a0b7c7c24 */ /* 0x000fe2000f8e020c */
[----:B------:R-:W-:Y:S01]  /*2be0*/  SHF.R.S32.HI R127, RZ, 0x1f, R122 ;  /* 0x0000001fff7f7819 */ /* 0x000fe2000001147a */
[----:B------:R-:W-:-:S07]  /*2bf0*/  IMAD R128, R123, UR7, RZ ;  /* 0x000000077b807c24 */ /* 0x000fce000f8e02ff */
.L_x_2502:
[----:B------:R-:W2:Y:S01]  /*2c00*/  @P0 LDG.E.U8 R220, desc[UR36][R118.64] ;  /* 0x0000002476dc0981 */ /* 0x000ea2000c1e1100 */
[----:B------:R-:W0:Y:S01]  /*2c10*/  LDC R11, c[0x0][0x3f4] ;  /* 0x0000fd00ff0b7b82 */ /* 0x000e220000000800 */
[----:B------:R-:W-:Y:S01]  /*2c20*/  VIADD R15, R125, 0xffffffff ;  /* 0xffffffff7d0f7836 */ /* 0x000fe20000000000 */
[----:B------:R-:W-:Y:S01]  /*2c30*/  UISETP.NE.AND UP0, UPT, UR11, URZ, UPT ;  /* 0x000000ff0b00728c */ /* 0x000fe2000bf05270 */
[----:B------:R-:W-:Y:S03]  /*2c40*/  BSSY.RECONVERGENT B0, `(.L_x_2241) ;  /* 0x0000e98000007945 */ /* 0x000fe60003800200 */
[----:B------:R-:W-:Y:S02]  /*2c50*/  IABS R222, R15 ;  /* 0x0000000f00de7213 */ /* 0x000fe40000000000 */
[----:B------:R-:W-:Y:S02]  /*2c60*/  ISETP.GE.AND P2, PT, R15, RZ, PT ;  /* 0x000000ff0f00720c */ /* 0x000fe40003f46270 */
[----:B0-----:R-:W-:-:S02]  /*2c70*/  IABS R227, R11 ;  /* 0x0000000b00e37213 */ /* 0x001fc40000000000 */
[----:B------:R-:W0:Y:S02]  /*2c80*/  LDC R11, c[0x0][0x3f4] ;  /* 0x0000fd00ff0b7b82 */ /* 0x000e240000000800 */
[----:B------:R-:W1:Y:S08]  /*2c90*/  I2F.RP R14, R227 ;  /* 0x000000e3000e7306 */ /* 0x000e700000209400 */
[----:B-1----:R-:W1:Y:S01]  /*2ca0*/  MUFU.RCP R14, R14 ;  /* 0x0000000e000e7308 */ /* 0x002e620000001000 */
[----:B0-----:R-:W-:Y:S01]  /*2cb0*/  ISETP.NE.AND P3, PT, R11, RZ, PT ;  /* 0x000000ff0b00720c */ /* 0x001fe20003f65270 */
[----:B-1----:R-:W-:Y:S01]  /*2cc0*/  VIADD R12, R14, 0xffffffe ;  /* 0x0ffffffe0e0c7836 */ /* 0x002fe20000000000 */
[----:B------:R-:W-:-:S05]  /*2cd0*/  SHF.R.S32.HI R14, RZ, 0x1f, R25 ;  /* 0x0000001fff0e7819 */ /* 0x000fca0000011419 */
[----:B------:R0:W1:Y:S02]  /*2ce0*/  F2I.FTZ.U32.TRUNC.NTZ R13, R12 ;  /* 0x0000000c000d7305 */ /* 0x000064000021f000 */
[----:B0-----:R-:W-:Y:S02]  /*2cf0*/  IMAD.MOV.U32 R12, RZ, RZ, RZ ;  /* 0x000000ffff0c7224 */ /* 0x001fe400078e00ff */
[----:B-1----:R-:W-:-:S04]  /*2d00*/  IMAD.MOV R130, RZ, RZ, -R13 ;  /* 0x000000ffff827224 */ /* 0x002fc800078e0a0d */
[----:B------:R-:W-:-:S04]  /*2d10*/  IMAD R131, R130, R227, RZ ;  /* 0x000000e382837224 */ /* 0x000fc800078e02ff */
[----:B------:R-:W-:Y:S01]  /*2d20*/  IMAD.HI.U32 R131, R13, R131, R12 ;  /* 0x000000830d837227 */ /* 0x000fe200078e000c */
[----:B------:R-:W-:-:S05]  /*2d30*/  IABS R13, R11 ;  /* 0x0000000b000d7213 */ /* 0x000fca0000000000 */
[----:B------:R-:W-:-:S04]  /*2d40*/  IMAD.HI.U32 R12, R131, R222, RZ ;  /* 0x000000de830c7227 */ /* 0x000fc800078e00ff */
[----:B------:R-:W-:Y:S02]  /*2d50*/  IMAD.MOV.U32 R131, RZ, RZ, R13 ;  /* 0x000000ffff837224 */ /* 0x000fe400078e000d */
        /* <DEDUP_REMOVED lines=10> */
[----:B------:R-:W-:-:S04]  /*2e00*/  LEA R12, P1, R13, UR8, 0x2 ;  /* 0x000000080d0c7c11 */ /* 0x000fc8000f8210ff */
[----:B------:R-:W-:Y:S02]  /*2e10*/  LEA.HI.X R13, R13, UR9, R14, 0x2, P1 ;  /* 0x000000090d0d7c11 */ /* 0x000fe400088f140e */
[----:B--2---:R-:W-:Y:S01]  /*2e20*/  ISETP.NE.AND P3, PT, R220, RZ, P0 ;  /* 0x000000ffdc00720c */ /* 0x004fe20000765270 */
[----:B------:R-:W-:-:S12]  /*2e30*/  BRA.U UP0, `(.L_x_2242) ;  /* 0x000000b500e47547 */ /* 0x000fd8000b800000 */
[----:B------:R-:W-:-:S13]  /*2e40*/  ISETP.NE.AND P4, PT, R24, RZ, PT ;  /* 0x000000ff1800720c */ /* 0x000fda0003f85270 */
[----:B------:R-:W-:Y:S05]  /*2e50*/  @!P4 BRA `(.L_x_2243) ;  /* 0x0000005c00e8c947 */ /* 0x000fea0003800000 */
[--C-:B------:R-:W-:Y:S01]  /*2e60*/  IMAD.IADD R250, R222, 0x1, R11.reuse ;  /* 0x00000001defa7824 */ /* 0x100fe200078e020b */
[----:B------:R-:W-:Y:S01]  /*2e70*/  BSSY.RECONVERGENT B2, `(.L_x_2244) ;  /* 0x0000026000027945 */ /* 0x000fe20003800200 */
[----:B------:R-:W-:Y:S02]  /*2e80*/  VIADD R14, R16, 0xffffffff ;  /* 0xffffffff100e7836 */ /* 0x000fe40000000000 */
[----:B------:R-:W-:Y:S02]  /*2e90*/  IMAD R234, R11, 0x4, R250 ;  /* 0x000000040bea7824 */ /* 0x000fe400078e02fa */
[----:B------:R-:W-:Y:S01]  /*2ea0*/  IMAD.SHL.U32 R250, R250, 0x4, RZ ;  /* 0x00000004fafa7824 */ /* 0x000fe200078e00ff */
[----:B------:R-:W-:Y:S01]  /*2eb0*/  ISETP.GE.AND P1, PT, R15, R14, PT ;  /* 0x0000000e0f00720c */ /* 0x000fe20003f26270 */
[----:B------:R-:W-:Y:S02]  /*2ec0*/  IMAD.IADD R232, R234, 0x1, R11 ;  /* 0x00000001eae87824 */ /* 0x000fe400078e020b */
[----:B------:R-:W-:-:S02]  /*2ed0*/  IMAD R131, R11, 0x8, R250 ;  /* 0x000000080b837824 */ /* 0x000fc400078e02fa */
[----:B------:R-:W-:Y:S02]  /*2ee0*/  IMAD.IADD R230, R232, 0x1, R11 ;  /* 0x00000001e8e67824 */ /* 0x000fe400078e020b */
[----:B------:R-:W-:Y:S02]  /*2ef0*/  IMAD.SHL.U32 R130, R222, 0x4, RZ ;  /* 0x00000004de827824 */ /* 0x000fe400078e00ff */
[----:B------:R-:W-:-:S04]  /*2f00*/  IMAD R248, R11, 0x2, R230 ;  /* 0x000000020bf87824 */ /* 0x000fc800078e02e6 */
[----:B------:R-:W-:-:S04]  /*2f10*/  IMAD.IADD R246, R248, 0x1, R11 ;  /* 0x00000001f8f67824 */ /* 0x000fc800078e020b */
[----:B------:R-:W-:-:S04]  /*2f20*/  IMAD.IADD R244, R246, 0x1, R11 ;  /* 0x00000001f6f47824 */ /* 0x000fc800078e020b */
[----:B------:R-:W-:-:S04]  /*2f30*/  IMAD.IADD R242, R244, 0x1, R11 ;  /* 0x00000001f4f27824 */ /* 0x000fc800078e020b */
[----:B------:R-:W-:-:S04]  /*2f40*/  IMAD.IADD R240, R242, 0x1, R11 ;  /* 0x00000001f2f07824 */ /* 0x000fc800078e020b */
[----:B------:R-:W-:-:S04]  /*2f50*/  IMAD.IADD R238, R240, 0x1, R11 ;  /* 0x00000001f0ee7824 */ /* 0x000fc800078e020b */
[----:B------:R-:W-:-:S04]  /*2f60*/  IMAD.IADD R236, R238, 0x1, R11 ;  /* 0x00000001eeec7824 */ /* 0x000fc800078e020b */
[----:B------:R-:W-:-:S04]  /*2f70*/  IMAD R226, R11, 0x2, R236 ;  /* 0x000000020be27824 */ /* 0x000fc800078e02ec */
[----:B------:R-:W-:Y:S01]  /*2f80*/  IMAD.IADD R220, R226, 0x1, R11 ;  /* 0x00000001e2dc7824 */ /* 0x000fe200078e020b */
        /* <DEDUP_REMOVED lines=8> */
[----:B------:R-:W-:Y:S01]  /*3010*/  @!P2 LEA.HI.X R229, R222, R15, R223, 0x2, P4 ;  /* 0x0000000fdee5a211 */ /* 0x000fe200020f14df */
[----:B------:R-:W-:Y:S01]  /*3020*/  IMAD.MOV.U32 R222, RZ, RZ, RZ ;  /* 0x000000ffffde7224 */ /* 0x000fe200078e00ff */
[----:B------:R-:W2:Y:S01]  /*3030*/  LDG.E R223, desc[UR36][R224.64] ;  /* 0x00000024e0df7981 */ /* 0x000ea2000c1e1900 */
[----:B------:R-:W0:Y:S04]  /*3040*/  @!P2 LDC.64 R14, c[0x0][0x3b8] ;  /* 0x0000ee00ff0eab82 */ /* 0x000e280000000a00 */
[----:B------:R-:W3:Y:S01]  /*3050*/  @!P2 LDG.E R222, desc[UR36][R228.64] ;  /* 0x00000024e4dea981 */ /* 0x000ee2000c1e1900 */
[----:B------:R-:W-:-:S05]  /*3060*/  @!P2 IADD3 R227, P4, PT, R121, R130, RZ ;  /* 0x0000008279e3a210 */ /* 0x000fca0007f9e0ff */
[----:B------:R-:W-:Y:S01]  /*3070*/  @!P2 IMAD.X R252, RZ, RZ, R126, P4 ;  /* 0x000000fffffca224 */ /* 0x000fe200020e067e */
[----:B0-----:R-:W-:-:S04]  /*3080*/  @!P2 LEA R14, P5, R227, R14, 0x2 ;  /* 0x0000000ee30ea211 */ /* 0x001fc800078a10ff */
[----:B------:R-:W-:Y:S01]  /*3090*/  @!P2 LEA.HI.X R15, R227, R15, R252, 0x2, P5 ;  /* 0x0000000fe30fa211 */ /* 0x000fe200028f14fc */
[----:B---3--:R-:W-:-:S04]  /*30a0*/  FADD.FTZ R222, R53, R222 ;  /* 0x000000de35de7221 */ /* 0x008fc80000010000 */
[----:B--2---:R-:W-:-:S05]  /*30b0*/  FMUL.FTZ R223, R222, R223 ;  /* 0x000000dfdedf7220 */ /* 0x004fca0000410000 */
[----:B------:R0:W-:Y:S02]  /*30c0*/  @!P2 STG.E desc[UR36][R14.64], R223 ;  /* 0x000000df0e00a986 */ /* 0x0001e4000c101924 */
.L_x_2245:
[----:B------:R-:W-:Y:S05]  /*30d0*/  BSYNC.RECONVERGENT B2 ;  /* 0x0000000000027941 */ /* 0x000fea0003800200 */
.L_x_2244:
[----:B------:R-:W-:Y:S04]  /*30e0*/  BSSY.RECONVERGENT B2, `(.L_x_2246) ;  /* 0x0000015000027945 */ /* 0x000fe80003800200 */
[----:B------:R-:W-:Y:S05]  /*30f0*/  @P1 BRA `(.L_x_2247) ;  /* 0x00000000004c1947 */ /* 0x000fea0003800000 */
[----:B------:R-:W-:-:S13]  /*3100*/  ISETP.GE.AND P2, PT, R250, R123, PT ;  /* 0x0000007bfa00720c */ /* 0x000fda0003f46270 */
[----:B------:R-:W2:Y:S01]  /*3110*/  @!P2 LDG.E R227, desc[UR36][R12.64] ;  /* 0x000000240ce3a981 */ /* 0x000ea2000c1e1900 */
[----:B0-----:R-:W0:Y:S01]  /*3120*/  @!P2 LDC.64 R14, c[0x0][0x3b8] ;  /* 0x0000ee00ff0eab82 */ /* 0x001e220000000a00 */
        /* <DEDUP_REMOVED lines=9> */
[----:B------:R-:W-:-:S04]  /*31c0*/  @!P2 IADD3 R222, P4, PT, R121, R250, RZ ;  /* 0x000000fa79dea210 */ /* 0x000fc80007f9e0ff */
[----:B------:R-:W-:Y:S02]  /*31d0*/  @!P2 LEA.HI.X.SX32 R250, R250, R126, 0x1, P4 ;  /* 0x0000007efafaa211 */ /* 0x000fe400020f0eff */
[----:B0-----:R-:W-:-:S04]  /*31e0*/  @!P2 LEA R14, P4, R222, R14, 0x2 ;  /* 0x0000000ede0ea211 */ /* 0x001fc800078810ff */
[----:B------:R-:W-:Y:S01]  /*31f0*/  @!P2 LEA.HI.X R15, R222, R15, R250, 0x2, P4 ;  /* 0x0000000fde0fa211 */ /* 0x000fe200020f14fa */
[----:B---3--:R-:W-:-:S04]  /*3200*/  FADD.FTZ R227, R54, R227 ;  /* 0x000000e336e37221 */ /* 0x008fc80000010000 */
[----:B--2---:R-:W-:-:S05]  /*3210*/  FMUL.FTZ R218, R227, R218 ;  /* 0x000000dae3da7220 */ /* 0x004fca0000410000 */
[----:B------:R1:W-:Y:S02]  /*3220*/  @!P2 STG.E desc[UR36][R14.64], R218 ;  /* 0x000000da0e00a986 */ /* 0x0003e4000c101924 */
.L_x_2247:
[----:B------:R-:W-:Y:S05]  /*3230*/  BSYNC.RECONVERGENT B2 ;  /* 0x0000000000027941 */ /* 0x000fea0003800200 */
.L_x_2246:
[----:B------:R-:W-:Y:S01]  /*3240*/  BSSY.RECONVERGENT B2, `(.L_x_2248) ;  /* 0x0000017000027945 */ /* 0x000fe20003800200 */
[----:B------:R-:W-:-:S03]  /*3250*/  IMAD.IADD R222, R220, 0x1, R11 ;  /* 0x00000001dcde7824 */ /* 0x000fc600078e020b */
[----:B------:R-:W-:Y:S05]  /*3260*/  @P1 BRA `(.L_x_2249) ;  /* 0x0000000000501947 */ /* 0x000fea0003800000 */
[----:B------:R-:W-:-:S05]  /*3270*/  IMAD R252, R11, 0x8, R130 ;  /* 0x000000080bfc7824 */ /* 0x000fca00078e0282 */
[----:B------:R-:W-:-:S13]  /*3280*/  ISETP.GE.AND P2, PT, R252, R123, PT ;  /* 0x0000007bfc00720c */ /* 0x000fda0003f46270 */
[----:B------:R-:W2:Y:S01]  /*3290*/  @!P2 LDG.E R221, desc[UR36][R12.64] ;  /* 0x000000240cdda981 */ /* 0x000ea2000c1e1900 */
[----:B01----:R-:W0:Y:S01]  /*32a0*/  @!P2 LDC.64 R14, c[0x0][0x3b8] ;  /* 0x0000ee00ff0eab82 */ /* 0x003e220000000a00 */
[----:B--2---:R-:W-:-:S05]  /*32b0*/  @!P2 IMAD R221, R128, R221, R252 ;  /* 0x000000dd80dda224 */ /* 0x004fca00078e02fc */
[----:B------:R-:W-:-:S04]  /*32c0*/  @!P2 IADD3 R227, P4, PT, R122, R221, RZ ;  /* 0x000000dd7ae3a210 */ /* 0x000fc80007f9e0ff */
[----:B------:R-:W-:Y:S02]  /*32d0*/  @!P2 LEA.HI.X.SX32 R250, R221, R127, 0x1, P4 ;  /* 0x0000007fddfaa211 */ /* 0x000fe400020f0eff */
[C---:B0-----:R-:W-:Y:S01]  /*32e0*/  @!P2 LEA R228, P4, R227.reuse, R14, 0x2 ;  /* 0x0000000ee3e4a211 */ /* 0x041fe200078810ff */
[----:B------:R-:W2:Y:S03]  /*32f0*/  LDG.E R221, desc[UR36][R224.64+0x20] ;  /* 0x00002024e0dd7981 */ /* 0x000ea6000c1e1900 */
[----:B------:R-:W-:Y:S01]  /*3300*/  @!P2 LEA.HI.X R229, R227, R15, R250, 0x2, P4 ;  /* 0x0000000fe3e5a211 */ /* 0x000fe200020f14fa */
[----:B------:R-:W-:Y:S01]  /*3310*/  IMAD.MOV.U32 R250, RZ, RZ, RZ ;  /* 0x000000fffffa7224 */ /* 0x000fe200078e00ff */
[----:B------:R-:W0:Y:S05]  /*3320*/  @!P2 LDC.64 R14, c[0x0][0x3b8] ;  /* 0x0000ee00ff0eab82 */ /* 0x000e2a0000000a00 */
        /* <DEDUP_REMOVED lines=8> */
.L_x_2249:
[----:B------:R-:W-:Y:S05]  /*33b0*/  BSYNC.RECONVERGENT B2 ;  /* 0x0000000000027941 */ /* 0x000fea0003800200 */
.L_x_2248:
[----:B------:R-:W-:Y:S04]  /*33c0*/  BSSY.RECONVERGENT B2, `(.L_x_2250) ;  /* 0x0000015000027945 */ /* 0x000fe80003800200 */
[----:B------:R-:W-:Y:S05]  /*33d0*/  @P1 BRA `(.L_x_2251) ;  /* 0x00000000004c1947 */ /* 0x000fea0003800000 */
[----:B------:R-:W-:-:S13]  /*33e0*/  ISETP.GE.AND P2, PT, R131, R123, PT ;  /* 0x0000007b8300720c */ /* 0x000fda0003f46270 */
[----:B------:R-:W3:Y:S01]  /*33f0*/  @!P2 LDG.E R216, desc[UR36][R12.64] ;  /* 0x000000240cd8a981 */ /* 0x000ee2000c1e1900 */
[----:B012---:R-:W0:Y:S01]  /*3400*/  @!P2 LDC.64 R14, c[0x0][0x3b8] ;  /* 0x0000ee00ff0eab82 */ /* 0x007e220000000a00 */
[----:B---3--:R-:W-:-:S05]  /*3410*/  @!P2 IMAD R216, R128, R216, R131 ;  /* 0x000000d880d8a224 */ /* 0x008fca00078e0283 */
        /* <DEDUP_REMOVED lines=15> */
.L_x_2251:
[----:B------:R-:W-:Y:S05]  /*3510*/  BSYNC.RECONVERGENT B2 ;  /* 0x0000000000027941 */ /* 0x000fea0003800200 */
.L_x_2250:
[----:B------:R-:W-:Y:S01]  /*3520*/  BSSY.RECONVERGENT B2, `(.L_x_2252) ;  /* 0x0000017000027945 */ /* 0x000fe20003800200 */
[----:B------:R-:W-:-:S03]  /*3530*/  IMAD.IADD R228, R222, 0x1, R11 ;  /* 0x00000001dee47824 */ /* 0x000fc600078e020b */
[----:B------:R-:W-:Y:S05]  /*3540*/  @P1 BRA `(.L_x_2253) ;  /* 0x0000000000501947 */ /* 0x000fea0003800000 */
[----:B------:R-:W-:-:S05]  /*3550*/  IMAD R227, R11, 0x10, R130 ;  /* 0x000000100be37824 */ /* 0x000fca00078e0282 */
[----:B------:R-:W-:-:S13]  /*3560*/  ISETP.GE.AND P2, PT, R227, R123, PT ;  /* 0x0000007be300720c */ /* 0x000fda0003f46270 */
[----:B------:R-:W4:Y:S01]  /*3570*/  @!P2 LDG.E R131, desc[UR36][R12.64] ;  /* 0x000000240c83a981 */ /* 0x000f22000c1e1900 */
[----:B0123--:R-:W0:Y:S01]  /*3580*/  @!P2 LDC.64 R14, c[0x0][0x3b8] ;  /* 0x0000ee00ff0eab82 */ /* 0x00fe220000000a00 */
[----:B----4-:R-:W-:-:S05]  /*3590*/  @!P2 IMAD R131, R128, R131, R227 ;  /* 0x000000838083a224 */ /* 0x010fca00078e02e3 */
        /* <DEDUP_REMOVED lines=15> */
.L_x_2253:
[----:B------:R-:W-:Y:S05]  /*3690*/  BSYNC.RECONVERGENT B2 ;  /* 0x0000000000027941 */ /* 0x000fea0003800200 */
.L_x_2252:
[----:B------:R-:W-:Y:S04]  /*36a0*/  BSSY.RECONVERGENT B2, `(.L_x_2254) ;  /* 0x0000016000027945 */ /* 0x000fe80003800200 */
[----:B------:R-:W-:Y:S05]  /*36b0*/  @P1 BRA `(.L_x_2255) ;  /* 0x0000000000501947 */ /* 0x000fea0003800000 */
[----:B------:R-:W-:-:S05]  /*36c0*/  IMAD.SHL.U32 R250, R234, 0x4, RZ ;  /* 0x00000004eafa7824 */ /* 0x000fca00078e00ff */
[----:B------:R-:W-:-:S13]  /*36d0*/  ISETP.GE.AND P2, PT, R250, R123, PT ;  /* 0x0000007bfa00720c */ /* 0x000fda0003f46270 */
[----:B------:R-:W2:Y:S02]  /*36e0*/  @!P2 LDG.E R131, desc[UR36][R12.64] ;  /* 0x000000240c83a981 */ /* 0x000ea4000c1e1900 */
[----:B01234-:R-:W0:Y:S01]  /*36f0*/  @!P2 LDC.64 R14, c[0x0][0x3b8] ;  /* 0x0000ee00ff0eab82 */ /* 0x01fe220000000a00 */
[----:B------:R-:W-:-:S05]  /*3700*/  @!P2 IMAD R131, R128, R131, R250 ;  /* 0x000000838083a224 */ /* 0x000fca00078e02fa */
        /* <DEDUP_REMOVED lines=15> */
.L_x_2255:
[----:B------:R-:W-:Y:S05]  /*3800*/  BSYNC.RECONVERGENT B2 ;  /* 0x0000000000027941 */ /* 0x000fea0003800200 */
.L_x_2254:
[----:B------:R-:W-:Y:S01]  /*3810*/  BSSY.RECONVERGENT B2, `(.L_x_2256) ;  /* 0x0000017000027945 */ /* 0x000fe20003800200 */
[----:B------:R-:W-:-:S03]  /*3820*/  IMAD.IADD R234, R228, 0x1, R11 ;  /* 0x00000001e4ea7824 */ /* 0x000fc600078e020b */
        /* <DEDUP_REMOVED lines=21> */
.L_x_2257:
[----:B------:R-:W-:Y:S05]  /*3980*/  BSYNC.RECONVERGENT B2 ;  /* 0x0000000000027941 */ /* 0x000fea0003800200 */
.L_x_2256:
        /* <DEDUP_REMOVED lines=23> */
.L_x_2259:
[----:B------:R-:W-:Y:S05]  /*3b00*/  BSYNC.RECONVERGENT B2 ;  /* 0x0000000000027941 */ /* 0x000fea0003800200 */
.L_x_2258:
[----:B------:R-:W-:Y:S01]  /*3b10*/  BSSY.RECONVERGENT B2, `(.L_x_2260) ;  /* 0x0000017000027945 */ /* 0x000fe20003800200 */
[----:B------:R-:W-:-:S03]  /*3b20*/  IMAD.IADD R230, R232, 0x1, R11 ;  /* 0x00000001e8e67824 */ /* 0x000fc600078e020b */
[----:B------:R-:W-:Y:S05]  /*3b30*/  @P1 BRA `(.L_x_2261) ;  /* 0x0000000000501947 */ /* 0x000fea0003800000 */
[----:B------:R-:W-:-:S05]  /*3b40*/  IMAD R227, R11, 0x20, R130 ;  /* 0x000000200be37824 */ /* 0x000fca00078e0282 */
        /* <DEDUP_REMOVED lines=19> */
.L_x_2261:
[----:B------:R-:W-:Y:S05]  /*3c80*/  BSYNC.RECONVERGENT B2 ;  /* 0x0000000000027941 */ /* 0x000fea0003800200 */
.L_x_2260:
        /* <DEDUP_REMOVED lines=22> */
.L_x_2263:
[----:B------:R-:W-:Y:S05]  /*3df0*/  BSYNC.RECONVERGENT B2 ;  /* 0x0000000000027941 */ /* 0x000fea0003800200 */
.L_x_2262:
        /* <DEDUP_REMOVED lines=23> */
.L_x_2265:
[----:B------:R-:W-:Y:S05]  /*3f70*/  BSYNC.RECONVERGENT B2 ;  /* 0x0000000000027941 */ /* 0x000fea0003800200 */
.L_x_2264:
        /* <DEDUP_REMOVED lines=23> */
.L_x_2267:
[----:B------:R-:W-:Y:S05]  /*40f0*/  BSYNC.RECONVERGENT B2 ;  /* 0x0000000000027941 */ /* 0x000fea0003800200 */
.L_x_2266:
        /* <DEDUP_REMOVED lines=23> */
.L_x_2269:
[----:B------:R-:W-:Y:S05]  /*4270*/  BSYNC.RECONVERGENT B2 ;  /* 0x0000000000027941 */ /* 0x000fea0003800200 */
.L_x_2268:
        /* <DEDUP_REMOVED lines=23> */
.L_x_2271:
[----:B------:R-:W-:Y:S05]  /*43f0*/  BSYNC.RECONVERGENT B2 ;  /* 0x0000000000027941 */ /* 0x000fea0003800200 */
.L_x_2270:
        /* <DEDUP_REMOVED lines=23> */
.L_x_2273:
[----:B------:R-:W-:Y:S05]  /*4570*/  BSYNC.RECONVERGENT B2 ;  /* 0x0000000000027941 */ /* 0x000fea0003800200 */
.L_x_2272:
        /* <DEDUP_REMOVED lines=23> */
.L_x_2275:
[----:B------:R-:W-:Y:S05]  /*46f0*/  BSYNC.RECONVERGENT B2 ;  /* 0x0000000000027941 */ /* 0x000fea0003800200 */
.L_x_2274:
        /* <DEDUP_REMOVED lines=23> */
.L_x_2277:
[----:B------:R-:W-:Y:S05]  /*4870*/  BSYNC.RECONVERGENT B2 ;  /* 0x0000000000027941 */ /* 0x000fea0003800200 */
.L_x_2276:
        /* <DEDUP_REMOVED lines=22> */
.L_x_2279:
[----:B------:R-:W-:Y:S05]  /*49e0*/  BSYNC.RECONVERGENT B2 ;  /* 0x0000000000027941 */ /* 0x000fea0003800200 */
.L_x_2278:
        /* <DEDUP_REMOVED lines=23> */
.L_x_2281:
[----:B------:R-:W-:Y:S05]  /*4b60*/  BSYNC.RECONVERGENT B2 ;  /* 0x0000000000027941 */ /* 0x000fea0003800200 */
.L_x_2280:
[----:B------:R-:W-:Y:S01]  /*4b70*/  BSSY.RECONVERGENT B2, `(.L_x_2282) ;  /* 0x0000017000027945 */ /* 0x000fe20003800200 */
[----:B------:R-:W-:-:S03]  /*4b80*/  IMAD R220, R11, 0x2, R250 ;  /* 0x000000020bdc7824 */ /* 0x000fc600078e02fa */
        /* <DEDUP_REMOVED lines=21> */
.L_x_2283:
[----:B------:R-:W-:Y:S05]  /*4ce0*/  BSYNC.RECONVERGENT B2 ;  /* 0x0000000000027941 */ /* 0x000fea0003800200 */
.L_x_2282:
        /* <DEDUP_REMOVED lines=23> */
.L_x_2285:
[----:B------:R-:W-:Y:S05]  /*4e60*/  BSYNC.RECONVERGENT B2 ;  /* 0x0000000000027941 */ /* 0x000fea0003800200 */
.L_x_2284:
        /* <DEDUP_REMOVED lines=23> */
.L_x_2287:
[----:B------:R-:W-:Y:S05]  /*4fe0*/  BSYNC.RECONVERGENT B2 ;  /* 0x0000000000027941 */ /* 0x000fea0003800200 */
.L_x_2286:
        /* <DEDUP_REMOVED lines=23> */
.L_x_2289:
[----:B------:R-:W-:Y:S05]  /*5160*/  BSYNC.RECONVERGENT B2 ;  /* 0x0000000000027941 */ /* 0x000fea0003800200 */
.L_x_2288:
        /* <DEDUP_REMOVED lines=23> */
.L_x_2291:
[----:B------:R-:W-:Y:S05]  /*52e0*/  BSYNC.RECONVERGENT B2 ;  /* 0x0000000000027941 */ /* 0x000fea0003800200 */
.L_x_2290:
        /* <DEDUP_REMOVED lines=23> */
.L_x_2293:
[----:B------:R-:W-:Y:S05]  /*5460*/  BSYNC.RECONVERGENT B2 ;  /* 0x0000000000027941 */ /* 0x000fea0003800200 */
.L_x_2292:
        /* <DEDUP_REMOVED lines=23> */
.L_x_2295:
[----:B------:R-:W-:Y:S05]  /*55e0*/  BSYNC.RECONVERGENT B2 ;  /* 0x0000000000027941 */ /* 0x000fea0003800200 */
.L_x_2294:
        /* <DEDUP_REMOVED lines=23> */
.L_x_2297:
[----:B------:R-:W-:Y:S05]  /*5760*/  BSYNC.RECONVERGENT B2 ;  /* 0x0000000000027941 */ /* 0x000fea0003800200 */
.L_x_2296:
        /* <DEDUP_REMOVED lines=23> */
.L_x_2299:
[----:B------:R-:W-:Y:S05]  /*58e0*/  BSYNC.RECONVERGENT B2 ;  /* 0x0000000000027941 */ /* 0x000fea0003800200 */
.L_x_2298:
        /* <DEDUP_REMOVED lines=23> */
.L_x_2301:
[----:B------:R-:W-:Y:S05]  /*5a60*/  BSYNC.RECONVERGENT B2 ;  /* 0x0000000000027941 */ /* 0x000fea0003800200 */
.L_x_2300:
        /* <DEDUP_REMOVED lines=23> */
.L_x_2303:
[----:B------:R-:W-:Y:S05]  /*5be0*/  BSYNC.RECONVERGENT B2 ;  /* 0x0000000000027941 */ /* 0x000fea0003800200 */
.L_x_2302:
        /* <DEDUP_REMOVED lines=23> */
.L_x_2305:
[----:B------:R-:W-:Y:S05]  /*5d60*/  BSYNC.RECONVERGENT B2 ;  /* 0x0000000000027941 */ /* 0x000fea0003800200 */
.L_x_2304:
        /* <DEDUP_REMOVED lines=23> */
.L_x_2307:
[----:B------:R-:W-:Y:S05]  /*5ee0*/  BSYNC.RECONVERGENT B2 ;  /* 0x0000000000027941 */ /* 0x000fea0003800200 */
.L_x_2306:
[----:B------:R-:W-:Y:S01]  /*5ef0*/  BSSY.RECONVERGENT B2, `(.L_x_2308) ;  /* 0x0000017000027945 */ /* 0x000fe20003800200 */
[----:B------:R-:W-:Y:S02]  /*5f00*/  IMAD.IADD R248, R236, 0x1, R11 ;  /* 0x00000001ecf87824 */ /* 0x000fe400078e020b */
[----:B------:R-:W-:Y:S01]  /*5f10*/  IMAD R252, R11, 0x80, R130 ;  /* 0x000000800bfc7824 */ /* 0x000fe200078e0282 */
[----:B------:R-:W-:Y:S06]  /*5f20*/  @P1 BRA `(.L_x_2309) ;  /* 0x00000000004c1947 */ /* 0x000fec0003800000 */
        /* <DEDUP_REMOVED lines=19> */
.L_x_2309:
[----:B------:R-:W-:Y:S05]  /*6060*/  BSYNC.RECONVERGENT B2 ;  /* 0x0000000000027941 */ /* 0x000fea0003800200 */
.L_x_2308:
        /* <DEDUP_REMOVED lines=23> */
.L_x_2311:
[----:B------:R-:W-:Y:S05]  /*61e0*/  BSYNC.RECONVERGENT B2 ;  /* 0x0000000000027941 */ /* 0x000fea0003800200 */
.L_x_2310:
        /* <DEDUP_REMOVED lines=23> */
.L_x_2313:
[----:B------:R-:W-:Y:S05]  /*6360*/  BSYNC.RECONVERGENT B2 ;  /* 0x0000000000027941 */ /* 0x000fea0003800200 */
.L_x_2312:
        /* <DEDUP_REMOVED lines=9> */
[----:B------:R-:W-:Y:S01]  /*6400*/  @!P2 LEA.HI.X.SX32 R250, R131, R127, 0x1, P4 ;  /* 0x0000007f83faa211 */ /* 0x000fe200020f0eff */
[----:B------:R-:W-:Y:S01]  /*6410*/  IMAD.MOV.U32 R131, RZ, RZ, RZ ;  /* 0x000000ffff837224 */ /* 0x000fe200078e00ff */
[----:B0-----:R-:W-:-:S04]  /*6420*/  @!P2 LEA R226, P4, R187, R14, 0x2 ;  /* 0x0000000ebbe2a211 */ /* 0x001fc800078810ff */
[----:B------:R-:W-:Y:S02]  /*6430*/  @!P2 LEA.HI.X R227, R187, R15, R250, 0x2, P4 ;  /* 0x0000000fbbe3a211 */ /* 0x000fe400020f14fa */
[----:B------:R-:W2:Y:S01]  /*6440*/  LDG.E R250, desc[UR36][R224.64+0x230] ;  /* 0x00023024e0fa7981 */ /* 0x000ea2000c1e1900 */
[----:B------:R-:W0:Y:S03]  /*6450*/  @!P2 LDC.64 R14, c[0x0][0x3b8] ;  /* 0x0000ee00ff0eab82 */ /* 0x000e260000000a00 */
        /* <DEDUP_REMOVED lines=8> */
.L_x_2315:
[----:B------:R-:W-:Y:S05]  /*64e0*/  BSYNC.RECONVERGENT B2 ;  /* 0x0000000000027941 */ /* 0x000fea0003800200 */
.L_x_2314:
        /* <DEDUP_REMOVED lines=23> */
.L_x_2317:
[----:B------:R-:W-:Y:S05]  /*6660*/  BSYNC.RECONVERGENT B2 ;  /* 0x0000000000027941 */ /* 0x000fea0003800200 */
.L_x_2316:
        /* <DEDUP_REMOVED lines=23> */
.L_x_2319:
[----:B------:R-:W-:Y:S05]  /*67e0*/  BSYNC.RECONVERGENT B2 ;  /* 0x0000000000027941 */ /* 0x000fea0003800200 */
.L_x_2318:
        /* <DEDUP_REMOVED lines=23> */
.L_x_2321:
[----:B------:R-:W-:Y:S05]  /*6960*/  BSYNC.RECONVERGENT B2 ;  /* 0x0000000000027941 */ /* 0x000fea0003800200 */
.L_x_2320:
        /* <DEDUP_REMOVED lines=23> */
.L_x_2323:
[----:B------:R-:W-:Y:S05]  /*6ae0*/  BSYNC.RECONVERGENT B2 ;  /* 0x0000000000027941 */ /* 0x000fea0003800200 */
.L_x_2322:
        /* <DEDUP_REMOVED lines=23> */
.L_x_2325:
[----:B------:R-:W-:Y:S05]  /*6c60*/  BSYNC.RECONVERGENT B2 ;  /* 0x0000000000027941 */ /* 0x000fea0003800200 */
.L_x_2324:
        /* <DEDUP_REMOVED lines=23> */
.L_x_2327:
[----:B------:R-:W-:Y:S05]  /*6de0*/  BSYNC.RECONVERGENT B2 ;  /* 0x0000000000027941 */ /* 0x000fea0003800200 */
.L_x_2326:
        /* <DEDUP_REMOVED lines=23> */
.L_x_2329:
[----:B------:R-:W-:Y:S05]  /*6f60*/  BSYNC.RECONVERGENT B2 ;  /* 0x0000000000027941 */ /* 0x000fea0003800200 */
.L_x_2328:
        /* <DEDUP_REMOVED lines=23> */
.L_x_2331:
[----:B------:R-:W-:Y:S05]  /*70e0*/  BSYNC.RECONVERGENT B2 ;  /* 0x0000000000027941 */ /* 0x000fea0003800200 */
.L_x_2330:
        /* <DEDUP_REMOVED lines=23> */
.L_x_2333:
[----:B------:R-:W-:Y:S05]  /*7260*/  BSYNC.RECONVERGENT B2 ;  /* 0x0000000000027941 */ /* 0x000fea0003800200 */
.L_x_2332:
        /* <DEDUP_REMOVED lines=23> */
.L_x_2335:
[----:B------:R-:W-:Y:S05]  /*73e0*/  BSYNC.RECONVERGENT B2 ;  /* 0x0000000000027941 */ /* 0x000fea0003800200 */
.L_x_2334:
        /* <DEDUP_REMOVED lines=23> */
.L_x_2337:
[----:B------:R-:W-:Y:S05]  /*7560*/  BSYNC.RECONVERGENT B2 ;  /* 0x0000000000027941 */ /* 0x000fea0003800200 */
.L_x_2336:
        /* <DEDUP_REMOVED lines=23> */
.L_x_2339:
[----:B------:R-:W-:Y:S05]  /*76e0*/  BSYNC.RECONVERGENT B2 ;  /* 0x0000000000027941 */ /* 0x000fea0003800200 */
.L_x_2338:
        /* <DEDUP_REMOVED lines=23> */
.L_x_2341:
[----:B------:R-:W-:Y:S05]  /*7860*/  BSYNC.RECONVERGENT B2 ;  /* 0x0000000000027941 */ /* 0x000fea0003800200 */
.L_x_2340:
        /* <DEDUP_REMOVED lines=22> */
.L_x_2343:
[----:B------:R-:W-:Y:S05]  /*79d0*/  BSYNC.RECONVERGENT B2 ;  /* 0x0000000000027941 */ /* 0x000fea0003800200 */
.L_x_2342:
        /* <DEDUP_REMOVED lines=22> */
.L_x_2345:
[----:B------:R-:W-:Y:S05]  /*7b40*/  BSYNC.RECONVERGENT B2 ;  /* 0x0000000000027941 */ /* 0x000fea0003800200 */
.L_x_2344:
        /* <DEDUP_REMOVED lines=22> */
.L_x_2347:
[----:B------:R-:W-:Y:S05]  /*7cb0*/  BSYNC.RECONVERGENT B2 ;  /* 0x0000000000027941 */ /* 0x000fea0003800200 */
.L_x_2346:
        /* <DEDUP_REMOVED lines=22> */
.L_x_2349:
[----:B------:R-:W-:Y:S05]  /*7e20*/  BSYNC.RECONVERGENT B2 ;  /* 0x0000000000027941 */ /* 0x000fea0003800200 */
.L_x_2348:
        /* <DEDUP_REMOVED lines=22> */
.L_x_2351:
[----:B------:R-:W-:Y:S05]  /*7f90*/  BSYNC.RECONVERGENT B2 ;  /* 0x0000000000027941 */ /* 0x000fea0003800200 */
.L_x_2350:
        /* <DEDUP_REMOVED lines=22> */
.L_x_2353:
[----:B------:R-:W-:Y:S05]  /*8100*/  BSYNC.RECONVERGENT B2 ;  /* 0x0000000000027941 */ /* 0x000fea0003800200 */
.L_x_2352:
        /* <DEDUP_REMOVED lines=22> */
.L_x_2355:
[----:B------:R-:W-:Y:S05]  /*8270*/  BSYNC.RECONVERGENT B2 ;  /* 0x0000000000027941 */ /* 0x000fea0003800200 */
.L_x_2354:
        /* <DEDUP_REMOVED lines=22> */
.L_x_2357:
[----:B------:R-:W-:Y:S05]  /*83e0*/  BSYNC.RECONVERGENT B2 ;  /* 0x0000000000027941 */ /* 0x000fea0003800200 */
.L_x_2356:
        /* <DEDUP_REMOVED lines=22> */
.L_x_2359:
[----:B------:R-:W-:Y:S05]  /*8550*/  BSYNC.RECONVERGENT B2 ;  /* 0x0000000000027941 */ /* 0x000fea0003800200 */
.L_x_2358:
        /* <DEDUP_REMOVED lines=22> */
.L_x_2361:
[----:B------:R-:W-:Y:S05]  /*86c0*/  BSYNC.RECONVERGENT B2 ;  /* 0x0000000000027941 */ /* 0x000fea0003800200 */
.L_x_2360:
        /* <DEDUP_REMOVED lines=22> */
.L_x_2363:
[----:B------:R-:W-:Y:S05]  /*8830*/  BSYNC.RECONVERGENT B2 ;  /* 0x0000000000027941 */ /* 0x000fea0003800200 */
.L_x_2362:
        /* <DEDUP_REMOVED lines=22> */
.L_x_2365:
[----:B------:R-:W-:Y:S05]  /*89a0*/  BSYNC.RECONVERGENT B2 ;  /* 0x0000000000027941 */ /* 0x000fea0003800200 */
.L_x_2364:
        /* <DEDUP_REMOVED lines=22> */
.L_x_2367:
[----:B------:R-:W-:Y:S05]  /*8b10*/  BSYNC.RECONVERGENT B2 ;  /* 0x0000000000027941 */ /* 0x000fea0003800200 */
.L_x_2366:
        /* <DEDUP_REMOVED lines=22> */
.L_x_2369:
[----:B------:R-:W-:Y:S05]  /*8c80*/  BSYNC.RECONVERGENT B2 ;  /* 0x0000000000027941 */ /* 0x000fea0003800200 */
.L_x_2368:
[----:B------:R-:W-:Y:S01]  /*8c90*/  IMAD.IADD R11, R130, 0x1, R11 ;  /* 0x00000001820b7824 */ /* 0x000fe200078e020b */
[----:B------:R-:W-:Y:S06]  /*8ca0*/  @P1 BRA `(.L_x_2370) ;  /* 0x0000008800441947 */ /* 0x000fec0003800000 */
        /* <DEDUP_REMOVED lines=10> */
[----:B------:R-:W2:Y:S05]  /*8d50*/  LDG.E R130, desc[UR36][R224.64+0x3f0] ;  /* 0x0003f024e0827981 */ /* 0x000eaa000c1e1900 */
[----:B------:R-:W3:Y:S02]  /*8d60*/  @!P4 LDG.E R11, desc[UR36][R14.64] ;  /* 0x000000240e0bc981 */ /* 0x000ee4000c1e1900 */
[----:B---3--:R-:W-:-:S04]  /*8d70*/  FADD.FTZ R11, R116, R11 ;  /* 0x0000000b740b7221 */ /* 0x008fc80000010000 */
[----:B--2---:R-:W-:Y:S01]  /*8d80*/  FMUL.FTZ R159, R11, R130 ;  /* 0x000000820b9f7220 */ /* 0x004fe20000410000 */
[----:B------:R-:W-:Y:S06]  /*8d90*/  @P4 BRA `(.L_x_2370) ;  /* 0x0000008800084947 */ /* 0x000fec0003800000 */
[----:B------:R-:W-:-:S04]  /*8da0*/  IADD3 R11, P2, PT, R121, R220, RZ ;  /* 0x000000dc790b7210 */ /* 0x000fc80007f5e0ff */
[----:B------:R-:W-:Y:S02]  /*8db0*/  LEA.HI.X.SX32 R14, R220, R126, 0x1, P2 ;  /* 0x0000007edc0e7211 */ /* 0x000fe400010f0eff */
[----:B------:R-:W-:-:S04]  /*8dc0*/  LEA R12, P2, R11, UR12, 0x2 ;  /* 0x0000000c0b0c7c11 */ /* 0x000fc8000f8410ff */
[----:B------:R-:W-:-:S05]  /*8dd0*/  LEA.HI.X R13, R11, UR13, R14, 0x2, P2 ;  /* 0x0000000d0b0d7c11 */ /* 0x000fca00090f140e */
[----:B------:R0:W-:Y:S01]  /*8de0*/  STG.E desc[UR36][R12.64], R159 ;  /* 0x0000009f0c007986 */ /* 0x0001e2000c101924 */
[----:B------:R-:W-:Y:S05]  /*8df0*/  BRA `(.L_x_2370) ;  /* 0x0000008400f07947 */ /* 0x000fea0003800000 */
.L_x_2243:
[--C-:B------:R-:W-:Y:S01]  /*8e00*/  IMAD.IADD R250, R222, 0x1, R11.reuse ;  /* 0x00000001defa7824 */ /* 0x100fe200078e020b */
[----:B------:R-:W-:Y:S01]  /*8e10*/  BSSY.RECONVERGENT B2, `(.L_x_2371) ;  /* 0x0000025000027945 */ /* 0x000fe20003800200 */
[----:B------:R-:W-:Y:S02]  /*8e20*/  VIADD R14, R16, 0xffffffff ;  /* 0xffffffff100e7836 */ /* 0x000fe40000000000 */
[----:B------:R-:W-:Y:S02]  /*8e30*/  IMAD R234, R11, 0x4, R250 ;  /* 0x000000040bea7824 */ /* 0x000fe400078e02fa */
[----:B------:R-:W-:Y:S02]  /*8e40*/  VIADD R15, R125, 0xffffffff ;  /* 0xffffffff7d0f7836 */ /* 0x000fe40000000000 */
[--C-:B------:R-:W-:Y:S02]  /*8e50*/  IMAD.IADD R232, R234, 0x1, R11.reuse ;  /* 0x00000001eae87824 */ /* 0x100fe400078e020b */
[----:B------:R-:W-:Y:S01]  /*8e60*/  IMAD.SHL.U32 R250, R250, 0x4, RZ ;  /* 0x00000004fafa7824 */ /* 0x000fe200078e00ff */
[----:B------:R-:W-:Y:S01]  /*8e70*/  ISETP.GE.AND P1, PT, R15, R14, PT ;  /* 0x0000000e0f00720c */ /* 0x000fe20003f26270 */
[----:B------:R-:W-:-:S02]  /*8e80*/  IMAD.IADD R230, R232, 0x1, R11 ;  /* 0x00000001e8e67824 */ /* 0x000fc400078e020b */
[C---:B------:R-:W-:Y:S02]  /*8e90*/  IMAD R131, R11.reuse, 0x8, R250 ;  /* 0x000000080b837824 */ /* 0x040fe400078e02fa */
[----:B------:R-:W-:Y:S02]  /*8ea0*/  IMAD R248, R11, 0x2, R230 ;  /* 0x000000020bf87824 */ /* 0x000fe400078e02e6 */
[----:B------:R-:W-:Y:S02]  /*8eb0*/  IMAD.SHL.U32 R130, R222, 0x4, RZ ;  /* 0x00000004de827824 */ /* 0x000fe400078e00ff */
        /* <DEDUP_REMOVED lines=18> */
[----:B------:R-:W0:Y:S05]  /*8fe0*/  @!P2 LDC.64 R14, c[0x0][0x3b8] ;  /* 0x0000ee00ff0eab82 */ /* 0x000e2a0000000a00 */
[----:B------:R-:W2:Y:S01]  /*8ff0*/  @!P2 LDG.E R222, desc[UR36][R228.64] ;  /* 0x00000024e4dea981 */ /* 0x000ea2000c1e1900 */
[----:B------:R-:W-:-:S05]  /*9000*/  @!P2 IADD3 R223, P4, PT, R121, R130, RZ ;  /* 0x0000008279dfa210 */ /* 0x000fca0007f9e0ff */
[----:B------:R-:W-:Y:S01]  /*9010*/  @!P2 IMAD.X R252, RZ, RZ, R126, P4 ;  /* 0x000000fffffca224 */ /* 0x000fe200020e067e */
[----:B0-----:R-:W-:-:S04]  /*9020*/  @!P2 LEA R14, P5, R223, R14, 0x2 ;  /* 0x0000000edf0ea211 */ /* 0x001fc800078a10ff */
[----:B------:R-:W-:Y:S01]  /*9030*/  @!P2 LEA.HI.X R15, R223, R15, R252, 0x2, P5 ;  /* 0x0000000fdf0fa211 */ /* 0x000fe200028f14fc */
[----:B--2---:R-:W-:-:S05]  /*9040*/  FADD.FTZ R223, R53, R222 ;  /* 0x000000de35df7221 */ /* 0x004fca0000010000 */
[----:B------:R0:W-:Y:S03]  /*9050*/  @!P2 STG.E desc[UR36][R14.64], R223 ;  /* 0x000000df0e00a986 */ /* 0x0001e6000c101924 */
.L_x_2372:
[----:B------:R-:W-:Y:S05]  /*9060*/  BSYNC.RECONVERGENT B2 ;  /* 0x0000000000027941 */ /* 0x000fea0003800200 */
.L_x_2371:
        /* <DEDUP_REMOVED lines=13> */
[----:B------:R-:W-:-:S04]  /*9140*/  @!P2 IADD3 R218, P4, PT, R121, R250, RZ ;  /* 0x000000fa79daa210 */ /* 0x000fc80007f9e0ff */
[----:B------:R-:W-:Y:S02]  /*9150*/  @!P2 LEA.HI.X.SX32 R250, R250, R126, 0x1, P4 ;  /* 0x0000007efafaa211 */ /* 0x000fe400020f0eff */
[----:B0-----:R-:W-:-:S04]  /*9160*/  @!P2 LEA R14, P4, R218, R14, 0x2 ;  /* 0x0000000eda0ea211 */ /* 0x001fc800078810ff */
[----:B------:R-:W-:Y:S01]  /*9170*/  @!P2 LEA.HI.X R15, R218, R15, R250, 0x2, P4 ;  /* 0x0000000fda0fa211 */ /* 0x000fe200020f14fa */
[----:B--2---:R-:W-:-:S05]  /*9180*/  FADD.FTZ R218, R54, R227 ;  /* 0x000000e336da7221 */ /* 0x004fca0000010000 */
[----:B------:R1:W-:Y:S03]  /*9190*/  @!P2 STG.E desc[UR36][R14.64], R218 ;  /* 0x000000da0e00a986 */ /* 0x0003e6000c101924 */
.L_x_2374:
[----:B------:R-:W-:Y:S05]  /*91a0*/  BSYNC.RECONVERGENT B2 ;  /* 0x0000000000027941 */ /* 0x000fea0003800200 */
.L_x_2373:
        /* <DEDUP_REMOVED lines=21> */
.L_x_2376:
[----:B------:R-:W-:Y:S05]  /*9300*/  BSYNC.RECONVERGENT B2 ;  /* 0x0000000000027941 */ /* 0x000fea0003800200 */
.L_x_2375:
        /* <DEDUP_REMOVED lines=19> */
.L_x_2378:
[----:B------:R-:W-:Y:S05]  /*9440*/  BSYNC.RECONVERGENT B2 ;  /* 0x0000000000027941 */ /* 0x000fea0003800200 */
.L_x_2377:
        /* <DEDUP_REMOVED lines=21> */
.L_x_2380:
[----:B------:R-:W-:Y:S05]  /*95a0*/  BSYNC.RECONVERGENT B2 ;  /* 0x0000000000027941 */ /* 0x000fea0003800200 */
.L_x_2379:
        /* <DEDUP_REMOVED lines=20> */
.L_x_2382:
[----:B------:R-:W-:Y:S05]  /*96f0*/  BSYNC.RECONVERGENT B2 ;  /* 0x0000000000027941 */ /* 0x000fea0003800200 */
.L_x_2381:
        /* <DEDUP_REMOVED lines=21> */
.L_x_2384:
[----:B------:R-:W-:Y:S05]  /*9850*/  BSYNC.RECONVERGENT B2 ;  /* 0x0000000000027941 */ /* 0x000fea0003800200 */
.L_x_2383:
        /* <DEDUP_REMOVED lines=21> */
.L_x_2386:
[----:B------:R-:W-:Y:S05]  /*99b0*/  BSYNC.RECONVERGENT B2 ;  /* 0x0000000000027941 */ /* 0x000fea0003800200 */
.L_x_2385:
        /* <DEDUP_REMOVED lines=21> */
.L_x_2388:
[----:B------:R-:W-:Y:S05]  /*9b10*/  BSYNC.RECONVERGENT B2 ;  /* 0x0000000000027941 */ /* 0x000fea0003800200 */
.L_x_2387:
        /* <DEDUP_REMOVED lines=20> */
.L_x_2390:
[----:B------:R-:W-:Y:S05]  /*9c60*/  BSYNC.RECONVERGENT B2 ;  /* 0x0000000000027941 */ /* 0x000fea0003800200 */
.L_x_2389:
        /* <DEDUP_REMOVED lines=21> */
.L_x_2392:
[----:B------:R-:W-:Y:S05]  /*9dc0*/  BSYNC.RECONVERGENT B2 ;  /* 0x0000000000027941 */ /* 0x000fea0003800200 */
.L_x_2391:
        /* <DEDUP_REMOVED lines=21> */
.L_x_2394:
[----:B------:R-:W-:Y:S05]  /*9f20*/  BSYNC.RECONVERGENT B2 ;  /* 0x0000000000027941 */ /* 0x000fea0003800200 */
.L_x_2393:
        /* <DEDUP_REMOVED lines=21> */
.L_x_2396:
[----:B------:R-:W-:Y:S05]  /*a080*/  BSYNC.RECONVERGENT B2 ;  /* 0x0000000000027941 */ /* 0x000fea0003800200 */
.L_x_2395:
        /* <DEDUP_REMOVED lines=21> */
.L_x_2398:
[----:B------:R-:W-:Y:S05]  /*a1e0*/  BSYNC.RECONVERGENT B2 ;  /* 0x0000000000027941 */ /* 0x000fea0003800200 */
.L_x_2397:
        /* <DEDUP_REMOVED lines=21> */
.L_x_2400:
[----:B------:R-:W-:Y:S05]  /*a340*/  BSYNC.RECONVERGENT B2 ;  /* 0x0000000000027941 */ /* 0x000fea0003800200 */
.L_x_2399:
        /* <DEDUP_REMOVED lines=21> */
.L_x_2402:
[----:B------:R-:W-:Y:S05]  /*a4a0*/  BSYNC.RECONVERGENT B2 ;  /* 0x0000000000027941 */ /* 0x000fea0003800200 */
.L_x_2401:
        /* <DEDUP_REMOVED lines=21> */
.L_x_2404:
[----:B------:R-:W-:Y:S05]  /*a600*/  BSYNC.RECONVERGENT B2 ;  /* 0x0000000000027941 */ /* 0x000fea0003800200 */
.L_x_2403:
        /* <DEDUP_REMOVED lines=20> */
.L_x_2406:
[----:B------:R-:W-:Y:S05]  /*a750*/  BSYNC.RECONVERGENT B2 ;  /* 0x0000000000027941 */ /* 0x000fea0003800200 */
.L_x_2405:
        /* <DEDUP_REMOVED lines=21> */
.L_x_2408:
[----:B------:R-:W-:Y:S05]  /*a8b0*/  BSYNC.RECONVERGENT B2 ;  /* 0x0000000000027941 */ /* 0x000fea0003800200 */
.L_x_2407:
        /* <DEDUP_REMOVED lines=21> */
.L_x_2410:
[----:B------:R-:W-:Y:S05]  /*aa10*/  BSYNC.RECONVERGENT B2 ;  /* 0x0000000000027941 */ /* 0x000fea0003800200 */
.L_x_2409:
        /* <DEDUP_REMOVED lines=21> */
.L_x_2412:
[----:B------:R-:W-:Y:S05]  /*ab70*/  BSYNC.RECONVERGENT B2 ;  /* 0x0000000000027941 */ /* 0x000fea0003800200 */
.L_x_2411:
        /* <DEDUP_REMOVED lines=21> */
.L_x_2414:
[----:B------:R-:W-:Y:S05]  /*acd0*/  BSYNC.RECONVERGENT B2 ;  /* 0x0000000000027941 */ /* 0x000fea0003800200 */
.L_x_2413:
        /* <DEDUP_REMOVED lines=21> */
.L_x_2416:
[----:B------:R-:W-:Y:S05]  /*ae30*/  BSYNC.RECONVERGENT B2 ;  /* 0x0000000000027941 */ /* 0x000fea0003800200 */
.L_x_2415:
        /* <DEDUP_REMOVED lines=21> */
.L_x_2418:
[----:B------:R-:W-:Y:S05]  /*af90*/  BSYNC.RECONVERGENT B2 ;  /* 0x0000000000027941 */ /* 0x000fea0003800200 */
.L_x_2417:
        /* <DEDUP_REMOVED lines=21> */
.L_x_2420:
[----:B------:R-:W-:Y:S05]  /*b0f0*/  BSYNC.RECONVERGENT B2 ;  /* 0x0000000000027941 */ /* 0x000fea0003800200 */
.L_x_2419:
        /* <DEDUP_REMOVED lines=21> */
.L_x_2422:
[----:B------:R-:W-:Y:S05]  /*b250*/  BSYNC.RECONVERGENT B2 ;  /* 0x0000000000027941 */ /* 0x000fea0003800200 */
.L_x_2421:
        /* <DEDUP_REMOVED lines=21> */
.L_x_2424:
[----:B------:R-:W-:Y:S05]  /*b3b0*/  BSYNC.RECONVERGENT B2 ;  /* 0x0000000000027941 */ /* 0x000fea0003800200 */
.L_x_2423:
        /* <DEDUP_REMOVED lines=21> */
.L_x_2426:
[----:B------:R-:W-:Y:S05]  /*b510*/  BSYNC.RECONVERGENT B2 ;  /* 0x0000000000027941 */ /* 0x000fea0003800200 */
.L_x_2425:
        /* <DEDUP_REMOVED lines=21> */
.L_x_2428:
[----:B------:R-:W-:Y:S05]  /*b670*/  BSYNC.RECONVERGENT B2 ;  /* 0x0000000000027941 */ /* 0x000fea0003800200 */
.L_x_2427:
        /* <DEDUP_REMOVED lines=21> */
.L_x_2430:
[----:B------:R-:W-:Y:S05]  /*b7d0*/  BSYNC.RECONVERGENT B2 ;  /* 0x0000000000027941 */ /* 0x000fea0003800200 */
.L_x_2429:
        /* <DEDUP_REMOVED lines=21> */
.L_x_2432:
[----:B------:R-:W-:Y:S05]  /*b930*/  BSYNC.RECONVERGENT B2 ;  /* 0x0000000000027941 */ /* 0x000fea0003800200 */
.L_x_2431:
        /* <DEDUP_REMOVED lines=21> */
.L_x_2434:
[----:B------:R-:W-:Y:S05]  /*ba90*/  BSYNC.RECONVERGENT B2 ;  /* 0x0000000000027941 */ /* 0x000fea0003800200 */
.L_x_2433:
        /* <DEDUP_REMOVED lines=21> */
.L_x_2436:
[----:B------:R-:W-:Y:S05]  /*bbf0*/  BSYNC.RECONVERGENT B2 ;  /* 0x0000000000027941 */ /* 0x000fea0003800200 */
.L_x_2435:
        /* <DEDUP_REMOVED lines=21> */
.L_x_2438:
[----:B------:R-:W-:Y:S05]  /*bd50*/  BSYNC.RECONVERGENT B2 ;  /* 0x0000000000027941 */ /* 0x000fea0003800200 */
.L_x_2437:
        /* <DEDUP_REMOVED lines=21> */
.L_x_2440:
[----:B------:R-:W-:Y:S05]  /*beb0*/  BSYNC.RECONVERGENT B2 ;  /* 0x0000000000027941 */ /* 0x000fea0003800200 */
.L_x_2439:
        /* <DEDUP_REMOVED lines=21> */
.L_x_2442:
[----:B------:R-:W-:Y:S05]  /*c010*/  BSYNC.RECONVERGENT B2 ;  /* 0x0000000000027941 */ /* 0x000fea0003800200 */
.L_x_2441:
        /* <DEDUP_REMOVED lines=21> */
.L_x_2444:
[----:B------:R-:W-:Y:S05]  /*c170*/  BSYNC.RECONVERGENT B2 ;  /* 0x0000000000027941 */ /* 0x000fea0003800200 */
.L_x_2443:
        /* <DEDUP_REMOVED lines=21> */
.L_x_2446:
[----:B------:R-:W-:Y:S05]  /*c2d0*/  BSYNC.RECONVERGENT B2 ;  /* 0x0000000000027941 */ /* 0x000fea0003800200 */
.L_x_2445:
        /* <DEDUP_REMOVED lines=21> */
.L_x_2448:
[----:B------:R-:W-:Y:S05]  /*c430*/  BSYNC.RECONVERGENT B2 ;  /* 0x0000000000027941 */ /* 0x000fea0003800200 */
.L_x_2447:
        /* <DEDUP_REMOVED lines=21> */
.L_x_2450:
[----:B------:R-:W-:Y:S05]  /*c590*/  BSYNC.RECONVERGENT B2 ;  /* 0x0000000000027941 */ /* 0x000fea0003800200 */
.L_x_2449:
        /* <DEDUP_REMOVED lines=21> */
.L_x_2452:
[----:B------:R-:W-:Y:S05]  /*c6f0*/  BSYNC.RECONVERGENT B2 ;  /* 0x0000000000027941 */ /* 0x000fea0003800200 */
.L_x_2451:
        /* <DEDUP_REMOVED lines=21> */
.L_x_2454:
[----:B------:R-:W-:Y:S05]  /*c850*/  BSYNC.RECONVERGENT B2 ;  /* 0x0000000000027941 */ /* 0x000fea0003800200 */
.L_x_2453:
        /* <DEDUP_REMOVED lines=21> */
.L_x_2456:
[----:B------:R-:W-:Y:S05]  /*c9b0*/  BSYNC.RECONVERGENT B2 ;  /* 0x0000000000027941 */ /* 0x000fea0003800200 */
.L_x_2455:
        /* <DEDUP_REMOVED lines=21> */
.L_x_2458:
[----:B------:R-:W-:Y:S05]  /*cb10*/  BSYNC.RECONVERGENT B2 ;  /* 0x0000000000027941 */ /* 0x000fea0003800200 */
.L_x_2457:
        /* <DEDUP_REMOVED lines=21> */
.L_x_2460:
[----:B------:R-:W-:Y:S05]  /*cc70*/  BSYNC.RECONVERGENT B2 ;  /* 0x0000000000027941 */ /* 0x000fea0003800200 */
.L_x_2459:
        /* <DEDUP_REMOVED lines=21> */
.L_x_2462:
[----:B------:R-:W-:Y:S05]  /*cdd0*/  BSYNC.RECONVERGENT B2 ;  /* 0x0000000000027941 */ /* 0x000fea0003800200 */
.L_x_2461:
        /* <DEDUP_REMOVED lines=21> */
.L_x_2464:
[----:B------:R-:W-:Y:S05]  /*cf30*/  BSYNC.RECONVERGENT B2 ;  /* 0x0000000000027941 */ /* 0x000fea0003800200 */
.L_x_2463:
        /* <DEDUP_REMOVED lines=21> */
.L_x_2466:
[----:B------:R-:W-:Y:S05]  /*d090*/  BSYNC.RECONVERGENT B2 ;  /* 0x0000000000027941 */ /* 0x000fea0003800200 */
.L_x_2465:
        /* <DEDUP_REMOVED lines=21> */
.L_x_2468:
[----:B------:R-:W-:Y:S05]  /*d1f0*/  BSYNC.RECONVERGENT B2 ;  /* 0x0000000000027941 */ /* 0x000fea0003800200 */
.L_x_2467:
        /* <DEDUP_REMOVED lines=20> */
.L_x_2470:
[----:B------:R-:W-:Y:S05]  /*d340*/  BSYNC.RECONVERGENT B2 ;  /* 0x0000000000027941 */ /* 0x000fea0003800200 */
.L_x_2469:
        /* <DEDUP_REMOVED lines=20> */
.L_x_2472:
[----:B------:R-:W-:Y:S05]  /*d490*/  BSYNC.RECONVERGENT B2 ;  /* 0x0000000000027941 */ /* 0x000fea0003800200 */
.L_x_2471:
        /* <DEDUP_REMOVED lines=20> */
.L_x_2474:
[----:B------:R-:W-:Y:S05]  /*d5e0*/  BSYNC.RECONVERGENT B2 ;  /* 0x0000000000027941 */ /* 0x000fea0003800200 */
.L_x_2473:
        /* <DEDUP_REMOVED lines=20> */
.L_x_2476:
[----:B------:R-:W-:Y:S05]  /*d730*/  BSYNC.RECONVERGENT B2 ;  /* 0x0000000000027941 */ /* 0x000fea0003800200 */
.L_x_2475:
        /* <DEDUP_REMOVED lines=20> */
.L_x_2478:
[----:B------:R-:W-:Y:S05]  /*d880*/  BSYNC.RECONVERGENT B2 ;  /* 0x0000000000027941 */ /* 0x000fea0003800200 */
.L_x_2477:
        /* <DEDUP_REMOVED lines=20> */
.L_x_2480:
[----:B------:R-:W-:Y:S05]  /*d9d0*/  BSYNC.RECONVERGENT B2 ;  /* 0x0000000000027941 */ /* 0x000fea0003800200 */
.L_x_2479:
        /* <DEDUP_REMOVED lines=20> */
.L_x_2482:
[----:B------:R-:W-:Y:S05]  /*db20*/  BSYNC.RECONVERGENT B2 ;  /* 0x0000000000027941 */ /* 0x000fea0003800200 */
.L_x_2481:
        /* <DEDUP_REMOVED lines=20> */
.L_x_2484:
[----:B------:R-:W-:Y:S05]  /*dc70*/  BSYNC.RECONVERGENT B2 ;  /* 0x0000000000027941 */ /* 0x000fea0003800200 */
.L_x_2483:
        /* <DEDUP_REMOVED lines=20> */
.L_x_2486:
[----:B------:R-:W-:Y:S05]  /*ddc0*/  BSYNC.RECONVERGENT B2 ;  /* 0x0000000000027941 */ /* 0x000fea0003800200 */
.L_x_2485:
        /* <DEDUP_REMOVED lines=20> */
.L_x_2488:
[----:B------:R-:W-:Y:S05]  /*df10*/  BSYNC.RECONVERGENT B2 ;  /* 0x0000000000027941 */ /* 0x000fea0003800200 */
.L_x_2487:
        /* <DEDUP_REMOVED lines=20> */
.L_x_2490:
[----:B------:R-:W-:Y:S05]  /*e060*/  BSYNC.RECONVERGENT B2 ;  /* 0x0000000000027941 */ /* 0x000fea0003800200 */
.L_x_2489:
        /* <DEDUP_REMOVED lines=20> */
.L_x_2492:
[----:B------:R-:W-:Y:S05]  /*e1b0*/  BSYNC.RECONVERGENT B2 ;  /* 0x0000000000027941 */ /* 0x000fea0003800200 */
.L_x_2491:
        /* <DEDUP_REMOVED lines=20> */
.L_x_2494:
[----:B------:R-:W-:Y:S05]  /*e300*/  BSYNC.RECONVERGENT B2 ;  /* 0x0000000000027941 */ /* 0x000fea0003800200 */
.L_x_2493:
        /* <DEDUP_REMOVED lines=20> */
.L_x_2496:
[----:B------:R-:W-:Y:S05]  /*e450*/  BSYNC.RECONVERGENT B2 ;  /* 0x0000000000027941 */ /* 0x000fea0003800200 */
.L_x_2495:
[----:B------:R-:W-:Y:S01]  /*e460*/  IMAD.IADD R11, R130, 0x1, R11 ;  /* 0x00000001820b7824 */ /* 0x000fe200078e020b */
[----:B------:R-:W-:Y:S06]  /*e470*/  @P1 BRA `(.L_x_2370) ;  /* 0x0000003000501947 */ /* 0x000fec0003800000 */
[----:B------:R-:W-:Y:S01]  /*e480*/  IMAD.SHL.U32 R220, R11, 0x4, RZ ;  /* 0x000000040bdc7824 */ /* 0x000fe200078e00ff */
[----:B------:R-:W-:Y:S01]  /*e490*/  BSSY.RECONVERGENT B2, `(.L_x_2497) ;  /* 0x000000b000027945 */ /* 0x000fe20003800200 */
[----:B01234-:R-:W-:-:S03]  /*e4a0*/  IMAD.MOV.U32 R15, RZ, RZ, RZ ;  /* 0x000000ffff0f7224 */ /* 0x01ffc600078e00ff */
[----:B------:R-:W-:-:S13]  /*e4b0*/  ISETP.GE.AND P4, PT, R220, R123, PT ;  /* 0x0000007bdc00720c */ /* 0x000fda0003f86270 */
[----:B------:R-:W-:Y:S05]  /*e4c0*/  @P4 BRA `(.L_x_2498) ;  /* 0x00000000001c4947 */ /* 0x000fea0003800000 */
[----:B------:R-:W2:Y:S02]  /*e4d0*/  LDG.E R13, desc[UR36][R12.64] ;  /* 0x000000240c0d7981 */ /* 0x000ea4000c1e1900 */
[----:B--2---:R-:W-:-:S05]  /*e4e0*/  IMAD R11, R128, R13, R220 ;  /* 0x0000000d800b7224 */ /* 0x004fca00078e02dc */
[----:B------:R-:W-:-:S04]  /*e4f0*/  IADD3 R15, P2, PT, R122, R11, RZ ;  /* 0x0000000b7a0f7210 */ /* 0x000fc80007f5e0ff */
[----:B------:R-:W-:Y:S02]  /*e500*/  LEA.HI.X.SX32 R130, R11, R127, 0x1, P2 ;  /* 0x0000007f0b827211 */ /* 0x000fe400010f0eff */
[----:B------:R-:W-:-:S04]  /*e510*/  LEA R14, P2, R15, UR12, 0x2 ;  /* 0x0000000c0f0e7c11 */ /* 0x000fc8000f8410ff */
[----:B------:R-:W-:-:S06]  /*e520*/  LEA.HI.X R15, R15, UR13, R130, 0x2, P2 ;  /* 0x0000000d0f0f7c11 */ /* 0x000fcc00090f1482 */
[----:B------:R0:W5:Y:S03]  /*e530*/  LDG.E R15, desc[UR36][R14.64] ;  /* 0x000000240e0f7981 */ /* 0x000166000c1e1900 */
.L_x_2498:
[----:B------:R-:W-:Y:S05]  /*e540*/  BSYNC.RECONVERGENT B2 ;  /* 0x0000000000027941 */ /* 0x000fea0003800200 */
.L_x_2497:
[----:B-----5:R-:W-:Y:S01]  /*e550*/  FADD.FTZ R159, R116, R15 ;  /* 0x0000000f749f7221 */ /* 0x020fe20000010000 */
[----:B------:R-:W-:Y:S06]  /*e560*/  @P4 BRA `(.L_x_2370) ;  /* 0x0000003000144947 */ /* 0x000fec0003800000 */
[----:B------:R-:W-:-:S04]  /*e570*/  IADD3 R11, P2, PT, R121, R220, RZ ;  /* 0x000000dc790b7210 */ /* 0x000fc80007f5e0ff */
[----:B0-----:R-:W-:Y:S02]  /*e580*/  LEA.HI.X.SX32 R14, R220, R126, 0x1, P2 ;  /* 0x0000007edc0e7211 */ /* 0x001fe400010f0eff */
[----:B------:R-:W-:-:S04]  /*e590*/  LEA R12, P2, R11, UR12, 0x2 ;  /* 0x0000000c0b0c7c11 */ /* 0x000fc8000f8410ff */
[----:B------:R-:W-:-:S05]  /*e5a0*/  LEA.HI.X R13, R11, UR13, R14, 0x2, P2 ;  /* 0x0000000d0b0d7c11 */ /* 0x000fca00090f140e */
[----:B------:R0:W-:Y:S01]  /*e5b0*/  STG.E desc[UR36][R12.64], R159 ;  /* 0x0000009f0c007986 */ /* 0x0001e2000c101924 */
[----:B------:R-:W-:Y:S05]  /*e5c0*/  BRA `(.L_x_2370) ;  /* 0x0000002c00fc7947 */ /* 0x000fea0003800000 */
.L_x_2242:
[----:B------:R-:W-:Y:S02]  /*e5d0*/  VIADD R227, R16, 0xffffffff ;  /* 0xffffffff10e37836 */ /* 0x000fe40000000000 */
[----:B------:R-:W-:Y:S02]  /*e5e0*/  VIADD R220, R125, 0xffffffff ;  /* 0xffffffff7ddc7836 */ /* 0x000fe40000000000 */
[----:B------:R-:W-:-:S03]  /*e5f0*/  IMAD.SHL.U32 R226, R222, 0x4, RZ ;  /* 0x00000004dee27824 */ /* 0x000fc600078e00ff */
[----:B------:R-:W-:Y:S01]  /*e600*/  ISETP.GE.AND P1, PT, R220, R227, PT ;  /* 0x000000e3dc00720c */ /* 0x000fe20003f26270 */
[----:B------:R-:W-:-:S05]  /*e610*/  IMAD R130, R11, 0x8, R226 ;  /* 0x000000080b827824 */ /* 0x000fca00078e02e2 */
[----:B------:R-:W-:-:S13]  /*e620*/  ISETP.GE.OR P4, PT, R130, R123, P1 ;  /* 0x0000007b8200720c */ /* 0x000fda0000f86670 */
[----:B------:R-:W2:Y:S01]  /*e630*/  @!P4 LDG.E R15, desc[UR36][R12.64] ;  /* 0x000000240c0fc981 */ /* 0x000ea2000c1e1900 */
[C-C-:B------:R-:W-:Y:S01]  /*e640*/  IMAD R230, R11.reuse, 0x10, R226.reuse ;  /* 0x000000100be67824 */ /* 0x140fe200078e02e2 */
[----:B------:R-:W-:Y:S01]  /*e650*/  ISETP.GE.AND P5, PT, R220, R227, PT ;  /* 0x000000e3dc00720c */ /* 0x000fe20003fa6270 */
[----:B------:R-:W-:-:S03]  /*e660*/  IMAD R233, R11, 0x20, R226 ;  /* 0x000000200be97824 */ /* 0x000fc600078e02e2 */
[----:B------:R-:W-:Y:S02]  /*e670*/  ISETP.GE.OR P2, PT, R230, R123, P1 ;  /* 0x0000007be600720c */ /* 0x000fe40000f46670 */
[----:B------:R-:W-:Y:S02]  /*e680*/  FSEL R223, R223, RZ, P5 ;  /* 0x000000ffdfdf7208 */ /* 0x000fe40002800000 */
[----:B------:R-:W-:Y:S02]  /*e690*/  FSEL R218, R218, RZ, P5 ;  /* 0x000000ffdada7208 */ /* 0x000fe40002800000 */
[----:B------:R-:W-:Y:S02]  /*e6a0*/  FSEL R221, R221, RZ, P5 ;  /* 0x000000ffdddd7208 */ /* 0x000fe40002800000 */
[----:B------:R-:W-:Y:S02]  /*e6b0*/  FSEL R216, R216, RZ, P5 ;  /* 0x000000ffd8d87208 */ /* 0x000fe40002800000 */
[----:B------:R-:W-:-:S02]  /*e6c0*/  FSEL R219, R219, RZ, P5 ;  /* 0x000000ffdbdb7208 */ /* 0x000fc40002800000 */
[----:B------:R-:W-:Y:S01]  /*e6d0*/  FSEL R214, R214, RZ, P5 ;  /* 0x000000ffd6d67208 */ /* 0x000fe20002800000 */
[----:B------:R-:W3:Y:S01]  /*e6e0*/  @!P2 LDG.E R231, desc[UR36][R12.64] ;  /* 0x000000240ce7a981 */ /* 0x000ee2000c1e1900 */
[----:B------:R-:W-:Y:S02]  /*e6f0*/  FSEL R217, R217, RZ, P5 ;  /* 0x000000ffd9d97208 */ /* 0x000fe40002800000 */
[----:B------:R-:W-:Y:S02]  /*e700*/  FSEL R212, R212, RZ, P5 ;  /* 0x000000ffd4d47208 */ /* 0x000fe40002800000 */
[----:B------:R-:W-:Y:S02]  /*e710*/  FSEL R215, R215, RZ, P5 ;  /* 0x000000ffd7d77208 */ /* 0x000fe40002800000 */
[----:B------:R-:W-:Y:S02]  /*e720*/  FSEL R210, R210, RZ, P5 ;  /* 0x000000ffd2d27208 */ /* 0x000fe40002800000 */
[----:B------:R-:W-:-:S02]  /*e730*/  FSEL R213, R213, RZ, P5 ;  /* 0x000000ffd5d57208 */ /* 0x000fc40002800000 */
[----:B------:R-:W-:Y:S02]  /*e740*/  FSEL R208, R208, RZ, P5 ;  /* 0x000000ffd0d07208 */ /* 0x000fe40002800000 */
        /* <DEDUP_REMOVED lines=50> */
[----:B------:R-:W-:Y:S01]  /*ea70*/  FSEL R158, R158, RZ, P5 ;  /* 0x000000ff9e9e7208 */ /* 0x000fe20002800000 */
[----:B--2---:R-:W-:Y:S02]  /*ea80*/  @!P4 IMAD R130, R128, R15, R130 ;  /* 0x0000000f8082c224 */ /* 0x004fe400078e0282 */
[----:B------:R-:W0:Y:S03]  /*ea90*/  @!P4 LDC.64 R14, c[0x0][0x3b8] ;  /* 0x0000ee00ff0ecb82 */ /* 0x000e260000000a00 */
[----:B------:R-:W-:-:S04]  /*eaa0*/  @!P4 IADD3 R131, P5, PT, R122, R130, RZ ;  /* 0x000000827a83c210 */ /* 0x000fc80007fbe0ff */
[----:B------:R-:W-:Y:S02]  /*eab0*/  @!P4 LEA.HI.X.SX32 R130, R130, R127, 0x1, P5 ;  /* 0x0000007f8282c211 */ /* 0x000fe400028f0eff */
[----:B0-----:R-:W-:-:S04]  /*eac0*/  @!P4 LEA R228, P5, R131, R14, 0x2 ;  /* 0x0000000e83e4c211 */ /* 0x001fc800078a10ff */
[----:B------:R-:W-:Y:S02]  /*ead0*/  @!P4 LEA.HI.X R229, R131, R15, R130, 0x2, P5 ;  /* 0x0000000f83e5c211 */ /* 0x000fe400028f1482 */
[----:B------:R-:W-:Y:S01]  /*eae0*/  ISETP.GE.OR P5, PT, R233, R123, P1 ;  /* 0x0000007be900720c */ /* 0x000fe20000fa6670 */
[----:B------:R-:W0:Y:S01]  /*eaf0*/  @!P2 LDC.64 R14, c[0x0][0x3b8] ;  /* 0x0000ee00ff0eab82 */ /* 0x000e220000000a00 */
[----:B---3--:R-:W-:Y:S01]  /*eb00*/  @!P2 IMAD R230, R128, R231, R230 ;  /* 0x000000e780e6a224 */ /* 0x008fe200078e02e6 */
[----:B------:R1:W5:Y:S10]  /*eb10*/  @!P4 LDG.E R221, desc[UR36][R228.64] ;  /* 0x00000024e4ddc981 */ /* 0x000374000c1e1900 */
[----:B------:R-:W2:Y:S01]  /*eb20*/  @!P5 LDG.E R235, desc[UR36][R12.64] ;  /* 0x000000240cebd981 */ /* 0x000ea2000c1e1900 */
[----:B------:R-:W1:Y:S01]  /*eb30*/  @!P5 LDC.64 R130, c[0x0][0x3b8] ;  /* 0x0000ee00ff82db82 */ /* 0x000e620000000a00 */
[----:B------:R-:W-:Y:S01]  /*eb40*/  @!P2 IADD3 R231, P4, PT, R122, R230, RZ ;  /* 0x000000e67ae7a210 */ /* 0x000fe20007f9e0ff */
[----:B------:R-:W-:-:S03]  /*eb50*/  IMAD R234, R11, 0x40, R226 ;  /* 0x000000400bea7824 */ /* 0x000fc600078e02e2 */
[----:B------:R-:W-:Y:S02]  /*eb60*/  @!P2 LEA.HI.X.SX32 R232, R230, R127, 0x1, P4 ;  /* 0x0000007fe6e8a211 */ /* 0x000fe400020f0eff */
[----:B0-----:R-:W-:-:S04]  /*eb70*/  @!P2 LEA R230, P4, R231, R14, 0x2 ;  /* 0x0000000ee7e6a211 */ /* 0x001fc800078810ff */
[----:B------:R-:W-:Y:S02]  /*eb80*/  @!P2 LEA.HI.X R231, R231, R15, R232, 0x2, P4 ;  /* 0x0000000fe7e7a211 */ /* 0x000fe400020f14e8 */
[----:B------:R-:W-:-:S03]  /*eb90*/  ISETP.GE.OR P4, PT, R234, R123, P1 ;  /* 0x0000007bea00720c */ /* 0x000fc60000f86670 */
[----:B------:R0:W5:Y:S01]  /*eba0*/  @!P2 LDG.E R219, desc[UR36][R230.64] ;  /* 0x00000024e6dba981 */ /* 0x000162000c1e1900 */
[----:B--2---:R-:W-:-:S09]  /*ebb0*/  @!P5 IMAD R14, R128, R235, R233 ;  /* 0x000000eb800ed224 */ /* 0x004fd200078e02e9 */
[----:B------:R-:W2:Y:S01]  /*ebc0*/  @!P4 LDG.E R235, desc[UR36][R12.64] ;  /* 0x000000240cebc981 */ /* 0x000ea2000c1e1900 */
[----:B------:R-:W-:-:S04]  /*ebd0*/  @!P5 IADD3 R15, P2, PT, R122, R14, RZ ;  /* 0x0000000e7a0fd210 */ /* 0x000fc80007f5e0ff */
[----:B------:R-:W-:Y:S02]  /*ebe0*/  @!P5 LEA.HI.X.SX32 R14, R14, R127, 0x1, P2 ;  /* 0x0000007f0e0ed211 */ /* 0x000fe400010f0eff */
[----:B-1----:R-:W-:-:S04]  /*ebf0*/  @!P5 LEA R228, P2, R15, R130, 0x2 ;  /* 0x000000820fe4d211 */ /* 0x002fc800078410ff */
[----:B------:R-:W-:Y:S02]  /*ec00*/  @!P5 LEA.HI.X R229, R15, R131, R14, 0x2, P2 ;  /* 0x000000830fe5d211 */ /* 0x000fe400010f140e */
[----:B------:R-:W-:Y:S01]  /*ec10*/  ISETP.GE.OR P2, PT, R226, R123, P1 ;  /* 0x0000007be200720c */ /* 0x000fe20000f46670 */
[----:B------:R-:W1:Y:S02]  /*ec20*/  @!P4 LDC.64 R14, c[0x0][0x3b8] ;  /* 0x0000ee00ff0ecb82 */ /* 0x000e640000000a00 */
[----:B------:R3:W5:Y:S10]  /*ec30*/  @!P5 LDG.E R215, desc[UR36][R228.64] ;  /* 0x00000024e4d7d981 */ /* 0x000774000c1e1900 */
[----:B------:R-:W4:Y:S01]  /*ec40*/  @!P2 LDG.E R233, desc[UR36][R12.64] ;  /* 0x000000240ce9a981 */ /* 0x000f22000c1e1900 */
[----:B------:R-:W3:Y:S01]  /*ec50*/  @!P2 LDC.64 R130, c[0x0][0x3b8] ;  /* 0x0000ee00ff82ab82 */ /* 0x000ee20000000a00 */
[----:B------:R-:W-:-:S02]  /*ec60*/  IMAD.IADD R236, R222, 0x1, R11 ;  /* 0x00000001deec7824 */ /* 0x000fc400078e020b */
[----:B--2---:R-:W-:-:S05]  /*ec70*/  @!P4 IMAD R232, R128, R235, R234 ;  /* 0x000000eb80e8c224 */ /* 0x004fca00078e02ea */
[----:B0-----:R-:W-:Y:S01]  /*ec80*/  @!P4 IADD3 R231, P5, PT, R122, R232, RZ ;  /* 0x000000e87ae7c210 */ /* 0x001fe20007fbe0ff */
[----:B------:R-:W-:-:S03]  /*ec90*/  IMAD R234, R11, 0x80, R226 ;  /* 0x000000800bea7824 */ /* 0x000fc600078e02e2 */
[----:B------:R-:W-:Y:S02]  /*eca0*/  @!P4 LEA.HI.X.SX32 R232, R232, R127, 0x1, P5 ;  /* 0x0000007fe8e8c211 */ /* 0x000fe400028f0eff */
[----:B-1----:R-:W-:-:S04]  /*ecb0*/  @!P4 LEA R230, P5, R231, R14, 0x2 ;  /* 0x0000000ee7e6c211 */ /* 0x002fc800078a10ff */
[----:B------:R-:W-:Y:S02]  /*ecc0*/  @!P4 LEA.HI.X R231, R231, R15, R232, 0x2, P5 ;  /* 0x0000000fe7e7c211 */ /* 0x000fe400028f14e8 */
[----:B------:R-:W-:-:S03]  /*ecd0*/  ISETP.GE.OR P5, PT, R234, R123, P1 ;  /* 0x0000007bea00720c */ /* 0x000fc60000fa6670 */
[----:B------:R0:W5:Y:S01]  /*ece0*/  @!P4 LDG.E R207, desc[UR36][R230.64] ;  /* 0x00000024e6cfc981 */ /* 0x000162000c1e1900 */
[----:B----4-:R-:W-:Y:S02]  /*ecf0*/  @!P2 IMAD R233, R128, R233, R226 ;  /* 0x000000e980e9a224 */ /* 0x010fe400078e02e2 */
[----:B------:R-:W-:-:S07]  /*ed00*/  IMAD.SHL.U32 R232, R236, 0x4, RZ ;  /* 0x00000004ece87824 */ /* 0x000fce00078e00ff */
[----:B------:R-:W2:Y:S01]  /*ed10*/  @!P5 LDG.E R237, desc[UR36][R12.64] ;  /* 0x000000240cedd981 */ /* 0x000ea2000c1e1900 */
[----:B------:R-:W-:-:S04]  /*ed20*/  @!P2 IADD3 R14, P4, PT, R122, R233, RZ ;  /* 0x000000e97a0ea210 */ /* 0x000fc80007f9e0ff */
[----:B------:R-:W-:Y:S02]  /*ed30*/  @!P2 LEA.HI.X.SX32 R233, R233, R127, 0x1, P4 ;  /* 0x0000007fe9e9a211 */ /* 0x000fe400020f0eff */
[----:B---3--:R-:W-:-:S04]  /*ed40*/  @!P2 LEA R228, P4, R14, R130, 0x2 ;  /* 0x000000820ee4a211 */ /* 0x008fc800078810ff */
[----:B------:R-:W-:Y:S02]  /*ed50*/  @!P2 LEA.HI.X R229, R14, R131, R233, 0x2, P4 ;  /* 0x000000830ee5a211 */ /* 0x000fe400020f14e9 */
[----:B------:R-:W-:Y:S01]  /*ed60*/  ISETP.GE.OR P4, PT, R232, R123, P1 ;  /* 0x0000007be800720c */ /* 0x000fe20000f86670 */
[----:B------:R-:W0:Y:S02]  /*ed70*/  @!P5 LDC.64 R14, c[0x0][0x3b8] ;  /* 0x0000ee00ff0edb82 */ /* 0x000e240000000a00 */
[----:B------:R1:W5:Y:S10]  /*ed80*/  @!P2 LDG.E R223, desc[UR36][R228.64] ;  /* 0x00000024e4dfa981 */ /* 0x000374000c1e1900 */
[----:B------:R-:W3:Y:S01]  /*ed90*/  @!P4 LDG.E R235, desc[UR36][R12.64] ;  /* 0x000000240cebc981 */ /* 0x000ee2000c1e1900 */
[----:B------:R-:W1:Y:S01]  /*eda0*/  @!P4 LDC.64 R130, c[0x0][0x3b8] ;  /* 0x0000ee00ff82cb82 */ /* 0x000e620000000a00 */
[----:B------:R-:W-:-:S02]  /*edb0*/  IMAD R233, R11, 0x8, R232 ;  /* 0x000000080be97824 */ /* 0x000fc400078e02e8 */
[----:B--2---:R-:W-:-:S05]  /*edc0*/  @!P5 IMAD R222, R128, R237, R234 ;  /* 0x000000ed80ded224 */ /* 0x004fca00078e02ea */
[----:B------:R-:W-:-:S04]  /*edd0*/  @!P5 IADD3 R226, P2, PT, R122, R222, RZ ;  /* 0x000000de7ae2d210 */ /* 0x000fc80007f5e0ff */
[----:B------:R-:W-:Y:S02]  /*ede0*/  @!P5 LEA.HI.X.SX32 R222, R222, R127, 0x1, P2 ;  /* 0x0000007fdeded211 */ /* 0x000fe400010f0eff */
[----:B0-----:R-:W-:-:S04]  /*edf0*/  @!P5 LEA R230, P2, R226, R14, 0x2 ;  /* 0x0000000ee2e6d211 */ /* 0x001fc800078410ff */
[----:B------:R-:W-:Y:S02]  /*ee00*/  @!P5 LEA.HI.X R231, R226, R15, R222, 0x2, P2 ;  /* 0x0000000fe2e7d211 */ /* 0x000fe400010f14de */
[----:B------:R-:W-:-:S03]  /*ee10*/  ISETP.GE.OR P2, PT, R233, R123, P1 ;  /* 0x0000007be900720c */ /* 0x000fc60000f46670 */
[----:B------:R0:W5:Y:S01]  /*ee20*/  @!P5 LDG.E R191, desc[UR36][R230.64] ;  /* 0x00000024e6bfd981 */ /* 0x000162000c1e1900 */
[----:B---3--:R-:W-:Y:S02]  /*ee30*/  @!P4 IMAD R14, R128, R235, R232 ;  /* 0x000000eb800ec224 */ /* 0x008fe400078e02e8 */
[----:B------:R-:W-:-:S07]  /*ee40*/  IMAD R232, R11, 0x4, R236 ;  /* 0x000000040be87824 */ /* 0x000fce00078e02ec */
[----:B------:R-:W2:Y:S01]  /*ee50*/  @!P2 LDG.E R222, desc[UR36][R12.64] ;  /* 0x000000240cdea981 */ /* 0x000ea2000c1e1900 */
[----:B------:R-:W-:Y:S01]  /*ee60*/  @!P4 IADD3 R15, P5, PT, R122, R14, RZ ;  /* 0x0000000e7a0fc210 */ /* 0x000fe20007fbe0ff */
[----:B------:R-:W-:-:S03]  /*ee70*/  IMAD.SHL.U32 R234, R232, 0x4, RZ ;  /* 0x00000004e8ea7824 */ /* 0x000fc600078e00ff */
[----:B------:R-:W-:Y:S02]  /*ee80*/  @!P4 LEA.HI.X.SX32 R14, R14, R127, 0x1, P5 ;  /* 0x0000007f0e0ec211 */ /* 0x000fe400028f0eff */
[----:B-1----:R-:W-:-:S04]  /*ee90*/  @!P4 LEA R228, P5, R15, R130, 0x2 ;  /* 0x000000820fe4c211 */ /* 0x002fc800078a10ff */
[----:B------:R-:W-:Y:S02]  /*eea0*/  @!P4 LEA.HI.X R229, R15, R131, R14, 0x2, P5 ;  /* 0x000000830fe5c211 */ /* 0x000fe400028f140e */
[----:B------:R-:W-:Y:S01]  /*eeb0*/  ISETP.GE.OR P5, PT, R234, R123, P1 ;  /* 0x0000007bea00720c */ /* 0x000fe20000fa6670 */
[----:B------:R-:W0:Y:S02]  /*eec0*/  @!P2 LDC.64 R14, c[0x0][0x3b8] ;  /* 0x0000ee00ff0eab82 */ /* 0x000e240000000a00 */
[----:B------:R1:W5:Y:S10]  /*eed0*/  @!P4 LDG.E R218, desc[UR36][R228.64] ;  /* 0x00000024e4dac981 */ /* 0x000374000c1e1900 */
[----:B------:R-:W3:Y:S01]  /*eee0*/  @!P5 LDG.E R235, desc[UR36][R12.64] ;  /* 0x000000240cebd981 */ /* 0x000ee2000c1e1900 */
[----:B------:R-:W1:Y:S01]  /*eef0*/  @!P5 LDC.64 R130, c[0x0][0x3b8] ;  /* 0x0000ee00ff82db82 */ /* 0x000e620000000a00 */
[----:B------:R-:W-:-:S02]  /*ef00*/  IMAD.IADD R232, R232, 0x1, R11 ;  /* 0x00000001e8e87824 */ /* 0x000fc400078e020b */
[----:B--2---:R-:W-:-:S05]  /*ef10*/  @!P2 IMAD R222, R128, R222, R233 ;  /* 0x000000de80dea224 */ /* 0x004fca00078e02e9 */
[----:B------:R-:W-:Y:S01]  /*ef20*/  @!P2 IADD3 R226, P4, PT, R122, R222, RZ ;  /* 0x000000de7ae2a210 */ /* 0x000fe20007f9e0ff */
[----:B------:R-:W-:-:S03]  /*ef30*/  IMAD.SHL.U32 R233, R232, 0x4, RZ ;  /* 0x00000004e8e97824 */ /* 0x000fc600078e00ff */
[----:B------:R-:W-:Y:S02]  /*ef40*/  @!P2 LEA.HI.X.SX32 R222, R222, R127, 0x1, P4 ;  /* 0x0000007fdedea211 */ /* 0x000fe400020f0eff */
[----:B0-----:R-:W-:-:S04]  /*ef50*/  @!P2 LEA R230, P4, R226, R14, 0x2 ;  /* 0x0000000ee2e6a211 */ /* 0x001fc800078810ff */
[----:B------:R-:W-:Y:S02]  /*ef60*/  @!P2 LEA.HI.X R231, R226, R15, R222, 0x2, P4 ;  /* 0x0000000fe2e7a211 */ /* 0x000fe400020f14de */
[----:B------:R-:W-:Y:S01]  /*ef70*/  ISETP.GE.OR P4, PT, R233, R123, P1 ;  /* 0x0000007be900720c */ /* 0x000fe20000f86670 */
[----:B------:R-:W-:Y:S02]  /*ef80*/  IMAD.IADD R232, R232, 0x1, R11 ;  /* 0x00000001e8e87824 */ /* 0x000fe400078e020b */
[----:B------:R0:W5:Y:S01]  /*ef90*/  @!P2 LDG.E R216, desc[UR36][R230.64] ;  /* 0x00000024e6d8a981 */ /* 0x000162000c1e1900 */
[----:B---3--:R-:W-:-:S09]  /*efa0*/  @!P5 IMAD R14, R128, R235, R234 ;  /* 0x000000eb800ed224 */ /* 0x008fd200078e02ea */
        /* <DEDUP_REMOVED lines=85> */
[----:B------:R-:W-:Y:S02]  /*f500*/  IMAD R232, R11, 0x2, R232 ;  /* 0x000000020be87824 */ /* 0x000fe400078e02e8 */
        /* <DEDUP_REMOVED lines=455> */
[----:B------:R-:W-:-:S04]  /*11180*/  @!P4 IADD3 R226, P5, PT, R122, R222, RZ ;  /* 0x000000de7ae2c210 */ /* 0x000fc80007fbe0ff */
[----:B------:R-:W-:Y:S02]  /*11190*/  @!P4 LEA.HI.X.SX32 R222, R222, R127, 0x1, P5 ;  /* 0x0000007fdedec211 */ /* 0x000fe400028f0eff */
[----:B0-----:R-:W-:-:S04]  /*111a0*/  @!P4 LEA R230, P5, R226, R14, 0x2 ;  /* 0x0000000ee2e6c211 */ /* 0x001fc800078a10ff */
[----:B------:R-:W-:Y:S01]  /*111b0*/  @!P4 LEA.HI.X R231, R226, R15, R222, 0x2, P5 ;  /* 0x0000000fe2e7c211 */ /* 0x000fe200028f14de */
[----:B------:R-:W-:-:S04]  /*111c0*/  IMAD.SHL.U32 R222, R232, 0x4, RZ ;  /* 0x00000004e8de7824 */ /* 0x000fc800078e00ff */
[----:B------:R0:W5:Y:S01]  /*111d0*/  @!P4 LDG.E R165, desc[UR36][R230.64] ;  /* 0x00000024e6a5c981 */ /* 0x000162000c1e1900 */
[----:B------:R-:W-:Y:S01]  /*111e0*/  ISETP.GE.OR P5, PT, R222, R123, P1 ;  /* 0x0000007bde00720c */ /* 0x000fe20000fa6670 */
[----:B---3--:R-:W-:Y:S02]  /*111f0*/  @!P2 IMAD R14, R128, R235, R234 ;  /* 0x000000eb800ea224 */ /* 0x008fe400078e02ea */
[----:B------:R-:W-:-:S03]  /*11200*/  IMAD.IADD R232, R232, 0x1, R11 ;  /* 0x00000001e8e87824 */ /* 0x000fc600078e020b */
[----:B------:R-:W-:Y:S01]  /*11210*/  @!P2 IADD3 R15, P4, PT, R122, R14, RZ ;  /* 0x0000000e7a0fa210 */ /* 0x000fe20007f9e0ff */
[----:B------:R-:W-:-:S03]  /*11220*/  IMAD.SHL.U32 R233, R232, 0x4, RZ ;  /* 0x00000004e8e97824 */ /* 0x000fc600078e00ff */
[----:B------:R-:W-:Y:S02]  /*11230*/  @!P2 LEA.HI.X.SX32 R14, R14, R127, 0x1, P4 ;  /* 0x0000007f0e0ea211 */ /* 0x000fe400020f0eff */
[----:B-1----:R-:W-:-:S04]  /*11240*/  @!P2 LEA R228, P4, R15, R130, 0x2 ;  /* 0x000000820fe4a211 */ /* 0x002fc800078810ff */
[----:B------:R-:W-:Y:S02]  /*11250*/  @!P2 LEA.HI.X R229, R15, R131, R14, 0x2, P4 ;  /* 0x000000830fe5a211 */ /* 0x000fe400020f140e */
[----:B------:R-:W2:Y:S01]  /*11260*/  @!P5 LDG.E R131, desc[UR36][R12.64] ;  /* 0x000000240c83d981 */ /* 0x000ea2000c1e1900 */
[----:B------:R-:W-:Y:S01]  /*11270*/  ISETP.GE.OR P4, PT, R233, R123, P1 ;  /* 0x0000007be900720c */ /* 0x000fe20000f86670 */
[----:B------:R-:W1:Y:S02]  /*11280*/  @!P5 LDC.64 R14, c[0x0][0x3b8] ;  /* 0x0000ee00ff0edb82 */ /* 0x000e640000000a00 */
[----:B------:R3:W5:Y:S10]  /*11290*/  @!P2 LDG.E R162, desc[UR36][R228.64] ;  /* 0x00000024e4a2a981 */ /* 0x000774000c1e1900 */
[----:B------:R-:W4:Y:S01]  /*112a0*/  @!P4 LDG.E R234, desc[UR36][R12.64] ;  /* 0x000000240ceac981 */ /* 0x000f22000c1e1900 */
[----:B------:R-:W-:-:S02]  /*112b0*/  IMAD.IADD R232, R232, 0x1, R11 ;  /* 0x00000001e8e87824 */ /* 0x000fc400078e020b */
[----:B--2---:R-:W-:Y:S02]  /*112c0*/  @!P5 IMAD R222, R128, R131, R222 ;  /* 0x0000008380ded224 */ /* 0x004fe400078e02de */
[----:B------:R-:W3:Y:S03]  /*112d0*/  @!P4 LDC.64 R130, c[0x0][0x3b8] ;  /* 0x0000ee00ff82cb82 */ /* 0x000ee60000000a00 */
[----:B------:R-:W-:-:S04]  /*112e0*/  @!P5 IADD3 R226, P2, PT, R122, R222, RZ ;  /* 0x000000de7ae2d210 */ /* 0x000fc80007f5e0ff */
[----:B0-----:R-:W-:Y:S02]  /*112f0*/  @!P5 LEA.HI.X.SX32 R230, R222, R127, 0x1, P2 ;  /* 0x0000007fdee6d211 */ /* 0x001fe400010f0eff */
[----:B-1----:R-:W-:Y:S01]  /*11300*/  @!P5 LEA R14, P2, R226, R14, 0x2 ;  /* 0x0000000ee20ed211 */ /* 0x002fe200078410ff */
[----:B----4-:R-:W-:-:S03]  /*11310*/  @!P4 IMAD R222, R128, R234, R233 ;  /* 0x000000ea80dec224 */ /* 0x010fc600078e02e9 */
[----:B------:R-:W-:Y:S01]  /*11320*/  @!P5 LEA.HI.X R15, R226, R15, R230, 0x2, P2 ;  /* 0x0000000fe20fd211 */ /* 0x000fe200010f14e6 */
[C---:B------:R-:W-:Y:S02]  /*11330*/  IMAD.SHL.U32 R230, R232.reuse, 0x4, RZ ;  /* 0x00000004e8e67824 */ /* 0x040fe400078e00ff */
[----:B------:R-:W-:Y:S01]  /*11340*/  IMAD.IADD R232, R232, 0x1, R11 ;  /* 0x00000001e8e87824 */ /* 0x000fe200078e020b */
[----:B------:R-:W-:Y:S01]  /*11350*/  @!P4 IADD3 R226, P2, PT, R122, R222, RZ ;  /* 0x000000de7ae2c210 */ /* 0x000fe20007f5e0ff */
[----:B------:R0:W5:Y:S01]  /*11360*/  @!P5 LDG.E R163, desc[UR36][R14.64] ;  /* 0x000000240ea3d981 */ /* 0x000162000c1e1900 */
[----:B------:R-:W-:Y:S01]  /*11370*/  ISETP.GE.OR P5, PT, R230, R123, P1 ;  /* 0x0000007be600720c */ /* 0x000fe20000fa6670 */
[----:B------:R-:W-:Y:S01]  /*11380*/  IMAD.SHL.U32 R231, R232, 0x4, RZ ;  /* 0x00000004e8e77824 */ /* 0x000fe200078e00ff */
[----:B------:R-:W-:Y:S02]  /*11390*/  @!P4 LEA.HI.X.SX32 R222, R222, R127, 0x1, P2 ;  /* 0x0000007fdedec211 */ /* 0x000fe400010f0eff */
[----:B---3--:R-:W-:-:S04]  /*113a0*/  @!P4 LEA R228, P2, R226, R130, 0x2 ;  /* 0x00000082e2e4c211 */ /* 0x008fc800078410ff */
[----:B------:R-:W-:Y:S02]  /*113b0*/  @!P4 LEA.HI.X R229, R226, R131, R222, 0x2, P2 ;  /* 0x00000083e2e5c211 */ /* 0x000fe400010f14de */
[----:B------:R-:W-:-:S03]  /*113c0*/  ISETP.GE.AND P2, PT, R231, R123, PT ;  /* 0x0000007be700720c */ /* 0x000fc60003f46270 */
[----:B0-----:R-:W0:Y:S01]  /*113d0*/  @!P5 LDC.64 R14, c[0x0][0x3b8] ;  /* 0x0000ee00ff0edb82 */ /* 0x001e220000000a00 */
[----:B------:R1:W5:Y:S01]  /*113e0*/  @!P4 LDG.E R160, desc[UR36][R228.64] ;  /* 0x00000024e4a0c981 */ /* 0x000362000c1e1900 */
[----:B------:R-:W-:-:S03]  /*113f0*/  ISETP.GE.OR P2, PT, R220, R227, P2 ;  /* 0x000000e3dc00720c */ /* 0x000fc60001746670 */
[----:B------:R-:W2:Y:S10]  /*11400*/  @!P5 LDG.E R227, desc[UR36][R12.64] ;  /* 0x000000240ce3d981 */ /* 0x000eb4000c1e1900 */
[----:B------:R-:W3:Y:S01]  /*11410*/  @!P2 LDG.E R222, desc[UR36][R12.64] ;  /* 0x000000240cdea981 */ /* 0x000ee2000c1e1900 */
[----:B------:R-:W4:Y:S01]  /*11420*/  @!P2 LDC.64 R130, c[0x0][0x3b8] ;  /* 0x0000ee00ff82ab82 */ /* 0x000f220000000a00 */
[----:B--2---:R-:W-:-:S05]  /*11430*/  @!P5 IMAD R220, R128, R227, R230 ;  /* 0x000000e380dcd224 */ /* 0x004fca00078e02e6 */
[----:B------:R-:W-:-:S04]  /*11440*/  @!P5 IADD3 R226, P4, PT, R122, R220, RZ ;  /* 0x000000dc7ae2d210 */ /* 0x000fc80007f9e0ff */
[----:B------:R-:W-:Y:S01]  /*11450*/  @!P5 LEA.HI.X.SX32 R220, R220, R127, 0x1, P4 ;  /* 0x0000007fdcdcd211 */ /* 0x000fe200020f0eff */
[----:B---3--:R-:W-:Y:S01]  /*11460*/  @!P2 IMAD R222, R128, R222, R231 ;  /* 0x000000de80dea224 */ /* 0x008fe200078e02e7 */
[----:B0-----:R-:W-:-:S04]  /*11470*/  @!P5 LEA R14, P4, R226, R14, 0x2 ;  /* 0x0000000ee20ed211 */ /* 0x001fc800078810ff */
[----:B------:R-:W-:Y:S02]  /*11480*/  @!P5 LEA.HI.X R15, R226, R15, R220, 0x2, P4 ;  /* 0x0000000fe20fd211 */ /* 0x000fe400020f14dc */
[----:B------:R-:W-:-:S03]  /*11490*/  @!P2 IADD3 R220, P4, PT, R122, R222, RZ ;  /* 0x000000de7adca210 */ /* 0x000fc60007f9e0ff */
[----:B------:R1:W5:Y:S01]  /*114a0*/  @!P5 LDG.E R161, desc[UR36][R14.64] ;  /* 0x000000240ea1d981 */ /* 0x000362000c1e1900 */
[----:B------:R-:W-:Y:S02]  /*114b0*/  @!P2 LEA.HI.X.SX32 R222, R222, R127, 0x1, P4 ;  /* 0x0000007fdedea211 */ /* 0x000fe400020f0eff */
[----:B----4-:R-:W-:-:S04]  /*114c0*/  @!P2 LEA R130, P4, R220, R130, 0x2 ;  /* 0x00000082dc82a211 */ /* 0x010fc800078810ff */
[----:B------:R-:W-:-:S05]  /*114d0*/  @!P2 LEA.HI.X R131, R220, R131, R222, 0x2, P4 ;  /* 0x00000083dc83a211 */ /* 0x000fca00020f14de */
[----:B------:R1:W5:Y:S01]  /*114e0*/  @!P2 LDG.E R158, desc[UR36][R130.64] ;  /* 0x00000024829ea981 */ /* 0x000362000c1e1900 */
[----:B------:R-:W-:Y:S01]  /*114f0*/  IMAD.IADD R11, R232, 0x1, R11 ;  /* 0x00000001e80b7824 */ /* 0x000fe200078e020b */
[----:B------:R-:W-:Y:S06]  /*11500*/  @P1 BRA `(.L_x_2370) ;  /* 0x00000000002c1947 */ /* 0x000fec0003800000 */
[----:B------:R-:W-:Y:S02]  /*11510*/  IMAD.SHL.U32 R11, R11, 0x4, RZ ;  /* 0x000000040b0b7824 */ /* 0x000fe400078e00ff */
[----:B------:R-:W-:-:S03]  /*11520*/  IMAD.MOV.U32 R159, RZ, RZ, RZ ;  /* 0x000000ffff9f7224 */ /* 0x000fc600078e00ff */
[----:B------:R-:W-:-:S13]  /*11530*/  ISETP.GE.AND P2, PT, R11, R123, PT ;  /* 0x0000007b0b00720c */ /* 0x000fda0003f46270 */
[----:B------:R-:W-:Y:S05]  /*11540*/  @P2 BRA `(.L_x_2370) ;  /* 0x00000000001c2947 */ /* 0x000fea0003800000 */
[----:B------:R-:W2:Y:S02]  /*11550*/  LDG.E R12, desc[UR36][R12.64] ;  /* 0x000000240c0c7981 */ /* 0x000ea4000c1e1900 */
[----:B--2---:R-:W-:-:S05]  /*11560*/  IMAD R11, R128, R12, R11 ;  /* 0x0000000c800b7224 */ /* 0x004fca00078e020b */
[----:B-1----:R-:W-:-:S04]  /*11570*/  IADD3 R15, P2, PT, R122, R11, RZ ;  /* 0x0000000b7a0f7210 */ /* 0x002fc80007f5e0ff */
[----:B------:R-:W-:Y:S02]  /*11580*/  LEA.HI.X.SX32 R130, R11, R127, 0x1, P2 ;  /* 0x0000007f0b827211 */ /* 0x000fe400010f0eff */
[----:B------:R-:W-:-:S04]  /*11590*/  LEA R14, P2, R15, UR12, 0x2 ;  /* 0x0000000c0f0e7c11 */ /* 0x000fc8000f8410ff */
[----:B------:R-:W-:-:S05]  /*115a0*/  LEA.HI.X R15, R15, UR13, R130, 0x2, P2 ;  /* 0x0000000d0f0f7c11 */ /* 0x000fca00090f1482 */
[----:B------:R0:W5:Y:S04]  /*115b0*/  LDG.E R159, desc[UR36][R14.64] ;  /* 0x000000240e9f7981 */ /* 0x000168000c1e1900 */
.L_x_2370:
[----:B------:R-:W-:Y:S05]  /*115c0*/  BSYNC.RECONVERGENT B0 ;  /* 0x0000000000007941 */ /* 0x000fea0003800200 */
.L_x_2241:
[----:B-----5:R-:W-:Y:S01]  /*115d0*/  FMUL.FTZ R11, R155, R218 ;  /* 0x000000da9b0b7220 */ /* 0x020fe20000410000 */
[----:B01234-:R-:W0:Y:S01]  /*115e0*/  S2R R14, SR_TID.X ;  /* 0x00000000000e7919 */ /* 0x01fe220000002100 */
[----:B------:R-:W-:Y:S02]  /*115f0*/  UMOV UR4, 0xffffffff ;  /* 0xffffffff00047882 */ /* 0x000fe40000000000 */
[----:B------:R-:W-:-:S04]  /*11600*/  FFMA.FTZ R11, R156, R223, R11 ;  /* 0x000000df9c0b7223 */ /* 0x000fc8000001000b */
[----:B------:R-:W-:-:S04]  /*11610*/  FFMA.FTZ R12, R154, R221, R11 ;  /* 0x000000dd9a0c7223 */ /* 0x000fc8000001000b */
[----:B------:R-:W-:-:S04]  /*11620*/  FFMA.FTZ R11, R153, R216, R12 ;  /* 0x000000d8990b7223 */ /* 0x000fc8000001000c */
[----:B------:R-:W-:-:S04]  /*11630*/  FFMA.FTZ R12, R152, R219, R11 ;  /* 0x000000db980c7223 */ /* 0x000fc8000001000b */
[----:B------:R-:W-:-:S04]  /*11640*/  FFMA.FTZ R11, R151, R214, R12 ;  /* 0x000000d6970b7223 */ /* 0x000fc8000001000c */
[----:B------:R-:W-:-:S04]  /*11650*/  FFMA.FTZ R12, R150, R217, R11 ;  /* 0x000000d9960c7223 */ /* 0x000fc8000001000b */
[----:B------:R-:W-:-:S04]  /*11660*/  FFMA.FTZ R11, R149, R212, R12 ;  /* 0x000000d4950b7223 */ /* 0x000fc8000001000c */
[----:B------:R-:W-:Y:S01]  /*11670*/  FFMA.FTZ R12, R148, R215, R11 ;  /* 0x000000d7940c7223 */ /* 0x000fe2000001000b */
[----:B0-----:R-:W-:-:S03]  /*11680*/  LOP3.LUT R130, R14, 0x3, RZ, 0xc0, !PT ;  /* 0x000000030e827812 */ /* 0x001fc600078ec0ff */
[----:B------:R-:W-:-:S04]  /*11690*/  FFMA.FTZ R11, R147, R210, R12 ;  /* 0x000000d2930b7223 */ /* 0x000fc8000001000c */
        /* <DEDUP_REMOVED lines=54> */
[----:B------:R-:W-:Y:S06]  /*11a00*/  BRA.DIV UR4, `(.L_x_2499) ;  /* 0x0000004e04847947 */ /* 0x000fec000b800000 */
[----:B------:R-:W0:Y:S02]  /*11a10*/  SHFL.BFLY PT, R14, R13, 0x2, 0x1f ;  /* 0x0c401f000d0e7f89 */ /* 0x000e2400000e0000 */
[----:B0-----:R-:W-:-:S05]  /*11a20*/  FADD.FTZ R13, R13, R14 ;  /* 0x0000000e0d0d7221 */ /* 0x001fca0000010000 */
[----:B------:R0:W1:Y:S02]  /*11a30*/  SHFL.BFLY PT, R14, R13, 0x1, 0x1f ;  /* 0x0c201f000d0e7f89 */ /* 0x00006400000e0000 */
.L_x_2573:
[----:B------:R-:W-:Y:S01]  /*11a40*/  ISETP.NE.OR P1, PT, R130, RZ, P1 ;  /* 0x000000ff8200720c */ /* 0x000fe20000f25670 */
[----:B-1----:R-:W-:Y:S01]  /*11a50*/  FADD.FTZ R14, R13, R14 ;  /* 0x0000000e0d0e7221 */ /* 0x002fe20000010000 */
[----:B------:R-:W-:Y:S03]  /*11a60*/  BSSY.RECONVERGENT B0, `(.L_x_2500) ;  /* 0x0000018000007945 */ /* 0x000fe60003800200 */
[----:B------:R-:W-:-:S08]  /*11a70*/  FMUL.FTZ R11, R14, UR14 ;  /* 0x0000000e0e0b7c20 */ /* 0x000fd00008410000 */
[----:B------:R-:W-:Y:S05]  /*11a80*/  @P1 BRA `(.L_x_2501) ;  /* 0x0000000000541947 */ /* 0x000fea0003800000 */
[----:B------:R-:W1:Y:S01]  /*11a90*/  LDC.64 R14, c[0x0][0x448] ;  /* 0x00011200ff0e7b82 */ /* 0x000e620000000a00 */
[----:B------:R-:W-:-:S04]  /*11aa0*/  ISETP.NE.U32.AND P2, PT, RZ, UR16, PT ;  /* 0x00000010ff007c0c */ /* 0x000fc8000bf45070 */
[----:B------:R-:W-:-:S13]  /*11ab0*/  ISETP.NE.AND.EX P2, PT, RZ, UR17, PT, P2 ;  /* 0x00000011ff007c0c */ /* 0x000fda000bf45320 */
[----:B0-----:R-:W0:Y:S01]  /*11ac0*/  @P2 LDC.64 R12, c[0x0][0x438] ;  /* 0x00010e00ff0c2b82 */ /* 0x001e220000000a00 */
[----:B-1----:R-:W-:-:S04]  /*11ad0*/  ISETP.NE.U32.AND P1, PT, R14, RZ, PT ;  /* 0x000000ff0e00720c */ /* 0x002fc80003f25070 */
[----:B------:R-:W-:-:S13]  /*11ae0*/  ISETP.NE.AND.EX P1, PT, R15, RZ, PT, P1 ;  /* 0x000000ff0f00720c */ /* 0x000fda0003f25310 */
[----:B------:R-:W1:Y:S01]  /*11af0*/  @P1 LDC.64 R14, c[0x0][0x448] ;  /* 0x00011200ff0e1b82 */ /* 0x000e620000000a00 */
[----:B0-----:R-:W-:-:S06]  /*11b00*/  @P2 IMAD.WIDE R12, R124, 0x4, R12 ;  /* 0x000000047c0c2825 */ /* 0x001fcc00078e020c */
[----:B------:R-:W2:Y:S01]  /*11b10*/  @P2 LDG.E R12, desc[UR36][R12.64] ;  /* 0x000000240c0c2981 */ /* 0x000ea2000c1e1900 */
[----:B-1----:R-:W-:-:S06]  /*11b20*/  @P1 IMAD.WIDE.U32 R14, R17, 0x4, R14 ;  /* 0x00000004110e1825 */ /* 0x002fcc00078e000e */
[----:B------:R-:W3:Y:S01]  /*11b30*/  @P1 LDG.E R14, desc[UR36][R14.64] ;  /* 0x000000240e0e1981 */ /* 0x000ee2000c1e1900 */
[----:B------:R-:W-:Y:S01]  /*11b40*/  UIADD3 UR4, UPT, UPT, UR15, UR18, URZ ;  /* 0x000000120f047290 */ /* 0x000fe2000fffe0ff */
[----:B------:R-:W-:-:S05]  /*11b50*/  VIADD R130, R125, 0xffffffff ;  /* 0xffffffff7d827836 */ /* 0x000fca0000000000 */
[----:B------:R-:W-:-:S04]  /*11b60*/  @P1 ISETP.GE.AND P4, PT, R130, UR4, PT ;  /* 0x0000000482001c0c */ /* 0x000fc8000bf86270 */
[----:B------:R-:W-:-:S04]  /*11b70*/  @P1 SEL R130, R22, RZ, !P4 ;  /* 0x000000ff16821207 */ /* 0x000fc80006000000 */
[----:B------:R-:W-:-:S04]  /*11b80*/  @P1 IADD3 R130, PT, PT, R125, R130, -R16 ;  /* 0x000000827d821210 */ /* 0x000fc80007ffe810 */
[----:B------:R-:W-:Y:S01]  /*11b90*/  @P1 I2FP.F32.S32 R130, R130 ;  /* 0x0000008200821245 */ /* 0x000fe20000201400 */
[----:B--2---:R-:W-:-:S04]  /*11ba0*/  @P2 FADD.FTZ R11, R11, R12 ;  /* 0x0000000c0b0b2221 */ /* 0x004fc80000010000 */
[----:B---3--:R-:W-:-:S05]  /*11bb0*/  @P1 FFMA.FTZ R11, R130, R14, R11 ;  /* 0x0000000e820b1223 */ /* 0x008fca000001000b */
[----:B------:R1:W-:Y:S01]  /*11bc0*/  STS [R120], R11 ;  /* 0x0000000b78007388 */ /* 0x0003e20000000800 */
[----:B------:R-:W-:-:S07]  /*11bd0*/  @!P3 FMNMX.FTZ R157, R157, R11, !PT ;  /* 0x0000000b9d9db209 */ /* 0x000fce0007810000 */
.L_x_2501:
[----:B------:R-:W-:Y:S05]  /*11be0*/  BSYNC.RECONVERGENT B0 ;  /* 0x0000000000007941 */ /* 0x000fea0003800200 */
.L_x_2500:
[C---:B-1----:R-:W-:Y:S01]  /*11bf0*/  VIADD R11, R16.reuse, 0xffffffff ;  /* 0xffffffff100b7836 */ /* 0x042fe20000000000 */
[----:B------:R-:W-:Y:S01]  /*11c00*/  VIADDMNMX R12, R16, -UR19, RZ, !PT ;  /* 0x80000013100c7c46 */ /* 0x000fe2000f8001ff */
[----:B------:R-:W-:Y:S01]  /*11c10*/  VIADD R120, R120, 0x40 ;  /* 0x0000004078787836 */ /* 0x000fe20000000000 */
[----:B------:R-:W-:Y:S01]  /*11c20*/  IADD3 R118, P2, PT, R118, 0x10, RZ ;  /* 0x0000001076767810 */ /* 0x000fe20007f5e0ff */
[----:B------:R-:W-:Y:S01]  /*11c30*/  VIADD R124, R124, 0x10 ;  /* 0x000000107c7c7836 */ /* 0x000fe20000000000 */
[----:B------:R-:W-:-:S03]  /*11c40*/  IADD3 R11, PT, PT, R11, 0x7, -R12 ;  /* 0x000000070b0b7810 */ /* 0x000fc60007ffe80c */
[----:B------:R-:W-:Y:S01]  /*11c50*/  IMAD.X R119, RZ, RZ, R119, P2 ;  /* 0x000000ffff777224 */ /* 0x000fe200010e0677 */
[----:B------:R-:W-:-:S04]  /*11c60*/  SHF.R.S32.HI R14, RZ, 0x1f, R11 ;  /* 0x0000001fff0e7819 */ /* 0x000fc8000001140b */
[----:B------:R-:W-:Y:S01]  /*11c70*/  LEA.HI R14, R14, R11, RZ, 0x3 ;  /* 0x0000000b0e0e7211 */ /* 0x000fe200078f18ff */
[C---:B------:R-:W-:Y:S02]  /*11c80*/  VIADD R11, R125.reuse, 0xf ;  /* 0x0000000f7d0b7836 */ /* 0x040fe40000000000 */
[----:B------:R-:W-:Y:S01]  /*11c90*/  VIADD R125, R125, 0x10 ;  /* 0x000000107d7d7836 */ /* 0x000fe20000000000 */
[----:B0-----:R-:W-:-:S05]  /*11ca0*/  LOP3.LUT R13, R14, 0xfffffff8, RZ, 0xc0, !PT ;  /* 0xfffffff80e0d7812 */ /* 0x001fca00078ec0ff */
[----:B------:R-:W-:-:S05]  /*11cb0*/  IMAD.IADD R12, R13, 0x1, R12 ;  /* 0x000000010d0c7824 */ /* 0x000fca00078e020c */
[----:B------:R-:W-:-:S13]  /*11cc0*/  ISETP.GE.AND P1, PT, R11, R12, PT ;  /* 0x0000000c0b00720c */ /* 0x000fda0003f26270 */
[----:B------:R-:W-:Y:S05]  /*11cd0*/  @!P1 BRA `(.L_x_2502) ;  /* 0xffffff0c00c89947 */ /* 0x000fea000383ffff */
.L_x_2240:
[----:B------:R-:W-:Y:S05]  /*11ce0*/  BSYNC B1 ;  /* 0x0000000000017941 */ /* 0x000fea0003800000 */
.L_x_2239:
[----:B0-----:R-:W0:Y:S01]  /*11cf0*/  S2R R10, SR_TID.X ;  /* 0x00000000000a7919 */ /* 0x001e220000002100 */
[----:B------:R-:W2:Y:S01]  /*11d00*/  LDCU UR4, c[0x0][0x3f4] ;  /* 0x00007e80ff0477ac */ /* 0x000ea20008000800 */
[----:B------:R-:W-:Y:S01]  /*11d10*/  MOV R8, 0x400 ;  /* 0x0000040000087802 */ /* 0x000fe20000000f00 */
[----:B------:R-:W3:Y:S01]  /*11d20*/  S2R R9, SR_CgaCtaId ;  /* 0x0000000000097919 */ /* 0x000ee20000008800 */
[----:B------:R-:W-:Y:S02]  /*11d30*/  SHF.R.S32.HI R20, RZ, 0x1f, R25 ;  /* 0x0000001fff147819 */ /* 0x000fe40000011419 */
[----:B--2---:R-:W-:Y:S01]  /*11d40*/  VIADDMNMX R3, R16, -UR4, RZ, !PT ;  /* 0x8000000410037c46 */ /* 0x004fe2000f8001ff */
[----:B------:R-:W-:Y:S01]  /*11d50*/  UMOV UR4, 0xffffffff ;  /* 0xffffffff00047882 */ /* 0x000fe20000000000 */
[C---:B0-----:R-:W-:Y:S01]  /*11d60*/  LOP3.LUT R7, R10.reuse, 0x1f, RZ, 0xc0, !PT ;  /* 0x0000001f0a077812 */ /* 0x041fe200078ec0ff */
[----:B------:R-:W-:Y:S01]  /*11d70*/  IMAD.SHL.U32 R4, R10, 0x4, RZ ;  /* 0x000000040a047824 */ /* 0x000fe200078e00ff */
[----:B---3-5:R-:W-:-:S02]  /*11d80*/  LEA R22, R9, R8, 0x18 ;  /* 0x0000000809167211 */ /* 0x028fc400078ec0ff */
[----:B------:R-:W-:-:S03]  /*11d90*/  ISETP.NE.AND P0, PT, R7, RZ, PT ;  /* 0x000000ff0700720c */ /* 0x000fc60003f05270 */
[----:B------:R-:W-:Y:S01]  /*11da0*/  IMAD R6, R7, 0x4, R22 ;  /* 0x0000000407067824 */ /* 0x000fe200078e0216 */
[----:B------:R-:W-:Y:S09]  /*11db0*/  BRA.DIV UR4, `(.L_x_2503) ;  /* 0x0000004a04d87947 */ /* 0x000ff2000b800000 */
[----:B------:R-:W0:Y:S02]  /*11dc0*/  SHFL.BFLY PT, R14, R157, 0x10, 0x1f ;  /* 0x0e001f009d0e7f89 */ /* 0x000e2400000e0000 */
[----:B0-----:R-:W-:-:S05]  /*11dd0*/  FMNMX.FTZ R13, R14, R157, !PT ;  /* 0x0000009d0e0d7209 */ /* 0x001fca0007810000 */
[----:B------:R-:W0:Y:S02]  /*11de0*/  SHFL.BFLY PT, R14, R13, 0x8, 0x1f ;  /* 0x0d001f000d0e7f89 */ /* 0x000e2400000e0000 */
[----:B0-----:R-:W-:-:S05]  /*11df0*/  FMNMX.FTZ R0, R13, R14, !PT ;  /* 0x0000000e0d007209 */ /* 0x001fca0007810000 */
[----:B------:R0:W2:Y:S02]  /*11e00*/  SHFL.BFLY PT, R14, R0, 0x4, 0x1f ;  /* 0x0c801f00000e7f89 */ /* 0x0000a400000e0000 */
.L_x_2578:
[----:B------:R-:W1:Y:S01]  /*11e10*/  @!P0 S2R R12, SR_CgaCtaId ;  /* 0x00000000000c8919 */ /* 0x000e620000008800 */
[----:B------:R-:W-:Y:S01]  /*11e20*/  @!P0 MOV R5, 0x400 ;  /* 0x0000040000058802 */ /* 0x000fe20000000f00 */
[----:B------:R-:W-:Y:S05]  /*11e30*/  WARPSYNC.ALL ;  /* 0x0000000000007948 */ /* 0x000fea0003800000 */
[----:B-1----:R-:W-:Y:S02]  /*11e40*/  @!P0 LEA R11, R12, R5, 0x18 ;  /* 0x000000050c0b8211 */ /* 0x002fe400078ec0ff */
[----:B--2---:R-:W-:Y:S02]  /*11e50*/  FMNMX.FTZ R5, R0, R14, !PT ;  /* 0x0000000e00057209 */ /* 0x004fe40007810000 */
[----:B0-----:R-:W-:-:S05]  /*11e60*/  @!P0 LEA.HI R0, R10, R11, RZ, 0x1d ;  /* 0x0000000b0a008211 */ /* 0x001fca00078fe8ff */
[----:B------:R0:W-:Y:S01]  /*11e70*/  @!P0 STS [R0], R5 ;  /* 0x0000000500008388 */ /* 0x0001e20000000800 */
[----:B------:R-:W-:Y:S01]  /*11e80*/  ISETP.GT.U32.AND P0, PT, R7, 0x1, PT ;  /* 0x000000010700780c */ /* 0x000fe20003f04070 */
[----:B------:R-:W-:Y:S01]  /*11e90*/  BAR.SYNC.DEFER_BLOCKING 0x0 ;  /* 0x0000000000007b1d */ /* 0x000fe20000010000 */
[----:B0-----:R-:W-:Y:S02]  /*11ea0*/  IMAD.MOV.U32 R0, RZ, RZ, -0x800001 ;  /* 0xff7fffffff007424 */ /* 0x001fe400078e00ff */
[----:B------:R-:W-:-:S03]  /*11eb0*/  IMAD.MOV.U32 R14, RZ, RZ, RZ ;  /* 0x000000ffff0e7224 */ /* 0x000fc600078e00ff */
[----:B------:R-:W-:Y:S06]  /*11ec0*/  BSSY.RECONVERGENT B0, `(.L_x_2504) ;  /* 0x0000151000007945 */ /* 0x000fec0003800200 */
[----:B------:R-:W0:Y:S04]  /*11ed0*/  @!P0 LDS R0, [R6] ;  /* 0x0000000006008984 */ /* 0x000e280000000800 */
[----:B0-----:R-:W0:Y:S02]  /*11ee0*/  SHFL.BFLY PT, R5, R0, 0x1, 0x1f ;  /* 0x0c201f0000057f89 */ /* 0x001e2400000e0000 */
[----:B0-----:R-:W-:Y:S01]  /*11ef0*/  FMNMX.FTZ R11, R5, R0, !PT ;  /* 0x00000000050b7209 */ /* 0x001fe20007810000 */
[----:B------:R-:W-:-:S04]  /*11f00*/  IMAD.IADD R5, R10, 0x1, R3 ;  /* 0x000000010a057824 */ /* 0x000fc800078e0203 */
        /* <DEDUP_REMOVED lines=10> */
[----:B------:R-:W-:-:S03]  /*11fb0*/  IMAD.MOV.U32 R14, RZ, RZ, RZ ;  /* 0x000000ffff0e7224 */ /* 0x000fc600078e00ff */
[----:B------:R-:W-:-:S04]  /*11fc0*/  IADD3 R0, PT, PT, -R3, R0, R11 ;  /* 0x0000000003007210 */ /* 0x000fc80007ffe10b */
[C---:B------:R-:W-:Y:S02]  /*11fd0*/  LOP3.LUT R11, R0.reuse, 0xc0, RZ, 0xc0, !PT ;  /* 0x000000c0000b7812 */ /* 0x040fe400078ec0ff */
[----:B------:R-:W-:Y:S02]  /*11fe0*/  ISETP.GE.U32.AND P1, PT, R0, 0xc0, PT ;  /* 0x000000c00000780c */ /* 0x000fe40003f26070 */
[----:B------:R-:W-:Y:S01]  /*11ff0*/  ISETP.NE.AND P0, PT, R11, 0xc0, PT ;  /* 0x000000c00b00780c */ /* 0x000fe20003f05270 */
[----:B------:R-:W-:-:S12]  /*12000*/  IMAD.MOV.U32 R11, RZ, RZ, R5 ;  /* 0x000000ffff0b7224 */ /* 0x000fd800078e0005 */
[----:B------:R-:W-:Y:S05]  /*12010*/  @!P0 BRA `(.L_x_2508) ;  /* 0x0000000000548947 */ /* 0x000fea0003800000 */
[----:B------:R-:W0:Y:S01]  /*12020*/  S2UR UR5, SR_CgaCtaId ;  /* 0x00000000000579c3 */ /* 0x000e220000008800 */
[----:B------:R-:W-:Y:S01]  /*12030*/  UMOV UR4, 0x400 ;  /* 0x0000040000047882 */ /* 0x000fe20000000000 */
[----:B------:R-:W-:Y:S01]  /*12040*/  LEA.HI R0, R0, 0x1, RZ, 0x1a ;  /* 0x0000000100007811 */ /* 0x000fe200078fd0ff */
[----:B------:R-:W-:Y:S01]  /*12050*/  UIADD3 UR4, UPT, UPT, UR4, 0x810, URZ ;  /* 0x0000081004047890 */ /* 0x000fe2000fffe0ff */
[----:B------:R-:W-:Y:S02]  /*12060*/  IMAD.MOV.U32 R14, RZ, RZ, RZ ;  /* 0x000000ffff0e7224 */ /* 0x000fe400078e00ff */
[----:B------:R-:W-:Y:S01]  /*12070*/  LOP3.LUT R0, R0, 0x3, RZ, 0xc0, !PT ;  /* 0x0000000300007812 */ /* 0x000fe200078ec0ff */
[----:B------:R-:W-:-:S04]  /*12080*/  IMAD.MOV.U32 R11, RZ, RZ, R5 ;  /* 0x000000ffff0b7224 */ /* 0x000fc800078e0005 */
[----:B------:R-:W-:Y:S01]  /*12090*/  IMAD.MOV R12, RZ, RZ, -R0 ;  /* 0x000000ffff0c7224 */ /* 0x000fe200078e0a00 */
[----:B0-----:R-:W-:-:S06]  /*120a0*/  ULEA UR4, UR5, UR4, 0x18 ;  /* 0x0000000405047291 */ /* 0x001fcc000f8ec0ff */
[----:B------:R-:W-:-:S07]  /*120b0*/  VIADD R0, R4, UR4 ;  /* 0x0000000404007c36 */ /* 0x000fce0008000000 */
.L_x_2509:
        /* <DEDUP_REMOVED lines=11> */
.L_x_2508:
[----:B------:R-:W-:Y:S05]  /*12170*/  BSYNC.RECONVERGENT B1 ;  /* 0x0000000000017941 */ /* 0x000fea0003800200 */
.L_x_2507:
[----:B------:R-:W-:Y:S05]  /*12180*/  @!P1 BRA `(.L_x_2505) ;  /* 0x0000001000909947 */ /* 0x000fea0003800000 */
[----:B------:R-:W0:Y:S01]  /*12190*/  S2R R13, SR_CgaCtaId ;  /* 0x00000000000d7919 */ /* 0x000e220000008800 */
[----:B------:R-:W-:Y:S01]  /*121a0*/  IMAD.IADD R0, R16, 0x1, -R11 ;  /* 0x0000000110007824 */ /* 0x000fe200078e0a0b */
[----:B------:R-:W-:Y:S01]  /*121b0*/  MOV R12, 0x400 ;  /* 0x00000400000c7802 */ /* 0x000fe20000000f00 */
[----:B------:R-:W-:Y:S01]  /*121c0*/  BSSY.RECONVERGENT B1, `(.L_x_2510) ;  /* 0x000006f000017945 */ /* 0x000fe20003800200 */
[----:B------:R-:W-:Y:S02]  /*121d0*/  PLOP3.LUT P0, PT, PT, PT, PT, 0x80, 0x8 ;  /* 0x000000000008781c */ /* 0x000fe40003f0f070 */
[----:B------:R-:W-:Y:S01]  /*121e0*/  ISETP.GT.AND P1, PT, R0, 0x300, PT ;  /* 0x000003000000780c */ /* 0x000fe20003f24270 */
[----:B------:R-:W-:Y:S02]  /*121f0*/  IMAD.SHL.U32 R0, R3, 0x4, RZ ;  /* 0x0000000403007824 */ /* 0x000fe400078e00ff */
[----:B------:R-:W-:Y:S02]  /*12200*/  VIADD R12, R12, 0x810 ;  /* 0x000008100c0c7836 */ /* 0x000fe40000000000 */
[----:B------:R-:W-:-:S03]  /*12210*/  IMAD R0, R11, 0x4, -R0 ;  /* 0x000000040b007824 */ /* 0x000fc600078e0a00 */
[----:B0-----:R-:W-:-:S04]  /*12220*/  LEA R13, R13, R12, 0x18 ;  /* 0x0000000c0d0d7211 */ /* 0x001fc800078ec0ff */
[----:B------:R-:W-:Y:S01]  /*12230*/  IADD3 R0, PT, PT, R0, 0x200, R13 ;  /* 0x0000020000007810 */ /* 0x000fe20007ffe00d */
[----:B------:R-:W-:Y:S06]  /*12240*/  @!P1 BRA `(.L_x_2511) ;  /* 0x0000000400989947 */ /* 0x000fec0003800000 */
[----:B------:R-:W-:Y:S01]  /*12250*/  PLOP3.LUT P0, PT, PT, PT, PT, 0x8, 0x80 ;  /* 0x000000000080781c */ /* 0x000fe20003f0e170 */
[----:B------:R-:W-:-:S12]  /*12260*/  VIADD R44, R16, 0xfffffd00 ;  /* 0xfffffd00102c7836 */ /* 0x000fd80000000000 */
.L_x_2512:
[----:B------:R-:W1:Y:S01]  /*12270*/  LDS R12, [R0+-0x200] ;  /* 0xfffe0000000c7984 */ /* 0x000e620000000800 */
        /* <DEDUP_REMOVED lines=20> */
[----:B------:R-:W-:Y:S01]  /*123c0*/  FMUL.FTZ R21, R21, 1.4426950216293334961 ;  /* 0x3fb8aa3b15157820 */ /* 0x000fe20000410000 */
[C---:B---3--:R-:W-:Y:S01]  /*123d0*/  FADD.FTZ R26, -R46.reuse, R26 ;  /* 0x0000001a2e1a7221 */ /* 0x048fe20000010100 */
        /* <DEDUP_REMOVED lines=77> */
.L_x_2511:
[----:B------:R-:W-:Y:S05]  /*128b0*/  BSYNC.RECONVERGENT B1 ;  /* 0x0000000000017941 */ /* 0x000fea0003800200 */
.L_x_2510:
[----:B------:R-:W-:Y:S01]  /*128c0*/  IMAD.IADD R12, R16, 0x1, -R11 ;  /* 0x00000001100c7824 */ /* 0x000fe200078e0a0b */
[----:B------:R-:W-:Y:S04]  /*128d0*/  BSSY.RECONVERGENT B1, `(.L_x_2513) ;  /* 0x0000036000017945 */ /* 0x000fe80003800200 */
        /* <DEDUP_REMOVED lines=18> */
[----:B------:R-:W-:Y:S01]  /*12a00*/  FMUL.FTZ R21, R21, 1.4426950216293334961 ;  /* 0x3fb8aa3b15157820 */ /* 0x000fe20000410000 */
[C---:B---3--:R-:W-:Y:S02]  /*12a10*/  FADD.FTZ R26, -R46.reuse, R26 ;  /* 0x0000001a2e1a7221 */ /* 0x048fe40000010100 */
        /* <DEDUP_REMOVED lines=32> */
[----:B0-----:R-:W-:-:S07]  /*12c20*/  VIADD R0, R0, 0x800 ;  /* 0x0000080000007836 */ /* 0x001fce0000000000 */
.L_x_2514:
[----:B------:R-:W-:Y:S05]  /*12c30*/  BSYNC.RECONVERGENT B1 ;  /* 0x0000000000017941 */ /* 0x000fea0003800200 */
.L_x_2513:
[----:B------:R-:W-:-:S13]  /*12c40*/  ISETP.LT.OR P0, PT, R11, R16, P0 ;  /* 0x000000100b00720c */ /* 0x000fda0000701670 */
[----:B------:R-:W-:Y:S05]  /*12c50*/  @!P0 BRA `(.L_x_2505) ;  /* 0x0000000400dc8947 */ /* 0x000fea0003800000 */
[----:B------:R-:W1:Y:S04]  /*12c60*/  LDS R11, [R0+-0x200] ;  /* 0xfffe0000000b7984 */ /* 0x000e680000000800 */
[----:B------:R-:W0:Y:S04]  /*12c70*/  LDS R13, [R0] ;  /* 0x00000000000d7984 */ /* 0x000e280000000800 */
[----:B------:R-:W2:Y:S04]  /*12c80*/  LDS R15, [R0+0x100] ;  /* 0x00010000000f7984 */ /* 0x000ea80000000800 */
[----:B------:R-:W3:Y:S01]  /*12c90*/  LDS R12, [R0+-0x100] ;  /* 0xffff0000000c7984 */ /* 0x000ee20000000800 */
        /* <DEDUP_REMOVED lines=14> */
[----:B-1----:R0:W-:Y:S04]  /*12d80*/  STS [R0], R15 ;  /* 0x0000000f00007388 */ /* 0x0021e80000000800 */
[----:B--2---:R0:W-:Y:S04]  /*12d90*/  STS [R0+0x100], R21 ;  /* 0x0001001500007388 */ /* 0x0041e80000000800 */
[----:B---3--:R0:W-:Y:S01]  /*12da0*/  STS [R0+-0x100], R13 ;  /* 0xffff000d00007388 */ /* 0x0081e20000000800 */
[----:B------:R-:W-:-:S04]  /*12db0*/  FADD.FTZ R14, R14, R13 ;  /* 0x0000000d0e0e7221 */ /* 0x000fc80000010000 */
[----:B------:R-:W-:-:S04]  /*12dc0*/  FADD.FTZ R14, R14, R15 ;  /* 0x0000000f0e0e7221 */ /* 0x000fc80000010000 */
[----:B------:R-:W-:Y:S01]  /*12dd0*/  FADD.FTZ R14, R14, R21 ;  /* 0x000000150e0e7221 */ /* 0x000fe20000010000 */
[----:B0-----:R-:W-:Y:S06]  /*12de0*/  BRA `(.L_x_2505) ;  /* 0x0000000400787947 */ /* 0x001fec0003800000 */
.L_x_2506:
        /* <DEDUP_REMOVED lines=14> */
[--C-:B------:R-:W-:Y:S01]  /*12ed0*/  IADD3 R12, P1, P2, R25, R12, R5.reuse ;  /* 0x0000000c190c7210 */ /* 0x100fe20007a3e005 */
[----:B------:R-:W-:Y:S01]  /*12ee0*/  IMAD.MOV.U32 R14, RZ, RZ, RZ ;  /* 0x000000ffff0e7224 */ /* 0x000fe200078e00ff */
[----:B------:R-:W-:Y:S01]  /*12ef0*/  LOP3.LUT R11, R0, 0x3, RZ, 0xc0, !PT ;  /* 0x00000003000b7812 */ /* 0x000fe200078ec0ff */
[----:B------:R-:W-:Y:S01]  /*12f00*/  IMAD.MOV.U32 R0, RZ, RZ, R5 ;  /* 0x000000ffff007224 */ /* 0x000fe200078e0005 */
[----:B------:R-:W-:-:S03]  /*12f10*/  IADD3.X R13, PT, PT, R20, R13, RZ, P1, P2 ;  /* 0x0000000d140d7210 */ /* 0x000fc60000fe44ff */
[----:B------:R-:W-:Y:S01]  /*12f20*/  IMAD.MOV R15, RZ, RZ, -R11 ;  /* 0x000000ffff0f7224 */ /* 0x000fe200078e0a0b */
[----:B0-----:R-:W-:-:S06]  /*12f30*/  ULEA UR4, UR5, UR4, 0x18 ;  /* 0x0000000405047291 */ /* 0x001fcc000f8ec0ff */
[----:B------:R-:W-:-:S07]  /*12f40*/  VIADD R11, R4, UR4 ;  /* 0x00000004040b7c36 */ /* 0x000fce0008000000 */
.L_x_2517:
[----:B------:R0:W2:Y:S01]  /*12f50*/  LDG.E.U8 R21, desc[UR36][R12.64] ;  /* 0x000000240c157981 */ /* 0x0000a2000c1e1100 */
[----:B------:R-:W-:Y:S02]  /*12f60*/  VIADD R15, R15, 0x1 ;  /* 0x000000010f0f7836 */ /* 0x000fe40000000000 */
        /* <DEDUP_REMOVED lines=14> */
.L_x_2516:
[----:B------:R-:W-:Y:S05]  /*13050*/  BSYNC.RECONVERGENT B1 ;  /* 0x0000000000017941 */ /* 0x000fea0003800200 */
.L_x_2515:
[----:B------:R-:W-:Y:S05]  /*13060*/  @!P0 BRA `(.L_x_2505) ;  /* 0x0000000000d88947 */ /* 0x000fea0003800000 */
[----:B------:R-:W0:Y:S01]  /*13070*/  S2R R26, SR_CgaCtaId ;  /* 0x00000000001a7919 */ /* 0x000e220000008800 */
[----:B------:R-:W2:Y:S01]  /*13080*/  LDCU.64 UR4, c[0x0][0x420] ;  /* 0x00008400ff0477ac */ /* 0x000ea20008000a00 */
[----:B------:R-:W-:Y:S01]  /*13090*/  MOV R13, 0x400 ;  /* 0x00000400000d7802 */ /* 0x000fe20000000f00 */
[----:B------:R-:W-:-:S04]  /*130a0*/  IMAD.SHL.U32 R11, R3, 0x4, RZ ;  /* 0x00000004030b7824 */ /* 0x000fc800078e00ff */
[----:B------:R-:W-:Y:S02]  /*130b0*/  VIADD R13, R13, 0x810 ;  /* 0x000008100d0d7836 */ /* 0x000fe40000000000 */
[----:B------:R-:W-:Y:S01]  /*130c0*/  IMAD R11, R0, 0x4, -R11 ;  /* 0x00000004000b7824 */ /* 0x000fe200078e0a0b */
[----:B--2---:R-:W-:-:S04]  /*130d0*/  IADD3 R12, P0, P1, R25, UR4, R0 ;  /* 0x00000004190c7c10 */ /* 0x004fc8000f91e000 */
[----:B------:R-:W-:Y:S02]  /*130e0*/  IADD3 R12, P2, PT, R12, 0x80, RZ ;  /* 0x000000800c0c7810 */ /* 0x000fe40007f5e0ff */
[----:B0-----:R-:W-:Y:S02]  /*130f0*/  LEA R26, R26, R13, 0x18 ;  /* 0x0000000d1a1a7211 */ /* 0x001fe400078ec0ff */
[----:B------:R-:W-:Y:S02]  /*13100*/  IADD3.X R13, PT, PT, R20, UR5, RZ, P0, P1 ;  /* 0x00000005140d7c10 */ /* 0x000fe400087e24ff */
[----:B------:R-:W-:-:S03]  /*13110*/  IADD3 R11, PT, PT, R11, 0x200, R26 ;  /* 0x000002000b0b7810 */ /* 0x000fc60007ffe01a */
[----:B------:R-:W-:-:S07]  /*13120*/  IMAD.X R13, RZ, RZ, R13, P2 ;  /* 0x000000ffff0d7224 */ /* 0x000fce00010e060d */
.L_x_2518:
[----:B------:R-:W2:Y:S04]  /*13130*/  LDG.E.U8 R27, desc[UR36][R12.64+-0x80] ;  /* 0xffff80240c1b7981 */ /* 0x000ea8000c1e1100 */
[----:B------:R-:W3:Y:S04]  /*13140*/  LDG.E.U8 R15, desc[UR36][R12.64+-0x40] ;  /* 0xffffc0240c0f7981 */ /* 0x000ee8000c1e1100 */
[----:B------:R-:W4:Y:S04]  /*13150*/  LDG.E.U8 R21, desc[UR36][R12.64] ;  /* 0x000000240c157981 */ /* 0x000f28000c1e1100 */
[----:B------:R-:W5:Y:S01]  /*13160*/  LDG.E.U8 R26, desc[UR36][R12.64+0x40] ;  /* 0x000040240c1a7981 */ /* 0x000f62000c1e1100 */
[----:B------:R-:W-:Y:S01]  /*13170*/  VIADD R0, R0, 0x100 ;  /* 0x0000010000007836 */ /* 0x000fe20000000000 */
[----:B--2---:R-:W-:-:S02]  /*13180*/  ISETP.NE.AND P0, PT, R27, RZ, PT ;  /* 0x000000ff1b00720c */ /* 0x004fc40003f05270 */
        /* <DEDUP_REMOVED lines=8> */
[----:B------:R-:W-:-:S03]  /*13210*/  IMAD.MOV.U32 R15, RZ, RZ, RZ ;  /* 0x000000ffff0f7224 */ /* 0x000fc600078e00ff */
[----:B------:R-:W-:Y:S01]  /*13220*/  @!P0 FMUL.FTZ R21, R21, 1.4426950216293334961 ;  /* 0x3fb8aa3b15158820 */ /* 0x000fe20000410000 */
[C---:B0-----:R-:W-:Y:S01]  /*13230*/  @!P1 FADD.FTZ R27, -R46.reuse, R26 ;  /* 0x0000001a2e1b9221 */ /* 0x041fe20000010100 */
[----:B------:R-:W-:Y:S02]  /*13240*/  IMAD.MOV.U32 R26, RZ, RZ, RZ ;  /* 0x000000ffff1a7224 */ /* 0x000fe400078e00ff */
[----:B------:R-:W0:Y:S01]  /*13250*/  @!P0 MUFU.EX2 R15, R21 ;  /* 0x00000015000f8308 */ /* 0x000e220000000800 */
[----:B------:R-:W-:Y:S01]  /*13260*/  @!P1 FMUL.FTZ R27, R27, 1.4426950216293334961 ;  /* 0x3fb8aa3b1b1b9820 */ /* 0x000fe20000410000 */
[C---:B--2---:R-:W-:Y:S01]  /*13270*/  @!P2 FADD.FTZ R29, -R46.reuse, R28 ;  /* 0x0000001c2e1da221 */ /* 0x044fe20000010100 */
[----:B------:R-:W-:Y:S02]  /*13280*/  IMAD.MOV.U32 R28, RZ, RZ, RZ ;  /* 0x000000ffff1c7224 */ /* 0x000fe400078e00ff */
[----:B---3--:R-:W-:Y:S01]  /*13290*/  @!P3 FADD.FTZ R31, -R46, R30 ;  /* 0x0000001e2e1fb221 */ /* 0x008fe20000010100 */
[----:B------:R-:W1:Y:S01]  /*132a0*/  @!P1 MUFU.EX2 R26, R27 ;  /* 0x0000001b001a9308 */ /* 0x000e620000000800 */
[----:B------:R-:W-:Y:S01]  /*132b0*/  @!P2 FMUL.FTZ R29, R29, 1.4426950216293334961 ;  /* 0x3fb8aa3b1d1da820 */ /* 0x000fe20000410000 */
[----:B------:R-:W-:-:S02]  /*132c0*/  IMAD.MOV.U32 R30, RZ, RZ, RZ ;  /* 0x000000ffff1e7224 */ /* 0x000fc400078e00ff */
[----:B------:R-:W-:Y:S01]  /*132d0*/  @!P3 FMUL.FTZ R31, R31, 1.4426950216293334961 ;  /* 0x3fb8aa3b1f1fb820 */ /* 0x000fe20000410000 */
[----:B------:R-:W-:Y:S01]  /*132e0*/  ISETP.GE.AND P0, PT, R0, R16, PT ;  /* 0x000000100000720c */ /* 0x000fe20003f06270 */
[----:B------:R-:W2:Y:S01]  /*132f0*/  @!P2 MUFU.EX2 R28, R29 ;  /* 0x0000001d001ca308 */ /* 0x000ea20000000800 */
[----:B------:R-:W-:-:S03]  /*13300*/  IADD3 R12, P1, PT, R12, 0x100, RZ ;  /* 0x000001000c0c7810 */ /* 0x000fc60007f3e0ff */
[----:B------:R-:W3:Y:S01]  /*13310*/  @!P3 MUFU.EX2 R30, R31 ;  /* 0x0000001f001eb308 */ /* 0x000ee20000000800 */
[----:B0-----:R-:W-:Y:S01]  /*13320*/  FADD.FTZ R21, R15, R14 ;  /* 0x0000000e0f157221 */ /* 0x001fe20000010000 */
[----:B------:R-:W-:Y:S01]  /*13330*/  STS [R11+-0x200], R15 ;  /* 0xfffe000f0b007388 */ /* 0x000fe20000000800 */
[----:B------:R-:W-:Y:S02]  /*13340*/  IMAD.X R13, RZ, RZ, R13, P1 ;  /* 0x000000ffff0d7224 */ /* 0x000fe400008e060d */
        /* <DEDUP_REMOVED lines=8> */
.L_x_2505:
[----:B------:R-:W-:Y:S05]  /*133d0*/  BSYNC.RECONVERGENT B0 ;  /* 0x0000000000007941 */ /* 0x000fea0003800200 */
.L_x_2504:
[----:B------:R-:W0:Y:S01]  /*133e0*/  SHFL.BFLY PT, R11, R14, 0x10, 0x1f ;  /* 0x0e001f000e0b7f89 */ /* 0x000e2200000e0000 */
[----:B------:R-:W-:Y:S01]  /*133f0*/  SHF.R.U32.HI R21, RZ, 0x3, R10 ;  /* 0x00000003ff157819 */ /* 0x000fe2000001160a */
[----:B------:R-:W2:Y:S01]  /*13400*/  LDCU.U8 UR6, c[0x0][0x48c] ;  /* 0x00009180ff0677ac */ /* 0x000ea20008000000 */
[----:B------:R-:W-:Y:S02]  /*13410*/  ISETP.NE.AND P0, PT, R7, RZ, PT ;  /* 0x000000ff0700720c */ /* 0x000fe40003f05270 */
[----:B------:R-:W-:Y:S02]  /*13420*/  LOP3.LUT R21, R21, 0x7c, RZ, 0xc0, !PT ;  /* 0x0000007c15157812 */ /* 0x000fe400078ec0ff */
[----:B------:R-:W-:-:S03]  /*13430*/  ISETP.GT.U32.AND P1, PT, R7, 0x1, PT ;  /* 0x000000010700780c */ /* 0x000fc60003f24070 */
[----:B------:R-:W-:Y:S01]  /*13440*/  IMAD.IADD R22, R21, 0x1, R22 ;  /* 0x0000000115167824 */ /* 0x000fe200078e0216 */
[----:B--2---:R-:W-:Y:S01]  /*13450*/  UISETP.NE.AND UP0, UPT, UR6, URZ, UPT ;  /* 0x000000ff0600728c */ /* 0x004fe2000bf05270 */
        /* <DEDUP_REMOVED lines=12> */
[----:B------:R-:W-:-:S05]  /*13520*/  ISETP.GE.AND P0, PT, R5, R16, PT ;  /* 0x000000100500720c */ /* 0x000fca0003f06270 */
[----:B------:R-:W0:Y:S04]  /*13530*/  @!P1 LDS R15, [R6+0x8] ;  /* 0x00000800060f9984 */ /* 0x000e280000000800 */
[----:B0-----:R-:W0:Y:S02]  /*13540*/  SHFL.BFLY PT, R0, R15, 0x1, 0x1f ;  /* 0x0c201f000f007f89 */ /* 0x001e2400000e0000 */
[----:B0-----:R-:W-:-:S06]  /*13550*/  FADD.FTZ R0, R0, R15 ;  /* 0x0000000f00007221 */ /* 0x001fcc0000010000 */
[----:B------:R-:W0:Y:S02]  /*13560*/  SHFL.IDX PT, R0, R0, RZ, 0x1f ;  /* 0x00001fff00007589 */ /* 0x000e2400000e0000 */
[----:B0-----:R-:W-:-:S04]  /*13570*/  FADD.FTZ R7, R0, 9.9999999747524270788e-07 ;  /* 0x358637bd00077421 */ /* 0x001fc80000010000 */
[----:B------:R0:W2:Y:S01]  /*13580*/  MUFU.RCP R41, R7 ;  /* 0x0000000700297308 */ /* 0x0000a20000001000 */
[----:B------:R-:W-:Y:S05]  /*13590*/  BRA.U !UP0, `(.L_x_2519) ;  /* 0x0000000108187547 */ /* 0x000fea000b800000 */
[----:B0-----:R-:W0:Y:S08]  /*135a0*/  LDC R7, c[0x0][0x488] ;  /* 0x00012200ff077b82 */ /* 0x001e300000000800 */
[----:B------:R-:W0:Y:S08]  /*135b0*/  LDC R0, c[0x0][0x40c] ;  /* 0x00010300ff007b82 */ /* 0x000e300000000800 */
[----:B------:R-:W3:Y:S01]  /*135c0*/  LDC R11, c[0x0][0x3f4] ;  /* 0x0000fd00ff0b7b82 */ /* 0x000ee20000000800 */
[----:B0-----:R-:W-:-:S04]  /*135d0*/  IMAD R18, R18, R7, R0 ;  /* 0x0000000712127224 */ /* 0x001fc800078e0200 */
[----:B---3--:R-:W-:-:S05]  /*135e0*/  IMAD R12, R18, R11, RZ ;  /* 0x0000000b120c7224 */ /* 0x008fca00078e02ff */
[----:B------:R-:W-:-:S07]  /*135f0*/  SHF.R.S32.HI R13, RZ, 0x1f, R12 ;  /* 0x0000001fff0d7819 */ /* 0x000fce000001140c */
.L_x_2519:
[----:B------:R-:W-:Y:S04]  /*13600*/  BSSY.RECONVERGENT B0, `(.L_x_2520) ;  /* 0x0000154000007945 */ /* 0x000fe80003800200 */
[----:B------:R-:W-:Y:S05]  /*13610*/  @P0 BRA `(.L_x_2521) ;  /* 0x0000001400480947 */ /* 0x000fea0003800000 */
[----:B------:R-:W-:-:S09]  /*13620*/  UISETP.NE.AND UP0, UPT, UR6, URZ, UPT ;  /* 0x000000ff0600728c */ /* 0x000fd2000bf05270 */
[----:B------:R-:W-:Y:S05]  /*13630*/  BRA.U UP0, `(.L_x_2522) ;  /* 0x0000000900387547 */ /* 0x000fea000b800000 */
        /* <DEDUP_REMOVED lines=8> */
[----:B------:R-:W3:Y:S01]  /*136c0*/  S2UR UR5, SR_CgaCtaId ;  /* 0x00000000000579c3 */ /* 0x000ee20000008800 */
[----:B------:R-:W-:Y:S01]  /*136d0*/  LEA.HI R0, R0, 0x1, RZ, 0x1a ;  /* 0x0000000100007811 */ /* 0x000fe200078fd0ff */
[----:B------:R-:W-:Y:S02]  /*136e0*/  UMOV UR4, 0x400 ;  /* 0x0000040000047882 */ /* 0x000fe40000000000 */
[----:B------:R-:W-:Y:S02]  /*136f0*/  UIADD3 UR4, UPT, UPT, UR4, 0x810, URZ ;  /* 0x0000081004047890 */ /* 0x000fe4000fffe0ff */
[C---:B------:R-:W-:Y:S01]  /*13700*/  IMAD.SHL.U32 R6, R0.reuse, 0x40, RZ ;  /* 0x0000004000067824 */ /* 0x040fe200078e00ff */
[----:B------:R-:W-:-:S04]  /*13710*/  LOP3.LUT R0, R0, 0x3, RZ, 0xc0, !PT ;  /* 0x0000000300007812 */ /* 0x000fc800078ec0ff */
[----:B------:R-:W-:Y:S01]  /*13720*/  LOP3.LUT R6, R6, 0xc0, RZ, 0xc0, !PT ;  /* 0x000000c006067812 */ /* 0x000fe200078ec0ff */
[----:B0-----:R-:W-:-:S04]  /*13730*/  IMAD.MOV R7, RZ, RZ, -R0 ;  /* 0x000000ffff077224 */ /* 0x001fc800078e0a00 */
[----:B------:R-:W-:Y:S01]  /*13740*/  IMAD.IADD R5, R5, 0x1, R6 ;  /* 0x0000000105057824 */ /* 0x000fe200078e0206 */
[----:B---3--:R-:W-:-:S06]  /*13750*/  ULEA UR4, UR5, UR4, 0x18 ;  /* 0x0000000405047291 */ /* 0x008fcc000f8ec0ff */
[----:B------:R-:W-:-:S07]  /*13760*/  VIADD R0, R4, UR4 ;  /* 0x0000000404007c36 */ /* 0x000fce0008000000 */
.L_x_2525:
[----:B------:R-:W2:Y:S01]  /*13770*/  LDS R6, [R0] ;  /* 0x0000000000067984 */ /* 0x000ea20000000800 */
[----:B------:R-:W-:-:S05]  /*13780*/  VIADD R7, R7, 0x1 ;  /* 0x0000000107077836 */ /* 0x000fca0000000000 */
[----:B------:R-:W-:Y:S01]  /*13790*/  ISETP.NE.AND P0, PT, R7, RZ, PT ;  /* 0x000000ff0700720c */ /* 0x000fe20003f05270 */
[----:B--2---:R-:W-:-:S05]  /*137a0*/  FMUL.FTZ R11, R6, R41 ;  /* 0x00000029060b7220 */ /* 0x004fca0000410000 */
[----:B------:R0:W-:Y:S02]  /*137b0*/  STS [R0], R11 ;  /* 0x0000000b00007388 */ /* 0x0001e40000000800 */
[----:B0-----:R-:W-:-:S05]  /*137c0*/  VIADD R0, R0, 0x100 ;  /* 0x0000010000007836 */ /* 0x001fca0000000000 */
[----:B------:R-:W-:Y:S05]  /*137d0*/  @P0 BRA `(.L_x_2525) ;  /* 0xfffffffc00e40947 */ /* 0x000fea000383ffff */
.L_x_2524:
[----:B------:R-:W-:Y:S05]  /*137e0*/  BSYNC.RECONVERGENT B1 ;  /* 0x0000000000017941 */ /* 0x000fea0003800200 */
.L_x_2523:
[----:B------:R-:W-:Y:S05]  /*137f0*/  @!P1 BRA `(.L_x_2521) ;  /* 0x0000001000d09947 */ /* 0x000fea0003800000 */
[----:B0-----:R-:W0:Y:S01]  /*13800*/  S2R R7, SR_CgaCtaId ;  /* 0x0000000000077919 */ /* 0x001e220000008800 */
        /* <DEDUP_REMOVED lines=13> */
.L_x_2528:
[----:B------:R-:W2:Y:S01]  /*138e0*/  LDS R6, [R0+-0x200] ;  /* 0xfffe000000067984 */ /* 0x000ea20000000800 */
[----:B------:R-:W-:-:S03]  /*138f0*/  VIADD R5, R5, 0x400 ;  /* 0x0000040005057836 */ /* 0x000fc60000000000 */
[----:B------:R-:W0:Y:S02]  /*13900*/  LDS R11, [R0+-0x100] ;  /* 0xffff0000000b7984 */ /* 0x000e240000000800 */
[----:B------:R-:W-:Y:S02]  /*13910*/  ISETP.GE.AND P1, PT, R5, R42, PT ;  /* 0x0000002a0500720c */ /* 0x000fe40003f26270 */
[----:B------:R-:W3:Y:S04]  /*13920*/  LDS R12, [R0] ;  /* 0x00000000000c7984 */ /* 0x000ee80000000800 */
[----:B------:R-:W4:Y:S04]  /*13930*/  LDS R14, [R0+0x100] ;  /* 0x00010000000e7984 */ /* 0x000f280000000800 */
[----:B------:R-:W5:Y:S04]  /*13940*/  LDS R18, [R0+0x200] ;  /* 0x0002000000127984 */ /* 0x000f680000000800 */
[----:B------:R-:W1:Y:S04]  /*13950*/  LDS R22, [R0+0x300] ;  /* 0x0003000000167984 */ /* 0x000e680000000800 */
[----:B------:R-:W-:Y:S04]  /*13960*/  LDS R26, [R0+0x400] ;  /* 0x00040000001a7984 */ /* 0x000fe80000000800 */
[----:B------:R-:W1:Y:S04]  /*13970*/  LDS R28, [R0+0x500] ;  /* 0x00050000001c7984 */ /* 0x000e680000000800 */
[----:B------:R-:W1:Y:S04]  /*13980*/  LDS R30, [R0+0x600] ;  /* 0x00060000001e7984 */ /* 0x000e680000000800 */
[----:B------:R-:W1:Y:S04]  /*13990*/  LDS R32, [R0+0x700] ;  /* 0x0007000000207984 */ /* 0x000e680000000800 */
[----:B------:R-:W1:Y:S01]  /*139a0*/  LDS R34, [R0+0x800] ;  /* 0x0008000000227984 */ /* 0x000e620000000800 */
[----:B--2---:R-:W-:-:S03]  /*139b0*/  FMUL.FTZ R7, R41, R6 ;  /* 0x0000000629077220 */ /* 0x004fc60000410000 */
[----:B------:R-:W2:Y:S01]  /*139c0*/  LDS R36, [R0+0x900] ;  /* 0x0009000000247984 */ /* 0x000ea20000000800 */
[----:B0-----:R-:W-:-:S03]  /*139d0*/  FMUL.FTZ R11, R41, R11 ;  /* 0x0000000b290b7220 */ /* 0x001fc60000410000 */
[----:B------:R-:W0:Y:S01]  /*139e0*/  LDS R37, [R0+0xa00] ;  /* 0x000a000000257984 */ /* 0x000e220000000800 */
[----:B---3--:R-:W-:-:S03]  /*139f0*/  FMUL.FTZ R13, R41, R12 ;  /* 0x0000000c290d7220 */ /* 0x008fc60000410000 */
[----:B------:R-:W3:Y:S01]  /*13a00*/  LDS R38, [R0+0xb00] ;  /* 0x000b000000267984 */ /* 0x000ee20000000800 */
[----:B----4-:R-:W-:-:S03]  /*13a10*/  FMUL.FTZ R15, R41, R14 ;  /* 0x0000000e290f7220 */ /* 0x010fc60000410000 */
[----:B------:R-:W4:Y:S01]  /*13a20*/  LDS R39, [R0+0xc00] ;  /* 0x000c000000277984 */ /* 0x000f220000000800 */
[----:B-----5:R-:W-:-:S03]  /*13a30*/  FMUL.FTZ R21, R41, R18 ;  /* 0x0000001229157220 */ /* 0x020fc60000410000 */
[----:B------:R-:W5:Y:S01]  /*13a40*/  LDS R40, [R0+0xd00] ;  /* 0x000d000000287984 */ /* 0x000f620000000800 */
[----:B-1----:R-:W-:-:S03]  /*13a50*/  FMUL.FTZ R27, R41, R22 ;  /* 0x00000016291b7220 */ /* 0x002fc60000410000 */
[----:B------:R1:W-:Y:S04]  /*13a60*/  STS [R0+-0x200], R7 ;  /* 0xfffe000700007388 */ /* 0x0003e80000000800 */
[----:B------:R2:W-:Y:S01]  /*13a70*/  STS [R0+-0x100], R11 ;  /* 0xffff000b00007388 */ /* 0x0005e20000000800 */
[----:B------:R-:W-:-:S03]  /*13a80*/  FMUL.FTZ R29, R41, R28 ;  /* 0x0000001c291d7220 */ /* 0x000fc60000410000 */
[----:B------:R3:W-:Y:S01]  /*13a90*/  STS [R0], R13 ;  /* 0x0000000d00007388 */ /* 0x0007e20000000800 */
[C---:B------:R-:W-:Y:S01]  /*13aa0*/  FMUL.FTZ R31, R41.reuse, R30 ;  /* 0x0000001e291f7220 */ /* 0x040fe20000410000 */
[C---:B-1----:R-:W-:Y:S02]  /*13ab0*/  FMUL.FTZ R7, R41.reuse, R26 ;  /* 0x0000001a29077220 */ /* 0x042fe40000410000 */
        /* <DEDUP_REMOVED lines=8> */
[----:B---3--:R-:W-:-:S03]  /*13b40*/  FMUL.FTZ R13, R41, R38 ;  /* 0x00000026290d7220 */ /* 0x008fc60000410000 */
[----:B------:R-:W-:Y:S01]  /*13b50*/  STS [R0+0x500], R29 ;  /* 0x0005001d00007388 */ /* 0x000fe20000000800 */
[----:B----4-:R-:W-:-:S03]  /*13b60*/  FMUL.FTZ R39, R41, R39 ;  /* 0x0000002729277220 */ /* 0x010fc60000410000 */
[----:B------:R-:W-:Y:S01]  /*13b70*/  STS [R0+0x600], R31 ;  /* 0x0006001f00007388 */ /* 0x000fe20000000800 */
[----:B-----5:R-:W-:-:S03]  /*13b80*/  FMUL.FTZ R15, R41, R40 ;  /* 0x00000028290f7220 */ /* 0x020fc60000410000 */
        /* <DEDUP_REMOVED lines=9> */
.L_x_2527:
[----:B------:R-:W-:Y:S05]  /*13c20*/  BSYNC.RECONVERGENT B1 ;  /* 0x0000000000017941 */ /* 0x000fea0003800200 */
.L_x_2526:
[----:B------:R-:W-:Y:S01]  /*13c30*/  IMAD.IADD R6, R16, 0x1, -R5 ;  /* 0x0000000110067824 */ /* 0x000fe200078e0a05 */
[----:B------:R-:W-:Y:S04]  /*13c40*/  BSSY.RECONVERGENT B1, `(.L_x_2529) ;  /* 0x000001e000017945 */ /* 0x000fe80003800200 */
[----:B------:R-:W-:-:S13]  /*13c50*/  ISETP.GT.AND P1, PT, R6, 0x100, PT ;  /* 0x000001000600780c */ /* 0x000fda0003f24270 */
[----:B------:R-:W-:Y:S05]  /*13c60*/  @!P1 BRA `(.L_x_2530) ;  /* 0x00000000006c9947 */ /* 0x000fea0003800000 */
[----:B------:R-:W2:Y:S01]  /*13c70*/  LDS R6, [R0+-0x200] ;  /* 0xfffe000000067984 */ /* 0x000ea20000000800 */
[----:B------:R-:W-:Y:S01]  /*13c80*/  PLOP3.LUT P0, PT, PT, PT, PT, 0x8, 0x80 ;  /* 0x000000000080781c */ /* 0x000fe20003f0e170 */
[----:B------:R-:W-:Y:S02]  /*13c90*/  VIADD R5, R5, 0x200 ;  /* 0x0000020005057836 */ /* 0x000fe40000000000 */
[----:B------:R-:W0:Y:S04]  /*13ca0*/  LDS R11, [R0+-0x100] ;  /* 0xffff0000000b7984 */ /* 0x000e280000000800 */
[----:B------:R-:W3:Y:S04]  /*13cb0*/  LDS R12, [R0] ;  /* 0x00000000000c7984 */ /* 0x000ee80000000800 */
[----:B------:R-:W4:Y:S04]  /*13cc0*/  LDS R14, [R0+0x100] ;  /* 0x00010000000e7984 */ /* 0x000f280000000800 */
[----:B------:R-:W5:Y:S04]  /*13cd0*/  LDS R18, [R0+0x200] ;  /* 0x0002000000127984 */ /* 0x000f680000000800 */
[----:B------:R-:W1:Y:S04]  /*13ce0*/  LDS R22, [R0+0x300] ;  /* 0x0003000000167984 */ /* 0x000e680000000800 */
[----:B------:R-:W1:Y:S04]  /*13cf0*/  LDS R26, [R0+0x400] ;  /* 0x00040000001a7984 */ /* 0x000e680000000800 */
[----:B------:R-:W1:Y:S01]  /*13d00*/  LDS R28, [R0+0x500] ;  /* 0x00050000001c7984 */ /* 0x000e620000000800 */
[C---:B--2---:R-:W-:Y:S01]  /*13d10*/  FMUL.FTZ R7, R41.reuse, R6 ;  /* 0x0000000629077220 */ /* 0x044fe20000410000 */
[----:B0-----:R-:W-:-:S04]  /*13d20*/  FMUL.FTZ R11, R41, R11 ;  /* 0x0000000b290b7220 */ /* 0x001fc80000410000 */
[----:B------:R-:W-:Y:S01]  /*13d30*/  STS [R0+-0x200], R7 ;  /* 0xfffe000700007388 */ /* 0x000fe20000000800 */
[----:B---3--:R-:W-:-:S03]  /*13d40*/  FMUL.FTZ R13, R41, R12 ;  /* 0x0000000c290d7220 */ /* 0x008fc60000410000 */
[----:B------:R-:W-:Y:S01]  /*13d50*/  STS [R0+-0x100], R11 ;  /* 0xffff000b00007388 */ /* 0x000fe20000000800 */
[----:B----4-:R-:W-:-:S03]  /*13d60*/  FMUL.FTZ R15, R41, R14 ;  /* 0x0000000e290f7220 */ /* 0x010fc60000410000 */
[----:B------:R-:W-:Y:S01]  /*13d70*/  STS [R0], R13 ;  /* 0x0000000d00007388 */ /* 0x000fe20000000800 */
[----:B-----5:R-:W-:-:S03]  /*13d80*/  FMUL.FTZ R21, R41, R18 ;  /* 0x0000001229157220 */ /* 0x020fc60000410000 */
[----:B------:R-:W-:Y:S01]  /*13d90*/  STS [R0+0x100], R15 ;  /* 0x0001000f00007388 */ /* 0x000fe20000000800 */
[----:B-1----:R-:W-:-:S03]  /*13da0*/  FMUL.FTZ R27, R41, R22 ;  /* 0x00000016291b7220 */ /* 0x002fc60000410000 */
[----:B------:R-:W-:Y:S01]  /*13db0*/  STS [R0+0x200], R21 ;  /* 0x0002001500007388 */ /* 0x000fe20000000800 */
[----:B------:R-:W-:-:S03]  /*13dc0*/  FMUL.FTZ R29, R41, R26 ;  /* 0x0000001a291d7220 */ /* 0x000fc60000410000 */
[----:B------:R-:W-:Y:S01]  /*13dd0*/  STS [R0+0x300], R27 ;  /* 0x0003001b00007388 */ /* 0x000fe20000000800 */
[----:B------:R-:W-:-:S03]  /*13de0*/  FMUL.FTZ R31, R41, R28 ;  /* 0x0000001c291f7220 */ /* 0x000fc60000410000 */
[----:B------:R-:W-:Y:S04]  /*13df0*/  STS [R0+0x400], R29 ;  /* 0x0004001d00007388 */ /* 0x000fe80000000800 */
[----:B------:R0:W-:Y:S02]  /*13e00*/  STS [R0+0x500], R31 ;  /* 0x0005001f00007388 */ /* 0x0001e40000000800 */
[----:B0-----:R-:W-:-:S07]  /*13e10*/  VIADD R0, R0, 0x800 ;  /* 0x0000080000007836 */ /* 0x001fce0000000000 */
.L_x_2530:
[----:B------:R-:W-:Y:S05]  /*13e20*/  BSYNC.RECONVERGENT B1 ;  /* 0x0000000000017941 */ /* 0x000fea0003800200 */
.L_x_2529:
[----:B------:R-:W-:-:S13]  /*13e30*/  ISETP.LT.OR P0, PT, R5, R16, P0 ;  /* 0x000000100500720c */ /* 0x000fda0000701670 */
[----:B------:R-:W-:Y:S05]  /*13e40*/  @!P0 BRA `(.L_x_2521) ;  /* 0x0000000c003c8947 */ /* 0x000fea0003800000 */
[----:B------:R-:W2:Y:S04]  /*13e50*/  LDS R5, [R0+-0x200] ;  /* 0xfffe000000057984 */ /* 0x000ea80000000800 */
[----:B------:R-:W0:Y:S04]  /*13e60*/  LDS R6, [R0+-0x100] ;  /* 0xffff000000067984 */ /* 0x000e280000000800 */
[----:B------:R-:W3:Y:S04]  /*13e70*/  LDS R11, [R0] ;  /* 0x00000000000b7984 */ /* 0x000ee80000000800 */
[----:B------:R-:W4:Y:S01]  /*13e80*/  LDS R12, [R0+0x100] ;  /* 0x00010000000c7984 */ /* 0x000f220000000800 */
[-C--:B--2---:R-:W-:Y:S01]  /*13e90*/  FMUL.FTZ R5, R5, R41.reuse ;  /* 0x0000002905057220 */ /* 0x084fe20000410000 */
[----:B0-----:R-:W-:-:S04]  /*13ea0*/  FMUL.FTZ R7, R6, R41 ;  /* 0x0000002906077220 */ /* 0x001fc80000410000 */
[----:B------:R0:W-:Y:S01]  /*13eb0*/  STS [R0+-0x200], R5 ;  /* 0xfffe000500007388 */ /* 0x0001e20000000800 */
[----:B---3--:R-:W-:-:S03]  /*13ec0*/  FMUL.FTZ R11, R11, R41 ;  /* 0x000000290b0b7220 */ /* 0x008fc60000410000 */
[----:B------:R0:W-:Y:S01]  /*13ed0*/  STS [R0+-0x100], R7 ;  /* 0xffff000700007388 */ /* 0x0001e20000000800 */
[----:B----4-:R-:W-:-:S03]  /*13ee0*/  FMUL.FTZ R13, R12, R41 ;  /* 0x000000290c0d7220 */ /* 0x010fc60000410000 */
[----:B------:R0:W-:Y:S04]  /*13ef0*/  STS [R0], R11 ;  /* 0x0000000b00007388 */ /* 0x0001e80000000800 */
[----:B------:R0:W-:Y:S01]  /*13f00*/  STS [R0+0x100], R13 ;  /* 0x0001000d00007388 */ /* 0x0001e20000000800 */
[----:B------:R-:W-:Y:S05]  /*13f10*/  BRA `(.L_x_2521) ;  /* 0x0000000c00087947 */ /* 0x000fea0003800000 */
.L_x_2522:
        /* <DEDUP_REMOVED lines=9> */
[----:B------:R-:W4:Y:S01]  /*13fb0*/  LDCU.64 UR8, c[0x0][0x480] ;  /* 0x00009000ff0877ac */ /* 0x000f220008000a00 */
[----:B------:R-:W-:Y:S02]  /*13fc0*/  LEA.HI R0, R0, 0x1, RZ, 0x1a ;  /* 0x0000000100007811 */ /* 0x000fe400078fd0ff */
[----:B------:R-:W-:Y:S01]  /*13fd0*/  IADD3 R21, P0, PT, R5, R12, RZ ;  /* 0x0000000c05157210 */ /* 0x000fe20007f1e0ff */
[----:B------:R-:W-:Y:S02]  /*13fe0*/  UMOV UR4, 0x400 ;  /* 0x0000040000047882 */ /* 0x000fe40000000000 */
[----:B------:R-:W-:Y:S01]  /*13ff0*/  UIADD3 UR4, UPT, UPT, UR4, 0x810, URZ ;  /* 0x0000081004047890 */ /* 0x000fe2000fffe0ff */
[C---:B------:R-:W-:Y:S01]  /*14000*/  IMAD.SHL.U32 R6, R0.reuse, 0x40, RZ ;  /* 0x0000004000067824 */ /* 0x040fe200078e00ff */
[----:B------:R-:W-:Y:S01]  /*14010*/  LOP3.LUT R0, R0, 0x3, RZ, 0xc0, !PT ;  /* 0x0000000300007812 */ /* 0x000fe200078ec0ff */
[----:B------:R-:W-:-:S03]  /*14020*/  IMAD.X R18, RZ, RZ, R13, P0 ;  /* 0x000000ffff127224 */ /* 0x000fc600000e060d */
[----:B------:R-:W-:Y:S01]  /*14030*/  LOP3.LUT R6, R6, 0xc0, RZ, 0xc0, !PT ;  /* 0x000000c006067812 */ /* 0x000fe200078ec0ff */
[----:B------:R-:W-:-:S04]  /*14040*/  IMAD.MOV R11, RZ, RZ, -R0 ;  /* 0x000000ffff0b7224 */ /* 0x000fc800078e0a00 */
[----:B------:R-:W-:Y:S01]  /*14050*/  IMAD.IADD R5, R5, 0x1, R6 ;  /* 0x0000000105057824 */ /* 0x000fe200078e0206 */
[----:B----4-:R-:W-:-:S04]  /*14060*/  LEA R14, P0, R21, UR8, 0x2 ;  /* 0x00000008150e7c11 */ /* 0x010fc8000f8010ff */
[----:B------:R-:W-:Y:S01]  /*14070*/  LEA.HI.X R21, R21, UR9, R18, 0x2, P0 ;  /* 0x0000000915157c11 */ /* 0x000fe200080f1412 */
[----:B---3--:R-:W-:-:S06]  /*14080*/  ULEA UR4, UR5, UR4, 0x18 ;  /* 0x0000000405047291 */ /* 0x008fcc000f8ec0ff */
[----:B------:R-:W-:-:S07]  /*14090*/  VIADD R0, R4, UR4 ;  /* 0x0000000404007c36 */ /* 0x000fce0008000000 */
.L_x_2533:
[----:B---3--:R-:W2:Y:S01]  /*140a0*/  LDS R6, [R0] ;  /* 0x0000000000067984 */ /* 0x008ea20000000800 */
[----:B0-----:R-:W-:Y:S02]  /*140b0*/  IMAD.MOV.U32 R7, RZ, RZ, R21 ;  /* 0x000000ffff077224 */ /* 0x001fe400078e0015 */
        /* <DEDUP_REMOVED lines=10> */
.L_x_2532:
[----:B------:R-:W-:Y:S05]  /*14160*/  BSYNC.RECONVERGENT B1 ;  /* 0x0000000000017941 */ /* 0x000fea0003800200 */
.L_x_2531:
[----:B------:R-:W-:Y:S05]  /*14170*/  @!P1 BRA `(.L_x_2521) ;  /* 0x0000000800709947 */ /* 0x000fea0003800000 */
[----:B------:R-:W4:Y:S01]  /*14180*/  S2R R14, SR_CgaCtaId ;  /* 0x00000000000e7919 */ /* 0x000f220000008800 */
[----:B------:R-:W5:Y:S01]  /*14190*/  LDCU.64 UR4, c[0x0][0x480] ;  /* 0x00009000ff0477ac */ /* 0x000f620008000a00 */
[----:B---3--:R-:W-:Y:S01]  /*141a0*/  IADD3 R6, P0, PT, R5, R12, RZ ;  /* 0x0000000c05067210 */ /* 0x008fe20007f1e0ff */
[----:B------:R-:W-:Y:S01]  /*141b0*/  IMAD.IADD R12, R16, 0x1, -R5 ;  /* 0x00000001100c7824 */ /* 0x000fe200078e0a05 */
[----:B------:R-:W-:Y:S01]  /*141c0*/  MOV R0, 0x400 ;  /* 0x0000040000007802 */ /* 0x000fe20000000f00 */
[----:B------:R-:W-:Y:S02]  /*141d0*/  BSSY.RECONVERGENT B1, `(.L_x_2534) ;  /* 0x0000058000017945 */ /* 0x000fe40003800200 */
[----:B------:R-:W-:Y:S01]  /*141e0*/  IMAD.X R13, RZ, RZ, R13, P0 ;  /* 0x000000ffff0d7224 */ /* 0x000fe200000e060d */
[----:B------:R-:W-:Y:S01]  /*141f0*/  ISETP.GT.AND P1, PT, R12, 0x300, PT ;  /* 0x000003000c00780c */ /* 0x000fe20003f24270 */
[----:B0-----:R-:W-:Y:S02]  /*14200*/  VIADD R7, R0, 0x810 ;  /* 0x0000081000077836 */ /* 0x001fe40000000000 */
[----:B------:R-:W-:-:S04]  /*14210*/  IMAD.SHL.U32 R0, R3, 0x4, RZ ;  /* 0x0000000403007824 */ /* 0x000fc800078e00ff */
[----:B------:R-:W-:Y:S01]  /*14220*/  IMAD R0, R5, 0x4, -R0 ;  /* 0x0000000405007824 */ /* 0x000fe200078e0a00 */
[----:B-----5:R-:W-:-:S04]  /*14230*/  LEA R11, P0, R6, UR4, 0x2 ;  /* 0x00000004060b7c11 */ /* 0x020fc8000f8010ff */
[----:B------:R-:W-:Y:S02]  /*14240*/  LEA.HI.X R13, R6, UR5, R13, 0x2, P0 ;  /* 0x00000005060d7c11 */ /* 0x000fe400080f140d */
[----:B------:R-:W-:Y:S02]  /*14250*/  IADD3 R6, P0, PT, R11, 0x200, RZ ;  /* 0x000002000b067810 */ /* 0x000fe40007f1e0ff */
[----:B----4-:R-:W-:-:S03]  /*14260*/  LEA R11, R14, R7, 0x18 ;  /* 0x000000070e0b7211 */ /* 0x010fc600078ec0ff */
[----:B------:R-:W-:Y:S01]  /*14270*/  IMAD.X R7, RZ, RZ, R13, P0 ;  /* 0x000000ffff077224 */ /* 0x000fe200000e060d */
[----:B------:R-:W-:Y:S02]  /*14280*/  PLOP3.LUT P0, PT, PT, PT, PT, 0x80, 0x8 ;  /* 0x000000000008781c */ /* 0x000fe40003f0f070 */
[----:B------:R-:W-:Y:S01]  /*14290*/  IADD3 R0, PT, PT, R0, 0x200, R11 ;  /* 0x0000020000007810 */ /* 0x000fe20007ffe00b */
[----:B------:R-:W-:Y:S10]  /*142a0*/  @!P1 BRA `(.L_x_2535) ;  /* 0x0000000400289947 */ /* 0x000ff40003800000 */
[----:B------:R-:W-:Y:S01]  /*142b0*/  PLOP3.LUT P0, PT, PT, PT, PT, 0x8, 0x80 ;  /* 0x000000000080781c */ /* 0x000fe20003f0e170 */
[----:B------:R-:W-:-:S12]  /*142c0*/  VIADD R40, R16, 0xfffffd00 ;  /* 0xfffffd0010287836 */ /* 0x000fd80000000000 */
.L_x_2536:
[----:B------:R-:W2:Y:S01]  /*142d0*/  LDS R11, [R0+-0x200] ;  /* 0xfffe0000000b7984 */ /* 0x000ea20000000800 */
[----:B------:R-:W-:-:S03]  /*142e0*/  VIADD R5, R5, 0x400 ;  /* 0x0000040005057836 */ /* 0x000fc60000000000 */
[----:B------:R-:W0:Y:S02]  /*142f0*/  LDS R12, [R0+-0x100] ;  /* 0xffff0000000c7984 */ /* 0x000e240000000800 */
[----:B------:R-:W-:Y:S02]  /*14300*/  ISETP.GE.AND P2, PT, R5, R40, PT ;  /* 0x000000280500720c */ /* 0x000fe40003f46270 */
[----:B------:R-:W3:Y:S04]  /*14310*/  LDS R14, [R0] ;  /* 0x00000000000e7984 */ /* 0x000ee80000000800 */
[----:B------:R-:W4:Y:S04]  /*14320*/  LDS R18, [R0+0x100] ;  /* 0x0001000000127984 */ /* 0x000f280000000800 */
[----:B------:R-:W-:Y:S04]  /*14330*/  LDS R30, [R0+0x500] ;  /* 0x00050000001e7984 */ /* 0x000fe80000000800 */
[----:B------:R-:W-:Y:S04]  /*14340*/  LDS R32, [R0+0x600] ;  /* 0x0006000000207984 */ /* 0x000fe80000000800 */
[----:B------:R-:W5:Y:S04]  /*14350*/  LDS R22, [R0+0x200] ;  /* 0x0002000000167984 */ /* 0x000f680000000800 */
[----:B------:R-:W1:Y:S04]  /*14360*/  LDS R26, [R0+0x300] ;  /* 0x00030000001a7984 */ /* 0x000e680000000800 */
[----:B------:R-:W1:Y:S04]  /*14370*/  LDS R28, [R0+0x400] ;  /* 0x00040000001c7984 */ /* 0x000e680000000800 */
[----:B------:R-:W1:Y:S04]  /*14380*/  LDS R33, [R0+0x700] ;  /* 0x0007000000217984 */ /* 0x000e680000000800 */
[----:B------:R-:W-:Y:S01]  /*14390*/  LDS R34, [R0+0x800] ;  /* 0x0008000000227984 */ /* 0x000fe20000000800 */
[----:B--2---:R-:W-:-:S03]  /*143a0*/  FMUL.FTZ R11, R41, R11 ;  /* 0x0000000b290b7220 */ /* 0x004fc60000410000 */
[----:B------:R-:W2:Y:S01]  /*143b0*/  LDS R35, [R0+0x900] ;  /* 0x0009000000237984 */ /* 0x000ea20000000800 */
[C---:B0-----:R-:W-:Y:S01]  /*143c0*/  FMUL.FTZ R13, R41.reuse, R12 ;  /* 0x0000000c290d7220 */ /* 0x041fe20000410000 */
[----:B------:R-:W-:Y:S02]  /*143d0*/  IADD3 R12, P1, PT, R6, 0x1000, RZ ;  /* 0x00001000060c7810 */ /* 0x000fe40007f3e0ff */
[----:B------:R-:W-:Y:S01]  /*143e0*/  LDS R36, [R0+0xa00] ;  /* 0x000a000000247984 */ /* 0x000fe20000000800 */
[----:B---3--:R-:W-:-:S03]  /*143f0*/  FMUL.FTZ R15, R41, R14 ;  /* 0x0000000e290f7220 */ /* 0x008fc60000410000 */
[----:B------:R-:W0:Y:S01]  /*14400*/  LDS R37, [R0+0xb00] ;  /* 0x000b000000257984 */ /* 0x000e220000000800 */
[----:B----4-:R-:W-:-:S03]  /*14410*/  FMUL.FTZ R21, R41, R18 ;  /* 0x0000001229157220 */ /* 0x010fc60000410000 */
[----:B------:R-:W-:Y:S04]  /*14420*/  LDS R38, [R0+0xc00] ;  /* 0x000c000000267984 */ /* 0x000fe80000000800 */
[----:B------:R-:W3:Y:S04]  /*14430*/  LDS R39, [R0+0xd00] ;  /* 0x000d000000277984 */ /* 0x000ee80000000800 */
[----:B------:R-:W-:Y:S01]  /*14440*/  STG.E desc[UR36][R6.64+-0x200], R11 ;  /* 0xfffe000b06007986 */ /* 0x000fe2000c101924 */
[----:B-----5:R-:W-:-:S03]  /*14450*/  FMUL.FTZ R27, R41, R22 ;  /* 0x00000016291b7220 */ /* 0x020fc60000410000 */
[----:B------:R4:W-:Y:S01]  /*14460*/  STS [R0+-0x200], R11 ;  /* 0xfffe000b00007388 */ /* 0x0009e20000000800 */
[----:B-1----:R-:W-:-:S03]  /*14470*/  FMUL.FTZ R29, R41, R26 ;  /* 0x0000001a291d7220 */ /* 0x002fc60000410000 */
[----:B------:R-:W-:Y:S01]  /*14480*/  STG.E desc[UR36][R6.64+-0x100], R13 ;  /* 0xffff000d06007986 */ /* 0x000fe2000c101924 */
[----:B------:R-:W-:-:S03]  /*14490*/  FMUL.FTZ R31, R41, R28 ;  /* 0x0000001c291f7220 */ /* 0x000fc60000410000 */
[----:B------:R1:W-:Y:S01]  /*144a0*/  STS [R0+-0x100], R13 ;  /* 0xffff000d00007388 */ /* 0x0003e20000000800 */
[C---:B------:R-:W-:Y:S01]  /*144b0*/  FMUL.FTZ R33, R41.reuse, R33 ;  /* 0x0000002129217220 */ /* 0x040fe20000410000 */
[C---:B----4-:R-:W-:Y:S02]  /*144c0*/  FMUL.FTZ R11, R41.reuse, R30 ;  /* 0x0000001e290b7220 */ /* 0x050fe40000410000 */
[----:B------:R-:W-:Y:S04]  /*144d0*/  STG.E desc[UR36][R6.64], R15 ;  /* 0x0000000f06007986 */ /* 0x000fe8000c101924 */
[----:B------:R4:W-:Y:S01]  /*144e0*/  STS [R0], R15 ;  /* 0x0000000f00007388 */ /* 0x0009e20000000800 */
[C---:B--2---:R-:W-:Y:S01]  /*144f0*/  FMUL.FTZ R35, R41.reuse, R35 ;  /* 0x0000002329237220 */ /* 0x044fe20000410000 */
[----:B-1----:R-:W-:-:S02]  /*14500*/  FMUL.FTZ R13, R41, R32 ;  /* 0x00000020290d7220 */ /* 0x002fc40000410000 */
[----:B------:R-:W-:Y:S04]  /*14510*/  STG.E desc[UR36][R6.64+0x100], R21 ;  /* 0x0001001506007986 */ /* 0x000fe8000c101924 */
[----:B------:R1:W-:Y:S01]  /*14520*/  STS [R0+0x100], R21 ;  /* 0x0001001500007388 */ /* 0x0003e20000000800 */
[C---:B0-----:R-:W-:Y:S01]  /*14530*/  FMUL.FTZ R37, R41.reuse, R37 ;  /* 0x0000002529257220 */ /* 0x041fe20000410000 */
[C---:B----4-:R-:W-:Y:S02]  /*14540*/  FMUL.FTZ R15, R41.reuse, R34 ;  /* 0x00000022290f7220 */ /* 0x050fe40000410000 */
[----:B------:R-:W-:Y:S04]  /*14550*/  STG.E desc[UR36][R6.64+0x500], R11 ;  /* 0x0005000b06007986 */ /* 0x000fe8000c101924 */
[----:B------:R0:W-:Y:S01]  /*14560*/  STS [R0+0x500], R11 ;  /* 0x0005000b00007388 */ /* 0x0001e20000000800 */
[C---:B---3--:R-:W-:Y:S01]  /*14570*/  FMUL.FTZ R39, R41.reuse, R39 ;  /* 0x0000002729277220 */ /* 0x048fe20000410000 */
[----:B-1----:R-:W-:-:S02]  /*14580*/  FMUL.FTZ R21, R41, R36 ;  /* 0x0000002429157220 */ /* 0x002fc40000410000 */
[----:B------:R-:W-:Y:S04]  /*14590*/  STG.E desc[UR36][R6.64+0x600], R13 ;  /* 0x0006000d06007986 */ /* 0x000fe8000c101924 */
[----:B------:R1:W-:Y:S01]  /*145a0*/  STS [R0+0x600], R13 ;  /* 0x0006000d00007388 */ /* 0x0003e20000000800 */
[----:B0-----:R-:W-:-:S03]  /*145b0*/  FMUL.FTZ R11, R41, R38 ;  /* 0x00000026290b7220 */ /* 0x001fc60000410000 */
[----:B------:R-:W-:Y:S04]  /*145c0*/  STG.E desc[UR36][R6.64+0x200], R27 ;  /* 0x0002001b06007986 */ /* 0x000fe8000c101924 */
[----:B------:R-:W-:Y:S01]  /*145d0*/  STS [R0+0x200], R27 ;  /* 0x0002001b00007388 */ /* 0x000fe20000000800 */
[----:B-1----:R-:W-:-:S03]  /*145e0*/  IMAD.X R13, RZ, RZ, R7, P1 ;  /* 0x000000ffff0d7224 */ /* 0x002fc600008e0607 */
        /* <DEDUP_REMOVED lines=22> */
.L_x_2535:
[----:B------:R-:W-:Y:S05]  /*14750*/  BSYNC.RECONVERGENT B1 ;  /* 0x0000000000017941 */ /* 0x000fea0003800200 */
.L_x_2534:
        /* <DEDUP_REMOVED lines=15> */
[----:B0-----:R-:W-:Y:S01]  /*14850*/  FMUL.FTZ R13, R41, R12 ;  /* 0x0000000c290d7220 */ /* 0x001fe20000410000 */
[----:B------:R-:W-:-:S03]  /*14860*/  IADD3 R12, P1, PT, R6, 0x800, RZ ;  /* 0x00000800060c7810 */ /* 0x000fc60007f3e0ff */
[----:B------:R-:W-:Y:S01]  /*14870*/  STG.E desc[UR36][R6.64+-0x200], R11 ;  /* 0xfffe000b06007986 */ /* 0x000fe2000c101924 */
[----:B---3--:R-:W-:-:S03]  /*14880*/  FMUL.FTZ R15, R41, R14 ;  /* 0x0000000e290f7220 */ /* 0x008fc60000410000 */
[----:B------:R0:W-:Y:S01]  /*14890*/  STS [R0+-0x200], R11 ;  /* 0xfffe000b00007388 */ /* 0x0001e20000000800 */
[----:B----4-:R-:W-:-:S03]  /*148a0*/  FMUL.FTZ R21, R41, R18 ;  /* 0x0000001229157220 */ /* 0x010fc60000410000 */
[----:B------:R-:W-:Y:S01]  /*148b0*/  STG.E desc[UR36][R6.64+-0x100], R13 ;  /* 0xffff000d06007986 */ /* 0x000fe2000c101924 */
[----:B-----5:R-:W-:-:S03]  /*148c0*/  FMUL.FTZ R27, R41, R22 ;  /* 0x00000016291b7220 */ /* 0x020fc60000410000 */
[----:B------:R2:W-:Y:S01]  /*148d0*/  STS [R0+-0x100], R13 ;  /* 0xffff000d00007388 */ /* 0x0005e20000000800 */
[----:B-1----:R-:W-:-:S03]  /*148e0*/  FMUL.FTZ R29, R41, R26 ;  /* 0x0000001a291d7220 */ /* 0x002fc60000410000 */
[----:B------:R-:W-:Y:S01]  /*148f0*/  STG.E desc[UR36][R6.64], R15 ;  /* 0x0000000f06007986 */ /* 0x000fe2000c101924 */
[----:B------:R-:W-:-:S03]  /*14900*/  FMUL.FTZ R31, R41, R28 ;  /* 0x0000001c291f7220 */ /* 0x000fc60000410000 */
[----:B------:R-:W-:Y:S01]  /*14910*/  STS [R0], R15 ;  /* 0x0000000f00007388 */ /* 0x000fe20000000800 */
[----:B0-----:R-:W-:Y:S01]  /*14920*/  FMUL.FTZ R11, R41, R30 ;  /* 0x0000001e290b7220 */ /* 0x001fe20000410000 */
[----:B--2---:R-:W-:Y:S02]  /*14930*/  IMAD.X R13, RZ, RZ, R7, P1 ;  /* 0x000000ffff0d7224 */ /* 0x004fe400008e0607 */
        /* <DEDUP_REMOVED lines=13> */
.L_x_2538:
[----:B------:R-:W-:Y:S05]  /*14a10*/  BSYNC.RECONVERGENT B1 ;  /* 0x0000000000017941 */ /* 0x000fea0003800200 */
.L_x_2537:
        /* <DEDUP_REMOVED lines=8> */
[----:B------:R0:W-:Y:S01]  /*14aa0*/  STG.E desc[UR36][R6.64+-0x200], R5 ;  /* 0xfffe000506007986 */ /* 0x0001e2000c101924 */
[----:B---3--:R-:W-:-:S03]  /*14ab0*/  FMUL.FTZ R13, R12, R41 ;  /* 0x000000290c0d7220 */ /* 0x008fc60000410000 */
        /* <DEDUP_REMOVED lines=8> */
.L_x_2521:
[----:B------:R-:W-:Y:S05]  /*14b40*/  BSYNC.RECONVERGENT B0 ;  /* 0x0000000000007941 */ /* 0x000fea0003800200 */
.L_x_2520:
[----:B------:R-:W4:Y:S01]  /*14b50*/  LDCU UR4, c[0x0][0x40c] ;  /* 0x00008180ff0477ac */ /* 0x000f220008000800 */
[----:B------:R-:W5:Y:S01]  /*14b60*/  S2R R31, SR_CgaCtaId ;  /* 0x00000000001f7919 */ /* 0x000f620000008800 */
[C---:B------:R-:W-:Y:S01]  /*14b70*/  ISETP.GT.U32.AND P0, PT, R10.reuse, 0x3f, PT ;  /* 0x0000003f0a00780c */ /* 0x040fe20003f04070 */
[----:B0-----:R-:W-:Y:S01]  /*14b80*/  IMAD.SHL.U32 R0, R10, 0x10, RZ ;  /* 0x000000100a007824 */ /* 0x001fe200078e00ff */
[----:B------:R-:W-:Y:S01]  /*14b90*/  LOP3.LUT R18, R4, 0xfc, RZ, 0xc0, !PT ;  /* 0x000000fc04127812 */ /* 0x000fe200078ec0ff */
[----:B------:R-:W-:Y:S01]  /*14ba0*/  BSSY.RECONVERGENT B0, `(.L_x_2539) ;  /* 0x0000017000007945 */ /* 0x000fe20003800200 */
[----:B------:R-:W-:Y:S02]  /*14bb0*/  MOV R26, 0x400 ;  /* 0x00000400001a7802 */ /* 0x000fe40000000f00 */
[----:B---3--:R-:W-:Y:S02]  /*14bc0*/  CS2R R6, SRZ ;  /* 0x0000000000067805 */ /* 0x008fe4000001ff00 */
[----:B------:R-:W-:-:S02]  /*14bd0*/  ISETP.GT.U32.OR P0, PT, R18, 0xbf, P0 ;  /* 0x000000bf1200780c */ /* 0x000fc40000704470 */
[----:B------:R-:W-:Y:S01]  /*14be0*/  LOP3.LUT R0, R0, 0x3f0, RZ, 0xc0, !PT ;  /* 0x000003f000007812 */ /* 0x000fe200078ec0ff */
[----:B------:R-:W-:Y:S01]  /*14bf0*/  VIADD R4, R26, 0x410 ;  /* 0x000004101a047836 */ /* 0x000fe20000000000 */
[----:B------:R-:W-:Y:S01]  /*14c00*/  SHF.R.U32.HI R22, RZ, 0x6, R10 ;  /* 0x00000006ff167819 */ /* 0x000fe2000001160a */
[----:B----4-:R-:W-:-:S05]  /*14c10*/  IMAD.U32 R53, RZ, RZ, UR4 ;  /* 0x00000004ff357e24 */ /* 0x010fca000f8e00ff */
[----:B------:R-:W-:Y:S02]  /*14c20*/  ISETP.NE.OR P0, PT, R53, RZ, P0 ;  /* 0x000000ff3500720c */ /* 0x000fe40000705670 */
[----:B-----5:R-:W-:Y:S02]  /*14c30*/  LEA R11, R31, R4, 0x18 ;  /* 0x000000041f0b7211 */ /* 0x020fe400078ec0ff */
[----:B------:R-:W-:-:S03]  /*14c40*/  CS2R R4, SRZ ;  /* 0x0000000000047805 */ /* 0x000fc6000001ff00 */
[----:B------:R-:W-:-:S06]  /*14c50*/  IMAD.IADD R11, R11, 0x1, R0 ;  /* 0x000000010b0b7824 */ /* 0x000fcc00078e0200 */
        /* <DEDUP_REMOVED lines=10> */
.L_x_2541:
[----:B-----5:R0:W-:Y:S02]  /*14d00*/  STS.128 [R11], R4 ;  /* 0x000000040b007388 */ /* 0x0201e40000000c00 */
.L_x_2540:
[----:B------:R-:W-:Y:S05]  /*14d10*/  BSYNC.RECONVERGENT B0 ;  /* 0x0000000000007941 */ /* 0x000fea0003800200 */
.L_x_2539:
[----:B------:R-:W-:Y:S01]  /*14d20*/  BAR.SYNC.DEFER_BLOCKING 0x0 ;  /* 0x0000000000007b1d */ /* 0x000fe20000010000 */
[----:B------:R-:W-:Y:S02]  /*14d30*/  ISETP.GT.U32.AND P1, PT, R18, 0xbf, PT ;  /* 0x000000bf1200780c */ /* 0x000fe40003f24070 */
[----:B------:R-:W-:Y:S02]  /*14d40*/  CS2R R14, SRZ ;  /* 0x00000000000e7805 */ /* 0x000fe4000001ff00 */
[----:B------:R-:W-:Y:S02]  /*14d50*/  PLOP3.LUT P0, PT, PT, PT, PT, 0x8, 0x80 ;  /* 0x000000000080781c */ /* 0x000fe40003f0e170 */
[----:B------:R-:W-:Y:S01]  /*14d60*/  CS2R R12, SRZ ;  /* 0x00000000000c7805 */ /* 0x000fe2000001ff00 */
[----:B------:R-:W3:Y:S01]  /*14d70*/  LDCU UR8, c[0x0][0x40c] ;  /* 0x00008180ff0877ac */ /* 0x000ee20008000800 */
[----:B------:R-:W-:Y:S01]  /*14d80*/  BSSY.RECONVERGENT B0, `(.L_x_2542) ;  /* 0x0000180000007945 */ /* 0x000fe20003800200 */
[----:B------:R-:W4:Y:S04]  /*14d90*/  LDCU.64 UR6, c[0x0][0x3c8] ;  /* 0x00007900ff0677ac */ /* 0x000f280008000a00 */
[----:B------:R-:W-:Y:S05]  /*14da0*/  @P1 BRA `(.L_x_2543) ;  /* 0x0000001400f41947 */ /* 0x000fea0003800000 */
[----:B------:R-:W5:Y:S01]  /*14db0*/  LDC R30, c[0x0][0x3f4] ;  /* 0x0000fd00ff1e7b82 */ /* 0x000f620000000800 */
[----:B------:R-:W-:Y:S01]  /*14dc0*/  VIADD R21, R16, 0xffffffff ;  /* 0xffffffff10157836 */ /* 0x000fe20000000000 */
[----:B------:R-:W-:Y:S01]  /*14dd0*/  BSSY.RECONVERGENT B1, `(.L_x_2544) ;  /* 0x0000083000017945 */ /* 0x000fe20003800200 */
[----:B------:R-:W-:Y:S02]  /*14de0*/  IMAD.IADD R37, R22, 0x1, R3 ;  /* 0x0000000116257824 */ /* 0x000fe400078e0203 */
[----:B------:R-:W-:Y:S02]  /*14df0*/  VIADD R26, R26, 0x810 ;  /* 0x000008101a1a7836 */ /* 0x000fe40000000000 */
[----:B------:R-:W-:Y:S01]  /*14e00*/  IMAD.MOV.U32 R15, RZ, RZ, RZ ;  /* 0x000000ffff0f7224 */ /* 0x000fe200078e00ff */
[----:B------:R-:W0:Y:S02]  /*14e10*/  LDC.64 R28, c[0x0][0x3c0] ;  /* 0x0000f000ff1c7b82 */ /* 0x000e240000000a00 */
[----:B------:R-:W-:-:S05]  /*14e20*/  LEA R57, R31, R26, 0x18 ;  /* 0x0000001a1f397211 */ /* 0x000fca00078ec0ff */
[----:B------:R-:W-:Y:S01]  /*14e30*/  IMAD R38, R22, 0x4, R57 ;  /* 0x0000000416267824 */ /* 0x000fe200078e0239 */
[-C--:B-----5:R-:W-:Y:S01]  /*14e40*/  VIMNMX R36, PT, PT, R21, R30.reuse, PT ;  /* 0x0000001e15247248 */ /* 0x0a0fe20003fe0100 */
[-CC-:B------:R-:W-:Y:S02]  /*14e50*/  IMAD R27, R19, R30.reuse, R18.reuse ;  /* 0x0000001e131b7224 */ /* 0x180fe400078e0212 */
[----:B------:R-:W-:Y:S01]  /*14e60*/  IMAD R117, R117, R30, R18 ;  /* 0x0000001e75757224 */ /* 0x000fe200078e0212 */
[----:B------:R-:W-:Y:S01]  /*14e70*/  ISETP.GT.AND P1, PT, R36, R37, PT ;  /* 0x000000252400720c */ /* 0x000fe20003f24270 */
[----:B0-----:R-:W-:-:S04]  /*14e80*/  IMAD.WIDE R26, R27, 0x4, R28 ;  /* 0x000000041b1a7825 */ /* 0x001fc800078e021c */
[----:B------:R-:W-:-:S08]  /*14e90*/  IMAD.WIDE R28, R117, 0x4, R28 ;  /* 0x00000004751c7825 */ /* 0x000fd000078e021c */
[----:B------:R-:W-:Y:S05]  /*14ea0*/  @!P1 BRA `(.L_x_2545) ;  /* 0x0000000400d49947 */ /* 0x000fea0003800000 */
[----:B------:R-:W0:Y:S01]  /*14eb0*/  LDCU UR4, c[0x0][0x3f8] ;  /* 0x00007f00ff0477ac */ /* 0x000e220008000800 */
[----:B------:R-:W5:Y:S01]  /*14ec0*/  LDC.64 R12, c[0x0][0x458] ;  /* 0x00011600ff0c7b82 */ /* 0x000f620000000a00 */
[--C-:B------:R-:W-:Y:S01]  /*14ed0*/  IMAD.IADD R0, R36, 0x1, -R37.reuse ;  /* 0x0000000124007824 */ /* 0x100fe200078e0a25 */
[----:B------:R-:W-:Y:S01]  /*14ee0*/  BSSY.RECONVERGENT B2, `(.L_x_2546) ;  /* 0x000002c000027945 */ /* 0x000fe20003800200 */
[----:B------:R-:W-:Y:S01]  /*14ef0*/  IMAD.MOV.U32 R40, RZ, RZ, R37 ;  /* 0x000000ffff287224 */ /* 0x000fe200078e0025 */
[----:B------:R-:W-:Y:S02]  /*14f00*/  CS2R R14, SRZ ;  /* 0x00000000000e7805 */ /* 0x000fe4000001ff00 */
[----:B------:R-:W-:-:S04]  /*14f10*/  LOP3.LUT R0, R0, 0x1, RZ, 0xc0, !PT ;  /* 0x0000000100007812 */ /* 0x000fc800078ec0ff */
[----:B------:R-:W-:Y:S01]  /*14f20*/  ISETP.NE.U32.AND P1, PT, R0, 0x1, PT ;  /* 0x000000010000780c */ /* 0x000fe20003f25070 */
[----:B0-----:R-:W-:Y:S02]  /*14f30*/  IMAD R33, R2, UR4, R17 ;  /* 0x0000000402217c24 */ /* 0x001fe4000f8e0211 */
[----:B------:R-:W-:Y:S02]  /*14f40*/  IMAD R0, R30, UR4, RZ ;  /* 0x000000041e007c24 */ /* 0x000fe4000f8e02ff */
[----:B------:R-:W-:Y:S02]  /*14f50*/  IMAD R33, R33, 0xc0, R18 ;  /* 0x000000c021217824 */ /* 0x000fe400078e0212 */
[----:B------:R-:W-:Y:S02]  /*14f60*/  IMAD R39, R0, 0xc0, RZ ;  /* 0x000000c000277824 */ /* 0x000fe400078e02ff */
[----:B-----5:R-:W-:Y:S01]  /*14f70*/  IMAD.WIDE R32, R33, 0x4, R12 ;  /* 0x0000000421207825 */ /* 0x020fe200078e020c */
[----:B------:R-:W-:-:S03]  /*14f80*/  CS2R R12, SRZ ;  /* 0x00000000000c7805 */ /* 0x000fc6000001ff00 */
[----:B------:R-:W-:Y:S05]  /*14f90*/  @P1 BRA `(.L_x_2547) ;  /* 0x0000000000801947 */ /* 0x000fea0003800000 */
[----:B------:R-:W0:Y:S01]  /*14fa0*/  LDCU.64 UR4, c[0x0][0x3c8] ;  /* 0x00007900ff0477ac */ /* 0x000e220008000a00 */
[----:B------:R-:W-:-:S05]  /*14fb0*/  IADD3 R12, P1, PT, R25, R37, RZ ;  /* 0x00000025190c7210 */ /* 0x000fca0007f3e0ff */
[----:B------:R-:W-:Y:S01]  /*14fc0*/  IMAD.X R13, RZ, RZ, R20, P1 ;  /* 0x000000ffff0d7224 */ /* 0x000fe200008e0614 */
[----:B0-----:R-:W-:-:S04]  /*14fd0*/  LEA R14, P1, R12, UR4, 0x2 ;  /* 0x000000040c0e7c11 */ /* 0x001fc8000f8210ff */
[----:B------:R-:W-:-:S05]  /*14fe0*/  LEA.HI.X R15, R12, UR5, R13, 0x2, P1 ;  /* 0x000000050c0f7c11 */ /* 0x000fca00088f140d */
[----:B------:R-:W2:Y:S01]  /*14ff0*/  LDG.E R14, desc[UR36][R14.64] ;  /* 0x000000240e0e7981 */ /* 0x000ea2000c1e1900 */
[----:B------:R-:W-:Y:S01]  /*15000*/  ISETP.NE.AND P1, PT, R53, RZ, PT ;  /* 0x000000ff3500720c */ /* 0x000fe20003f25270 */
[----:B--2---:R-:W-:Y:S02]  /*15010*/  IMAD R13, R0, R14, R37 ;  /* 0x0000000e000d7224 */ /* 0x004fe400078e0225 */
[----:B------:R0:W2:Y:S02]  /*15020*/  LDS R0, [R38] ;  /* 0x0000000026007984 */ /* 0x0000a40000000800 */
[----:B------:R-:W-:-:S04]  /*15030*/  IMAD R13, R13, 0xc0, RZ ;  /* 0x000000c00d0d7824 */ /* 0x000fc800078e02ff */
[----:B------:R-:W-:-:S05]  /*15040*/  IMAD.WIDE R12, R13, 0x4, R28 ;  /* 0x000000040d0c7825 */ /* 0x000fca00078e021c */
[----:B------:R0:W5:Y:S01]  /*15050*/  LDG.E.128 R40, desc[UR36][R12.64] ;  /* 0x000000240c287981 */ /* 0x000162000c1e1d00 */
[----:B------:R-:W-:Y:S05]  /*15060*/  @P1 BRA `(.L_x_2548) ;  /* 0x0000000000381947 */ /* 0x000fea0003800000 */
[----:B------:R-:W-:Y:S01]  /*15070*/  ISETP.NE.AND P2, PT, R24, RZ, PT ;  /* 0x000000ff1800720c */ /* 0x000fe20003f45270 */
[----:B0-----:R-:W0:-:S12]  /*15080*/  LDS.128 R12, [R11] ;  /* 0x000000000b0c7984 */ /* 0x001e180000000c00 */
[----:B-1----:R-:W3:Y:S01]  /*15090*/  @P2 LDG.E.128 R44, desc[UR36][R32.64] ;  /* 0x00000024202c2981 */ /* 0x002ee2000c1e1d00 */
[----:B0----5:R-:W-:Y:S01]  /*150a0*/  FADD.FTZ R41, R41, R13 ;  /* 0x0000000d29297221 */ /* 0x021fe20000010000 */
[----:B------:R-:W-:Y:S01]  /*150b0*/  FADD.FTZ R40, R40, R12 ;  /* 0x0000000c28287221 */ /* 0x000fe20000010000 */
[----:B------:R-:W-:Y:S01]  /*150c0*/  FADD.FTZ R42, R42, R14 ;  /* 0x0000000e2a2a7221 */ /* 0x000fe20000010000 */
[----:B------:R-:W-:Y:S01]  /*150d0*/  FADD.FTZ R43, R43, R15 ;  /* 0x0000000f2b2b7221 */ /* 0x000fe20000010000 */
[----:B------:R-:W-:-:S04]  /*150e0*/  IMAD R13, R37, 0xc0, RZ ;  /* 0x000000c0250d7824 */ /* 0x000fc800078e02ff */
[----:B------:R-:W-:-:S04]  /*150f0*/  IMAD.WIDE.U32 R12, R13, 0x4, R26 ;  /* 0x000000040d0c7825 */ /* 0x000fc800078e001a */
[----:B---3--:R-:W-:Y:S01]  /*15100*/  @P2 FMUL.FTZ R40, R40, R44 ;  /* 0x0000002c28282220 */ /* 0x008fe20000410000 */
[----:B------:R-:W-:Y:S01]  /*15110*/  @P2 FMUL.FTZ R41, R41, R45 ;  /* 0x0000002d29292220 */ /* 0x000fe20000410000 */
[----:B------:R-:W-:Y:S01]  /*15120*/  @P2 FMUL.FTZ R42, R42, R46 ;  /* 0x0000002e2a2a2220 */ /* 0x000fe20000410000 */
[----:B------:R-:W-:-:S05]  /*15130*/  @P2 FMUL.FTZ R43, R43, R47 ;  /* 0x0000002f2b2b2220 */ /* 0x000fca0000410000 */
[----:B------:R0:W-:Y:S02]  /*15140*/  STG.E.128 desc[UR36][R12.64], R40 ;  /* 0x000000280c007986 */ /* 0x0001e4000c101d24 */
.L_x_2548:
[C---:B0-2--5:R-:W-:Y:S01]  /*15150*/  FFMA.FTZ R12, R0.reuse, R40, RZ ;  /* 0x00000028000c7223 */ /* 0x065fe200000100ff */
[C---:B------:R-:W-:Y:S01]  /*15160*/  FFMA.FTZ R13, R0.reuse, R41, RZ ;  /* 0x00000029000d7223 */ /* 0x040fe200000100ff */
[C---:B------:R-:W-:Y:S01]  /*15170*/  FFMA.FTZ R14, R0.reuse, R42, RZ ;  /* 0x0000002a000e7223 */ /* 0x040fe200000100ff */
[----:B------:R-:W-:Y:S01]  /*15180*/  FFMA.FTZ R15, R0, R43, RZ ;  /* 0x0000002b000f7223 */ /* 0x000fe200000100ff */
[----:B------:R-:W-:-:S07]  /*15190*/  VIADD R40, R37, 0x1 ;  /* 0x0000000125287836 */ /* 0x000fce0000000000 */
.L_x_2547:
[----:B---34-:R-:W-:Y:S05]  /*151a0*/  BSYNC.RECONVERGENT B2 ;  /* 0x0000000000027941 */ /* 0x018fea0003800200 */
.L_x_2546:
[----:B------:R-:W-:-:S05]  /*151b0*/  LOP3.LUT R31, RZ, R3, RZ, 0x33, !PT ;  /* 0x00000003ff1f7212 */ /* 0x000fca00078e33ff */
[----:B------:R-:W-:-:S05]  /*151c0*/  IMAD.IADD R31, R36, 0x1, R31 ;  /* 0x00000001241f7824 */ /* 0x000fca00078e021f */
[----:B------:R-:W-:-:S13]  /*151d0*/  ISETP.NE.AND P1, PT, R31, R22, PT ;  /* 0x000000161f00720c */ /* 0x000fda0003f25270 */
[----:B------:R-:W-:Y:S05]  /*151e0*/  @!P1 BRA `(.L_x_2545) ;  /* 0x0000000400049947 */ /* 0x000fea0003800000 */
[----:B------:R-:W-:Y:S01]  /*151f0*/  IMAD.SHL.U32 R31, R3, 0x4, RZ ;  /* 0x00000004031f7824 */ /* 0x000fe200078e00ff */
[----:B------:R-:W-:Y:S01]  /*15200*/  ISETP.NE.AND P2, PT, R53, RZ, PT ;  /* 0x000000ff3500720c */ /* 0x000fe20003f45270 */
[C---:B------:R-:W-:Y:S02]  /*15210*/  IMAD R42, R40.reuse, 0xc0, RZ ;  /* 0x000000c0282a7824 */ /* 0x040fe400078e02ff */
[----:B------:R-:W-:-:S05]  /*15220*/  IMAD R0, R40, 0x4, -R31 ;  /* 0x0000000428007824 */ /* 0x000fca00078e0a1f */
[----:B------:R-:W-:-:S07]  /*15230*/  IADD3 R0, PT, PT, R0, 0x4, R57 ;  /* 0x0000000400007810 */ /* 0x000fce0007ffe039 */
.L_x_2552:
        /* <DEDUP_REMOVED lines=8> */
[----:B-1----:R0:W5:Y:S01]  /*152c0*/  LDG.E.128 R44, desc[UR36][R30.64] ;  /* 0x000000241e2c7981 */ /* 0x002162000c1e1d00 */
[----:B------:R-:W-:Y:S04]  /*152d0*/  BSSY.RECONVERGENT B2, `(.L_x_2549) ;  /* 0x000000e000027945 */ /* 0x000fe80003800200 */
[----:B------:R-:W-:Y:S05]  /*152e0*/  @P2 BRA `(.L_x_2550) ;  /* 0x0000000000302947 */ /* 0x000fea0003800000 */
[----:B------:R-:W3:Y:S01]  /*152f0*/  @P3 LDG.E.128 R52, desc[UR36][R32.64] ;  /* 0x0000002420343981 */ /* 0x000ee2000c1e1d00 */
[----:B0-----:R-:W-:-:S03]  /*15300*/  IMAD.WIDE.U32 R30, R42, 0x4, R26 ;  /* 0x000000042a1e7825 */ /* 0x001fc600078e001a */
[----:B------:R-:W0:Y:S02]  /*15310*/  LDS.128 R48, [R11] ;  /* 0x000000000b307984 */ /* 0x000e240000000c00 */
[----:B0----5:R-:W-:Y:S01]  /*15320*/  FADD.FTZ R44, R44, R48 ;  /* 0x000000302c2c7221 */ /* 0x021fe20000010000 */
[----:B------:R-:W-:Y:S01]  /*15330*/  FADD.FTZ R45, R45, R49 ;  /* 0x000000312d2d7221 */ /* 0x000fe20000010000 */
[----:B------:R-:W-:Y:S01]  /*15340*/  FADD.FTZ R46, R46, R50 ;  /* 0x000000322e2e7221 */ /* 0x000fe20000010000 */
[----:B------:R-:W-:Y:S01]  /*15350*/  FADD.FTZ R47, R47, R51 ;  /* 0x000000332f2f7221 */ /* 0x000fe20000010000 */
[----:B---3--:R-:W-:Y:S01]  /*15360*/  @P3 FMUL.FTZ R44, R44, R52 ;  /* 0x000000342c2c3220 */ /* 0x008fe20000410000 */
[----:B------:R-:W-:Y:S01]  /*15370*/  @P3 FMUL.FTZ R45, R45, R53 ;  /* 0x000000352d2d3220 */ /* 0x000fe20000410000 */
[----:B------:R-:W-:Y:S01]  /*15380*/  @P3 FMUL.FTZ R46, R46, R54 ;  /* 0x000000362e2e3220 */ /* 0x000fe20000410000 */
[----:B------:R-:W-:-:S05]  /*15390*/  @P3 FMUL.FTZ R47, R47, R55 ;  /* 0x000000372f2f3220 */ /* 0x000fca0000410000 */
[----:B------:R1:W-:Y:S02]  /*153a0*/  STG.E.128 desc[UR36][R30.64], R44 ;  /* 0x0000002c1e007986 */ /* 0x0003e4000c101d24 */
.L_x_2550:
[----:B------:R-:W-:Y:S05]  /*153b0*/  BSYNC.RECONVERGENT B2 ;  /* 0x0000000000027941 */ /* 0x000fea0003800200 */
.L_x_2549:
[----:B------:R-:W0:Y:S04]  /*153c0*/  LDG.E R34, desc[UR36][R34.64+0x4] ;  /* 0x0000042422227981 */ /* 0x000e28000c1e1900 */
[----:B--2---:R-:W2:Y:S01]  /*153d0*/  LDS R41, [R0+-0x4] ;  /* 0xfffffc0000297984 */ /* 0x004ea20000000800 */
        /* <DEDUP_REMOVED lines=11> */
[----:B------:R-:W2:Y:S01]  /*15490*/  @P3 LDG.E.128 R12, desc[UR36][R32.64] ;  /* 0x00000024200c3981 */ /* 0x000ea2000c1e1d00 */
[----:B------:R-:W-:-:S03]  /*154a0*/  VIADD R31, R42, 0xc0 ;  /* 0x000000c02a1f7836 */ /* 0x000fc60000000000 */
[----:B------:R-:W0:Y:S02]  /*154b0*/  LDS.128 R60, [R11] ;  /* 0x000000000b3c7984 */ /* 0x000e240000000c00 */
[----:B0-----:R-:W-:Y:S01]  /*154c0*/  FADD.FTZ R48, R60, R48 ;  /* 0x000000303c307221 */ /* 0x001fe20000010000 */
[----:B------:R-:W-:Y:S01]  /*154d0*/  FADD.FTZ R49, R61, R49 ;  /* 0x000000313d317221 */ /* 0x000fe20000010000 */
[----:B------:R-:W-:Y:S01]  /*154e0*/  FADD.FTZ R50, R62, R50 ;  /* 0x000000323e327221 */ /* 0x000fe20000010000 */
[----:B------:R-:W-:Y:S01]  /*154f0*/  FADD.FTZ R51, R63, R51 ;  /* 0x000000333f337221 */ /* 0x000fe20000010000 */
[----:B--2---:R-:W-:Y:S01]  /*15500*/  @P3 FMUL.FTZ R48, R48, R12 ;  /* 0x0000000c30303220 */ /* 0x004fe20000410000 */
[----:B------:R-:W-:Y:S01]  /*15510*/  @P3 FMUL.FTZ R49, R49, R13 ;  /* 0x0000000d31313220 */ /* 0x000fe20000410000 */
[----:B------:R-:W-:Y:S01]  /*15520*/  @P3 FMUL.FTZ R50, R50, R14 ;  /* 0x0000000e32323220 */ /* 0x000fe20000410000 */
[----:B------:R-:W-:Y:S01]  /*15530*/  @P3 FMUL.FTZ R51, R51, R15 ;  /* 0x0000000f33333220 */ /* 0x000fe20000410000 */
[----:B------:R-:W-:-:S05]  /*15540*/  IMAD.WIDE.U32 R12, R31, 0x4, R26 ;  /* 0x000000041f0c7825 */ /* 0x000fca00078e001a */
[----:B------:R0:W-:Y:S02]  /*15550*/  STG.E.128 desc[UR36][R12.64], R48 ;  /* 0x000000300c007986 */ /* 0x0001e4000c101d24 */
.L_x_2551:
        /* <DEDUP_REMOVED lines=10> */
.L_x_2545:
[----:B---34-:R-:W-:Y:S05]  /*15600*/  BSYNC.RECONVERGENT B1 ;  /* 0x0000000000017941 */ /* 0x018fea0003800200 */
.L_x_2544:
[----:B------:R-:W-:Y:S01]  /*15610*/  ISETP.GE.AND P1, PT, R37, R21, PT ;  /* 0x000000152500720c */ /* 0x000fe20003f26270 */
[----:B------:R-:W-:-:S12]  /*15620*/  BSSY.RECONVERGENT B1, `(.L_x_2553) ;  /* 0x00000ce000017945 */ /* 0x000fd80003800200 */
[----:B------:R-:W-:Y:S05]  /*15630*/  @P1 BRA `(.L_x_2554) ;  /* 0x0000000c00301947 */ /* 0x000fea0003800000 */
[----:B------:R-:W0:Y:S01]  /*15640*/  LDC R34, c[0x0][0x3f4] ;  /* 0x0000fd00ff227b82 */ /* 0x000e220000000800 */
[----:B------:R-:W3:Y:S01]  /*15650*/  LDCU UR4, c[0x0][0x3f8] ;  /* 0x00007f00ff0477ac */ /* 0x000ee20008000800 */
[----:B------:R-:W-:Y:S01]  /*15660*/  IADD3 R22, PT, PT, R22, R3, -R16 ;  /* 0x0000000316167210 */ /* 0x000fe20007ffe810 */
[----:B------:R-:W-:Y:S01]  /*15670*/  BSSY.RECONVERGENT B2, `(.L_x_2555) ;  /* 0x0000045000027945 */ /* 0x000fe20003800200 */
[----:B------:R-:W-:Y:S02]  /*15680*/  IMAD.MOV.U32 R0, RZ, RZ, R37 ;  /* 0x000000ffff007224 */ /* 0x000fe400078e0025 */
[----:B------:R-:W-:Y:S02]  /*15690*/  LOP3.LUT R22, R22, 0x1, RZ, 0xc0, !PT ;  /* 0x0000000116167812 */ /* 0x000fe400078ec0ff */
[----:B------:R-:W4:Y:S02]  /*156a0*/  LDC.64 R30, c[0x0][0x458] ;  /* 0x00011600ff1e7b82 */ /* 0x000f240000000a00 */
[----:B------:R-:W-:Y:S01]  /*156b0*/  ISETP.NE.U32.AND P1, PT, R22, 0x1, PT ;  /* 0x000000011600780c */ /* 0x000fe20003f25070 */
[----:B---3--:R-:W-:-:S04]  /*156c0*/  IMAD R33, R2, UR4, R17 ;  /* 0x0000000402217c24 */ /* 0x008fc8000f8e0211 */
[----:B------:R-:W-:Y:S02]  /*156d0*/  IMAD R33, R33, 0xc0, R18 ;  /* 0x000000c021217824 */ /* 0x000fe400078e0212 */
[----:B0-----:R-:W-:Y:S02]  /*156e0*/  IMAD R48, R34, UR4, RZ ;  /* 0x0000000422307c24 */ /* 0x001fe4000f8e02ff */
[----:B----4-:R-:W-:-:S04]  /*156f0*/  IMAD.WIDE R30, R33, 0x4, R30 ;  /* 0x00000004211e7825 */ /* 0x010fc800078e021e */
[----:B------:R-:W-:Y:S05]  /*15700*/  @!P1 BRA `(.L_x_2556) ;  /* 0x0000000000ec9947 */ /* 0x000fea0003800000 */
[----:B------:R-:W-:Y:S01]  /*15710*/  ISETP.GE.AND P1, PT, R37, R34, PT ;  /* 0x000000222500720c */ /* 0x000fe20003f26270 */
[----:B------:R-:W-:-:S12]  /*15720*/  BSSY.RECONVERGENT B3, `(.L_x_2557) ;  /* 0x0000038000037945 */ /* 0x000fd80003800200 */
[----:B------:R-:W-:Y:S05]  /*15730*/  @!P1 BRA `(.L_x_2558) ;  /* 0x0000000000d89947 */ /* 0x000fea0003800000 */
[----:B------:R-:W-:Y:S01]  /*15740*/  IABS R35, R34 ;  /* 0x0000002200237213 */ /* 0x000fe20000000000 */
[----:B------:R-:W0:Y:S01]  /*15750*/  LDCU.64 UR4, c[0x0][0x3c8] ;  /* 0x00007900ff0477ac */ /* 0x000e220008000a00 */
[----:B------:R-:W-:Y:S02]  /*15760*/  IABS R22, R37 ;  /* 0x0000002500167213 */ /* 0x000fe40000000000 */
[----:B------:R-:W3:Y:S01]  /*15770*/  I2F.RP R36, R35 ;  /* 0x0000002300247306 */ /* 0x000ee20000209400 */
[----:B------:R-:W-:Y:S02]  /*15780*/  ISETP.GE.AND P2, PT, R37, RZ, PT ;  /* 0x000000ff2500720c */ /* 0x000fe40003f46270 */
[----:B------:R-:W-:-:S05]  /*15790*/  ISETP.NE.AND P3, PT, R34, RZ, PT ;  /* 0x000000ff2200720c */ /* 0x000fca0003f65270 */
[----:B---3--:R-:W3:Y:S02]  /*157a0*/  MUFU.RCP R36, R36 ;  /* 0x0000002400247308 */ /* 0x008ee40000001000 */
[----:B---3--:R-:W-:-:S06]  /*157b0*/  VIADD R32, R36, 0xffffffe ;  /* 0x0ffffffe24207836 */ /* 0x008fcc0000000000 */
[----:B------:R3:W4:Y:S02]  /*157c0*/  F2I.FTZ.U32.TRUNC.NTZ R33, R32 ;  /* 0x0000002000217305 */ /* 0x000724000021f000 */
[----:B---3--:R-:W-:Y:S02]  /*157d0*/  IMAD.MOV.U32 R32, RZ, RZ, RZ ;  /* 0x000000ffff207224 */ /* 0x008fe400078e00ff */
[----:B----4-:R-:W-:-:S04]  /*157e0*/  IMAD.MOV R0, RZ, RZ, -R33 ;  /* 0x000000ffff007224 */ /* 0x010fc800078e0a21 */
[----:B------:R-:W-:-:S04]  /*157f0*/  IMAD R39, R0, R35, RZ ;  /* 0x0000002300277224 */ /* 0x000fc800078e02ff */
[----:B------:R-:W-:-:S06]  /*15800*/  IMAD.HI.U32 R39, R33, R39, R32 ;  /* 0x0000002721277227 */ /* 0x000fcc00078e0020 */
[----:B------:R-:W-:Y:S02]  /*15810*/  IMAD.HI.U32 R0, R39, R22, RZ ;  /* 0x0000001627007227 */ /* 0x000fe400078e00ff */
[----:B------:R3:W4:Y:S02]  /*15820*/  LDS R39, [R38] ;  /* 0x0000000026277984 */ /* 0x0007240000000800 */
        /* <DEDUP_REMOVED lines=19> */
[----:B----4-:R-:W-:Y:S05]  /*15960*/  @P1 BRA `(.L_x_2560) ;  /* 0x0000000000381947 */ /* 0x010fea0003800000 */
[----:B------:R-:W-:Y:S01]  /*15970*/  ISETP.NE.AND P4, PT, R24, RZ, PT ;  /* 0x000000ff1800720c */ /* 0x000fe20003f85270 */
[----:B-1----:R-:W0:-:S12]  /*15980*/  LDS.128 R44, [R11] ;  /* 0x000000000b2c7984 */ /* 0x002e180000000c00 */
[----:B---3--:R-:W2:Y:S01]  /*15990*/  @P4 LDG.E.128 R32, desc[UR36][R30.64] ;  /* 0x000000241e204981 */ /* 0x008ea2000c1e1d00 */
[----:B0----5:R-:W-:Y:S01]  /*159a0*/  FADD.FTZ R40, R44, R40 ;  /* 0x000000282c287221 */ /* 0x021fe20000010000 */
[----:B------:R-:W-:Y:S01]  /*159b0*/  FADD.FTZ R41, R45, R41 ;  /* 0x000000292d297221 */ /* 0x000fe20000010000 */
[----:B------:R-:W-:Y:S01]  /*159c0*/  FADD.FTZ R42, R46, R42 ;  /* 0x0000002a2e2a7221 */ /* 0x000fe20000010000 */
[----:B------:R-:W-:Y:S01]  /*159d0*/  FADD.FTZ R43, R47, R43 ;  /* 0x0000002b2f2b7221 */ /* 0x000fe20000010000 */
[----:B------:R-:W-:Y:S02]  /*159e0*/  IMAD R45, R37, 0xc0, RZ ;  /* 0x000000c0252d7824 */ /* 0x000fe400078e02ff */
[----:B--2---:R-:W-:Y:S01]  /*159f0*/  @P4 FMUL.FTZ R40, R40, R32 ;  /* 0x0000002028284220 */ /* 0x004fe20000410000 */
[----:B------:R-:W-:Y:S01]  /*15a00*/  @P4 FMUL.FTZ R41, R41, R33 ;  /* 0x0000002129294220 */ /* 0x000fe20000410000 */
[----:B------:R-:W-:Y:S01]  /*15a10*/  @P4 FMUL.FTZ R42, R42, R34 ;  /* 0x000000222a2a4220 */ /* 0x000fe20000410000 */
[----:B------:R-:W-:Y:S01]  /*15a20*/  @P4 FMUL.FTZ R43, R43, R35 ;  /* 0x000000232b2b4220 */ /* 0x000fe20000410000 */
[----:B------:R-:W-:-:S05]  /*15a30*/  IMAD.WIDE.U32 R32, R45, 0x4, R26 ;  /* 0x000000042d207825 */ /* 0x000fca00078e001a */
[----:B------:R0:W-:Y:S02]  /*15a40*/  STG.E.128 desc[UR36][R32.64], R40 ;  /* 0x0000002820007986 */ /* 0x0001e4000c101d24 */
.L_x_2560:
[----:B------:R-:W-:Y:S05]  /*15a50*/  BSYNC.RECONVERGENT B4 ;  /* 0x0000000000047941 */ /* 0x000fea0003800200 */
.L_x_2559:
[C---:B-----5:R-:W-:Y:S01]  /*15a60*/  FFMA.FTZ R12, R39.reuse, R40, R12 ;  /* 0x00000028270c7223 */ /* 0x060fe2000001000c */
[C---:B------:R-:W-:Y:S01]  /*15a70*/  FFMA.FTZ R13, R39.reuse, R41, R13 ;  /* 0x00000029270d7223 */ /* 0x040fe2000001000d */
[C---:B------:R-:W-:Y:S01]  /*15a80*/  FFMA.FTZ R14, R39.reuse, R42, R14 ;  /* 0x0000002a270e7223 */ /* 0x040fe2000001000e */
[----:B------:R-:W-:-:S07]  /*15a90*/  FFMA.FTZ R15, R39, R43, R15 ;  /* 0x0000002b270f7223 */ /* 0x000fce000001000f */
.L_x_2558:
[----:B------:R-:W-:Y:S05]  /*15aa0*/  BSYNC.RECONVERGENT B3 ;  /* 0x0000000000037941 */ /* 0x000fea0003800200 */
.L_x_2557:
[----:B------:R-:W-:-:S07]  /*15ab0*/  VIADD R0, R37, 0x1 ;  /* 0x0000000125007836 */ /* 0x000fce0000000000 */
.L_x_2556:
[----:B------:R-:W-:Y:S05]  /*15ac0*/  BSYNC.RECONVERGENT B2 ;  /* 0x0000000000027941 */ /* 0x000fea0003800200 */
.L_x_2555:
[----:B------:R-:W-:-:S05]  /*15ad0*/  VIADD R22, R16, 0xfffffffe ;  /* 0xfffffffe10167836 */ /* 0x000fca0000000000 */
[----:B------:R-:W-:-:S13]  /*15ae0*/  ISETP.NE.AND P1, PT, R22, R37, PT ;  /* 0x000000251600720c */ /* 0x000fda0003f25270 */
[----:B------:R-:W-:Y:S05]  /*15af0*/  @!P1 BRA `(.L_x_2554) ;  /* 0x0000000800009947 */ /* 0x000fea0003800000 */
[----:B0--3--:R-:W-:Y:S02]  /*15b00*/  IMAD.SHL.U32 R33, R3, 0x4, RZ ;  /* 0x0000000403217824 */ /* 0x009fe400078e00ff */
[C---:B------:R-:W-:Y:S02]  /*15b10*/  VIADD R36, R0.reuse, 0x1 ;  /* 0x0000000100247836 */ /* 0x040fe40000000000 */
[C---:B------:R-:W-:Y:S02]  /*15b20*/  IMAD R22, R0.reuse, 0x4, -R33 ;  /* 0x0000000400167824 */ /* 0x040fe400078e0a21 */
[----:B------:R-:W-:-:S03]  /*15b30*/  IMAD R37, R0, 0xc0, RZ ;  /* 0x000000c000257824 */ /* 0x000fc600078e02ff */
[----:B------:R-:W-:-:S07]  /*15b40*/  IADD3 R22, PT, PT, R22, 0x4, R57 ;  /* 0x0000000416167810 */ /* 0x000fce0007ffe039 */
.L_x_2567:
[----:B0-----:R-:W0:Y:S01]  /*15b50*/  LDC R49, c[0x0][0x3f4] ;  /* 0x0000fd00ff317b82 */ /* 0x001e220000000800 */
[----:B------:R-:W-:Y:S01]  /*15b60*/  VIADD R34, R36, 0xffffffff ;  /* 0xffffffff24227836 */ /* 0x000fe20000000000 */
[----:B------:R-:W-:Y:S04]  /*15b70*/  BSSY.RECONVERGENT B2, `(.L_x_2561) ;  /* 0x0000038000027945 */ /* 0x000fe80003800200 */
[----:B0-----:R-:W-:-:S13]  /*15b80*/  ISETP.GE.AND P1, PT, R34, R49, PT ;  /* 0x000000312200720c */ /* 0x001fda0003f26270 */
[----:B------:R-:W-:Y:S05]  /*15b90*/  @!P1 BRA `(.L_x_2562) ;  /* 0x0000000000d49947 */ /* 0x000fea0003800000 */
[----:B------:R-:W-:Y:S01]  /*15ba0*/  IABS R35, R49 ;  /* 0x0000003100237213 */ /* 0x000fe20000000000 */
[----:B------:R-:W-:Y:S01]  /*15bb0*/  IMAD.MOV.U32 R32, RZ, RZ, RZ ;  /* 0x000000ffff207224 */ /* 0x000fe200078e00ff */
[----:B------:R-:W-:Y:S01]  /*15bc0*/  ISETP.GE.AND P2, PT, R34, RZ, PT ;  /* 0x000000ff2200720c */ /* 0x000fe20003f46270 */
[----:B------:R-:W0:Y:S01]  /*15bd0*/  LDCU.64 UR4, c[0x0][0x3c8] ;  /* 0x00007900ff0477ac */ /* 0x000e220008000a00 */
[----:B------:R-:W3:Y:S01]  /*15be0*/  I2F.RP R38, R35 ;  /* 0x0000002300267306 */ /* 0x000ee20000209400 */
[----:B------:R-:W-:-:S07]  /*15bf0*/  ISETP.NE.AND P3, PT, R49, RZ, PT ;  /* 0x000000ff3100720c */ /* 0x000fce0003f65270 */
[----:B---3--:R-:W3:Y:S02]  /*15c00*/  MUFU.RCP R38, R38 ;  /* 0x0000002600267308 */ /* 0x008ee40000001000 */
[----:B---3--:R-:W-:-:S06]  /*15c10*/  VIADD R39, R38, 0xffffffe ;  /* 0x0ffffffe26277836 */ /* 0x008fcc0000000000 */
[----:B------:R3:W4:Y:S02]  /*15c20*/  F2I.FTZ.U32.TRUNC.NTZ R33, R39 ;  /* 0x0000002700217305 */ /* 0x000724000021f000 */
[----:B---3--:R3:W0:Y:S01]  /*15c30*/  LDS R39, [R22+-0x4] ;  /* 0xfffffc0016277984 */ /* 0x0086220000000800 */
[----:B----4-:R-:W-:-:S04]  /*15c40*/  IMAD.MOV R0, RZ, RZ, -R33 ;  /* 0x000000ffff007224 */ /* 0x010fc800078e0a21 */
[----:B--2---:R-:W-:Y:S01]  /*15c50*/  IMAD R41, R0, R35, RZ ;  /* 0x0000002300297224 */ /* 0x004fe200078e02ff */
        /* <DEDUP_REMOVED lines=14> */
[C---:B0-----:R-:W-:Y:S01]  /*15d40*/  LEA R34, P1, R32.reuse, UR4, 0x2 ;  /* 0x0000000420227c11 */ /* 0x041fe2000f8210ff */
[----:B------:R-:W0:Y:S03]  /*15d50*/  LDCU UR4, c[0x0][0x40c] ;  /* 0x00008180ff0477ac */ /* 0x000e260008000800 */
[----:B------:R-:W-:-:S06]  /*15d60*/  LEA.HI.X R35, R32, UR5, R33, 0x2, P1 ;  /* 0x0000000520237c11 */ /* 0x000fcc00088f1421 */
[----:B------:R-:W2:Y:S02]  /*15d70*/  LDG.E R35, desc[UR36][R34.64] ;  /* 0x0000002422237981 */ /* 0x000ea4000c1e1900 */
[----:B--2---:R-:W-:-:S04]  /*15d80*/  IMAD R0, R48, R35, R0 ;  /* 0x0000002330007224 */ /* 0x004fc800078e0200 */
[----:B------:R-:W-:-:S04]  /*15d90*/  IMAD R33, R0, 0xc0, RZ ;  /* 0x000000c000217824 */ /* 0x000fc800078e02ff */
[----:B------:R-:W-:-:S05]  /*15da0*/  IMAD.WIDE R32, R33, 0x4, R28 ;  /* 0x0000000421207825 */ /* 0x000fca00078e021c */
[----:B------:R3:W5:Y:S01]  /*15db0*/  LDG.E.128 R40, desc[UR36][R32.64] ;  /* 0x0000002420287981 */ /* 0x000762000c1e1d00 */
[----:B0-----:R-:W-:-:S09]  /*15dc0*/  UISETP.NE.AND UP0, UPT, UR4, URZ, UPT ;  /* 0x000000ff0400728c */ /* 0x001fd2000bf05270 */
[----:B---3--:R-:W-:Y:S05]  /*15dd0*/  BRA.U UP0, `(.L_x_2563) ;  /* 0x0000000100347547 */ /* 0x008fea000b800000 */
[----:B------:R-:W-:Y:S01]  /*15de0*/  ISETP.NE.AND P4, PT, R24, RZ, PT ;  /* 0x000000ff1800720c */ /* 0x000fe20003f85270 */
[----:B------:R-:W0:-:S12]  /*15df0*/  LDS.128 R32, [R11] ;  /* 0x000000000b207984 */ /* 0x000e180000000c00 */
[----:B-1----:R-:W2:Y:S01]  /*15e00*/  @P4 LDG.E.128 R44, desc[UR36][R30.64] ;  /* 0x000000241e2c4981 */ /* 0x002ea2000c1e1d00 */
[----:B0----5:R-:W-:Y:S01]  /*15e10*/  FADD.FTZ R40, R40, R32 ;  /* 0x0000002028287221 */ /* 0x021fe20000010000 */
[----:B------:R-:W-:Y:S01]  /*15e20*/  FADD.FTZ R41, R41, R33 ;  /* 0x0000002129297221 */ /* 0x000fe20000010000 */
[----:B------:R-:W-:Y:S01]  /*15e30*/  FADD.FTZ R42, R42, R34 ;  /* 0x000000222a2a7221 */ /* 0x000fe20000010000 */
[----:B------:R-:W-:Y:S01]  /*15e40*/  FADD.FTZ R43, R43, R35 ;  /* 0x000000232b2b7221 */ /* 0x000fe20000010000 */
[----:B------:R-:W-:-:S04]  /*15e50*/  IMAD.WIDE.U32 R32, R37, 0x4, R26 ;  /* 0x0000000425207825 */ /* 0x000fc800078e001a */
[----:B--2---:R-:W-:Y:S01]  /*15e60*/  @P4 FMUL.FTZ R40, R40, R44 ;  /* 0x0000002c28284220 */ /* 0x004fe20000410000 */
[----:B------:R-:W-:Y:S01]  /*15e70*/  @P4 FMUL.FTZ R41, R41, R45 ;  /* 0x0000002d29294220 */ /* 0x000fe20000410000 */
[----:B------:R-:W-:Y:S01]  /*15e80*/  @P4 FMUL.FTZ R42, R42, R46 ;  /* 0x0000002e2a2a4220 */ /* 0x000fe20000410000 */
[----:B------:R-:W-:-:S05]  /*15e90*/  @P4 FMUL.FTZ R43, R43, R47 ;  /* 0x0000002f2b2b4220 */ /* 0x000fca0000410000 */
[----:B------:R0:W-:Y:S02]  /*15ea0*/  STG.E.128 desc[UR36][R32.64], R40 ;  /* 0x0000002820007986 */ /* 0x0001e4000c101d24 */
.L_x_2563:
[C---:B-----5:R-:W-:Y:S01]  /*15eb0*/  FFMA.FTZ R12, R39.reuse, R40, R12 ;  /* 0x00000028270c7223 */ /* 0x060fe2000001000c */
[C---:B------:R-:W-:Y:S01]  /*15ec0*/  FFMA.FTZ R13, R39.reuse, R41, R13 ;  /* 0x00000029270d7223 */ /* 0x040fe2000001000d */
[C---:B------:R-:W-:Y:S01]  /*15ed0*/  FFMA.FTZ R14, R39.reuse, R42, R14 ;  /* 0x0000002a270e7223 */ /* 0x040fe2000001000e */
[----:B------:R-:W-:-:S07]  /*15ee0*/  FFMA.FTZ R15, R39, R43, R15 ;  /* 0x0000002b270f7223 */ /* 0x000fce000001000f */
.L_x_2562:
[----:B------:R-:W-:Y:S05]  /*15ef0*/  BSYNC.RECONVERGENT B2 ;  /* 0x0000000000027941 */ /* 0x000fea0003800200 */
.L_x_2561:
[----:B------:R-:W-:Y:S01]  /*15f00*/  ISETP.GE.AND P1, PT, R36, R49, PT ;  /* 0x000000312400720c */ /* 0x000fe20003f26270 */
[----:B------:R-:W-:-:S12]  /*15f10*/  BSSY.RECONVERGENT B2, `(.L_x_2564) ;  /* 0x0000038000027945 */ /* 0x000fd80003800200 */
[----:B------:R-:W-:Y:S05]  /*15f20*/  @!P1 BRA `(.L_x_2565) ;  /* 0x0000000000d89947 */ /* 0x000fea0003800000 */
[----:B------:R-:W-:Y:S01]  /*15f30*/  IABS R35, R49 ;  /* 0x0000003100237213 */ /* 0x000fe20000000000 */
[----:B0-----:R-:W-:Y:S01]  /*15f40*/  IMAD.MOV.U32 R32, RZ, RZ, RZ ;  /* 0x000000ffff207224 */ /* 0x001fe200078e00ff */
[----:B------:R-:W-:Y:S01]  /*15f50*/  ISETP.GE.AND P2, PT, R36, RZ, PT ;  /* 0x000000ff2400720c */ /* 0x000fe20003f46270 */
[----:B------:R-:W0:Y:S01]  /*15f60*/  LDCU.64 UR4, c[0x0][0x3c8] ;  /* 0x00007900ff0477ac */ /* 0x000e220008000a00 */
[----:B------:R-:W3:Y:S01]  /*15f70*/  I2F.RP R34, R35 ;  /* 0x0000002300227306 */ /* 0x000ee20000209400 */
[----:B------:R-:W-:Y:S01]  /*15f80*/  ISETP.NE.AND P3, PT, R49, RZ, PT ;  /* 0x000000ff3100720c */ /* 0x000fe20003f65270 */
[----:B------:R4:W0:Y:S06]  /*15f90*/  LDS R45, [R22] ;  /* 0x00000000162d7984 */ /* 0x00082c0000000800 */
[----:B---3--:R-:W3:Y:S02]  /*15fa0*/  MUFU.RCP R34, R34 ;  /* 0x0000002200227308 */ /* 0x008ee40000001000 */
[----:B---3--:R-:W-:-:S06]  /*15fb0*/  VIADD R38, R34, 0xffffffe ;  /* 0x0ffffffe22267836 */ /* 0x008fcc0000000000 */
[----:B------:R-:W3:Y:S02]  /*15fc0*/  F2I.FTZ.U32.TRUNC.NTZ R33, R38 ;  /* 0x0000002600217305 */ /* 0x000ee4000021f000 */
[----:B---3--:R-:W-:-:S04]  /*15fd0*/  IMAD.MOV R0, RZ, RZ, -R33 ;  /* 0x000000ffff007224 */ /* 0x008fc800078e0a21 */
        /* <DEDUP_REMOVED lines=18> */
[----:B------:R-:W3:Y:S02]  /*16100*/  LDG.E R35, desc[UR36][R34.64] ;  /* 0x0000002422237981 */ /* 0x000ee4000c1e1900 */
[----:B---3--:R-:W-:-:S04]  /*16110*/  IMAD R0, R48, R35, R0 ;  /* 0x0000002330007224 */ /* 0x008fc800078e0200 */
[----:B------:R-:W-:-:S04]  /*16120*/  IMAD R33, R0, 0xc0, RZ ;  /* 0x000000c000217824 */ /* 0x000fc800078e02ff */
[----:B------:R-:W-:-:S05]  /*16130*/  IMAD.WIDE R32, R33, 0x4, R28 ;  /* 0x0000000421207825 */ /* 0x000fca00078e021c */
[----:B--2---:R4:W5:Y:S01]  /*16140*/  LDG.E.128 R40, desc[UR36][R32.64] ;  /* 0x0000002420287981 */ /* 0x004962000c1e1d00 */
[----:B0-----:R-:W-:-:S09]  /*16150*/  UISETP.NE.AND UP0, UPT, UR4, URZ, UPT ;  /* 0x000000ff0400728c */ /* 0x001fd2000bf05270 */
[----:B----4-:R-:W-:Y:S05]  /*16160*/  BRA.U UP0, `(.L_x_2566) ;  /* 0x0000000100387547 */ /* 0x010fea000b800000 */
[----:B------:R-:W-:Y:S01]  /*16170*/  ISETP.NE.AND P4, PT, R24, RZ, PT ;  /* 0x000000ff1800720c */ /* 0x000fe20003f85270 */
[----:B------:R-:W0:-:S12]  /*16180*/  LDS.128 R52, [R11] ;  /* 0x000000000b347984 */ /* 0x000e180000000c00 */
[----:B------:R-:W2:Y:S01]  /*16190*/  @P4 LDG.E.128 R32, desc[UR36][R30.64] ;  /* 0x000000241e204981 */ /* 0x000ea2000c1e1d00 */
[----:B------:R-:W-:Y:S02]  /*161a0*/  VIADD R39, R37, 0xc0 ;  /* 0x000000c025277836 */ /* 0x000fe40000000000 */
[----:B0----5:R-:W-:Y:S01]  /*161b0*/  FADD.FTZ R40, R52, R40 ;  /* 0x0000002834287221 */ /* 0x021fe20000010000 */
        /* <DEDUP_REMOVED lines=9> */
.L_x_2566:
[C---:B-----5:R-:W-:Y:S01]  /*16250*/  FFMA.FTZ R12, R45.reuse, R40, R12 ;  /* 0x000000282d0c7223 */ /* 0x060fe2000001000c */
[C---:B------:R-:W-:Y:S01]  /*16260*/  FFMA.FTZ R13, R45.reuse, R41, R13 ;  /* 0x000000292d0d7223 */ /* 0x040fe2000001000d */
[C---:B------:R-:W-:Y:S01]  /*16270*/  FFMA.FTZ R14, R45.reuse, R42, R14 ;  /* 0x0000002a2d0e7223 */ /* 0x040fe2000001000e */
[----:B------:R-:W-:-:S07]  /*16280*/  FFMA.FTZ R15, R45, R43, R15 ;  /* 0x0000002b2d0f7223 */ /* 0x000fce000001000f */
.L_x_2565:
[----:B------:R-:W-:Y:S05]  /*16290*/  BSYNC.RECONVERGENT B2 ;  /* 0x0000000000027941 */ /* 0x000fea0003800200 */
.L_x_2564:
[C---:B------:R-:W-:Y:S02]  /*162a0*/  VIADD R0, R36.reuse, 0x1 ;  /* 0x0000000124007836 */ /* 0x040fe40000000000 */
[----:B------:R-:W-:Y:S02]  /*162b0*/  VIADD R36, R36, 0x2 ;  /* 0x0000000224247836 */ /* 0x000fe40000000000 */
[----:B------:R-:W-:Y:S01]  /*162c0*/  VIADD R37, R37, 0x180 ;  /* 0x0000018025257836 */ /* 0x000fe20000000000 */
[----:B------:R-:W-:Y:S01]  /*162d0*/  ISETP.GE.AND P1, PT, R0, R21, PT ;  /* 0x000000150000720c */ /* 0x000fe20003f26270 */
[----:B------:R-:W-:-:S12]  /*162e0*/  VIADD R22, R22, 0x8 ;  /* 0x0000000816167836 */ /* 0x000fd80000000000 */
[----:B------:R-:W-:Y:S05]  /*162f0*/  @!P1 BRA `(.L_x_2567) ;  /* 0xfffffff800149947 */ /* 0x000fea000383ffff */
.L_x_2554:
[----:B------:R-:W-:Y:S05]  /*16300*/  BSYNC.RECONVERGENT B1 ;  /* 0x0000000000017941 */ /* 0x000fea0003800200 */
.L_x_2553:
[----:B------:R-:W-:-:S13]  /*16310*/  ISETP.GT.U32.AND P1, PT, R10, 0x3f, PT ;  /* 0x0000003f0a00780c */ /* 0x000fda0003f24070 */
[----:B------:R-:W-:Y:S05]  /*16320*/  @P1 BRA `(.L_x_2543) ;  /* 0x0000000000941947 */ /* 0x000fea0003800000 */
[----:B------:R-:W-:Y:S01]  /*16330*/  IMAD.MOV.U32 R11, RZ, RZ, 0xc0 ;  /* 0x000000c0ff0b7424 */ /* 0x000fe200078e00ff */
[----:B------:R-:W4:Y:S03]  /*16340*/  LDCU UR4, c[0x0][0x40c] ;  /* 0x00008180ff0477ac */ /* 0x000f260008000800 */
[----:B------:R-:W-:-:S04]  /*16350*/  IMAD R11, R16, R11, -0xc0 ;  /* 0xffffff40100b7424 */ /* 0x000fc800078e020b */
[----:B------:R-:W-:-:S05]  /*16360*/  IMAD.WIDE R10, R11, 0x4, R26 ;  /* 0x000000040b0a7825 */ /* 0x000fca00078e021a */
[----:B------:R0:W5:Y:S01]  /*16370*/  LDG.E.128 R28, desc[UR36][R10.64] ;  /* 0x000000240a1c7981 */ /* 0x000162000c1e1d00 */
[----:B------:R-:W-:Y:S01]  /*16380*/  VIADD R8, R8, 0x810 ;  /* 0x0000081008087836 */ /* 0x000fe20000000000 */
[----:B------:R-:W-:Y:S01]  /*16390*/  PLOP3.LUT P0, PT, PT, PT, PT, 0x80, 0x8 ;  /* 0x000000000008781c */ /* 0x000fe20003f0f070 */
[----:B------:R-:W-:-:S03]  /*163a0*/  IMAD.IADD R3, R16, 0x1, -R3 ;  /* 0x0000000110037824 */ /* 0x000fc600078e0a03 */
[----:B------:R-:W-:Y:S01]  /*163b0*/  LEA R8, R9, R8, 0x18 ;  /* 0x0000000809087211 */ /* 0x000fe200078ec0ff */
[----:B----4-:R-:W-:-:S04]  /*163c0*/  UISETP.NE.AND UP0, UPT, UR4, URZ, UPT ;  /* 0x000000ff0400728c */ /* 0x010fc8000bf05270 */
[----:B------:R-:W-:-:S06]  /*163d0*/  IMAD R3, R3, 0x4, R8 ;  /* 0x0000000403037824 */ /* 0x000fcc00078e0208 */
[----:B------:R-:W4:Y:S01]  /*163e0*/  LDS R3, [R3+-0x4] ;  /* 0xfffffc0003037984 */ /* 0x000f220000000800 */
[----:B0-----:R-:W-:Y:S05]  /*163f0*/  BRA.U UP0, `(.L_x_2568) ;  /* 0x0000000100507547 */ /* 0x001fea000b800000 */
[----:B------:R-:W0:Y:S02]  /*16400*/  LDCU.64 UR4, c[0x0][0x460] ;  /* 0x00008c00ff0477ac */ /* 0x000e240008000a00 */
[----:B0-----:R-:W-:-:S04]  /*16410*/  ISETP.NE.U32.AND P1, PT, RZ, UR4, PT ;  /* 0x00000004ff007c0c */ /* 0x001fc8000bf25070 */
[----:B------:R-:W-:-:S13]  /*16420*/  ISETP.NE.AND.EX P1, PT, RZ, UR5, PT, P1 ;  /* 0x00000005ff007c0c */ /* 0x000fda000bf25310 */
[----:B------:R-:W0:Y:S08]  /*16430*/  @P1 LDC R0, c[0x0][0x3f8] ;  /* 0x0000fe00ff001b82 */ /* 0x000e300000000800 */
[----:B------:R-:W1:Y:S01]  /*16440*/  @P1 LDC.64 R8, c[0x0][0x458] ;  /* 0x00011600ff081b82 */ /* 0x000e620000000a00 */
[----:B0-----:R-:W-:-:S04]  /*16450*/  @P1 IMAD R17, R2, R0, R17 ;  /* 0x0000000002111224 */ /* 0x001fc800078e0211 */
[----:B------:R-:W-:-:S04]  /*16460*/  @P1 IMAD R17, R17, 0xc0, R18 ;  /* 0x000000c011111824 */ /* 0x000fc800078e0212 */
[----:B-1----:R-:W-:-:S06]  /*16470*/  @P1 IMAD.WIDE R8, R17, 0x4, R8 ;  /* 0x0000000411081825 */ /* 0x002fcc00078e0208 */
[----:B------:R-:W2:Y:S01]  /*16480*/  @P1 LDG.E.128 R8, desc[UR36][R8.64] ;  /* 0x0000002408081981 */ /* 0x000ea2000c1e1d00 */
[----:B-----5:R-:W-:Y:S01]  /*16490*/  FADD.FTZ R28, R28, R4 ;  /* 0x000000041c1c7221 */ /* 0x020fe20000010000 */
[----:B------:R-:W-:Y:S02]  /*164a0*/  IMAD R23, R23, 0xc0, RZ ;  /* 0x000000c017177824 */ /* 0x000fe400078e02ff */
[----:B------:R-:W-:Y:S01]  /*164b0*/  FADD.FTZ R29, R29, R5 ;  /* 0x000000051d1d7221 */ /* 0x000fe20000010000 */
[----:B------:R-:W-:Y:S01]  /*164c0*/  FADD.FTZ R30, R30, R6 ;  /* 0x000000061e1e7221 */ /* 0x000fe20000010000 */
[----:B------:R-:W-:Y:S01]  /*164d0*/  FADD.FTZ R31, R31, R7 ;  /* 0x000000071f1f7221 */ /* 0x000fe20000010000 */
[----:B------:R-:W-:-:S04]  /*164e0*/  IMAD.WIDE R26, R23, 0x4, R26 ;  /* 0x00000004171a7825 */ /* 0x000fc800078e021a */
[----:B--2---:R-:W-:Y:S01]  /*164f0*/  @P1 FMUL.FTZ R28, R28, R8 ;  /* 0x000000081c1c1220 */ /* 0x004fe20000410000 */
[----:B------:R-:W-:Y:S01]  /*16500*/  @P1 FMUL.FTZ R29, R29, R9 ;  /* 0x000000091d1d1220 */ /* 0x000fe20000410000 */
[----:B------:R-:W-:Y:S01]  /*16510*/  @P1 FMUL.FTZ R30, R30, R10 ;  /* 0x0000000a1e1e1220 */ /* 0x000fe20000410000 */
[----:B------:R-:W-:-:S05]  /*16520*/  @P1 FMUL.FTZ R31, R31, R11 ;  /* 0x0000000b1f1f1220 */ /* 0x000fca0000410000 */
[----:B------:R0:W-:Y:S02]  /*16530*/  STG.E.128 desc[UR36][R26.64], R28 ;  /* 0x0000001c1a007986 */ /* 0x0001e4000c101d24 */
.L_x_2568:
[C---:B----45:R-:W-:Y:S01]  /*16540*/  FFMA.FTZ R12, R3.reuse, R28, R12 ;  /* 0x0000001c030c7223 */ /* 0x070fe2000001000c */
[C---:B------:R-:W-:Y:S01]  /*16550*/  FFMA.FTZ R13, R3.reuse, R29, R13 ;  /* 0x0000001d030d7223 */ /* 0x040fe2000001000d */
[C---:B------:R-:W-:Y:S01]  /*16560*/  FFMA.FTZ R14, R3.reuse, R30, R14 ;  /* 0x0000001e030e7223 */ /* 0x040fe2000001000e */
[----:B------:R-:W-:-:S07]  /*16570*/  FFMA.FTZ R15, R3, R31, R15 ;  /* 0x0000001f030f7223 */ /* 0x000fce000001000f */
.L_x_2543:
[----:B---34-:R-:W-:Y:S05]  /*16580*/  BSYNC.RECONVERGENT B0 ;  /* 0x0000000000007941 */ /* 0x018fea0003800200 */
.L_x_2542:
[----:B------:R-:W-:Y:S06]  /*16590*/  BAR.SYNC.DEFER_BLOCKING 0x0 ;  /* 0x0000000000007b1d */ /* 0x000fec0000010000 */
[----:B------:R-:W-:Y:S05]  /*165a0*/  @!P0 EXIT ;  /* 0x000000000000894d */ /* 0x000fea0003800000 */
[----:B------:R-:W3:Y:S02]  /*165b0*/  LDCU UR4, c[0x0][0x478] ;  /* 0x00008f00ff0477ac */ /* 0x000ee40008000800 */
[----:B---3--:R-:W-:-:S09]  /*165c0*/  UISETP.NE.AND UP0, UPT, UR4, 0x2, UPT ;  /* 0x000000020400788c */ /* 0x008fd2000bf05270 */
[----:B------:R-:W-:Y:S05]  /*165d0*/  BRA.U UP0, `(.L_x_2569) ;  /* 0x00000001007c7547 */ /* 0x000fea000b800000 */
[----:B------:R-:W3:Y:S01]  /*165e0*/  LDC.64 R2, c[0x0][0x470] ;  /* 0x00011c00ff027b82 */ /* 0x000ee20000000a00 */
[----:B------:R-:W4:Y:S01]  /*165f0*/  LDCU.64 UR4, c[0x0][0x380] ;  /* 0x00007000ff0477ac */ /* 0x000f220008000a00 */
[----:B---3--:R-:W3:Y:S01]  /*16600*/  LDG.E R2, desc[UR36][R2.64] ;  /* 0x0000002402027981 */ /* 0x008ee2000c1e1900 */
[----:B------:R-:W-:Y:S02]  /*16610*/  IMAD.IADD R18, R19, 0x1, R18 ;  /* 0x0000000113127824 */ /* 0x000fe400078e0212 */
[C---:B---3--:R-:W-:Y:S01]  /*16620*/  FMUL.FTZ R14, R2.reuse, R14 ;  /* 0x0000000e020e7220 */ /* 0x048fe20000410000 */
[C---:B------:R-:W-:Y:S01]  /*16630*/  FMUL.FTZ R15, R2.reuse, R15 ;  /* 0x0000000f020f7220 */ /* 0x040fe20000410000 */
[C---:B------:R-:W-:Y:S01]  /*16640*/  FMUL.FTZ R13, R2.reuse, R13 ;  /* 0x0000000d020d7220 */ /* 0x040fe20000410000 */
[----:B------:R-:W-:-:S03]  /*16650*/  FMUL.FTZ R12, R2, R12 ;  /* 0x0000000c020c7220 */ /* 0x000fc60000410000 */
[----:B------:R-:W3:Y:S08]  /*16660*/  F2I.S8.NTZ R14, R14 ;  /* 0x0000000e000e7305 */ /* 0x000ef00000202100 */
[----:B------:R-:W5:Y:S01]  /*16670*/  F2I.S8.NTZ R15, R15 ;  /* 0x0000000f000f7305 */ /* 0x000f620000202100 */
[----:B---3--:R-:W-:-:S07]  /*16680*/  PRMT R0, R14, 0x8880, RZ ;  /* 0x000088800e007816 */ /* 0x008fce00000000ff */
[----:B------:R-:W3:Y:S01]  /*16690*/  F2I.S8.NTZ R13, R13 ;  /* 0x0000000d000d7305 */ /* 0x000ee20000202100 */
[----:B------:R-:W-:Y:S02]  /*166a0*/  PRMT R0, R0, 0x7710, RZ ;  /* 0x0000771000007816 */ /* 0x000fe400000000ff */
[----:B-----5:R-:W-:-:S05]  /*166b0*/  PRMT R3, R15, 0x8880, RZ ;  /* 0x000088800f037816 */ /* 0x020fca00000000ff */
[----:B------:R-:W0:Y:S01]  /*166c0*/  F2I.S8.NTZ R12, R12 ;  /* 0x0000000c000c7305 */ /* 0x000e220000202100 */
[----:B------:R-:W-:Y:S01]  /*166d0*/  IMAD.U32 R2, R0, 0x10000, RZ ;  /* 0x0001000000027824 */ /* 0x000fe200078e00ff */
[----:B------:R-:W-:-:S04]  /*166e0*/  PRMT R0, R3, 0x7710, RZ ;  /* 0x0000771003007816 */ /* 0x000fc800000000ff */
[----:B------:R-:W-:Y:S02]  /*166f0*/  LOP3.LUT R3, R2, 0xff0000, RZ, 0xc0, !PT ;  /* 0x00ff000002037812 */ /* 0x000fe400078ec0ff */
[----:B---3--:R-:W-:-:S03]  /*16700*/  PRMT R13, R13, 0x8880, RZ ;  /* 0x000088800d0d7816 */ /* 0x008fc600000000ff */
[----:B------:R-:W-:Y:S01]  /*16710*/  IMAD R3, R0, 0x1000000, R3 ;  /* 0x0100000000037824 */ /* 0x000fe200078e0203 */
[----:B------:R-:W-:Y:S02]  /*16720*/  PRMT R2, R13, 0x7710, RZ ;  /* 0x000077100d027816 */ /* 0x000fe400000000ff */
[----:B0-----:R-:W-:-:S04]  /*16730*/  PRMT R4, R12, 0x8880, RZ ;  /* 0x000088800c047816 */ /* 0x001fc800000000ff */
[----:B------:R-:W-:Y:S02]  /*16740*/  PRMT R0, R4, 0x7710, RZ ;  /* 0x0000771004007816 */ /* 0x000fe400000000ff */
[----:B------:R-:W-:Y:S02]  /*16750*/  LOP3.LUT R4, R2, 0xff, RZ, 0xc0, !PT ;  /* 0x000000ff02047812 */ /* 0x000fe400078ec0ff */
[----:B------:R-:W-:Y:S02]  /*16760*/  LOP3.LUT R5, R0, 0xff, RZ, 0xc0, !PT ;  /* 0x000000ff00057812 */ /* 0x000fe400078ec0ff */
[----:B----4-:R-:W-:Y:S01]  /*16770*/  IADD3 R2, P0, PT, R18, UR4, RZ ;  /* 0x0000000412027c10 */ /* 0x010fe2000ff1e0ff */
[----:B------:R-:W-:-:S03]  /*16780*/  IMAD R4, R4, 0x100, R3 ;  /* 0x0000010004047824 */ /* 0x000fc600078e0203 */
[----:B------:R-:W-:Y:S01]  /*16790*/  LEA.HI.X.SX32 R3, R18, UR5, 0x1, P0 ;  /* 0x0000000512037c11 */ /* 0x000fe200080f0eff */
[----:B------:R-:W-:-:S05]  /*167a0*/  IMAD.IADD R5, R4, 0x1, R5 ;  /* 0x0000000104057824 */ /* 0x000fca00078e0205 */
[----:B------:R-:W-:Y:S01]  /*167b0*/  STG.E desc[UR36][R2.64], R5 ;  /* 0x0000000502007986 */ /* 0x000fe2000c101924 */
[----:B------:R-:W-:Y:S05]  /*167c0*/  EXIT ;  /* 0x000000000000794d */ /* 0x000fea0003800000 */
.L_x_2569:
[----:B------:R-:W3:Y:S01]  /*167d0*/  LDC.64 R2, c[0x0][0x380] ;  /* 0x0000e000ff027b82 */ /* 0x000ee20000000a00 */
[----:B------:R-:W-:-:S04]  /*167e0*/  IMAD.IADD R19, R19, 0x1, R18 ;  /* 0x0000000113137824 */ /* 0x000fc800078e0212 */
[----:B---3--:R-:W-:-:S05]  /*167f0*/  IMAD.WIDE R2, R19, 0x4, R2 ;  /* 0x0000000413027825 */ /* 0x008fca00078e0202 */
[----:B------:R-:W-:Y:S01]  /*16800*/  STG.E.128 desc[UR36][R2.64], R12 ;  /* 0x0000000c02007986 */ /* 0x000fe2000c101d24 */
[----:B------:R-:W-:Y:S05]  /*16810*/  EXIT ;  /* 0x000000000000794d */ /* 0x000fea0003800000 */
.L_x_2499:
[----:B------:R-:W-:Y:S01]  /*16820*/  BSSY B0, `(.L_x_2570) ;  /* 0x0000007000007945 */ /* 0x000fe20003800000 */
[----:B------:R-:W-:Y:S02]  /*16830*/  IMAD.MOV.U32 R12, RZ, RZ, 0x2 ;  /* 0x00000002ff0c7424 */ /* 0x000fe400078e00ff */
[----:B------:R-:W-:Y:S02]  /*16840*/  IMAD.MOV.U32 R11, RZ, RZ, 0x1f ;  /* 0x0000001fff0b7424 */ /* 0x000fe400078e00ff */
[----:B------:R-:W-:-:S07]  /*16850*/  IMAD.MOV.U32 R15, RZ, RZ, -0x1 ;  /* 0xffffffffff0f7424 */ /* 0x000fce00078e00ff */
[----:B------:R-:W-:Y:S05]  /*16860*/  WARPSYNC.COLLECTIVE R15, `(.L_x_2571) ;  /* 0x000000000f087348 */ /* 0x000fea0003c00000 */
[----:B------:R0:W1:Y:S02]  /*16870*/  SHFL.BFLY P6, R14, R13, R12, R11 ;  /* 0x0c00000c0d0e7389 */ /* 0x00006400000c000b */
[----:B01----:R-:W-:Y:S05]  /*16880*/  ENDCOLLECTIVE ;  /* 0x000000000000791b */ /* 0x003fea0003800000 */
.L_x_2571:
[----:B------:R-:W-:Y:S05]  /*16890*/  BSYNC B0 ;  /* 0x0000000000007941 */ /* 0x000fea0003800000 */
.L_x_2570:
[----:B------:R-:W-:Y:S01]  /*168a0*/  FADD.FTZ R13, R13, R14 ;  /* 0x0000000e0d0d7221 */ /* 0x000fe20000010000 */
[----:B------:R-:W-:Y:S02]  /*168b0*/  IMAD.MOV.U32 R12, RZ, RZ, 0x1 ;  /* 0x00000001ff0c7424 */ /* 0x000fe400078e00ff */
[----:B------:R-:W-:Y:S02]  /*168c0*/  IMAD.MOV.U32 R11, RZ, RZ, 0x1f ;  /* 0x0000001fff0b7424 */ /* 0x000fe400078e00ff */
[----:B------:R-:W-:-:S07]  /*168d0*/  IMAD.MOV.U32 R15, RZ, RZ, -0x1 ;  /* 0xffffffffff0f7424 */ /* 0x000fce00078e00ff */
[----:B------:R-:W-:Y:S05]  /*168e0*/  WARPSYNC.COLLECTIVE R15, `(.L_x_2572) ;  /* 0x000000000f087348 */ /* 0x000fea0003c00000 */
[----:B------:R0:W1:Y:S02]  /*168f0*/  SHFL.BFLY P6, R14, R13, R12, R11 ;  /* 0x0c00000c0d0e7389 */ /* 0x00006400000c000b */
[----:B01----:R-:W-:Y:S05]  /*16900*/  ENDCOLLECTIVE ;  /* 0x000000000000791b */ /* 0x003fea0003800000 */
.L_x_2572:
[----:B------:R-:W-:Y:S05]  /*16910*/  BRA `(.L_x_2573) ;  /* 0xffffffb000487947 */ /* 0x000fea000383ffff */
.L_x_2503:
[----:B------:R-:W-:Y:S01]  /*16920*/  BSSY B0, `(.L_x_2574) ;  /* 0x0000008000007945 */ /* 0x000fe20003800000 */
[----:B------:R-:W-:Y:S02]  /*16930*/  IMAD.MOV.U32 R13, RZ, RZ, R157 ;  /* 0x000000ffff0d7224 */ /* 0x000fe400078e009d */
[----:B------:R-:W-:Y:S02]  /*16940*/  IMAD.MOV.U32 R12, RZ, RZ, 0x10 ;  /* 0x00000010ff0c7424 */ /* 0x000fe400078e00ff */
[----:B-1----:R-:W-:Y:S02]  /*16950*/  IMAD.MOV.U32 R11, RZ, RZ, 0x1f ;  /* 0x0000001fff0b7424 */ /* 0x002fe400078e00ff */
[----:B------:R-:W-:-:S07]  /*16960*/  IMAD.MOV.U32 R15, RZ, RZ, -0x1 ;  /* 0xffffffffff0f7424 */ /* 0x000fce00078e00ff */
[----:B------:R-:W-:Y:S05]  /*16970*/  WARPSYNC.COLLECTIVE R15, `(.L_x_2575) ;  /* 0x000000000f087348 */ /* 0x000fea0003c00000 */
[----:B------:R0:W1:Y:S02]  /*16980*/  SHFL.BFLY P6, R14, R13, R12, R11 ;  /* 0x0c00000c0d0e7389 */ /* 0x00006400000c000b */
[----:B01----:R-:W-:Y:S05]  /*16990*/  ENDCOLLECTIVE ;  /* 0x000000000000791b */ /* 0x003fea0003800000 */
.L_x_2575:
[----:B------:R-:W-:Y:S05]  /*169a0*/  BSYNC B0 ;  /* 0x0000000000007941 */ /* 0x000fea0003800000 */
.L_x_2574:
[----:B------:R-:W-:Y:S01]  /*169b0*/  FMNMX.FTZ R13, R14, R157, !PT ;  /* 0x0000009d0e0d7209 */ /* 0x000fe20007810000 */
[----:B------:R-:W-:Y:S02]  /*169c0*/  IMAD.MOV.U32 R12, RZ, RZ, 0x8 ;  /* 0x00000008ff0c7424 */ /* 0x000fe400078e00ff */
[----:B------:R-:W-:Y:S02]  /*169d0*/  IMAD.MOV.U32 R11, RZ, RZ, 0x1f ;  /* 0x0000001fff0b7424 */ /* 0x000fe400078e00ff */
[----:B------:R-:W-:-:S07]  /*169e0*/  IMAD.MOV.U32 R15, RZ, RZ, -0x1 ;  /* 0xffffffffff0f7424 */ /* 0x000fce00078e00ff */
[----:B------:R-:W-:Y:S05]  /*169f0*/  WARPSYNC.COLLECTIVE R15, `(.L_x_2576) ;  /* 0x000000000f087348 */ /* 0x000fea0003c00000 */
[----:B------:R0:W1:Y:S02]  /*16a00*/  SHFL.BFLY P6, R14, R13, R12, R11 ;  /* 0x0c00000c0d0e7389 */ /* 0x00006400000c000b */
[----:B01----:R-:W-:Y:S05]  /*16a10*/  ENDCOLLECTIVE ;  /* 0x000000000000791b */ /* 0x003fea0003800000 */
.L_x_2576:
[----:B------:R-:W-:Y:S01]  /*16a20*/  IMAD.MOV.U32 R12, RZ, RZ, 0x4 ;  /* 0x00000004ff0c7424 */ /* 0x000fe200078e00ff */
[----:B------:R-:W-:-:S05]  /*16a30*/  FMNMX.FTZ R0, R13, R14, !PT ;  /* 0x0000000e0d007209 */ /* 0x000fca0007810000 */
[----:B------:R-:W-:-:S07]  /*16a40*/  IMAD.MOV.U32 R13, RZ, RZ, R0 ;  /* 0x000000ffff0d7224 */ /* 0x000fce00078e0000 */
[----:B------:R-:W-:Y:S05]  /*16a50*/  WARPSYNC.COLLECTIVE R15, `(.L_x_2577) ;  /* 0x000000000f087348 */ /* 0x000fea0003c00000 */
[----:B------:R0:W1:Y:S02]  /*16a60*/  SHFL.BFLY P6, R14, R13, R12, R11 ;  /* 0x0c00000c0d0e7389 */ /* 0x00006400000c000b */
[----:B01----:R-:W-:Y:S05]  /*16a70*/  ENDCOLLECTIVE ;  /* 0x000000000000791b */ /* 0x003fea0003800000 */
.L_x_2577:
[----:B------:R-:W-:Y:S05]  /*16a80*/  BRA `(.L_x_2578) ;  /* 0xffffffb000e07947 */ /* 0x000fea000383ffff */
.L_x_2579:
        /* <DEDUP_REMOVED lines=15> */
.L_x_5597:


//--------------------- .text._ZN4mmha33masked_multihead_attention_kernelIfLi192ELi256ELi1ELi64ELi256ELb1ELb0EEEv26Multihead_attention_paramsIT_XT5_EE --------------------------
	.section	.text._ZN4mmha33masked_multihead_attention_kernelIfLi192ELi256ELi1ELi64ELi256ELb1ELb0EEEv26Multihead_attention_paramsIT_XT5_EE,"ax",@progbits
	.align	128
        .global         _ZN4mmha33masked_multihead_attention_kernelIfLi192ELi256ELi1ELi64ELi256ELb1ELb0EEEv26Multihead_attention_paramsIT_XT5_EE
        .type           _ZN4mmha33masked_multihead_attention_kernelIfLi192ELi256ELi1ELi64ELi256ELb1ELb0EEEv26Multihead_attention_paramsIT_XT5_EE,@function
        .size           _ZN4mmha33masked_multihead_attention_kernelIfLi192ELi256ELi1ELi64ELi256ELb1ELb0EEEv26Multihead_attention_paramsIT_XT5_EE,(.L_x_5598 - _ZN4mmha33masked_multihead_attention_kernelIfLi192ELi256ELi1ELi64ELi256ELb1ELb0EEEv26Multihead_attention_paramsIT_XT5_EE)
        .other          _ZN4mmha33masked_multihead_attention_kernelIfLi192ELi256ELi1ELi64ELi256ELb1ELb0EEEv26Multihead_attention_paramsIT_XT5_EE,@"STO_CUDA_ENTRY STV_DEFAULT"
_ZN4mmha33masked_multihead_attention_kernelIfLi192ELi256ELi1ELi64ELi256ELb1ELb0EEEv26Multihead_attention_paramsIT_XT5_EE:
.text._ZN4mmha33masked_multihead_attention_kernelIfLi192ELi256ELi1ELi64ELi256ELb1ELb0EEEv26Multihead_attention_paramsIT_XT5_EE:
        /* <DEDUP_REMOVED lines=13> */
.L_x_2580:
        /* <DEDUP_REMOVED lines=15> */
[----:B--2---:R-:W-:Y:S02]  /*01c0*/  IMAD.MOV.U32 R4, RZ, RZ, RZ ;  /* 0x000000ffff047224 */ /* 0x004fe400078e00ff */
[----:B0-----:R-:W-:-:S04]  /*01d0*/  IMAD.MOV R6, RZ, RZ, -R5 ;  /* 0x000000ffff067224 */ /* 0x001fc800078e0a05 */
[----:B------:R-:W-:Y:S02]  /*01e0*/  IMAD R9, R6, R7, RZ ;  /* 0x0000000706097224 */ /* 0x000fe400078e02ff */
[----:B------:R0:W2:Y:S02]  /*01f0*/  LDG.E R6, desc[UR36][R2.64] ;  /* 0x0000002402067981 */ /* 0x0000a4000c1e1900 */
[----:B------:R-:W-:Y:S02]  /*0200*/  IMAD.HI.U32 R5, R5, R9, R4 ;  /* 0x0000000905057227 */ /* 0x000fe400078e0004 */
[----:B------:R-:W3:Y:S04]  /*0210*/  LDC.64 R8, c[0x0][0x460] ;  /* 0x00011800ff087b82 */ /* 0x000ee80000000a00 */
[----:B------:R-:W-:-:S05]  /*0220*/  IMAD.HI.U32 R5, R5, R0, RZ ;  /* 0x0000000005057227 */ /* 0x000fca00078e00ff */
[----:B------:R-:W-:-:S13]  /*0230*/  R2UR UR6, R5 ;  /* 0x00000000050672ca */ /* 0x000fda00000e0000 */
[----:B------:R-:W-:-:S05]  /*0240*/  IADD3 R4, PT, PT, RZ, -UR6, RZ ;  /* 0x80000006ff047c10 */ /* 0x000fca000fffe0ff */
        /* <DEDUP_REMOVED lines=12> */
[----:B------:R-:W-:Y:S02]  /*0310*/  @P1 VIADD R0, R0, 0x1 ;  /* 0x0000000100001836 */ /* 0x000fe40000000000 */
[----:B------:R-:W-:Y:S01]  /*0320*/  VOTEU.ANY UP2, P2 ;  /* 0x0000000000ff7886 */ /* 0x000fe20001040100 */
[----:B------:R-:W-:Y:S02]  /*0330*/  UP2UR UR8, UPR, URZ, 0x4 ;  /* 0x00000004ff087883 */ /* 0x000fe40008000000 */
[----:B------:R-:W-:Y:S02]  /*0340*/  @P1 R2UR UR6, R0 ;  /* 0x00000000000612ca */ /* 0x000fe400000e0000 */
[----:B0-----:R-:W-:Y:S01]  /*0350*/  LOP3.LUT R3, R17, UR7, RZ, 0x3c, !PT ;  /* 0x0000000711037c12 */ /* 0x001fe2000f8e3cff */
[----:B------:R-:W0:Y:S01]  /*0360*/  @UP2 LDCU.64 UR4, c[0x0][0x460] ;  /* 0x00008c00ff0427ac */ /* 0x000e220008000a00 */
        /* <DEDUP_REMOVED lines=15> */
[----:B------:R-:W-:Y:S01]  /*0460*/  IMAD.U32 R5, RZ, RZ, UR5 ;  /* 0x00000005ff057e24 */ /* 0x000fe2000f8e00ff */
[----:B------:R-:W-:Y:S02]  /*0470*/  MOV R4, UR4 ;  /* 0x0000000400047c02 */ /* 0x000fe40008000f00 */
        /* <DEDUP_REMOVED lines=12> */
[----:B------:R-:W-:Y:S01]  /*0540*/  CS2R R28, SRZ ;  /* 0x00000000001c7805 */ /* 0x000fe2000001ff00 */
[----:B------:R-:W-:Y:S01]  /*0550*/  IMAD.SHL.U32 R0, R22, 0x4, RZ ;  /* 0x0000000416007824 */ /* 0x000fe200078e00ff */
        /* <DEDUP_REMOVED lines=47> */
.L_x_2582:
[----:B------:R-:W-:Y:S05]  /*0850*/  BSYNC.RECONVERGENT B0 ;  /* 0x0000000000007941 */ /* 0x000fea0003800200 */
.L_x_2581:
        /* <DEDUP_REMOVED lines=11> */
[----:B------:R-:W-:-:S02]  /*0910*/  PLOP3.LUT P2, PT, PT, PT, UP0, 0x40, 0x4 ;  /* 0x000000000004781c */ /* 0x000fc40003f4e808 */
[----:B------:R-:W-:Y:S02]  /*0920*/  CS2R R32, SRZ ;  /* 0x0000000000207805 */ /* 0x000fe4000001ff00 */
[----:B------:R-:W-:Y:S02]  /*0930*/  @!P4 SHF.L.U32 R3, R3, 0x2, RZ ;  /* 0x000000020303c819 */ /* 0x000fe400000006ff */
[----:B------:R-:W-:Y:S02]  /*0940*/  ISETP.GT.U32.OR P2, PT, R22, 0x3f, P2 ;  /* 0x0000003f1600780c */ /* 0x000fe40001744470 */
[----:B-1----:R-:W-:Y:S01]  /*0950*/  ISETP.NE.U32.AND P3, PT, RZ, UR10, PT ;  /* 0x0000000aff007c0c */ /* 0x002fe2000bf65070 */
[----:B------:R-:W1:Y:S01]  /*0960*/  @P0 LDC.64 R12, c[0x0][0x418] ;  /* 0x00010600ff0c0b82 */ /* 0x000e620000000a00 */
[----:B------:R-:W-:Y:S02]  /*0970*/  @!P4 IMAD R15, R15, UR44, R3 ;  /* 0x0000002c0f0fcc24 */ /* 0x000fe4000f8e0203 */
[----:B------:R-:W-:-:S02]  /*0980*/  ISETP.NE.AND.EX P3, PT, RZ, UR11, PT, P3 ;  /* 0x0000000bff007c0c */ /* 0x000fc4000bf65330 */
[----:B---3--:R-:W-:Y:S02]  /*0990*/  ISETP.NE.U32.AND P1, PT, RZ, UR8, PT ;  /* 0x00000008ff007c0c */ /* 0x008fe4000bf25070 */
[----:B------:R-:W-:Y:S01]  /*09a0*/  ISETP.GT.U32.OR P3, PT, R22, 0x2f, !P3 ;  /* 0x0000002f1600780c */ /* 0x000fe20005f64470 */
[----:B--2---:R-:W-:Y:S01]  /*09b0*/  @!P4 IMAD.WIDE R4, R15, 0x4, R4 ;  /* 0x000000040f04c825 */ /* 0x004fe200078e0204 */
[----:B------:R-:W-:Y:S01]  /*09c0*/  ISETP.NE.AND.EX P1, PT, RZ, UR9, PT, P1 ;  /* 0x00000009ff007c0c */ /* 0x000fe2000bf25310 */
[----:B------:R-:W-:Y:S01]  /*09d0*/  VOTEU.ALL UP0, P2 ;  /* 0x0000000000ff7886 */ /* 0x000fe20001000000 */
[----:B------:R-:W-:Y:S02]  /*09e0*/  ISETP.NE.OR P3, PT, R14, RZ, P3 ;  /* 0x000000ff0e00720c */ /* 0x000fe40001f65670 */
[----:B------:R-:W-:Y:S02]  /*09f0*/  ISETP.GT.U32.OR P1, PT, R22, 0x2f, !P1 ;  /* 0x0000002f1600780c */ /* 0x000fe40004f24470 */
[----:B-----5:R-:W-:-:S02]  /*0a00*/  @P5 R2UR UR39, R10 ;  /* 0x000000000a2752ca */ /* 0x020fc400000e0000 */
        /* <DEDUP_REMOVED lines=52> */
[----:B------:R-:W-:-:S03]  /*0d50*/  VIADD R0, R14, -UR38 ;  /* 0x800000260e007c36 */ /* 0x000fc60008000000 */
        /* <DEDUP_REMOVED lines=31> */
.L_x_2585:
[----:B------:R-:W-:-:S13]  /*0f50*/  ISETP.GE.AND P0, PT, R0, R7, PT ;  /* 0x000000070000720c */ /* 0x000fda0003f06270 */
[----:B------:R-:W-:Y:S05]  /*0f60*/  @P0 BRA `(.L_x_2586) ;  /* 0x0000000c00880947 */ /* 0x000fea0003800000 */
[----:B------:R-:W-:Y:S01]  /*0f70*/  I2FP.F32.U32 R7, R7 ;  /* 0x0000000700077245 */ /* 0x000fe20000201000 */
[----:B------:R-:W-:Y:S01]  /*0f80*/  VIADD R3, R0, 0x2 ;  /* 0x0000000200037836 */ /* 0x000fe20000000000 */
[----:B------:R-:W-:Y:S02]  /*0f90*/  I2FP.F32.U32 R0, R0 ;  /* 0x0000000000007245 */ /* 0x000fe40000201000 */
[----:B------:R-:W-:Y:S02]  /*0fa0*/  IADD3 R14, PT, PT, R14, -UR38, RZ ;  /* 0x800000260e0e7c10 */ /* 0x000fe4000fffe0ff */
        /* <DEDUP_REMOVED lines=26> */
.L_x_2584:
        /* <DEDUP_REMOVED lines=26> */
[----:B------:R-:W-:Y:S02]  /*12f0*/  @P0 IADD3 R5, PT, PT, R5, 0x1, RZ ;  /* 0x0000000105050810 */ /* 0x000fe40007ffe0ff */
        /* <DEDUP_REMOVED lines=26> */
.L_x_2587:
        /* <DEDUP_REMOVED lines=15> */
.L_x_2588:
        /* <DEDUP_REMOVED lines=22> */
[----:B------:R-:W-:Y:S03]  /*16f0*/  BSSY.RECONVERGENT B2, `(.L_x_2593) ;  /* 0x0000031000027945 */ /* 0x000fe60003800200 */
[----:B------:R-:W-:Y:S01]  /*1700*/  LEA R34, R23, R35, 0x2 ;  /* 0x0000002317227211 */ /* 0x000fe200078e10ff */
        /* <DEDUP_REMOVED lines=45> */
[----:B------:R-:W-:Y:S01]  /*19e0*/  FFMA.FTZ R25, R25, R5, R6 ;  /* 0x0000000519197223 */ /* 0x000fe20000010006 */
[----:B------:R-:W-:-:S07]  /*19f0*/  IMAD.MOV.U32 R28, RZ, RZ, R7 ;  /* 0x000000ffff1c7224 */ /* 0x000fce00078e0007 */
.L_x_2594:
[----:B------:R-:W-:Y:S05]  /*1a00*/  BSYNC.RECONVERGENT B2 ;  /* 0x0000000000027941 */ /* 0x000fea0003800200 */
.L_x_2593:
[----:B-1----:R0:W-:Y:S04]  /*1a10*/  STS [R35], R24 ;  /* 0x0000001823007388 */ /* 0x0021e80000000800 */
[----:B--2---:R0:W-:Y:S04]  /*1a20*/  STS [R35+0x4], R26 ;  /* 0x0000041a23007388 */ /* 0x0041e80000000800 */
[----:B---3--:R0:W-:Y:S04]  /*1a30*/  STS [R34], R25 ;  /* 0x0000001922007388 */ /* 0x0081e80000000800 */
[----:B----4-:R0:W-:Y:S01]  /*1a40*/  STS [R34+0x4], R27 ;  /* 0x0000041b22007388 */ /* 0x0101e20000000800 */
[----:B------:R-:W-:Y:S05]  /*1a50*/  BRA `(.L_x_2595) ;  /* 0x0000000000847947 */ /* 0x000fea0003800000 */
.L_x_2592:
        /* <DEDUP_REMOVED lines=33> */
.L_x_2595:
[----:B------:R-:W-:Y:S05]  /*1c70*/  BSYNC.RECONVERGENT B1 ;  /* 0x0000000000017941 */ /* 0x000fea0003800200 */
.L_x_2591:
[----:B------:R1:W-:Y:S04]  /*1c80*/  STS [R21], R28 ;  /* 0x0000001c15007388 */ /* 0x0003e80000000800 */
[----:B------:R1:W-:Y:S04]  /*1c90*/  STS [R21+0x4], R30 ;  /* 0x0000041e15007388 */ /* 0x0003e80000000800 */
[----:B------:R1:W-:Y:S04]  /*1ca0*/  STS [R20], R29 ;  /* 0x0000001d14007388 */ /* 0x0003e80000000800 */
[----:B------:R1:W-:Y:S02]  /*1cb0*/  STS [R20+0x4], R31 ;  /* 0x0000041f14007388 */ /* 0x0003e40000000800 */
.L_x_2590:
[----:B------:R-:W-:Y:S05]  /*1cc0*/  BSYNC.RECONVERGENT B0 ;  /* 0x0000000000007941 */ /* 0x000fea0003800200 */
.L_x_2589:
        /* <DEDUP_REMOVED lines=9> */
[----:B0-----:R3:W2:Y:S02]  /*1d60*/  @!P0 LDS.128 R24, [R3] ;  /* 0x0000000003188984 */ /* 0x0016a40000000c00 */
.L_x_2597:
[----:B------:R-:W-:Y:S05]  /*1d70*/  BSYNC.RECONVERGENT B0 ;  /* 0x0000000000007941 */ /* 0x000fea0003800200 */
.L_x_2596:
[----:B------:R-:W-:Y:S06]  /*1d80*/  BAR.SYNC.DEFER_BLOCKING 0x0 ;  /* 0x0000000000007b1d */ /* 0x000fec0000010000 */
.L_x_2586:
[----:B------:R-:W-:Y:S05]  /*1d90*/  BSYNC.RECONVERGENT B6 ;  /* 0x0000000000067941 */ /* 0x000fea0003800200 */
.L_x_2583:
        /* <DEDUP_REMOVED lines=8> */
[----:B---3--:R-:W-:-:S03]  /*1e20*/  ISETP.NE.AND P1, PT, R0, RZ, PT ;  /* 0x000000ff0000720c */ /* 0x008fc60003f25270 */
[----:B------:R-:W-:Y:S01]  /*1e30*/  VIADD R0, R6, 0x40 ;  /* 0x0000004006007836 */ /* 0x000fe20000000000 */
        /* <DEDUP_REMOVED lines=10> */
[C---:B------:R-:W-:Y:S01]  /*1ee0*/  IMAD R3, R22.reuse, 0x10, R3 ;  /* 0x0000001016037824 */ /* 0x040fe200078e0203 */
[----:B------:R-:W-:Y:S01]  /*1ef0*/  @!P1 LEA R7, R22, R7, 0x4 ;  /* 0x0000000716079211 */ /* 0x000fe200078e20ff */
[----:B-1----:R-:W-:-:S04]  /*1f00*/  @!P0 IMAD.WIDE R4, R9, 0x4, R4 ;  /* 0x0000000409048825 */ /* 0x002fc800078e0204 */
[----:B------:R-:W-:Y:S01]  /*1f10*/  FFMA.FTZ R9, R29, R25, R0 ;  /* 0x000000191d097223 */ /* 0x000fe20000010000 */
[----:B------:R3:W-:Y:S03]  /*1f20*/  STS.128 [R3], R28 ;  /* 0x0000001c03007388 */ /* 0x0007e60000000c00 */
[----:B------:R-:W-:Y:S01]  /*1f30*/  FFMA.FTZ R0, R30, R26, R9 ;  /* 0x0000001a1e007223 */ /* 0x000fe20000010009 */
[----:B------:R3:W-:Y:S03]  /*1f40*/  @!P1 STS.128 [R7], R16 ;  /* 0x0000001007009388 */ /* 0x0007e60000000c00 */
[----:B------:R-:W-:Y:S01]  /*1f50*/  FFMA.FTZ R0, R31, R27, R0 ;  /* 0x0000001b1f007223 */ /* 0x000fe20000010000 */
[----:B------:R3:W-:Y:S06]  /*1f60*/  @!P0 STG.E.128 desc[UR36][R4.64], R24 ;  /* 0x0000001804008986 */ /* 0x0007ec000c101d24 */
.L_x_2599:
[----:B------:R-:W-:Y:S05]  /*1f70*/  BSYNC.RECONVERGENT B0 ;  /* 0x0000000000007941 */ /* 0x000fea0003800200 */
.L_x_2598:
        /* <DEDUP_REMOVED lines=9> */
[----:B------:R-:W1:Y:S03]  /*2010*/  SHFL.BFLY PT, R3, R4, 0x8, 0x1f ;  /* 0x0d001f0004037f89 */ /* 0x000e6600000e0000 */
[----:B------:R-:W-:Y:S01]  /*2020*/  ULEA UR76, UR76, UR5, 0x18 ;  /* 0x000000054c4c7291 */ /* 0x000fe2000f8ec0ff */
[----:B-1----:R-:W-:Y:S01]  /*2030*/  FADD.FTZ R5, R4, R3 ;  /* 0x0000000304057221 */ /* 0x002fe20000010000 */
[----:B------:R-:W-:Y:S01]  /*2040*/  LOP3.LUT R4, R0, 0x7c, RZ, 0xc0, !PT ;  /* 0x0000007c00047812 */ /* 0x000fe200078ec0ff */
[----:B-----5:R-:W-:-:S03]  /*2050*/  IMAD.U32 R0, RZ, RZ, UR4 ;  /* 0x00000004ff007e24 */ /* 0x020fc6000f8e00ff */
        /* <DEDUP_REMOVED lines=8> */
[----:B-1----:R-:W-:Y:S01]  /*20e0*/  FADD.FTZ R5, R7, R8 ;  /* 0x0000000807057221 */ /* 0x002fe20000010000 */
[----:B------:R-:W-:-:S04]  /*20f0*/  IMAD.MOV R7, RZ, RZ, -R0 ;  /* 0x000000ffff077224 */ /* 0x000fc800078e0a00 */
[----:B------:R-:W-:Y:S01]  /*2100*/  @!P0 STS [R4+UR34+0x8], R5 ;  /* 0x0000080504008988 */ /* 0x000fe20008000822 */
[----:B------:R-:W-:Y:S01]  /*2110*/  VIADDMNMX R7, R7, UR41, RZ, !PT ;  /* 0x0000002907077c46 */ /* 0x000fe2000f8001ff */
[----:B------:R-:W-:Y:S03]  /*2120*/  BAR.SYNC.DEFER_BLOCKING 0x0 ;  /* 0x0000000000007b1d */ /* 0x000fe60000010000 */
[----:B------:R-:W-:Y:S02]  /*2130*/  R2UR UR4, R7 ;  /* 0x00000000070472ca */ /* 0x000fe400000e0000 */
[----:B------:R-:W-:-:S11]  /*2140*/  ISETP.NE.AND P0, PT, R22, RZ, PT ;  /* 0x000000ff1600720c */ /* 0x000fd60003f05270 */
[----:B------:R-:W-:-:S04]  /*2150*/  UIADD3 UR5, UPT, UPT, UR41, -UR4, URZ ;  /* 0x8000000429057290 */ /* 0x000fc8000fffe0ff */
[----:B------:R-:W-:Y:S01]  /*2160*/  ULEA UR5, UR5, UR76, 0x2 ;  /* 0x0000004c05057291 */ /* 0x000fe2000f8e10ff */
[----:B------:R1:W3:Y:S02]  /*2170*/  @!P1 LDS R5, [R3+0x8] ;  /* 0x0000080003059984 */ /* 0x0002e40000000800 */
[----:B-1----:R-:W-:-:S05]  /*2180*/  IMAD.MOV.U32 R3, RZ, RZ, -0x800001 ;  /* 0xff7fffffff037424 */ /* 0x002fca00078e00ff */
[----:B------:R-:W-:Y:S04]  /*2190*/  STL [R1+0x768], R3 ;  /* 0x0007680301007387 */ /* 0x000fe80000100800 */
[----:B---3--:R-:W1:Y:S02]  /*21a0*/  SHFL.BFLY PT, R6, R5, 0x1, 0x1f ;  /* 0x0c201f0005067f89 */ /* 0x008e6400000e0000 */
        /* <DEDUP_REMOVED lines=21> */
.L_x_2602:
[----:B-1----:R-:W3:Y:S04]  /*2300*/  LDL R3, [R1+0x768] ;  /* 0x0007680001037983 */ /* 0x002ee80000100800 */
[----:B---3--:R3:W-:Y:S02]  /*2310*/  STS [UR5+-0x4], R3 ;  /* 0xfffffc03ff007988 */ /* 0x0087e40008000805 */
.L_x_2601:
[----:B------:R-:W-:Y:S05]  /*2320*/  BSYNC.RECONVERGENT B0 ;  /* 0x0000000000007941 */ /* 0x000fea0003800200 */
.L_x_2600:
        /* <DEDUP_REMOVED lines=24> */
[----:B------:R-:W-:Y:S01]  /*24b0*/  R2UR UR63, R12 ;  /* 0x000000000c3f72ca */ /* 0x000fe200000e0000 */
[----:B------:R-:W-:Y:S01]  /*24c0*/  IMAD.MOV.U32 R3, RZ, RZ, R49 ;  /* 0x000000ffff037224 */ /* 0x000fe200078e0031 */
[----:B------:R-:W-:Y:S01]  /*24d0*/  R2UR UR64, R11 ;  /* 0x000000000b4072ca */ /* 0x000fe200000e0000 */
[----:B------:R-:W2:Y:S01]  /*24e0*/  LDS.128 R12, [UR34+0x420] ;  /* 0x00042022ff0c7984 */ /* 0x000ea20008000c00 */
[----:B------:R-:W-:-:S02]  /*24f0*/  R2UR UR65, R10 ;  /* 0x000000000a4172ca */ /* 0x000fc400000e0000 */
[----:B------:R-:W-:Y:S02]  /*2500*/  R2UR UR66, R9 ;  /* 0x00000000094272ca */ /* 0x000fe400000e0000 */
[----:B------:R-:W-:Y:S02]  /*2510*/  R2UR UR67, R8 ;  /* 0x00000000084372ca */ /* 0x000fe400000e0000 */
[----:B------:R-:W3:Y:S01]  /*2520*/  LDS.128 R8, [UR34+0x410] ;  /* 0x00041022ff087984 */ /* 0x000ee20008000c00 */
[----:B------:R-:W-:Y:S01]  /*2530*/  R2UR UR58, R17 ;  /* 0x00000000113a72ca */ /* 0x000fe200000e0000 */
[----:B------:R-:W-:Y:S01]  /*2540*/  IMAD.MOV.U32 R17, RZ, RZ, R51 ;  /* 0x000000ffff117224 */ /* 0x000fe200078e0033 */
[----:B------:R-:W-:Y:S02]  /*2550*/  R2UR UR59, R16 ;  /* 0x00000000103b72ca */ /* 0x000fe400000e0000 */
[----:B------:R-:W-:Y:S02]  /*2560*/  MOV R16, R50 ;  /* 0x0000003200107202 */ /* 0x000fe40000000f00 */
[----:B------:R-:W-:-:S02]  /*2570*/  R2UR UR56, R19 ;  /* 0x00000000133872ca */ /* 0x000fc400000e0000 */
[----:B------:R-:W-:Y:S02]  /*2580*/  R2UR UR57, R18 ;  /* 0x00000000123972ca */ /* 0x000fe400000e0000 */
[----:B------:R-:W-:Y:S02]  /*2590*/  R2UR UR52, R23 ;  /* 0x00000000173472ca */ /* 0x000fe400000e0000 */
[----:B------:R-:W-:Y:S02]  /*25a0*/  R2UR UR53, R22 ;  /* 0x00000000163572ca */ /* 0x000fe400000e0000 */
[----:B------:R-:W-:Y:S02]  /*25b0*/  R2UR UR54, R21 ;  /* 0x00000000153672ca */ /* 0x000fe400000e0000 */
[----:B------:R-:W-:Y:S02]  /*25c0*/  R2UR UR55, R20 ;  /* 0x00000000143772ca */ /* 0x000fe400000e0000 */
[----:B0-----:R-:W-:-:S02]  /*25d0*/  R2UR UR48, R27 ;  /* 0x000000001b3072ca */ /* 0x001fc400000e0000 */
[----:B------:R-:W-:Y:S02]  /*25e0*/  R2UR UR49, R26 ;  /* 0x000000001a3172ca */ /* 0x000fe400000e0000 */
[----:B------:R-:W-:Y:S02]  /*25f0*/  R2UR UR50, R25 ;  /* 0x00000000193272ca */ /* 0x000fe400000e0000 */
[----:B-1----:R-:W-:Y:S02]  /*2600*/  R2UR UR18, R7 ;  /* 0x00000000071272ca */ /* 0x002fe400000e0000 */
[----:B------:R-:W-:Y:S02]  /*2610*/  R2UR UR19, R6 ;  /* 0x00000000061372ca */ /* 0x000fe400000e0000 */
[----:B------:R-:W-:Y:S02]  /*2620*/  R2UR UR20, R5 ;  /* 0x00000000051472ca */ /* 0x000fe400000e0000 */
[----:B------:R-:W-:-:S02]  /*2630*/  R2UR UR21, R4 ;  /* 0x00000000041572ca */ /* 0x000fc400000e0000 */
        /* <DEDUP_REMOVED lines=372> */
.L_x_2603:
        /* <DEDUP_REMOVED lines=14> */
[----:B------:R-:W1:Y:S03]  /*3e60*/  LDCU.64 UR34, c[0x0][0x420] ;  /* 0x00008400ff2277ac */ /* 0x000e660008000a00 */
        /* <DEDUP_REMOVED lines=9> */
[----:B------:R1:W2:Y:S02]  /*3f00*/  F2I.FTZ.U32.TRUNC.NTZ R5, R4 ;  /* 0x0000000400057305 */ /* 0x0002a4000021f000 */
[----:B-1----:R-:W-:Y:S02]  /*3f10*/  IMAD.MOV.U32 R4, RZ, RZ, RZ ;  /* 0x000000ffff047224 */ /* 0x002fe400078e00ff */
[----:B--2---:R-:W-:-:S04]  /*3f20*/  IMAD.MOV R3, RZ, RZ, -R5 ;  /* 0x000000ffff037224 */ /* 0x004fc800078e0a05 */
        /* <DEDUP_REMOVED lines=23> */
.L_x_2863:
[----:B0-2---:R-:W2:Y:S01]  /*40a0*/  LDL R3, [R1+0x4c] ;  /* 0x00004c0001037983 */ /* 0x005ea20000100800 */
[----:B------:R-:W0:Y:S03]  /*40b0*/  LDCU UR34, c[0x0][0x3f4] ;  /* 0x00007e80ff2277ac */ /* 0x000e260008000800 */
[----:B------:R-:W3:Y:S04]  /*40c0*/  LDL R252, [R1+0x48] ;  /* 0x0000480001fc7983 */ /* 0x000ee80000100800 */
[----:B-----5:R-:W4:Y:S04]  /*40d0*/  LDL R0, [R1+0x44] ;  /* 0x0000440001007983 */ /* 0x020f280000100800 */
[----:B------:R1:W-:Y:S04]  /*40e0*/  STL [R1+0x794], R6 ;  /* 0x0007940601007387 */ /* 0x0003e80000100800 */
[----:B-1----:R-:W4:Y:S04]  /*40f0*/  LDL R6, [R1+0x778] ;  /* 0x0007780001067983 */ /* 0x002f280000100800 */
[----:B------:R1:W-:Y:S04]  /*4100*/  STL [R1+0x790], R5 ;  /* 0x0007900501007387 */ /* 0x0003e80000100800 */
[----:B-1----:R-:W4:Y:S04]  /*4110*/  LDL R5, [R1+0x76c] ;  /* 0x00076c0001057983 */ /* 0x002f280000100800 */
[----:B------:R-:W-:Y:S04]  /*4120*/  STL [R1+0x78c], R4 ;  /* 0x00078c0401007387 */ /* 0x000fe80000100800 */
[----:B------:R2:W-:Y:S02]  /*4130*/  STL [R1+0x788], R2 ;  /* 0x0007880201007387 */ /* 0x0005e40000100800 */
[----:B--2---:R-:W-:-:S02]  /*4140*/  @P0 IMAD.MOV.U32 R2, RZ, RZ, R3 ;  /* 0x000000ffff020224 */ /* 0x004fc400078e0003 */
[----:B---3--:R-:W-:-:S05]  /*4150*/  @P0 IMAD.MOV.U32 R3, RZ, RZ, R252 ;  /* 0x000000ffff030224 */ /* 0x008fca00078e00fc */
[----:B------:R1:W2:Y:S01]  /*4160*/  @P0 LDG.E.U8 R2, desc[UR36][R2.64] ;  /* 0x0000002402020981 */ /* 0x0002a2000c1e1100 */
[----:B----4-:R-:W-:Y:S01]  /*4170*/  IADD3 R4, PT, PT, R0, -0x1, RZ ;  /* 0xffffffff00047810 */ /* 0x010fe20007ffe0ff */
[----:B0-----:R-:W-:Y:S01]  /*4180*/  IMAD.U32 R0, RZ, RZ, UR34 ;  /* 0x00000022ff007e24 */ /* 0x001fe2000f8e00ff */
[----:B------:R-:W0:Y:S02]  /*4190*/  LDCU UR34, c[0x0][0x40c] ;  /* 0x00008180ff2277ac */ /* 0x000e240008000800 */
[----:B-1----:R-:W-:Y:S02]  /*41a0*/  IABS R3, R4 ;  /* 0x0000000400037213 */ /* 0x002fe40000000000 */
[----:B------:R-:W-:-:S03]  /*41b0*/  IABS R252, R0 ;  /* 0x0000000000fc7213 */ /* 0x000fc60000000000 */
[----:B------:R-:W-:-:S04]  /*41c0*/  IMAD.HI.U32 R6, R6, R3, RZ ;  /* 0x0000000306067227 */ /* 0x000fc800078e00ff */
[----:B------:R-:W-:-:S04]  /*41d0*/  IMAD.MOV R6, RZ, RZ, -R6 ;  /* 0x000000ffff067224 */ /* 0x000fc800078e0a06 */
[----:B------:R-:W-:-:S05]  /*41e0*/  IMAD R3, R252, R6, R3 ;  /* 0x00000006fc037224 */ /* 0x000fca00078e0203 */
[----:B------:R-:W-:Y:S01]  /*41f0*/  ISETP.GT.U32.AND P1, PT, R5, R3, PT ;  /* 0x000000030500720c */ /* 0x000fe20003f24070 */
[----:B------:R1:W-:Y:S01]  /*4200*/  STL [R1+0x40], R4 ;  /* 0x0000400401007387 */ /* 0x0003e20000100800 */
[----:B------:R-:W-:-:S03]  /*4210*/  ISETP.GE.AND P2, PT, R4, RZ, PT ;  /* 0x000000ff0400720c */ /* 0x000fc60003f46270 */
[----:B------:R3:W5:Y:S08]  /*4220*/  LDL.LU R6, [R1+0x794] ;  /* 0x0007940001067983 */ /* 0x0007700000300800 */
[----:B------:R-:W-:-:S05]  /*4230*/  @!P1 IMAD.IADD R3, R3, 0x1, -R252 ;  /* 0x0000000103039824 */ /* 0x000fca00078e0afc */
[----:B------:R-:W-:Y:S02]  /*4240*/  ISETP.GT.U32.AND P1, PT, R5, R3, PT ;  /* 0x000000030500720c */ /* 0x000fe40003f24070 */
[----:B------:R3:W5:Y:S04]  /*4250*/  LDL.LU R5, [R1+0x790] ;  /* 0x0007900001057983 */ /* 0x0007680000300800 */
[----:B-1----:R3:W5:Y:S01]  /*4260*/  LDL.LU R4, [R1+0x78c] ;  /* 0x00078c0001047983 */ /* 0x0027620000300800 */
[----:B--2---:R-:W-:-:S03]  /*4270*/  ISETP.NE.AND P6, PT, R2, RZ, P0 ;  /* 0x000000ff0200720c */ /* 0x004fc600007c5270 */
[----:B------:R3:W5:Y:S03]  /*4280*/  LDL.LU R2, [R1+0x788] ;  /* 0x0007880001027983 */ /* 0x0007660000300800 */
[----:B------:R-:W-:Y:S01]  /*4290*/  @!P1 IMAD.IADD R3, R3, 0x1, -R252 ;  /* 0x0000000103039824 */ /* 0x000fe200078e0afc */
[----:B------:R-:W-:Y:S01]  /*42a0*/  ISETP.NE.AND P1, PT, R0, RZ, PT ;  /* 0x000000ff0000720c */ /* 0x000fe20003f25270 */
[----:B0-----:R-:W-:Y:S01]  /*42b0*/  UISETP.NE.AND UP0, UPT, UR34, URZ, UPT ;  /* 0x000000ff2200728c */ /* 0x001fe2000bf05270 */
[----:B------:R-:W-:Y:S01]  /*42c0*/  BSSY.RECONVERGENT B0, `(.L_x_2606) ;  /* 0x0001da3000007945 */ /* 0x000fe20003800200 */
[----:B------:R-:W-:-:S10]  /*42d0*/  @!P2 IMAD.MOV R3, RZ, RZ, -R3 ;  /* 0x000000ffff03a224 */ /* 0x000fd400078e0a03 */
[----:B------:R-:W-:Y:S01]  /*42e0*/  @!P1 LOP3.LUT R3, RZ, R0, RZ, 0x33, !PT ;  /* 0x00000000ff039212 */ /* 0x000fe200078e33ff */
[----:B---3--:R-:W-:Y:S06]  /*42f0*/  BRA.U UP0, `(.L_x_2607) ;  /* 0x0000017100d07547 */ /* 0x008fec000b800000 */
[----:B------:R-:W2:Y:S01]  /*4300*/  LDL R252, [R1+0x40] ;  /* 0x0000400001fc7983 */ /* 0x000ea20000100800 */
[----:B------:R-:W-:Y:S01]  /*4310*/  BSSY.RECONVERGENT B2, `(.L_x_2608) ;  /* 0x0000079000027945 */ /* 0x000fe20003800200 */
[----:B--2---:R-:W-:Y:S01]  /*4320*/  ISETP.GE.AND P1, PT, R252, UR40, PT ;  /* 0x00000028fc007c0c */ /* 0x004fe2000bf26270 */
[C---:B------:R-:W-:Y:S01]  /*4330*/  IMAD.SHL.U32 R252, R3.reuse, 0x4, RZ ;  /* 0x0000000403fc7824 */ /* 0x040fe200078e00ff */
[----:B------:R-:W-:-:S05]  /*4340*/  IADD3 R3, PT, PT, R3, R0, RZ ;  /* 0x0000000003037210 */ /* 0x000fca0007ffe0ff */
[----:B------:R0:W-:Y:S04]  /*4350*/  STL [R1+0x34], R3 ;  /* 0x0000340301007387 */ /* 0x0001e80000100800 */
[----:B------:R1:W-:Y:S01]  /*4360*/  STL [R1+0x30], R252 ;  /* 0x000030fc01007387 */ /* 0x0003e20000100800 */
[----:B0-----:R-:W-:Y:S01]  /*4370*/  IMAD R3, R0, 0xc0, RZ ;  /* 0x000000c000037824 */ /* 0x001fe200078e02ff */
[----:B------:R-:W-:Y:S06]  /*4380*/  @P1 BRA `(.L_x_2609) ;  /* 0x0000000400c41947 */ /* 0x000fec0003800000 */
[----:B------:R0:W-:Y:S01]  /*4390*/  STL.64 [R1+0x7d0], R22 ;  /* 0x0007d01601007387 */ /* 0x0001e20000100a00 */
[----:B-----5:R-:W-:-:S03]  /*43a0*/  ISETP.NE.AND P3, PT, R2, RZ, PT ;  /* 0x000000ff0200720c */ /* 0x020fc60003f65270 */
[----:B------:R2:W-:Y:S04]  /*43b0*/  STL.64 [R1+0x7c8], R20 ;  /* 0x0007c81401007387 */ /* 0x0005e80000100a00 */
[----:B------:R-:W-:Y:S01]  /*43c0*/  STL.64 [R1+0x7c0], R18 ;  /* 0x0007c01201007387 */ /* 0x000fe20000100a00 */
[----:B0-----:R-:W-:-:S03]  /*43d0*/  IMAD.MOV.U32 R22, RZ, RZ, R252 ;  /* 0x000000ffff167224 */ /* 0x001fc600078e00fc */
[----:B------:R0:W-:Y:S02]  /*43e0*/  STL.64 [R1+0x7b8], R16 ;  /* 0x0007b81001007387 */ /* 0x0001e40000100a00 */
[----:B------:R-:W-:Y:S01]  /*43f0*/  VOTEU.ANY UP0, P3 ;  /* 0x0000000000ff7886 */ /* 0x000fe20001800100 */
[----:B------:R-:W-:Y:S02]  /*4400*/  PLOP3.LUT P3, PT, PT, PT, UP0, 0x80, 0x8 ;  /* 0x000000000008781c */ /* 0x000fe40003f6f008 */
[----:B------:R-:W-:Y:S01]  /*4410*/  ISETP.GE.AND P2, PT, R22, R3, PT ;  /* 0x000000031600720c */ /* 0x000fe20003f46270 */
[----:B------:R-:W-:Y:S01]  /*4420*/  STL [R1+0x7b0], R14 ;  /* 0x0007b00e01007387 */ /* 0x000fe20000100800 */
[----:B------:R-:W-:Y:S02]  /*4430*/  PLOP3.LUT P4, PT, PT, PT, UP0, 0x80, 0x8 ;  /* 0x000000000008781c */ /* 0x000fe40003f8f008 */
[----:B------:R-:W-:Y:S01]  /*4440*/  PLOP3.LUT P5, PT, PT, PT, UP0, 0x80, 0x8 ;  /* 0x000000000008781c */ /* 0x000fe20003faf008 */
[----:B------:R-:W-:Y:S04]  /*4450*/  STL [R1+0x7ac], R13 ;  /* 0x0007ac0d01007387 */ /* 0x000fe80000100800 */
[----:B------:R-:W-:Y:S04]  /*4460*/  STL [R1+0x7a8], R12 ;  /* 0x0007a80c01007387 */ /* 0x000fe80000100800 */
[----:B--2---:R-:W2:Y:S01]  /*4470*/  @!P2 LDC.64 R20, c[0x0][0x3b8] ;  /* 0x0000ee00ff14ab82 */ /* 0x004ea20000000a00 */
[----:B------:R-:W-:Y:S01]  /*4480*/  STL [R1+0x7a4], R11 ;  /* 0x0007a40b01007387 */ /* 0x000fe20000100800 */
[----:B-1----:R-:W-:Y:S01]  /*4490*/  @!P2 IMAD R252, R0, UR44, RZ ;  /* 0x0000002c00fcac24 */ /* 0x002fe2000f8e02ff */
[----:B------:R-:W1:Y:S01]  /*44a0*/  @P3 S2R R23, SR_CTAID.X ;  /* 0x0000000000173919 */ /* 0x000e620000002500 */
[----:B------:R-:W-:Y:S01]  /*44b0*/  PLOP3.LUT P3, PT, PT, PT, UP0, 0x80, 0x8 ;  /* 0x000000000008781c */ /* 0x000fe20003f6f008 */
[----:B------:R-:W-:Y:S04]  /*44c0*/  STL [R1+0x7a0], R10 ;  /* 0x0007a00a01007387 */ /* 0x000fe80000100800 */
[----:B------:R-:W-:Y:S04]  /*44d0*/  STL [R1+0x79c], R9 ;  /* 0x00079c0901007387 */ /* 0x000fe80000100800 */
[----:B------:R2:W-:Y:S04]  /*44e0*/  STL [R1+0x798], R8 ;  /* 0x0007980801007387 */ /* 0x0005e80000100800 */
[----:B0-----:R-:W0:Y:S01]  /*44f0*/  @P3 LDC.64 R16, c[0x0][0x450] ;  /* 0x00011400ff103b82 */ /* 0x001e220000000a00 */
[----:B------:R-:W-:Y:S04]  /*4500*/  STL [R1+0x794], R7 ;  /* 0x0007940701007387 */ /* 0x000fe80000100800 */
[----:B------:R3:W-:Y:S01]  /*4510*/  STL [R1+0x790], R6 ;  /* 0x0007900601007387 */ /* 0x0007e20000100800 */
[----:B--2---:R-:W-:-:S03]  /*4520*/  IMAD.MOV.U32 R8, RZ, RZ, R21 ;  /* 0x000000ffff087224 */ /* 0x004fc600078e0015 */
[----:B------:R-:W-:Y:S04]  /*4530*/  STL [R1+0x78c], R5 ;  /* 0x00078c0501007387 */ /* 0x000fe80000100800 */
[----:B------:R2:W-:Y:S01]  /*4540*/  STL [R1+0x788], R4 ;  /* 0x0007880401007387 */ /* 0x0005e20000100800 */
[----:B---3--:R-:W-:Y:S01]  /*4550*/  IMAD.MOV.U32 R6, RZ, RZ, R20 ;  /* 0x000000ffff067224 */ /* 0x008fe200078e0014 */
[----:B--2---:R-:W1:Y:S01]  /*4560*/  @P4 LDC R4, c[0x0][0x3f8] ;  /* 0x0000fe00ff044b82 */ /* 0x004e620000000800 */
[----:B------:R-:W-:Y:S01]  /*4570*/  @!P2 IADD3 R5, P4, PT, R22, R252, RZ ;  /* 0x000000fc1605a210 */ /* 0x000fe20007f9e0ff */
[----:B------:R-:W2:Y:S03]  /*4580*/  LDL R12, [R1+0x440] ;  /* 0x00044000010c7983 */ /* 0x000ea60000100800 */
[----:B------:R-:W-:Y:S01]  /*4590*/  @!P2 LEA.HI.X.SX32 R252, R252, RZ, 0x1, P4 ;  /* 0x000000fffcfca211 */ /* 0x000fe200020f0eff */
[----:B------:R-:W3:Y:S01]  /*45a0*/  LDL R9, [R1+0x444] ;  /* 0x0004440001097983 */ /* 0x000ee20000100800 */
[----:B------:R-:W-:-:S04]  /*45b0*/  @!P2 LEA R6, P4, R5, R6, 0x2 ;  /* 0x000000060506a211 */ /* 0x000fc800078810ff */
[----:B------:R-:W-:Y:S02]  /*45c0*/  @!P2 LEA.HI.X R7, R5, R8, R252, 0x2, P4 ;  /* 0x000000080507a211 */ /* 0x000fe400020f14fc */
[----:B------:R-:W-:Y:S02]  /*45d0*/  PLOP3.LUT P4, PT, PT, PT, UP0, 0x80, 0x8 ;  /* 0x000000000008781c */ /* 0x000fe40003f8f008 */
[----:B------:R-:W-:Y:S02]  /*45e0*/  CS2R R20, SRZ ;  /* 0x0000000000147805 */ /* 0x000fe4000001ff00 */
[----:B------:R-:W-:Y:S01]  /*45f0*/  PLOP3.LUT P3, PT, PT, PT, UP0, 0x80, 0x8 ;  /* 0x000000000008781c */ /* 0x000fe20003f6f008 */
[----:B------:R-:W4:Y:S08]  /*4600*/  LDL R5, [R1+0x448] ;  /* 0x0004480001057983 */ /* 0x000f300000100800 */
[----:B-1----:R-:W-:Y:S01]  /*4610*/  @P4 IMAD R252, R4, UR39, R23 ;  /* 0x0000002704fc4c24 */ /* 0x002fe2000f8e0217 */
[----:B------:R-:W-:-:S06]  /*4620*/  CS2R R22, SRZ ;  /* 0x0000000000167805 */ /* 0x000fcc000001ff00 */
[----:B------:R-:W2:Y:S01]  /*4630*/  @!P2 LDG.E.128 R20, desc[UR36][R6.64] ;  /* 0x000000240614a981 */ /* 0x000ea2000c1e1d00 */
[----:B------:R-:W-:Y:S01]  /*4640*/  PLOP3.LUT P4, PT, PT, PT, UP0, 0x80, 0x8 ;  /* 0x000000000008781c */ /* 0x000fe20003f8f008 */
[----:B------:R-:W-:-:S04]  /*4650*/  @P5 IMAD R252, R252, 0xc0, RZ ;  /* 0x000000c0fcfc5824 */ /* 0x000fc800078e02ff */
[----:B0-----:R-:W-:-:S08]  /*4660*/  @P3 IMAD.WIDE R16, R252, 0x4, R16 ;  /* 0x00000004fc103825 */ /* 0x001fd000078e0210 */
[----:B------:R-:W3:Y:S01]  /*4670*/  @P4 LDG.E.128 R16, desc[UR36][R16.64] ;  /* 0x0000002410104981 */ /* 0x000ee2000c1e1d00 */
[----:B------:R-:W-:Y:S01]  /*4680*/  PLOP3.LUT P4, PT, PT, PT, UP0, 0x80, 0x8 ;  /* 0x000000000008781c */ /* 0x000fe20003f8f008 */
[----:B--2---:R-:W-:Y:S01]  /*4690*/  IMAD.MOV.U32 R8, RZ, RZ, R22 ;  /* 0x000000ffff087224 */ /* 0x004fe200078e0016 */
[----:B------:R-:W-:Y:S01]  /*46a0*/  MOV R7, R23 ;  /* 0x0000001700077202 */ /* 0x000fe20000000f00 */
[----:B------:R-:W-:Y:S01]  /*46b0*/  IMAD.MOV.U32 R14, RZ, RZ, R20 ;  /* 0x000000ffff0e7224 */ /* 0x000fe200078e0014 */
[----:B------:R0:W5:Y:S01]  /*46c0*/  LDL.LU.64 R22, [R1+0x7d0] ;  /* 0x0007d00001167983 */ /* 0x0001620000300a00 */
[----:B------:R-:W-:-:S03]  /*46d0*/  IMAD.MOV.U32 R11, RZ, RZ, R21 ;  /* 0x000000ffff0b7224 */ /* 0x000fc600078e0015 */
[----:B------:R0:W5:Y:S04]  /*46e0*/  LDL.LU.64 R20, [R1+0x7c8] ;  /* 0x0007c80001147983 */ /* 0x0001680000300a00 */
[----:B------:R-:W2:Y:S01]  /*46f0*/  LDL R252, [R1+0x44c] ;  /* 0x00044c0001fc7983 */ /* 0x000ea20000100800 */
[----:B------:R-:W-:Y:S01]  /*4700*/  PLOP3.LUT P3, PT, PT, PT, UP0, 0x80, 0x8 ;  /* 0x000000000008781c */ /* 0x000fe20003f6f008 */
[----:B------:R-:W-:Y:S01]  /*4710*/  FADD.FTZ R12, R12, R14 ;  /* 0x0000000e0c0c7221 */ /* 0x000fe20000010000 */
[----:B---3--:R-:W-:-:S04]  /*4720*/  IMAD.MOV.U32 R13, RZ, RZ, R16 ;  /* 0x000000ffff0d7224 */ /* 0x008fc800078e0010 */
[----:B------:R-:W-:Y:S01]  /*4730*/  @P4 FMUL.FTZ R12, R12, R13 ;  /* 0x0000000d0c0c4220 */ /* 0x000fe20000410000 */
[----:B------:R-:W-:Y:S01]  /*4740*/  PLOP3.LUT P4, PT, PT, PT, UP0, 0x80, 0x8 ;  /* 0x000000000008781c */ /* 0x000fe20003f8f008 */
[----:B------:R-:W-:Y:S01]  /*4750*/  IMAD.MOV.U32 R10, RZ, RZ, R17 ;  /* 0x000000ffff0a7224 */ /* 0x000fe200078e0011 */
[----:B------:R-:W-:Y:S01]  /*4760*/  PLOP3.LUT P5, PT, PT, PT, UP0, 0x80, 0x8 ;  /* 0x000000000008781c */ /* 0x000fe20003faf008 */
[----:B------:R-:W-:Y:S02]  /*4770*/  IMAD.MOV.U32 R6, RZ, RZ, R18 ;  /* 0x000000ffff067224 */ /* 0x000fe400078e0012 */
[----:B------:R-:W-:Y:S01]  /*4780*/  FADD.FTZ R9, R9, R11 ;  /* 0x0000000b09097221 */ /* 0x000fe20000010000 */
[----:B------:R-:W-:Y:S02]  /*4790*/  IMAD.MOV.U32 R4, RZ, RZ, R19 ;  /* 0x000000ffff047224 */ /* 0x000fe400078e0013 */
[----:B------:R0:W5:Y:S01]  /*47a0*/  LDL.LU.64 R18, [R1+0x7c0] ;  /* 0x0007c00001127983 */ /* 0x0001620000300a00 */
[----:B------:R-:W-:-:S03]  /*47b0*/  @P3 FMUL.FTZ R9, R9, R10 ;  /* 0x0000000a09093220 */ /* 0x000fc60000410000 */
[----:B------:R0:W5:Y:S01]  /*47c0*/  LDL.LU.64 R16, [R1+0x7b8] ;  /* 0x0007b80001107983 */ /* 0x0001620000300a00 */
[----:B----4-:R-:W-:-:S03]  /*47d0*/  FADD.FTZ R5, R5, R8 ;  /* 0x0000000805057221 */ /* 0x010fc60000010000 */
[----:B------:R0:W5:Y:S04]  /*47e0*/  LDL.LU R14, [R1+0x7b0] ;  /* 0x0007b000010e7983 */ /* 0x0001680000300800 */
[----:B------:R0:W5:Y:S04]  /*47f0*/  LDL.LU R13, [R1+0x7ac] ;  /* 0x0007ac00010d7983 */ /* 0x0001680000300800 */
[----:B------:R1:W-:Y:S01]  /*4800*/  STL [R1+0x10], R12 ;  /* 0x0000100c01007387 */ /* 0x0003e20000100800 */
[----:B------:R-:W-:-:S03]  /*4810*/  @P4 FMUL.FTZ R5, R5, R6 ;  /* 0x0000000605054220 */ /* 0x000fc60000410000 */
[----:B-1----:R0:W5:Y:S04]  /*4820*/  LDL.LU R12, [R1+0x7a8] ;  /* 0x0007a800010c7983 */ /* 0x0021680000300800 */
[----:B------:R0:W5:Y:S04]  /*4830*/  LDL.LU R11, [R1+0x7a4] ;  /* 0x0007a400010b7983 */ /* 0x0001680000300800 */
[----:B------:R0:W5:Y:S04]  /*4840*/  LDL.LU R10, [R1+0x7a0] ;  /* 0x0007a000010a7983 */ /* 0x0001680000300800 */
[----:B------:R1:W-:Y:S04]  /*4850*/  STL [R1+0x14], R9 ;  /* 0x0000140901007387 */ /* 0x0003e80000100800 */
[----:B-1----:R0:W5:Y:S04]  /*4860*/  LDL.LU R9, [R1+0x79c] ;  /* 0x00079c0001097983 */ /* 0x0021680000300800 */
[----:B------:R0:W5:Y:S01]  /*4870*/  LDL.LU R8, [R1+0x798] ;  /* 0x0007980001087983 */ /* 0x0001620000300800 */
[----:B--2---:R-:W-:-:S03]  /*4880*/  FADD.FTZ R252, R252, R7 ;  /* 0x00000007fcfc7221 */ /* 0x004fc60000010000 */
[----:B------:R0:W5:Y:S01]  /*4890*/  LDL.LU R7, [R1+0x794] ;  /* 0x0007940001077983 */ /* 0x0001620000300800 */
[----:B------:R-:W-:-:S03]  /*48a0*/  @P5 FMUL.FTZ R252, R252, R4 ;  /* 0x00000004fcfc5220 */ /* 0x000fc60000410000 */
[----:B------:R0:W5:Y:S04]  /*48b0*/  LDL.LU R6, [R1+0x790] ;  /* 0x0007900001067983 */ /* 0x0001680000300800 */
[----:B------:R1:W-:Y:S04]  /*48c0*/  STL [R1+0x18], R5 ;  /* 0x0000180501007387 */ /* 0x0003e80000100800 */
[----:B-1----:R0:W5:Y:S04]  /*48d0*/  LDL.LU R5, [R1+0x78c] ;  /* 0x00078c0001057983 */ /* 0x0021680000300800 */
[----:B------:R0:W5:Y:S04]  /*48e0*/  LDL.LU R4, [R1+0x788] ;  /* 0x0007880001047983 */ /* 0x0001680000300800 */
[----:B------:R0:W-:Y:S01]  /*48f0*/  STL [R1+0x1c], R252 ;  /* 0x00001cfc01007387 */ /* 0x0001e20000100800 */
[----:B------:R-:W-:Y:S05]  /*4900*/  @P2 BRA `(.L_x_2609) ;  /* 0x0000000000642947 */ /* 0x000fea0003800000 */
[----:B-----5:R1:W-:Y:S01]  /*4910*/  STL [R1+0x7a0], R8 ;  /* 0x0007a00801007387 */ /* 0x0203e20000100800 */
[----:B------:R-:W-:Y:S01]  /*4920*/  S2UR UR34, SR_CTAID.Y ;  /* 0x00000000002279c3 */ /* 0x000fe20000002600 */
[----:B------:R-:W2:Y:S02]  /*4930*/  LDCU UR42, c[0x0][0x3f8] ;  /* 0x00007f00ff2a77ac */ /* 0x000ea40008000800 */
[----:B-1----:R-:W3:Y:S04]  /*4940*/  LDL R8, [R1+0x30] ;  /* 0x0000300001087983 */ /* 0x002ee80000100800 */
[----:B------:R-:W-:Y:S04]  /*4950*/  STL.64 [R1+0x798], R2 ;  /* 0x0007980201007387 */ /* 0x000fe80000100a00 */
[----:B------:R1:W-:Y:S04]  /*4960*/  STL.64 [R1+0x790], R6 ;  /* 0x0007900601007387 */ /* 0x0003e80000100a00 */
[----:B------:R4:W-:Y:S04]  /*4970*/  STL.64 [R1+0x788], R4 ;  /* 0x0007880401007387 */ /* 0x0009e80000100a00 */
[----:B-1----:R-:W3:Y:S04]  /*4980*/  LDL R6, [R1+0x18] ;  /* 0x0000180001067983 */ /* 0x002ee80000100800 */
[----:B----4-:R-:W4:Y:S04]  /*4990*/  LDL R4, [R1+0x10] ;  /* 0x0000100001047983 */ /* 0x010f280000100800 */
[----:B------:R-:W4:Y:S01]  /*49a0*/  LDL R5, [R1+0x14] ;  /* 0x0000140001057983 */ /* 0x000f220000100800 */
[----:B------:R-:W2:Y:S01]  /*49b0*/  S2UR UR35, SR_CTAID.X ;  /* 0x00000000002379c3 */ /* 0x000ea20000002500 */
[----:B------:R-:W-:Y:S01]  /*49c0*/  IMAD.MOV.U32 R7, RZ, RZ, R252 ;  /* 0x000000ffff077224 */ /* 0x000fe200078e00fc */
[----:B--2---:R-:W-:Y:S01]  /*49d0*/  UIMAD UR42, UR34, UR42, UR35 ;  /* 0x0000002a222a72a4 */ /* 0x004fe2000f8e0223 */
[----:B------:R-:W1:Y:S05]  /*49e0*/  LDCU.64 UR34, c[0x0][0x3b8] ;  /* 0x00007700ff2277ac */ /* 0x000e6a0008000a00 */
[----:B0-----:R-:W-:-:S04]  /*49f0*/  IMAD R252, R0, UR42, RZ ;  /* 0x0000002a00fc7c24 */ /* 0x001fc8000f8e02ff */
[----:B------:R-:W-:-:S05]  /*4a00*/  IMAD R2, R252, 0xc0, RZ ;  /* 0x000000c0fc027824 */ /* 0x000fca00078e02ff */
[----:B---3--:R-:W-:-:S04]  /*4a10*/  IADD3 R252, P2, PT, R8, R2, RZ ;  /* 0x0000000208fc7210 */ /* 0x008fc80007f5e0ff */
[----:B------:R-:W-:Y:S02]  /*4a20*/  LEA.HI.X.SX32 R8, R2, RZ, 0x1, P2 ;  /* 0x000000ff02087211 */ /* 0x000fe400010f0eff */
[----:B-1----:R-:W-:-:S04]  /*4a30*/  LEA R2, P2, R252, UR34, 0x2 ;  /* 0x00000022fc027c11 */ /* 0x002fc8000f8410ff */
[----:B------:R-:W-:Y:S02]  /*4a40*/  LEA.HI.X R3, R252, UR35, R8, 0x2, P2 ;  /* 0x00000023fc037c11 */ /* 0x000fe400090f1408 */
[----:B------:R2:W5:Y:S04]  /*4a50*/  LDL.LU R8, [R1+0x7a0] ;  /* 0x0007a00001087983 */ /* 0x0005680000300800 */
[----:B----4-:R0:W-:Y:S04]  /*4a60*/  STG.E.128 desc[UR36][R2.64], R4 ;  /* 0x0000000402007986 */ /* 0x0101e8000c101d24 */
[----:B0-----:R2:W5:Y:S04]  /*4a70*/  LDL.LU.64 R2, [R1+0x798] ;  /* 0x0007980001027983 */ /* 0x0015680000300a00 */
[----:B------:R2:W5:Y:S04]  /*4a80*/  LDL.LU.64 R6, [R1+0x790] ;  /* 0x0007900001067983 */ /* 0x0005680000300a00 */
[----:B------:R2:W5:Y:S02]  /*4a90*/  LDL.LU.64 R4, [R1+0x788] ;  /* 0x0007880001047983 */ /* 0x0005640000300a00 */
.L_x_2609:
[----:B------:R-:W-:Y:S05]  /*4aa0*/  BSYNC.RECONVERGENT B2 ;  /* 0x0000000000027941 */ /* 0x000fea0003800200 */
.L_x_2608:
[----:B------:R-:W-:Y:S04]  /*4ab0*/  BSSY.RECONVERGENT B2, `(.L_x_2610) ;  /* 0x0000077000027945 */ /* 0x000fe80003800200 */
[----:B------:R-:W-:Y:S05]  /*4ac0*/  @P1 BRA `(.L_x_2611) ;  /* 0x0000000400d41947 */ /* 0x000fea0003800000 */
[----:B01----:R-:W3:Y:S01]  /*4ad0*/  LDL R252, [R1+0x34] ;  /* 0x0000340001fc7983 */ /* 0x003ee20000100800 */
[----:B-----5:R-:W-:-:S03]  /*4ae0*/  ISETP.NE.AND P2, PT, R2, RZ, PT ;  /* 0x000000ff0200720c */ /* 0x020fc60003f45270 */
[----:B------:R-:W-:Y:S04]  /*4af0*/  STL.64 [R1+0x7d0], R22 ;  /* 0x0007d01601007387 */ /* 0x000fe80000100a00 */
[----:B------:R0:W-:Y:S04]  /*4b00*/  STL.64 [R1+0x7c8], R20 ;  /* 0x0007c81401007387 */ /* 0x0001e80000100a00 */
[----:B------:R-:W-:Y:S02]  /*4b10*/  STL.64 [R1+0x7c0], R18 ;  /* 0x0007c01201007387 */ /* 0x000fe40000100a00 */
[----:B------:R-:W-:Y:S01]  /*4b20*/  VOTEU.ANY UP0, P2 ;  /* 0x0000000000ff7886 */ /* 0x000fe20001000100 */
[----:B------:R-:W-:Y:S01]  /*4b30*/  PLOP3.LUT P4, PT, PT, PT, UP0, 0x80, 0x8 ;  /* 0x000000000008781c */ /* 0x000fe20003f8f008 */
[----:B------:R-:W-:Y:S01]  /*4b40*/  STL.64 [R1+0x7b8], R16 ;  /* 0x0007b81001007387 */ /* 0x000fe20000100a00 */
[----:B------:R-:W-:-:S02]  /*4b50*/  PLOP3.LUT P3, PT, PT, PT, UP0, 0x80, 0x8 ;  /* 0x000000000008781c */ /* 0x000fc40003f6f008 */
[----:B------:R-:W-:Y:S01]  /*4b60*/  PLOP3.LUT P5, PT, PT, PT, UP0, 0x80, 0x8 ;  /* 0x000000000008781c */ /* 0x000fe20003faf008 */
[----:B------:R-:W-:Y:S04]  /*4b70*/  STL [R1+0x7b0], R14 ;  /* 0x0007b00e01007387 */ /* 0x000fe80000100800 */
[----:B------:R-:W-:Y:S04]  /*4b80*/  STL [R1+0x7ac], R13 ;  /* 0x0007ac0d01007387 */ /* 0x000fe80000100800 */
        /* <DEDUP_REMOVED lines=8> */
[----:B------:R4:W-:Y:S01]  /*4c10*/  STL [R1+0x788], R4 ;  /* 0x0007880401007387 */ /* 0x0009e20000100800 */
[----:B0-----:R-:W-:Y:S01]  /*4c20*/  CS2R R20, SRZ ;  /* 0x0000000000147805 */ /* 0x001fe2000001ff00 */
[----:B---3--:R-:W-:-:S05]  /*4c30*/  IMAD.SHL.U32 R23, R252, 0x4, RZ ;  /* 0x00000004fc177824 */ /* 0x008fca00078e00ff */
[----:B------:R-:W-:Y:S01]  /*4c40*/  ISETP.GE.AND P2, PT, R23, R3, PT ;  /* 0x000000031700720c */ /* 0x000fe20003f46270 */
[----:B------:R0:W-:Y:S04]  /*4c50*/  STL [R1+0x38], R23 ;  /* 0x0000381701007387 */ /* 0x0001e80000100800 */
[----:B-1----:R-:W3:Y:S08]  /*4c60*/  LDL R12, [R1+0x430] ;  /* 0x00043000010c7983 */ /* 0x002ef00000100800 */
[----:B----4-:R-:W1:Y:S01]  /*4c70*/  @!P2 LDC.64 R4, c[0x0][0x3b8] ;  /* 0x0000ee00ff04ab82 */ /* 0x010e620000000a00 */
[----:B------:R-:W-:Y:S01]  /*4c80*/  @!P2 IMAD R252, R0, UR44, RZ ;  /* 0x0000002c00fcac24 */ /* 0x000fe2000f8e02ff */
[----:B------:R-:W-:-:S02]  /*4c90*/  @!P2 SHF.R.S32.HI R7, RZ, 0x1f, R23 ;  /* 0x0000001fff07a819 */ /* 0x000fc40000011417 */
[----:B-1----:R-:W-:Y:S01]  /*4ca0*/  MOV R6, R4 ;  /* 0x0000000400067202 */ /* 0x002fe20000000f00 */
[----:B------:R-:W-:-:S03]  /*4cb0*/  IMAD.MOV.U32 R9, RZ, RZ, R5 ;  /* 0x000000ffff097224 */ /* 0x000fc600078e0005 */
[----:B------:R-:W1:Y:S01]  /*4cc0*/  @P4 LDC R4, c[0x0][0x3f8] ;  /* 0x0000fe00ff044b82 */ /* 0x000e620000000800 */
[C---:B------:R-:W-:Y:S01]  /*4cd0*/  @!P2 IADD3 R8, P4, PT, R252.reuse, R23, RZ ;  /* 0x00000017fc08a210 */ /* 0x040fe20007f9e0ff */
[----:B------:R-:W1:Y:S01]  /*4ce0*/  @P3 S2R R5, SR_CTAID.X ;  /* 0x0000000000053919 */ /* 0x000e620000002500 */
[----:B0-----:R-:W-:Y:S02]  /*4cf0*/  CS2R R22, SRZ ;  /* 0x0000000000167805 */ /* 0x001fe4000001ff00 */
[----:B------:R-:W-:Y:S02]  /*4d00*/  PLOP3.LUT P3, PT, PT, PT, UP0, 0x80, 0x8 ;  /* 0x000000000008781c */ /* 0x000fe40003f6f008 */
[----:B------:R-:W-:Y:S02]  /*4d10*/  @!P2 LEA.HI.X.SX32 R252, R252, R7, 0x1, P4 ;  /* 0x00000007fcfca211 */ /* 0x000fe400020f0eff */
[----:B------:R-:W-:-:S04]  /*4d20*/  @!P2 LEA R6, P4, R8, R6, 0x2 ;  /* 0x000000060806a211 */ /* 0x000fc800078810ff */
[----:B------:R-:W-:Y:S02]  /*4d30*/  @!P2 LEA.HI.X R7, R8, R9, R252, 0x2, P4 ;  /* 0x000000090807a211 */ /* 0x000fe400020f14fc */
[----:B------:R-:W-:Y:S01]  /*4d40*/  PLOP3.LUT P4, PT, PT, PT, UP0, 0x80, 0x8 ;  /* 0x000000000008781c */ /* 0x000fe20003f8f008 */
[----:B------:R-:W4:Y:S02]  /*4d50*/  LDL R9, [R1+0x434] ;  /* 0x0004340001097983 */ /* 0x000f240000100800 */
[----:B------:R-:W0:Y:S02]  /*4d60*/  @P3 LDC.64 R16, c[0x0][0x450] ;  /* 0x00011400ff103b82 */ /* 0x000e240000000a00 */
[----:B------:R-:W2:Y:S01]  /*4d70*/  @!P2 LDG.E.128 R20, desc[UR36][R6.64] ;  /* 0x000000240614a981 */ /* 0x000ea2000c1e1d00 */
[----:B------:R-:W-:-:S07]  /*4d80*/  PLOP3.LUT P3, PT, PT, PT, UP0, 0x80, 0x8 ;  /* 0x000000000008781c */ /* 0x000fce0003f6f008 */
[----:B-1----:R-:W-:Y:S01]  /*4d90*/  @P4 IMAD R252, R4, UR39, R5 ;  /* 0x0000002704fc4c24 */ /* 0x002fe2000f8e0205 */
[----:B------:R-:W-:Y:S01]  /*4da0*/  PLOP3.LUT P4, PT, PT, PT, UP0, 0x80, 0x8 ;  /* 0x000000000008781c */ /* 0x000fe20003f8f008 */
[----:B------:R-:W4:Y:S02]  /*4db0*/  LDL R5, [R1+0x438] ;  /* 0x0004380001057983 */ /* 0x000f240000100800 */
[----:B------:R-:W-:-:S04]  /*4dc0*/  @P5 IMAD R252, R252, 0xc0, RZ ;  /* 0x000000c0fcfc5824 */ /* 0x000fc800078e02ff */
[----:B0-----:R-:W-:-:S06]  /*4dd0*/  @P3 IMAD.WIDE R16, R252, 0x4, R16 ;  /* 0x00000004fc103825 */ /* 0x001fcc00078e0210 */
[----:B------:R-:W4:Y:S01]  /*4de0*/  @P4 LDG.E.128 R16, desc[UR36][R16.64+0x10] ;  /* 0x0000102410104981 */ /* 0x000f22000c1e1d00 */
[----:B--2---:R-:W-:Y:S02]  /*4df0*/  IMAD.MOV.U32 R8, RZ, RZ, R22 ;  /* 0x000000ffff087224 */ /* 0x004fe400078e0016 */
[----:B------:R-:W-:Y:S02]  /*4e00*/  IMAD.MOV.U32 R7, RZ, RZ, R23 ;  /* 0x000000ffff077224 */ /* 0x000fe400078e0017 */
[----:B------:R-:W-:Y:S01]  /*4e10*/  IMAD.MOV.U32 R14, RZ, RZ, R20 ;  /* 0x000000ffff0e7224 */ /* 0x000fe200078e0014 */
[----:B------:R0:W5:Y:S01]  /*4e20*/  LDL.LU.64 R22, [R1+0x7d0] ;  /* 0x0007d00001167983 */ /* 0x0001620000300a00 */
[----:B------:R-:W-:-:S03]  /*4e30*/  IMAD.MOV.U32 R11, RZ, RZ, R21 ;  /* 0x000000ffff0b7224 */ /* 0x000fc600078e0015 */
[----:B------:R0:W5:Y:S04]  /*4e40*/  LDL.LU.64 R20, [R1+0x7c8] ;  /* 0x0007c80001147983 */ /* 0x0001680000300a00 */
[----:B------:R-:W2:Y:S01]  /*4e50*/  LDL R252, [R1+0x43c] ;  /* 0x00043c0001fc7983 */ /* 0x000ea20000100800 */
[----:B------:R-:W-:Y:S01]  /*4e60*/  PLOP3.LUT P4, PT, PT, PT, UP0, 0x80, 0x8 ;  /* 0x000000000008781c */ /* 0x000fe20003f8f008 */
[----:B---3--:R-:W-:Y:S01]  /*4e70*/  FADD.FTZ R12, R12, R14 ;  /* 0x0000000e0c0c7221 */ /* 0x008fe20000010000 */
[----:B------:R-:W-:Y:S01]  /*4e80*/  PLOP3.LUT P3, PT, PT, PT, UP0, 0x80, 0x8 ;  /* 0x000000000008781c */ /* 0x000fe20003f6f008 */
[----:B----4-:R-:W-:Y:S01]  /*4e90*/  FADD.FTZ R9, R9, R11 ;  /* 0x0000000b09097221 */ /* 0x010fe20000010000 */
[----:B------:R-:W-:Y:S01]  /*4ea0*/  PLOP3.LUT P5, PT, PT, PT, UP0, 0x80, 0x8 ;  /* 0x000000000008781c */ /* 0x000fe20003faf008 */
[----:B------:R-:W-:-:S08]  /*4eb0*/  IMAD.MOV.U32 R13, RZ, RZ, R16 ;  /* 0x000000ffff0d7224 */ /* 0x000fd000078e0010 */
[----:B------:R-:W-:Y:S01]  /*4ec0*/  @P4 FMUL.FTZ R12, R12, R13 ;  /* 0x0000000d0c0c4220 */ /* 0x000fe20000410000 */
[----:B------:R-:W-:Y:S01]  /*4ed0*/  PLOP3.LUT P4, PT, PT, PT, UP0, 0x80, 0x8 ;  /* 0x000000000008781c */ /* 0x000fe20003f8f008 */
[----:B------:R-:W-:Y:S01]  /*4ee0*/  IMAD.MOV.U32 R6, RZ, RZ, R18 ;  /* 0x000000ffff067224 */ /* 0x000fe200078e0012 */
[----:B------:R-:W-:Y:S01]  /*4ef0*/  MOV R10, R17 ;  /* 0x00000011000a7202 */ /* 0x000fe20000000f00 */
[----:B------:R-:W-:Y:S02]  /*4f00*/  IMAD.MOV.U32 R4, RZ, RZ, R19 ;  /* 0x000000ffff047224 */ /* 0x000fe400078e0013 */
[----:B------:R0:W5:Y:S01]  /*4f10*/  LDL.LU.64 R18, [R1+0x7c0] ;  /* 0x0007c00001127983 */ /* 0x0001620000300a00 */
[----:B------:R-:W-:Y:S01]  /*4f20*/  FADD.FTZ R5, R5, R8 ;  /* 0x0000000805057221 */ /* 0x000fe20000010000 */
[----:B------:R-:W-:Y:S02]  /*4f30*/  @P3 FMUL.FTZ R9, R9, R10 ;  /* 0x0000000a09093220 */ /* 0x000fe40000410000 */
[----:B------:R0:W5:Y:S04]  /*4f40*/  LDL.LU.64 R16, [R1+0x7b8] ;  /* 0x0007b80001107983 */ /* 0x0001680000300a00 */
[----:B------:R0:W5:Y:S04]  /*4f50*/  LDL.LU R14, [R1+0x7b0] ;  /* 0x0007b000010e7983 */ /* 0x0001680000300800 */
[----:B------:R0:W5:Y:S04]  /*4f60*/  LDL.LU R13, [R1+0x7ac] ;  /* 0x0007ac00010d7983 */ /* 0x0001680000300800 */
[----:B------:R1:W-:Y:S01]  /*4f70*/  STL [R1], R12 ;  /* 0x0000000c01007387 */ /* 0x0003e20000100800 */
        /* <DEDUP_REMOVED lines=19> */
[----:B-1----:R-:W3:Y:S04]  /*50b0*/  LDL.LU R8, [R1+0x38] ;  /* 0x0000380001087983 */ /* 0x002ee80000300800 */
[----:B------:R-:W-:Y:S04]  /*50c0*/  STL.64 [R1+0x798], R2 ;  /* 0x0007980201007387 */ /* 0x000fe80000100a00 */
[----:B------:R1:W-:Y:S04]  /*50d0*/  STL.64 [R1+0x790], R6 ;  /* 0x0007900601007387 */ /* 0x0003e80000100a00 */
[----:B------:R4:W-:Y:S04]  /*50e0*/  STL.64 [R1+0x788], R4 ;  /* 0x0007880401007387 */ /* 0x0009e80000100a00 */
[----:B-1----:R-:W3:Y:S04]  /*50f0*/  LDL R6, [R1+0x8] ;  /* 0x0000080001067983 */ /* 0x002ee80000100800 */
[----:B----4-:R-:W4:Y:S04]  /*5100*/  LDL R4, [R1] ;  /* 0x0000000001047983 */ /* 0x010f280000100800 */
[----:B------:R-:W4:Y:S01]  /*5110*/  LDL R5, [R1+0x4] ;  /* 0x0000040001057983 */ /* 0x000f220000100800 */
[----:B------:R-:W2:Y:S01]  /*5120*/  S2UR UR35, SR_CTAID.X ;  /* 0x00000000002379c3 */ /* 0x000ea20000002500 */
[----:B------:R-:W-:Y:S01]  /*5130*/  IMAD.MOV.U32 R7, RZ, RZ, R252 ;  /* 0x000000ffff077224 */ /* 0x000fe200078e00fc */
[----:B--2---:R-:W-:Y:S01]  /*5140*/  UIMAD UR42, UR34, UR42, UR35 ;  /* 0x0000002a222a72a4 */ /* 0x004fe2000f8e0223 */
[----:B------:R-:W1:Y:S05]  /*5150*/  LDCU.64 UR34, c[0x0][0x3b8] ;  /* 0x00007700ff2277ac */ /* 0x000e6a0008000a00 */
[----:B0-----:R-:W-:-:S04]  /*5160*/  IMAD R252, R0, UR42, RZ ;  /* 0x0000002a00fc7c24 */ /* 0x001fc8000f8e02ff */
[----:B------:R-:W-:Y:S01]  /*5170*/  IMAD R2, R252, 0xc0, RZ ;  /* 0x000000c0fc027824 */ /* 0x000fe200078e02ff */
[----:B---3--:R-:W-:-:S04]  /*5180*/  SHF.R.S32.HI R3, RZ, 0x1f, R8 ;  /* 0x0000001fff037819 */ /* 0x008fc80000011408 */
[----:B------:R-:W-:-:S04]  /*5190*/  IADD3 R252, P2, PT, R2, R8, RZ ;  /* 0x0000000802fc7210 */ /* 0x000fc80007f5e0ff */
[----:B------:R-:W-:Y:S02]  /*51a0*/  LEA.HI.X.SX32 R8, R2, R3, 0x1, P2 ;  /* 0x0000000302087211 */ /* 0x000fe400010f0eff */
[----:B-1----:R-:W-:-:S04]  /*51b0*/  LEA R2, P2, R252, UR34, 0x2 ;  /* 0x00000022fc027c11 */ /* 0x002fc8000f8410ff */
[----:B------:R-:W-:Y:S02]  /*51c0*/  LEA.HI.X R3, R252, UR35, R8, 0x2, P2 ;  /* 0x00000023fc037c11 */ /* 0x000fe400090f1408 */
[----:B------:R3:W5:Y:S04]  /*51d0*/  LDL.LU R8, [R1+0x7a0] ;  /* 0x0007a00001087983 */ /* 0x0007680000300800 */
[----:B----4-:R0:W-:Y:S04]  /*51e0*/  STG.E.128 desc[UR36][R2.64], R4 ;  /* 0x0000000402007986 */ /* 0x0101e8000c101d24 */
[----:B0-----:R3:W5:Y:S04]  /*51f0*/  LDL.LU.64 R2, [R1+0x798] ;  /* 0x0007980001027983 */ /* 0x0017680000300a00 */
[----:B------:R3:W5:Y:S04]  /*5200*/  LDL.LU.64 R6, [R1+0x790] ;  /* 0x0007900001067983 */ /* 0x0007680000300a00 */
[----:B------:R3:W5:Y:S02]  /*5210*/  LDL.LU.64 R4, [R1+0x788] ;  /* 0x0007880001047983 */ /* 0x0007640000300a00 */
.L_x_2611:
[----:B------:R-:W-:Y:S05]  /*5220*/  BSYNC.RECONVERGENT B2 ;  /* 0x0000000000027941 */ /* 0x000fea0003800200 */
.L_x_2610:
[----:B------:R-:W-:Y:S04]  /*5230*/  BSSY.RECONVERGENT B2, `(.L_x_2612) ;  /* 0x000005a000027945 */ /* 0x000fe80003800200 */
[----:B------:R-:W-:Y:S05]  /*5240*/  @P1 BRA `(.L_x_2613) ;  /* 0x0000000400601947 */ /* 0x000fea0003800000 */
[----:B01----:R-:W4:Y:S01]  /*5250*/  LDL R252, [R1+0x30] ;  /* 0x0000300001fc7983 */ /* 0x003f220000100800 */
[----:B-----5:R-:W-:-:S03]  /*5260*/  ISETP.NE.AND P2, PT, R2, RZ, PT ;  /* 0x000000ff0200720c */ /* 0x020fc60003f45270 */
[----:B------:R-:W-:Y:S04]  /*5270*/  STL.64 [R1+0x7b0], R14 ;  /* 0x0007b00e01007387 */ /* 0x000fe80000100a00 */
[----:B------:R-:W-:Y:S04]  /*5280*/  STL.64 [R1+0x7a8], R12 ;  /* 0x0007a80c01007387 */ /* 0x000fe80000100a00 */
[----:B------:R0:W-:Y:S02]  /*5290*/  STL [R1+0x7a4], R11 ;  /* 0x0007a40b01007387 */ /* 0x0001e40000100800 */
[----:B------:R-:W-:Y:S01]  /*52a0*/  VOTEU.ANY UP0, P2 ;  /* 0x0000000000ff7886 */ /* 0x000fe20001000100 */
[----:B------:R-:W-:Y:S01]  /*52b0*/  PLOP3.LUT P2, PT, PT, PT, UP0, 0x80, 0x8 ;  /* 0x000000000008781c */ /* 0x000fe20003f4f008 */
[----:B------:R-:W-:Y:S04]  /*52c0*/  STL [R1+0x7a0], R10 ;  /* 0x0007a00a01007387 */ /* 0x000fe80000100800 */
[----:B------:R-:W-:Y:S04]  /*52d0*/  STL [R1+0x79c], R9 ;  /* 0x00079c0901007387 */ /* 0x000fe80000100800 */
[----:B------:R-:W-:Y:S04]  /*52e0*/  STL [R1+0x798], R8 ;  /* 0x0007980801007387 */ /* 0x000fe80000100800 */
[----:B------:R-:W-:Y:S04]  /*52f0*/  STL [R1+0x794], R7 ;  /* 0x0007940701007387 */ /* 0x000fe80000100800 */
[----:B------:R-:W-:Y:S04]  /*5300*/  STL [R1+0x790], R6 ;  /* 0x0007900601007387 */ /* 0x000fe80000100800 */
[----:B------:R1:W-:Y:S04]  /*5310*/  STL [R1+0x78c], R5 ;  /* 0x00078c0501007387 */ /* 0x0003e80000100800 */
[----:B------:R2:W-:Y:S04]  /*5320*/  STL [R1+0x788], R4 ;  /* 0x0007880401007387 */ /* 0x0005e80000100800 */
[----:B0-----:R-:W3:Y:S01]  /*5330*/  LDL R11, [R1+0x420] ;  /* 0x00042000010b7983 */ /* 0x001ee20000100800 */
[----:B-1----:R-:W0:Y:S01]  /*5340*/  @P2 S2R R5, SR_CTAID.X ;  /* 0x0000000000052919 */ /* 0x002e220000002500 */
[----:B------:R-:W-:-:S02]  /*5350*/  PLOP3.LUT P2, PT, PT, PT, UP0, 0x80, 0x8 ;  /* 0x000000000008781c */ /* 0x000fc40003f4f008 */
[----:B------:R-:W3:Y:S11]  /*5360*/  LDL R10, [R1+0x424] ;  /* 0x00042400010a7983 */ /* 0x000ef60000100800 */
[----:B------:R-:W1:Y:S01]  /*5370*/  @P2 LDC.64 R8, c[0x0][0x450] ;  /* 0x00011400ff082b82 */ /* 0x000e620000000a00 */
[----:B------:R-:W-:Y:S01]  /*5380*/  PLOP3.LUT P2, PT, PT, PT, UP0, 0x80, 0x8 ;  /* 0x000000000008781c */ /* 0x000fe20003f4f008 */
[----:B----4-:R-:W-:-:S05]  /*5390*/  IMAD R252, R0, 0x8, R252 ;  /* 0x0000000800fc7824 */ /* 0x010fca00078e02fc */
[----:B------:R-:W-:-:S13]  /*53a0*/  ISETP.GE.AND P3, PT, R252, R3, PT ;  /* 0x00000003fc00720c */ /* 0x000fda0003f66270 */
[----:B------:R-:W4:Y:S01]  /*53b0*/  @!P3 LDC.64 R248, c[0x0][0x3b8] ;  /* 0x0000ee00fff8bb82 */ /* 0x000f220000000a00 */
[----:B------:R-:W-:Y:S01]  /*53c0*/  @!P3 IMAD R250, R0, UR44, RZ ;  /* 0x0000002c00fabc24 */ /* 0x000fe2000f8e02ff */
[----:B--2---:R-:W-:-:S04]  /*53d0*/  @!P3 SHF.R.S32.HI R4, RZ, 0x1f, R252 ;  /* 0x0000001fff04b819 */ /* 0x004fc800000114fc */
[----:B------:R-:W-:-:S04]  /*53e0*/  @!P3 IADD3 R251, P4, PT, R250, R252, RZ ;  /* 0x000000fcfafbb210 */ /* 0x000fc80007f9e0ff */
[----:B------:R-:W-:Y:S02]  /*53f0*/  @!P3 LEA.HI.X.SX32 R250, R250, R4, 0x1, P4 ;  /* 0x00000004fafab211 */ /* 0x000fe400020f0eff */
[----:B----4-:R-:W-:-:S04]  /*5400*/  @!P3 LEA R6, P4, R251, R248, 0x2 ;  /* 0x000000f8fb06b211 */ /* 0x010fc800078810ff */
[----:B------:R-:W-:Y:S02]  /*5410*/  @!P3 LEA.HI.X R7, R251, R249, R250, 0x2, P4 ;  /* 0x000000f9fb07b211 */ /* 0x000fe400020f14fa */
[----:B------:R-:W-:Y:S02]  /*5420*/  CS2R R250, SRZ ;  /* 0x0000000000fa7805 */ /* 0x000fe4000001ff00 */
[----:B------:R-:W-:Y:S02]  /*5430*/  PLOP3.LUT P4, PT, PT, PT, UP0, 0x80, 0x8 ;  /* 0x000000000008781c */ /* 0x000fe40003f8f008 */
[----:B------:R-:W-:-:S06]  /*5440*/  CS2R R248, SRZ ;  /* 0x0000000000f87805 */ /* 0x000fcc000001ff00 */
[----:B------:R-:W3:Y:S05]  /*5450*/  @!P3 LDG.E.128 R248, desc[UR36][R6.64] ;  /* 0x0000002406f8b981 */ /* 0x000eea000c1e1d00 */
[----:B------:R-:W0:Y:S01]  /*5460*/  @P4 LDC R4, c[0x0][0x3f8] ;  /* 0x0000fe00ff044b82 */ /* 0x000e220000000800 */
[----:B------:R-:W-:Y:S02]  /*5470*/  PLOP3.LUT P3, PT, PT, PT, UP0, 0x80, 0x8 ;  /* 0x000000000008781c */ /* 0x000fe40003f6f008 */
[----:B------:R-:W-:Y:S01]  /*5480*/  PLOP3.LUT P4, PT, PT, PT, UP0, 0x80, 0x8 ;  /* 0x000000000008781c */ /* 0x000fe20003f8f008 */
[----:B------:R-:W2:Y:S04]  /*5490*/  LDL R7, [R1+0x428] ;  /* 0x0004280001077983 */ /* 0x000ea80000100800 */
[----:B------:R-:W4:Y:S06]  /*54a0*/  LDL R6, [R1+0x42c] ;  /* 0x00042c0001067983 */ /* 0x000f2c0000100800 */
[----:B0-----:R-:W-:Y:S01]  /*54b0*/  @P3 IMAD R4, R4, UR39, R5 ;  /* 0x0000002704043c24 */ /* 0x001fe2000f8e0205 */
[----:B------:R-:W-:-:S03]  /*54c0*/  PLOP3.LUT P3, PT, PT, PT, UP0, 0x80, 0x8 ;  /* 0x000000000008781c */ /* 0x000fc60003f6f008 */
[----:B------:R-:W-:-:S04]  /*54d0*/  @P4 IMAD R4, R4, 0xc0, RZ ;  /* 0x000000c004044824 */ /* 0x000fc800078e02ff */
[----:B-1----:R-:W-:-:S06]  /*54e0*/  @P2 IMAD.WIDE R4, R4, 0x4, R8 ;  /* 0x0000000404042825 */ /* 0x002fcc00078e0208 */
[----:B------:R-:W4:Y:S01]  /*54f0*/  @P3 LDG.E.128 R12, desc[UR36][R4.64+0x20] ;  /* 0x00002024040c3981 */ /* 0x000f22000c1e1d00 */
[----:B------:R-:W-:Y:S02]  /*5500*/  PLOP3.LUT P2, PT, PT, PT, UP0, 0x80, 0x8 ;  /* 0x000000000008781c */ /* 0x000fe40003f4f008 */
[----:B------:R-:W-:Y:S02]  /*5510*/  PLOP3.LUT P3, PT, PT, PT, UP0, 0x80, 0x8 ;  /* 0x000000000008781c */ /* 0x000fe40003f6f008 */
[----:B------:R-:W-:Y:S02]  /*5520*/  PLOP3.LUT P4, PT, PT, PT, UP0, 0x80, 0x8 ;  /* 0x000000000008781c */ /* 0x000fe40003f8f008 */
[----:B------:R-:W-:Y:S01]  /*5530*/  PLOP3.LUT P5, PT, PT, PT, UP0, 0x80, 0x8 ;  /* 0x000000000008781c */ /* 0x000fe20003faf008 */
[----:B---3--:R-:W-:Y:S01]  /*5540*/  FADD.FTZ R248, R11, R248 ;  /* 0x000000f80bf87221 */ /* 0x008fe20000010000 */
[----:B------:R-:W-:Y:S01]  /*5550*/  FADD.FTZ R249, R10, R249 ;  /* 0x000000f90af97221 */ /* 0x000fe20000010000 */
[----:B--2---:R-:W-:Y:S01]  /*5560*/  FADD.FTZ R250, R7, R250 ;  /* 0x000000fa07fa7221 */ /* 0x004fe20000010000 */
[----:B----4-:R-:W-:Y:S01]  /*5570*/  FADD.FTZ R251, R6, R251 ;  /* 0x000000fb06fb7221 */ /* 0x010fe20000010000 */
[----:B------:R-:W-:Y:S01]  /*5580*/  IMAD.MOV.U32 R9, RZ, RZ, R12 ;  /* 0x000000ffff097224 */ /* 0x000fe200078e000c */
[----:B------:R-:W-:Y:S01]  /*5590*/  MOV R5, R14 ;  /* 0x0000000e00057202 */ /* 0x000fe20000000f00 */
[----:B------:R-:W-:-:S02]  /*55a0*/  IMAD.MOV.U32 R8, RZ, RZ, R13 ;  /* 0x000000ffff087224 */ /* 0x000fc400078e000d */
[----:B------:R-:W-:Y:S02]  /*55b0*/  IMAD.MOV.U32 R4, RZ, RZ, R15 ;  /* 0x000000ffff047224 */ /* 0x000fe400078e000f */
[----:B------:R4:W5:Y:S01]  /*55c0*/  LDL.LU.64 R14, [R1+0x7b0] ;  /* 0x0007b000010e7983 */ /* 0x0009620000300a00 */
[----:B------:R-:W-:-:S03]  /*55d0*/  @P2 FMUL.FTZ R248, R248, R9 ;  /* 0x00000009f8f82220 */ /* 0x000fc60000410000 */
[----:B------:R4:W5:Y:S01]  /*55e0*/  LDL.LU.64 R12, [R1+0x7a8] ;  /* 0x0007a800010c7983 */ /* 0x0009620000300a00 */
[----:B------:R-:W-:-:S03]  /*55f0*/  @P3 FMUL.FTZ R249, R249, R8 ;  /* 0x00000008f9f93220 */ /* 0x000fc60000410000 */
[----:B------:R4:W5:Y:S04]  /*5600*/  LDL.LU R11, [R1+0x7a4] ;  /* 0x0007a400010b7983 */ /* 0x0009680000300800 */
[----:B------:R4:W5:Y:S01]  /*5610*/  LDL.LU R10, [R1+0x7a0] ;  /* 0x0007a000010a7983 */ /* 0x0009620000300800 */
[----:B------:R-:W-:-:S03]  /*5620*/  @P4 FMUL.FTZ R250, R250, R5 ;  /* 0x00000005fafa4220 */ /* 0x000fc60000410000 */
[----:B------:R4:W5:Y:S01]  /*5630*/  LDL.LU R9, [R1+0x79c] ;  /* 0x00079c0001097983 */ /* 0x0009620000300800 */
[----:B------:R-:W-:-:S03]  /*5640*/  @P5 FMUL.FTZ R251, R251, R4 ;  /* 0x00000004fbfb5220 */ /* 0x000fc60000410000 */
[----:B------:R4:W5:Y:S04]  /*5650*/  LDL.LU R8, [R1+0x798] ;  /* 0x0007980001087983 */ /* 0x0009680000300800 */
[----:B------:R4:W5:Y:S04]  /*5660*/  LDL.LU R7, [R1+0x794] ;  /* 0x0007940001077983 */ /* 0x0009680000300800 */
[----:B------:R4:W5:Y:S04]  /*5670*/  LDL.LU R6, [R1+0x790] ;  /* 0x0007900001067983 */ /* 0x0009680000300800 */
[----:B------:R4:W5:Y:S04]  /*5680*/  LDL.LU R5, [R1+0x78c] ;  /* 0x00078c0001057983 */ /* 0x0009680000300800 */
[----:B------:R4:W5:Y:S01]  /*5690*/  LDL.LU R4, [R1+0x788] ;  /* 0x0007880001047983 */ /* 0x0009620000300800 */
[----:B------:R-:W-:-:S13]  /*56a0*/  ISETP.GE.AND P2, PT, R252, R3, PT ;  /* 0x00000003fc00720c */ /* 0x000fda0003f46270 */
[----:B----4-:R-:W-:Y:S05]  /*56b0*/  @P2 BRA `(.L_x_2613) ;  /* 0x0000000000442947 */ /* 0x010fea0003800000 */
[----:B------:R-:W-:Y:S01]  /*56c0*/  S2UR UR34, SR_CTAID.Y ;  /* 0x00000000002279c3 */ /* 0x000fe20000002600 */
[----:B------:R-:W0:Y:S01]  /*56d0*/  LDCU UR42, c[0x0][0x3f8] ;  /* 0x00007f00ff2a77ac */ /* 0x000e220008000800 */
[----:B-----5:R-:W-:Y:S04]  /*56e0*/  STL [R1+0x790], R4 ;  /* 0x0007900401007387 */ /* 0x020fe80000100800 */
[----:B------:R1:W-:Y:S02]  /*56f0*/  STL.64 [R1+0x788], R2 ;  /* 0x0007880201007387 */ /* 0x0003e40000100a00 */
[----:B------:R-:W0:Y:S01]  /*5700*/  S2UR UR35, SR_CTAID.X ;  /* 0x00000000002379c3 */ /* 0x000e220000002500 */
[----:B-1----:R-:W-:Y:S01]  /*5710*/  SHF.R.S32.HI R3, RZ, 0x1f, R252 ;  /* 0x0000001fff037819 */ /* 0x002fe200000114fc */
[----:B0-----:R-:W-:Y:S01]  /*5720*/  UIMAD UR42, UR34, UR42, UR35 ;  /* 0x0000002a222a72a4 */ /* 0x001fe2000f8e0223 */
[----:B------:R-:W0:Y:S05]  /*5730*/  LDCU.64 UR34, c[0x0][0x3b8] ;  /* 0x00007700ff2277ac */ /* 0x000e2a0008000a00 */
[----:B------:R-:W-:-:S04]  /*5740*/  IMAD R4, R0, UR42, RZ ;  /* 0x0000002a00047c24 */ /* 0x000fc8000f8e02ff */
[----:B------:R-:W-:-:S05]  /*5750*/  IMAD R2, R4, 0xc0, RZ ;  /* 0x000000c004027824 */ /* 0x000fca00078e02ff */
[----:B------:R-:W-:-:S04]  /*5760*/  IADD3 R252, P2, PT, R2, R252, RZ ;  /* 0x000000fc02fc7210 */ /* 0x000fc80007f5e0ff */
[----:B------:R-:W-:Y:S02]  /*5770*/  LEA.HI.X.SX32 R4, R2, R3, 0x1, P2 ;  /* 0x0000000302047211 */ /* 0x000fe400010f0eff */
[----:B0-----:R-:W-:-:S04]  /*5780*/  LEA R2, P2, R252, UR34, 0x2 ;  /* 0x00000022fc027c11 */ /* 0x001fc8000f8410ff */
[----:B------:R-:W-:Y:S02]  /*5790*/  LEA.HI.X R3, R252, UR35, R4, 0x2, P2 ;  /* 0x00000023fc037c11 */ /* 0x000fe400090f1404 */
[----:B------:R4:W5:Y:S04]  /*57a0*/  LDL.LU R4, [R1+0x790] ;  /* 0x0007900001047983 */ /* 0x0009680000300800 */
[----:B------:R0:W-:Y:S04]  /*57b0*/  STG.E.128 desc[UR36][R2.64], R248 ;  /* 0x000000f802007986 */ /* 0x0001e8000c101d24 */
[----:B0-----:R4:W5:Y:S02]  /*57c0*/  LDL.LU.64 R2, [R1+0x788] ;  /* 0x0007880001027983 */ /* 0x0019640000300a00 */
.L_x_2613:
[----:B------:R-:W-:Y:S05]  /*57d0*/  BSYNC.RECONVERGENT B2 ;  /* 0x0000000000027941 */ /* 0x000fea0003800200 */
.L_x_2612:
[----:B------:R-:W-:Y:S04]  /*57e0*/  BSSY.RECONVERGENT B2, `(.L_x_2614) ;  /* 0x000005b000027945 */ /* 0x000fe80003800200 */
[----:B------:R-:W-:Y:S05]  /*57f0*/  @P1 BRA `(.L_x_2615) ;  /* 0x0000000400641947 */ /* 0x000fea0003800000 */
[----:B01----:R-:W2:Y:S01]  /*5800*/  LDL R252, [R1+0x34] ;  /* 0x0000340001fc7983 */ /* 0x003ea20000100800 */
        /* <DEDUP_REMOVED lines=13> */
[----:B0-----:R-:W4:Y:S01]  /*58e0*/  LDL R15, [R1+0x410] ;  /* 0x00041000010f7983 */ /* 0x001f220000100800 */
[----:B-1----:R-:W0:Y:S01]  /*58f0*/  @P2 S2R R9, SR_CTAID.X ;  /* 0x0000000000092919 */ /* 0x002e220000002500 */
[----:B------:R-:W-:-:S02]  /*5900*/  PLOP3.LUT P2, PT, PT, PT, UP0, 0x80, 0x8 ;  /* 0x000000000008781c */ /* 0x000fc40003f4f008 */
[----:B------:R-:W4:Y:S11]  /*5910*/  LDL R14, [R1+0x414] ;  /* 0x00041400010e7983 */ /* 0x000f360000100800 */
[----:B------:R-:W1:Y:S01]  /*5920*/  @P2 LDC.64 R12, c[0x0][0x450] ;  /* 0x00011400ff0c2b82 */ /* 0x000e620000000a00 */
[----:B------:R-:W-:Y:S01]  /*5930*/  PLOP3.LUT P2, PT, PT, PT, UP0, 0x80, 0x8 ;  /* 0x000000000008781c */ /* 0x000fe20003f4f008 */
[----:B--2---:R-:W-:-:S04]  /*5940*/  IMAD R4, R0, 0x2, R252 ;  /* 0x0000000200047824 */ /* 0x004fc800078e02fc */
[----:B------:R-:W-:-:S05]  /*5950*/  IMAD.SHL.U32 R252, R4, 0x4, RZ ;  /* 0x0000000404fc7824 */ /* 0x000fca00078e00ff */
[----:B------:R-:W-:-:S13]  /*5960*/  ISETP.GE.AND P3, PT, R252, R3, PT ;  /* 0x00000003fc00720c */ /* 0x000fda0003f66270 */
[----:B------:R-:W2:Y:S01]  /*5970*/  @!P3 LDC.64 R4, c[0x0][0x3b8] ;  /* 0x0000ee00ff04bb82 */ /* 0x000ea20000000a00 */
[----:B------:R-:W-:Y:S01]  /*5980*/  @!P3 IMAD R6, R0, UR44, RZ ;  /* 0x0000002c0006bc24 */ /* 0x000fe2000f8e02ff */
[----:B---3--:R-:W-:-:S04]  /*5990*/  @!P3 SHF.R.S32.HI R8, RZ, 0x1f, R252 ;  /* 0x0000001fff08b819 */ /* 0x008fc800000114fc */
[----:B------:R-:W-:-:S04]  /*59a0*/  @!P3 IADD3 R7, P4, PT, R6, R252, RZ ;  /* 0x000000fc0607b210 */ /* 0x000fc80007f9e0ff */
[----:B------:R-:W-:Y:S02]  /*59b0*/  @!P3 LEA.HI.X.SX32 R6, R6, R8, 0x1, P4 ;  /* 0x000000080606b211 */ /* 0x000fe400020f0eff */
[----:B--2---:R-:W-:-:S04]  /*59c0*/  @!P3 LEA R10, P4, R7, R4, 0x2 ;  /* 0x00000004070ab211 */ /* 0x004fc800078810ff */
[----:B------:R-:W-:Y:S02]  /*59d0*/  @!P3 LEA.HI.X R11, R7, R5, R6, 0x2, P4 ;  /* 0x00000005070bb211 */ /* 0x000fe400020f1406 */
[----:B------:R-:W-:Y:S02]  /*59e0*/  CS2R R6, SRZ ;  /* 0x0000000000067805 */ /* 0x000fe4000001ff00 */
[----:B------:R-:W-:Y:S02]  /*59f0*/  PLOP3.LUT P4, PT, PT, PT, UP0, 0x80, 0x8 ;  /* 0x000000000008781c */ /* 0x000fe40003f8f008 */
[----:B------:R-:W-:-:S06]  /*5a00*/  CS2R R4, SRZ ;  /* 0x0000000000047805 */ /* 0x000fcc000001ff00 */
[----:B------:R-:W4:Y:S05]  /*5a10*/  @!P3 LDG.E.128 R4, desc[UR36][R10.64] ;  /* 0x000000240a04b981 */ /* 0x000f2a000c1e1d00 */
[----:B------:R-:W0:Y:S01]  /*5a20*/  @P4 LDC R8, c[0x0][0x3f8] ;  /* 0x0000fe00ff084b82 */ /* 0x000e220000000800 */
[----:B------:R-:W-:Y:S02]  /*5a30*/  PLOP3.LUT P3, PT, PT, PT, UP0, 0x80, 0x8 ;  /* 0x000000000008781c */ /* 0x000fe40003f6f008 */
[----:B------:R-:W-:Y:S01]  /*5a40*/  PLOP3.LUT P4, PT, PT, PT, UP0, 0x80, 0x8 ;  /* 0x000000000008781c */ /* 0x000fe20003f8f008 */
[----:B------:R-:W2:Y:S04]  /*5a50*/  LDL R11, [R1+0x418] ;  /* 0x00041800010b7983 */ /* 0x000ea80000100800 */
[----:B------:R-:W3:Y:S06]  /*5a60*/  LDL R10, [R1+0x41c] ;  /* 0x00041c00010a7983 */ /* 0x000eec0000100800 */
[----:B0-----:R-:W-:Y:S01]  /*5a70*/  @P3 IMAD R8, R8, UR39, R9 ;  /* 0x0000002708083c24 */ /* 0x001fe2000f8e0209 */
[----:B------:R-:W-:-:S03]  /*5a80*/  PLOP3.LUT P3, PT, PT, PT, UP0, 0x80, 0x8 ;  /* 0x000000000008781c */ /* 0x000fc60003f6f008 */
[----:B------:R-:W-:-:S04]  /*5a90*/  @P4 IMAD R8, R8, 0xc0, RZ ;  /* 0x000000c008084824 */ /* 0x000fc800078e02ff */
[----:B-1----:R-:W-:-:S06]  /*5aa0*/  @P2 IMAD.WIDE R8, R8, 0x4, R12 ;  /* 0x0000000408082825 */ /* 0x002fcc00078e020c */
[----:B------:R-:W3:Y:S01]  /*5ab0*/  @P3 LDG.E.128 R16, desc[UR36][R8.64+0x30] ;  /* 0x0000302408103981 */ /* 0x000ee2000c1e1d00 */
[----:B------:R-:W-:Y:S02]  /*5ac0*/  PLOP3.LUT P2, PT, PT, PT, UP0, 0x80, 0x8 ;  /* 0x000000000008781c */ /* 0x000fe40003f4f008 */
[----:B------:R-:W-:Y:S02]  /*5ad0*/  PLOP3.LUT P3, PT, PT, PT, UP0, 0x80, 0x8 ;  /* 0x000000000008781c */ /* 0x000fe40003f6f008 */
[----:B------:R-:W-:Y:S02]  /*5ae0*/  PLOP3.LUT P4, PT, PT, PT, UP0, 0x80, 0x8 ;  /* 0x000000000008781c */ /* 0x000fe40003f8f008 */
[----:B------:R-:W-:Y:S01]  /*5af0*/  PLOP3.LUT P5, PT, PT, PT, UP0, 0x80, 0x8 ;  /* 0x000000000008781c */ /* 0x000fe20003faf008 */
[----:B----4-:R-:W-:Y:S01]  /*5b00*/  FADD.FTZ R4, R15, R4 ;  /* 0x000000040f047221 */ /* 0x010fe20000010000 */
[----:B------:R-:W-:Y:S01]  /*5b10*/  FADD.FTZ R5, R14, R5 ;  /* 0x000000050e057221 */ /* 0x000fe20000010000 */
[----:B--2---:R-:W-:Y:S01]  /*5b20*/  FADD.FTZ R6, R11, R6 ;  /* 0x000000060b067221 */ /* 0x004fe20000010000 */
[----:B---3--:R-:W-:Y:S01]  /*5b30*/  FADD.FTZ R7, R10, R7 ;  /* 0x000000070a077221 */ /* 0x008fe20000010000 */
        /* <DEDUP_REMOVED lines=19> */
[----:B0-----:R-:W-:Y:S05]  /*5c70*/  @P2 BRA `(.L_x_2615) ;  /* 0x0000000000442947 */ /* 0x001fea0003800000 */
        /* <DEDUP_REMOVED lines=16> */
[----:B-1----:R0:W5:Y:S02]  /*5d80*/  LDL.LU.64 R2, [R1+0x788] ;  /* 0x0007880001027983 */ /* 0x0021640000300a00 */
.L_x_2615:
[----:B------:R-:W-:Y:S05]  /*5d90*/  BSYNC.RECONVERGENT B2 ;  /* 0x0000000000027941 */ /* 0x000fea0003800200 */
.L_x_2614:
[----:B01----:R-:W2:Y:S01]  /*5da0*/  LDL.LU R252, [R1+0x34] ;  /* 0x0000340001fc7983 */ /* 0x003ea20000300800 */
[----:B------:R-:W-:Y:S01]  /*5db0*/  BSSY.RECONVERGENT B2, `(.L_x_2616) ;  /* 0x000005c000027945 */ /* 0x000fe20003800200 */
[----:B--2---:R-:W-:-:S05]  /*5dc0*/  IMAD R252, R0, 0x4, R252 ;  /* 0x0000000400fc7824 */ /* 0x004fca00078e02fc */
[----:B------:R0:W-:Y:S01]  /*5dd0*/  STL [R1+0x34], R252 ;  /* 0x000034fc01007387 */ /* 0x0001e20000100800 */
[----:B------:R-:W-:Y:S05]  /*5de0*/  @P1 BRA `(.L_x_2617) ;  /* 0x0000000400601947 */ /* 0x000fea0003800000 */
[----:B0-----:R-:W2:Y:S01]  /*5df0*/  LDL R252, [R1+0x30] ;  /* 0x0000300001fc7983 */ /* 0x001ea20000100800 */
        /* <DEDUP_REMOVED lines=19> */
[----:B--2---:R-:W-:-:S05]  /*5f30*/  IMAD R252, R0, 0x10, R252 ;  /* 0x0000001000fc7824 */ /* 0x004fca00078e02fc */
        /* <DEDUP_REMOVED lines=30> */
[----:B------:R-:W-:-:S02]  /*6120*/  IMAD.MOV.U32 R13, RZ, RZ, R16 ;  /* 0x000000ffff0d7224 */ /* 0x000fc400078e0010 */
[----:B------:R-:W-:Y:S02]  /*6130*/  IMAD.MOV.U32 R12, RZ, RZ, R17 ;  /* 0x000000ffff0c7224 */ /* 0x000fe400078e0011 */
[----:B------:R-:W-:Y:S02]  /*6140*/  IMAD.MOV.U32 R5, RZ, RZ, R18 ;  /* 0x000000ffff057224 */ /* 0x000fe400078e0012 */
        /* <DEDUP_REMOVED lines=16> */
[----:B-1----:R-:W-:Y:S05]  /*6250*/  @P2 BRA `(.L_x_2617) ;  /* 0x0000000000442947 */ /* 0x002fea0003800000 */
        /* <DEDUP_REMOVED lines=17> */
.L_x_2617:
[----:B------:R-:W-:Y:S05]  /*6370*/  BSYNC.RECONVERGENT B2 ;  /* 0x0000000000027941 */ /* 0x000fea0003800200 */
.L_x_2616:
[----:B------:R-:W-:Y:S04]  /*6380*/  BSSY.RECONVERGENT B2, `(.L_x_2618) ;  /* 0x0000059000027945 */ /* 0x000fe80003800200 */
        /* <DEDUP_REMOVED lines=8> */
[----:B------:R-:W-:Y:S01]  /*6410*/  STL [R1+0x7a0], R10 ;  /* 0x0007a00a01007387 */ /* 0x000fe20000100800 */
[----:B------:R-:W-:-:S02]  /*6420*/  PLOP3.LUT P4, PT, PT, PT, UP0, 0x80, 0x8 ;  /* 0x000000000008781c */ /* 0x000fc40003f8f008 */
[----:B------:R-:W-:Y:S01]  /*6430*/  PLOP3.LUT P5, PT, PT, PT, UP0, 0x80, 0x8 ;  /* 0x000000000008781c */ /* 0x000fe20003faf008 */
        /* <DEDUP_REMOVED lines=8> */
[----:B------:R-:W-:Y:S01]  /*64c0*/  PLOP3.LUT P3, PT, PT, PT, UP0, 0x80, 0x8 ;  /* 0x000000000008781c */ /* 0x000fe20003f6f008 */
[----:B---3--:R-:W0:Y:S01]  /*64d0*/  @P4 LDC R4, c[0x0][0x3f8] ;  /* 0x0000fe00ff044b82 */ /* 0x008e220000000800 */
[----:B------:R-:W3:Y:S04]  /*64e0*/  LDL R9, [R1+0x3f4] ;  /* 0x0003f40001097983 */ /* 0x000ee80000100800 */
[----:B------:R-:W3:Y:S07]  /*64f0*/  LDL R7, [R1+0x3f8] ;  /* 0x0003f80001077983 */ /* 0x000eee0000100800 */
[----:B------:R-:W1:Y:S01]  /*6500*/  @P3 LDC.64 R16, c[0x0][0x450] ;  /* 0x00011400ff103b82 */ /* 0x000e620000000a00 */
[----:B------:R-:W-:-:S02]  /*6510*/  PLOP3.LUT P3, PT, PT, PT, UP0, 0x80, 0x8 ;  /* 0x000000000008781c */ /* 0x000fc40003f6f008 */
[----:B--2---:R-:W-:-:S04]  /*6520*/  SHF.L.U32 R252, R252, 0x2, RZ ;  /* 0x00000002fcfc7819 */ /* 0x004fc800000006ff */
[----:B------:R-:W-:-:S13]  /*6530*/  ISETP.GE.AND P2, PT, R252, R3, PT ;  /* 0x00000003fc00720c */ /* 0x000fda0003f46270 */
[----:B------:R-:W2:Y:S01]  /*6540*/  @!P2 LDC.64 R12, c[0x0][0x3b8] ;  /* 0x0000ee00ff0cab82 */ /* 0x000ea20000000a00 */
[----:B------:R-:W-:Y:S01]  /*6550*/  @!P2 IMAD R14, R0, UR44, RZ ;  /* 0x0000002c000eac24 */ /* 0x000fe2000f8e02ff */
[----:B------:R-:W-:-:S04]  /*6560*/  @!P2 SHF.R.S32.HI R6, RZ, 0x1f, R252 ;  /* 0x0000001fff06a819 */ /* 0x000fc800000114fc */
[----:B------:R-:W-:-:S04]  /*6570*/  @!P2 IADD3 R15, P4, PT, R14, R252, RZ ;  /* 0x000000fc0e0fa210 */ /* 0x000fc80007f9e0ff */
[----:B------:R-:W-:Y:S02]  /*6580*/  @!P2 LEA.HI.X.SX32 R14, R14, R6, 0x1, P4 ;  /* 0x000000060e0ea211 */ /* 0x000fe400020f0eff */
[----:B------:R-:W3:Y:S01]  /*6590*/  LDL R6, [R1+0x3fc] ;  /* 0x0003fc0001067983 */ /* 0x000ee20000100800 */
[----:B--2---:R-:W-:-:S04]  /*65a0*/  @!P2 LEA R18, P4, R15, R12, 0x2 ;  /* 0x0000000c0f12a211 */ /* 0x004fc800078810ff */
[----:B------:R-:W-:Y:S02]  /*65b0*/  @!P2 LEA.HI.X R19, R15, R13, R14, 0x2, P4 ;  /* 0x0000000d0f13a211 */ /* 0x000fe400020f140e */
[----:B------:R-:W-:Y:S02]  /*65c0*/  PLOP3.LUT P4, PT, PT, PT, UP0, 0x80, 0x8 ;  /* 0x000000000008781c */ /* 0x000fe40003f8f008 */
[----:B------:R-:W-:-:S11]  /*65d0*/  CS2R R14, SRZ ;  /* 0x00000000000e7805 */ /* 0x000fd6000001ff00 */
[----:B0-----:R-:W-:Y:S01]  /*65e0*/  @P4 IMAD R12, R4, UR39, R5 ;  /* 0x00000027040c4c24 */ /* 0x001fe2000f8e0205 */
[----:B------:R-:W-:-:S03]  /*65f0*/  PLOP3.LUT P4, PT, PT, PT, UP0, 0x80, 0x8 ;  /* 0x000000000008781c */ /* 0x000fc60003f8f008 */
[----:B------:R-:W-:Y:S01]  /*6600*/  @P5 IMAD R4, R12, 0xc0, RZ ;  /* 0x000000c00c045824 */ /* 0x000fe200078e02ff */
[----:B------:R-:W-:-:S03]  /*6610*/  CS2R R12, SRZ ;  /* 0x00000000000c7805 */ /* 0x000fc6000001ff00 */
[----:B-1----:R-:W-:-:S03]  /*6620*/  @P3 IMAD.WIDE R4, R4, 0x4, R16 ;  /* 0x0000000404043825 */ /* 0x002fc600078e0210 */
[----:B------:R-:W4:Y:S04]  /*6630*/  @!P2 LDG.E.128 R12, desc[UR36][R18.64] ;  /* 0x00000024120ca981 */ /* 0x000f28000c1e1d00 */
[----:B------:R-:W2:Y:S01]  /*6640*/  @P4 LDG.E.128 R16, desc[UR36][R4.64+0x50] ;  /* 0x0000502404104981 */ /* 0x000ea2000c1e1d00 */
[----:B------:R-:W-:Y:S02]  /*6650*/  PLOP3.LUT P4, PT, PT, PT, UP0, 0x80, 0x8 ;  /* 0x000000000008781c */ /* 0x000fe40003f8f008 */
[----:B------:R-:W-:Y:S02]  /*6660*/  PLOP3.LUT P3, PT, PT, PT, UP0, 0x80, 0x8 ;  /* 0x000000000008781c */ /* 0x000fe40003f6f008 */
[----:B------:R-:W-:Y:S01]  /*6670*/  PLOP3.LUT P5, PT, PT, PT, UP0, 0x80, 0x8 ;  /* 0x000000000008781c */ /* 0x000fe20003faf008 */
[----:B----4-:R-:W-:Y:S01]  /*6680*/  FADD.FTZ R12, R11, R12 ;  /* 0x0000000c0b0c7221 */ /* 0x010fe20000010000 */
[----:B--2---:R-:W-:-:S07]  /*6690*/  IMAD.MOV.U32 R10, RZ, RZ, R16 ;  /* 0x000000ffff0a7224 */ /* 0x004fce00078e0010 */
[----:B------:R-:W-:Y:S01]  /*66a0*/  @P4 FMUL.FTZ R12, R12, R10 ;  /* 0x0000000a0c0c4220 */ /* 0x000fe20000410000 */
[----:B------:R-:W-:Y:S01]  /*66b0*/  PLOP3.LUT P4, PT, PT, PT, UP0, 0x80, 0x8 ;  /* 0x000000000008781c */ /* 0x000fe20003f8f008 */
[----:B------:R-:W-:Y:S02]  /*66c0*/  IMAD.MOV.U32 R8, RZ, RZ, R17 ;  /* 0x000000ffff087224 */ /* 0x000fe400078e0011 */
[----:B---3--:R-:W-:Y:S01]  /*66d0*/  FADD.FTZ R13, R9, R13 ;  /* 0x0000000d090d7221 */ /* 0x008fe20000010000 */
[----:B------:R-:W-:Y:S02]  /*66e0*/  IMAD.MOV.U32 R5, RZ, RZ, R18 ;  /* 0x000000ffff057224 */ /* 0x000fe400078e0012 */
[----:B------:R-:W-:Y:S02]  /*66f0*/  IMAD.MOV.U32 R4, RZ, RZ, R19 ;  /* 0x000000ffff047224 */ /* 0x000fe400078e0013 */
[----:B------:R2:W5:Y:S01]  /*6700*/  LDL.LU.64 R18, [R1+0x7b0] ;  /* 0x0007b00001127983 */ /* 0x0005620000300a00 */
[----:B------:R-:W-:-:S03]  /*6710*/  FADD.FTZ R14, R7, R14 ;  /* 0x0000000e070e7221 */ /* 0x000fc60000010000 */
[----:B------:R2:W5:Y:S01]  /*6720*/  LDL.LU.64 R16, [R1+0x7a8] ;  /* 0x0007a80001107983 */ /* 0x0005620000300a00 */
[----:B------:R-:W-:Y:S01]  /*6730*/  @P3 FMUL.FTZ R13, R13, R8 ;  /* 0x000000080d0d3220 */ /* 0x000fe20000410000 */
[----:B------:R-:W-:Y:S02]  /*6740*/  FADD.FTZ R15, R6, R15 ;  /* 0x0000000f060f7221 */ /* 0x000fe40000010000 */
        /* <DEDUP_REMOVED lines=10> */
[----:B------:R-:W-:Y:S05]  /*67f0*/  @P2 BRA `(.L_x_2619) ;  /* 0x0000000000442947 */ /* 0x000fea0003800000 */
        /* <DEDUP_REMOVED lines=17> */
.L_x_2619:
[----:B------:R-:W-:Y:S05]  /*6910*/  BSYNC.RECONVERGENT B2 ;  /* 0x0000000000027941 */ /* 0x000fea0003800200 */
.L_x_2618:
[----:B0-----:R-:W2:Y:S01]  /*6920*/  LDL.LU R252, [R1+0x34] ;  /* 0x0000340001fc7983 */ /* 0x001ea20000300800 */
[----:B------:R-:W-:Y:S01]  /*6930*/  BSSY.RECONVERGENT B2, `(.L_x_2620) ;  /* 0x000005a000027945 */ /* 0x000fe20003800200 */
[----:B--2---:R-:W-:-:S05]  /*6940*/  IMAD.IADD R252, R252, 0x1, R0 ;  /* 0x00000001fcfc7824 */ /* 0x004fca00078e0200 */
[----:B------:R0:W-:Y:S01]  /*6950*/  STL [R1+0x34], R252 ;  /* 0x000034fc01007387 */ /* 0x0001e20000100800 */
[----:B------:R-:W-:Y:S05]  /*6960*/  @P1 BRA `(.L_x_2621) ;  /* 0x0000000400581947 */ /* 0x000fea0003800000 */
[----:B-----5:R-:W-:Y:S01]  /*6970*/  ISETP.NE.AND P2, PT, R2, RZ, PT ;  /* 0x000000ff0200720c */ /* 0x020fe20003f45270 */
[----:B0-----:R-:W-:Y:S01]  /*6980*/  IMAD.SHL.U32 R252, R252, 0x4, RZ ;  /* 0x00000004fcfc7824 */ /* 0x001fe200078e00ff */
[----:B------:R-:W-:Y:S04]  /*6990*/  STL.64 [R1+0x7b0], R14 ;  /* 0x0007b00e01007387 */ /* 0x000fe80000100a00 */
[----:B------:R-:W-:Y:S04]  /*69a0*/  STL.64 [R1+0x7a8], R12 ;  /* 0x0007a80c01007387 */ /* 0x000fe80000100a00 */
[----:B------:R-:W-:Y:S03]  /*69b0*/  STL [R1+0x7a4], R11 ;  /* 0x0007a40b01007387 */ /* 0x000fe60000100800 */
[----:B------:R-:W-:Y:S01]  /*69c0*/  VOTEU.ANY UP0, P2 ;  /* 0x0000000000ff7886 */ /* 0x000fe20001000100 */
[----:B------:R-:W-:Y:S01]  /*69d0*/  ISETP.GE.AND P2, PT, R252, R3, PT ;  /* 0x00000003fc00720c */ /* 0x000fe20003f46270 */
[----:B------:R-:W-:Y:S01]  /*69e0*/  STL [R1+0x7a0], R10 ;  /* 0x0007a00a01007387 */ /* 0x000fe20000100800 */
[----:B------:R-:W-:-:S02]  /*69f0*/  PLOP3.LUT P3, PT, PT, PT, UP0, 0x80, 0x8 ;  /* 0x000000000008781c */ /* 0x000fc40003f6f008 */
[----:B------:R-:W-:Y:S01]  /*6a00*/  PLOP3.LUT P4, PT, PT, PT, UP0, 0x80, 0x8 ;  /* 0x000000000008781c */ /* 0x000fe20003f8f008 */
[----:B------:R-:W-:Y:S01]  /*6a10*/  STL [R1+0x79c], R9 ;  /* 0x00079c0901007387 */ /* 0x000fe20000100800 */
[----:B------:R-:W-:-:S03]  /*6a20*/  PLOP3.LUT P5, PT, PT, PT, UP0, 0x80, 0x8 ;  /* 0x000000000008781c */ /* 0x000fc60003faf008 */
[----:B------:R-:W-:Y:S04]  /*6a30*/  STL [R1+0x798], R8 ;  /* 0x0007980801007387 */ /* 0x000fe80000100800 */
[----:B------:R-:W0:Y:S01]  /*6a40*/  @!P2 LDC.64 R16, c[0x0][0x3b8] ;  /* 0x0000ee00ff10ab82 */ /* 0x000e220000000a00 */
[----:B------:R-:W-:Y:S01]  /*6a50*/  STL [R1+0x794], R7 ;  /* 0x0007940701007387 */ /* 0x000fe20000100800 */
[----:B------:R-:W-:-:S03]  /*6a60*/  @!P2 IMAD R18, R0, UR44, RZ ;  /* 0x0000002c0012ac24 */ /* 0x000fc6000f8e02ff */
[----:B------:R2:W-:Y:S04]  /*6a70*/  STL [R1+0x790], R6 ;  /* 0x0007900601007387 */ /* 0x0005e80000100800 */
[----:B------:R1:W-:Y:S04]  /*6a80*/  STL [R1+0x78c], R5 ;  /* 0x00078c0501007387 */ /* 0x0003e80000100800 */
[----:B------:R3:W-:Y:S01]  /*6a90*/  STL [R1+0x788], R4 ;  /* 0x0007880401007387 */ /* 0x0007e20000100800 */
[----:B--2---:R-:W-:-:S03]  /*6aa0*/  @!P2 SHF.R.S32.HI R6, RZ, 0x1f, R252 ;  /* 0x0000001fff06a819 */ /* 0x004fc600000114fc */
[----:B------:R-:W2:Y:S01]  /*6ab0*/  LDL R11, [R1+0x3e0] ;  /* 0x0003e000010b7983 */ /* 0x000ea20000100800 */
[----:B-1----:R-:W1:Y:S01]  /*6ac0*/  @P3 S2R R5, SR_CTAID.X ;  /* 0x0000000000053919 */ /* 0x002e620000002500 */
[----:B------:R-:W-:Y:S01]  /*6ad0*/  PLOP3.LUT P3, PT, PT, PT, UP0, 0x80, 0x8 ;  /* 0x000000000008781c */ /* 0x000fe20003f6f008 */
[----:B---3--:R-:W1:Y:S01]  /*6ae0*/  @P4 LDC R4, c[0x0][0x3f8] ;  /* 0x0000fe00ff044b82 */ /* 0x008e620000000800 */
[C---:B------:R-:W-:Y:S01]  /*6af0*/  @!P2 IADD3 R19, P4, PT, R18.reuse, R252, RZ ;  /* 0x000000fc1213a210 */ /* 0x040fe20007f9e0ff */
[----:B------:R-:W3:Y:S03]  /*6b00*/  LDL R9, [R1+0x3e4] ;  /* 0x0003e40001097983 */ /* 0x000ee60000100800 */
[----:B------:R-:W-:Y:S01]  /*6b10*/  @!P2 LEA.HI.X.SX32 R18, R18, R6, 0x1, P4 ;  /* 0x000000061212a211 */ /* 0x000fe200020f0eff */
[----:B------:R-:W4:Y:S01]  /*6b20*/  LDL R7, [R1+0x3e8] ;  /* 0x0003e80001077983 */ /* 0x000f220000100800 */
[----:B0-----:R-:W-:-:S03]  /*6b30*/  @!P2 LEA R14, P4, R19, R16, 0x2 ;  /* 0x00000010130ea211 */ /* 0x001fc600078810ff */
[----:B------:R-:W4:Y:S01]  /*6b40*/  LDL R6, [R1+0x3ec] ;  /* 0x0003ec0001067983 */ /* 0x000f220000100800 */
[----:B------:R-:W-:Y:S01]  /*6b50*/  @!P2 LEA.HI.X R15, R19, R17, R18, 0x2, P4 ;  /* 0x00000011130fa211 */ /* 0x000fe200020f1412 */
[----:B------:R-:W0:Y:S01]  /*6b60*/  @P3 LDC.64 R12, c[0x0][0x450] ;  /* 0x00011400ff0c3b82 */ /* 0x000e220000000a00 */
[----:B------:R-:W-:Y:S02]  /*6b70*/  PLOP3.LUT P4, PT, PT, PT, UP0, 0x80, 0x8 ;  /* 0x000000000008781c */ /* 0x000fe40003f8f008 */
[----:B------:R-:W-:Y:S02]  /*6b80*/  PLOP3.LUT P3, PT, PT, PT, UP0, 0x80, 0x8 ;  /* 0x000000000008781c */ /* 0x000fe40003f6f008 */
[----:B------:R-:W-:-:S09]  /*6b90*/  CS2R R18, SRZ ;  /* 0x0000000000127805 */ /* 0x000fd2000001ff00 */
[----:B-1----:R-:W-:Y:S01]  /*6ba0*/  @P4 IMAD R16, R4, UR39, R5 ;  /* 0x0000002704104c24 */ /* 0x002fe2000f8e0205 */
[----:B------:R-:W-:-:S03]  /*6bb0*/  PLOP3.LUT P4, PT, PT, PT, UP0, 0x80, 0x8 ;  /* 0x000000000008781c */ /* 0x000fc60003f8f008 */
[----:B------:R-:W-:Y:S01]  /*6bc0*/  @P5 IMAD R4, R16, 0xc0, RZ ;  /* 0x000000c010045824 */ /* 0x000fe200078e02ff */
[----:B------:R-:W-:-:S03]  /*6bd0*/  CS2R R16, SRZ ;  /* 0x0000000000107805 */ /* 0x000fc6000001ff00 */
[----:B0-----:R-:W-:-:S03]  /*6be0*/  @P3 IMAD.WIDE R4, R4, 0x4, R12 ;  /* 0x0000000404043825 */ /* 0x001fc600078e020c */
[----:B------:R-:W2:Y:S04]  /*6bf0*/  @!P2 LDG.E.128 R16, desc[UR36][R14.64] ;  /* 0x000000240e10a981 */ /* 0x000ea8000c1e1d00 */
[----:B------:R-:W3:Y:S01]  /*6c00*/  @P4 LDG.E.128 R12, desc[UR36][R4.64+0x60] ;  /* 0x00006024040c4981 */ /* 0x000ee2000c1e1d00 */
[----:B------:R-:W-:Y:S02]  /*6c10*/  PLOP3.LUT P4, PT, PT, PT, UP0, 0x80, 0x8 ;  /* 0x000000000008781c */ /* 0x000fe40003f8f008 */
[----:B------:R-:W-:Y:S02]  /*6c20*/  PLOP3.LUT P3, PT, PT, PT, UP0, 0x80, 0x8 ;  /* 0x000000000008781c */ /* 0x000fe40003f6f008 */
[----:B------:R-:W-:Y:S01]  /*6c30*/  PLOP3.LUT P5, PT, PT, PT, UP0, 0x80, 0x8 ;  /* 0x000000000008781c */ /* 0x000fe20003faf008 */
[----:B--2---:R-:W-:Y:S01]  /*6c40*/  FADD.FTZ R16, R11, R16 ;  /* 0x000000100b107221 */ /* 0x004fe20000010000 */
[----:B---3--:R-:W-:-:S07]  /*6c50*/  MOV R10, R12 ;  /* 0x0000000c000a7202 */ /* 0x008fce0000000f00 */
[----:B------:R-:W-:Y:S01]  /*6c60*/  @P4 FMUL.FTZ R16, R16, R10 ;  /* 0x0000000a10104220 */ /* 0x000fe20000410000 */
[----:B------:R-:W-:Y:S01]  /*6c70*/  PLOP3.LUT P4, PT, PT, PT, UP0, 0x80, 0x8 ;  /* 0x000000000008781c */ /* 0x000fe20003f8f008 */
[----:B------:R-:W-:Y:S02]  /*6c80*/  IMAD.MOV.U32 R8, RZ, RZ, R13 ;  /* 0x000000ffff087224 */ /* 0x000fe400078e000d */
[----:B------:R-:W-:Y:S01]  /*6c90*/  FADD.FTZ R17, R9, R17 ;  /* 0x0000001109117221 */ /* 0x000fe20000010000 */
[----:B------:R-:W-:Y:S02]  /*6ca0*/  IMAD.MOV.U32 R5, RZ, RZ, R14 ;  /* 0x000000ffff057224 */ /* 0x000fe400078e000e */
[----:B------:R-:W-:Y:S02]  /*6cb0*/  IMAD.MOV.U32 R4, RZ, RZ, R15 ;  /* 0x000000ffff047224 */ /* 0x000fe400078e000f */
[----:B------:R2:W5:Y:S01]  /*6cc0*/  LDL.LU.64 R14, [R1+0x7b0] ;  /* 0x0007b000010e7983 */ /* 0x0005620000300a00 */
[----:B----4-:R-:W-:-:S03]  /*6cd0*/  FADD.FTZ R18, R7, R18 ;  /* 0x0000001207127221 */ /* 0x010fc60000010000 */
        /* <DEDUP_REMOVED lines=31> */
.L_x_2621:
[----:B------:R-:W-:Y:S05]  /*6ed0*/  BSYNC.RECONVERGENT B2 ;  /* 0x0000000000027941 */ /* 0x000fea0003800200 */
.L_x_2620:
        /* <DEDUP_REMOVED lines=51> */
[----:B---3--:R-:W-:-:S07]  /*7210*/  IMAD.MOV.U32 R10, RZ, RZ, R12 ;  /* 0x000000ffff0a7224 */ /* 0x008fce00078e000c */
[----:B------:R-:W-:Y:S01]  /*7220*/  @P4 FMUL.FTZ R20, R20, R10 ;  /* 0x0000000a14144220 */ /* 0x000fe20000410000 */
[----:B------:R-:W-:Y:S01]  /*7230*/  PLOP3.LUT P4, PT, PT, PT, UP0, 0x80, 0x8 ;  /* 0x000000000008781c */ /* 0x000fe20003f8f008 */
[----:B------:R-:W-:Y:S01]  /*7240*/  IMAD.MOV.U32 R5, RZ, RZ, R14 ;  /* 0x000000ffff057224 */ /* 0x000fe200078e000e */
[----:B------:R-:W-:Y:S01]  /*7250*/  MOV R8, R13 ;  /* 0x0000000d00087202 */ /* 0x000fe20000000f00 */
[----:B------:R-:W-:Y:S02]  /*7260*/  IMAD.MOV.U32 R4, RZ, RZ, R15 ;  /* 0x000000ffff047224 */ /* 0x000fe400078e000f */
[----:B------:R-:W-:Y:S01]  /*7270*/  FADD.FTZ R21, R9, R21 ;  /* 0x0000001509157221 */ /* 0x000fe20000010000 */
        /* <DEDUP_REMOVED lines=33> */
.L_x_2623:
[----:B------:R-:W-:Y:S05]  /*7490*/  BSYNC.RECONVERGENT B2 ;  /* 0x0000000000027941 */ /* 0x000fea0003800200 */
.L_x_2622:
[----:B0-----:R-:W2:Y:S01]  /*74a0*/  LDL.LU R252, [R1+0x34] ;  /* 0x0000340001fc7983 */ /* 0x001ea20000300800 */
        /* <DEDUP_REMOVED lines=74> */
[----:B--2---:R-:W-:Y:S05]  /*7950*/  @P2 BRA `(.L_x_2625) ;  /* 0x0000000000442947 */ /* 0x004fea0003800000 */
        /* <DEDUP_REMOVED lines=17> */
.L_x_2625:
[----:B------:R-:W-:Y:S05]  /*7a70*/  BSYNC.RECONVERGENT B2 ;  /* 0x0000000000027941 */ /* 0x000fea0003800200 */
.L_x_2624:
        /* <DEDUP_REMOVED lines=25> */
[----:B------:R-:W-:Y:S01]  /*7c10*/  PLOP3.LUT P3, PT, PT, PT, UP0, 0x80, 0x8 ;  /* 0x000000000008781c */ /* 0x000fe20003f6f008 */
[----:B--2---:R-:W-:-:S05]  /*7c20*/  IMAD.SHL.U32 R252, R252, 0x4, RZ ;  /* 0x00000004fcfc7824 */ /* 0x004fca00078e00ff */
        /* <DEDUP_REMOVED lines=46> */
[----:B------:R-:W1:Y:S01]  /*7f10*/  LDCU UR42, c[0x0][0x3f8] ;  /* 0x00007f00ff2a77ac */ /* 0x000e620008000800 */
[----:B-----5:R-:W-:Y:S04]  /*7f20*/  STL [R1+0x790], R4 ;  /* 0x0007900401007387 */ /* 0x020fe80000100800 */
[----:B------:R2:W-:Y:S02]  /*7f30*/  STL.64 [R1+0x788], R2 ;  /* 0x0007880201007387 */ /* 0x0005e40000100a00 */
[----:B------:R-:W1:Y:S01]  /*7f40*/  S2UR UR35, SR_CTAID.X ;  /* 0x00000000002379c3 */ /* 0x000e620000002500 */
[----:B--2---:R-:W-:Y:S01]  /*7f50*/  SHF.R.S32.HI R3, RZ, 0x1f, R252 ;  /* 0x0000001fff037819 */ /* 0x004fe200000114fc */
[----:B-1----:R-:W-:Y:S01]  /*7f60*/  UIMAD UR42, UR34, UR42, UR35 ;  /* 0x0000002a222a72a4 */ /* 0x002fe2000f8e0223 */
[----:B------:R-:W1:Y:S05]  /*7f70*/  LDCU.64 UR34, c[0x0][0x3b8] ;  /* 0x00007700ff2277ac */ /* 0x000e6a0008000a00 */
[----:B------:R-:W-:-:S04]  /*7f80*/  IMAD R4, R0, UR42, RZ ;  /* 0x0000002a00047c24 */ /* 0x000fc8000f8e02ff */
[----:B------:R-:W-:-:S05]  /*7f90*/  IMAD R2, R4, 0xc0, RZ ;  /* 0x000000c004027824 */ /* 0x000fca00078e02ff */
[----:B------:R-:W-:-:S04]  /*7fa0*/  IADD3 R252, P2, PT, R2, R252, RZ ;  /* 0x000000fc02fc7210 */ /* 0x000fc80007f5e0ff */
[----:B------:R-:W-:Y:S02]  /*7fb0*/  LEA.HI.X.SX32 R4, R2, R3, 0x1, P2 ;  /* 0x0000000302047211 */ /* 0x000fe400010f0eff */
[----:B-1----:R-:W-:-:S04]  /*7fc0*/  LEA R2, P2, R252, UR34, 0x2 ;  /* 0x00000022fc027c11 */ /* 0x002fc8000f8410ff */
[----:B------:R-:W-:Y:S02]  /*7fd0*/  LEA.HI.X R3, R252, UR35, R4, 0x2, P2 ;  /* 0x00000023fc037c11 */ /* 0x000fe400090f1404 */
[----:B------:R1:W5:Y:S04]  /*7fe0*/  LDL.LU R4, [R1+0x790] ;  /* 0x0007900001047983 */ /* 0x0003680000300800 */
[----:B------:R2:W-:Y:S04]  /*7ff0*/  STG.E.128 desc[UR36][R2.64], R28 ;  /* 0x0000001c02007986 */ /* 0x0005e8000c101d24 */
[----:B--2---:R1:W5:Y:S02]  /*8000*/  LDL.LU.64 R2, [R1+0x788] ;  /* 0x0007880001027983 */ /* 0x0043640000300a00 */
.L_x_2627:
[----:B------:R-:W-:Y:S05]  /*8010*/  BSYNC.RECONVERGENT B2 ;  /* 0x0000000000027941 */ /* 0x000fea0003800200 */
.L_x_2626:
[----:B0-----:R-:W2:Y:S01]  /*8020*/  LDL.LU R252, [R1+0x34] ;  /* 0x0000340001fc7983 */ /* 0x001ea20000300800 */
[----:B------:R-:W-:Y:S01]  /*8030*/  BSSY.RECONVERGENT B2, `(.L_x_2628) ;  /* 0x000005a000027945 */ /* 0x000fe20003800200 */
[----:B--2---:R-:W-:-:S05]  /*8040*/  IADD3 R252, PT, PT, R252, R0, RZ ;  /* 0x00000000fcfc7210 */ /* 0x004fca0007ffe0ff */
        /* <DEDUP_REMOVED lines=88> */
.L_x_2629:
[----:B------:R-:W-:Y:S05]  /*85d0*/  BSYNC.RECONVERGENT B2 ;  /* 0x0000000000027941 */ /* 0x000fea0003800200 */
.L_x_2628:
[----:B0-----:R-:W2:Y:S01]  /*85e0*/  LDL.LU R252, [R1+0x34] ;  /* 0x0000340001fc7983 */ /* 0x001ea20000300800 */
[----:B------:R-:W-:Y:S01]  /*85f0*/  BSSY.RECONVERGENT B2, `(.L_x_2630) ;  /* 0x000005a000027945 */ /* 0x000fe20003800200 */
[----:B--2---:R-:W-:-:S05]  /*8600*/  IMAD.IADD R252, R252, 0x1, R0 ;  /* 0x00000001fcfc7824 */ /* 0x004fca00078e0200 */
[----:B------:R0:W-:Y:S01]  /*8610*/  STL [R1+0x34], R252 ;  /* 0x000034fc01007387 */ /* 0x0001e20000100800 */
[----:B------:R-:W-:Y:S05]  /*8620*/  @P1 BRA `(.L_x_2631) ;  /* 0x0000000400581947 */ /* 0x000fea0003800000 */
[----:B-----5:R-:W-:Y:S01]  /*8630*/  ISETP.NE.AND P2, PT, R2, RZ, PT ;  /* 0x000000ff0200720c */ /* 0x020fe20003f45270 */
[----:B------:R-:W-:Y:S01]  /*8640*/  STL.64 [R1+0x7b0], R14 ;  /* 0x0007b00e01007387 */ /* 0x000fe20000100a00 */
[----:B0-----:R-:W-:-:S03]  /*8650*/  SHF.L.U32 R252, R252, 0x2, RZ ;  /* 0x00000002fcfc7819 */ /* 0x001fc600000006ff */
[----:B------:R-:W-:Y:S04]  /*8660*/  STL.64 [R1+0x7a8], R12 ;  /* 0x0007a80c01007387 */ /* 0x000fe80000100a00 */
[----:B------:R-:W-:Y:S04]  /*8670*/  STL [R1+0x7a4], R11 ;  /* 0x0007a40b01007387 */ /* 0x000fe80000100800 */
        /* <DEDUP_REMOVED lines=81> */
.L_x_2631:
[----:B------:R-:W-:Y:S05]  /*8b90*/  BSYNC.RECONVERGENT B2 ;  /* 0x0000000000027941 */ /* 0x000fea0003800200 */
.L_x_2630:
        /* <DEDUP_REMOVED lines=91> */
.L_x_2633:
[----:B------:R-:W-:Y:S05]  /*9150*/  BSYNC.RECONVERGENT B2 ;  /* 0x0000000000027941 */ /* 0x000fea0003800200 */
.L_x_2632:
        /* <DEDUP_REMOVED lines=91> */
.L_x_2635:
[----:B------:R-:W-:Y:S05]  /*9710*/  BSYNC.RECONVERGENT B2 ;  /* 0x0000000000027941 */ /* 0x000fea0003800200 */
.L_x_2634:
        /* <DEDUP_REMOVED lines=91> */
.L_x_2637:
[----:B------:R-:W-:Y:S05]  /*9cd0*/  BSYNC.RECONVERGENT B2 ;  /* 0x0000000000027941 */ /* 0x000fea0003800200 */
.L_x_2636:
        /* <DEDUP_REMOVED lines=91> */
.L_x_2639:
[----:B------:R-:W-:Y:S05]  /*a290*/  BSYNC.RECONVERGENT B2 ;  /* 0x0000000000027941 */ /* 0x000fea0003800200 */
.L_x_2638:
        /* <DEDUP_REMOVED lines=90> */
.L_x_2641:
[----:B------:R-:W-:Y:S05]  /*a840*/  BSYNC.RECONVERGENT B2 ;  /* 0x0000000000027941 */ /* 0x000fea0003800200 */
.L_x_2640:
[----:B-----5:R1:W-:Y:S04]  /*a850*/  STL [R1+0x788], R2 ;  /* 0x0007880201007387 */ /* 0x0203e80000100800 */
[----:B-1----:R-:W2:Y:S04]  /*a860*/  LDL.LU R2, [R1+0x30] ;  /* 0x0000300001027983 */ /* 0x002ea80000300800 */
[----:B0-----:R-:W3:Y:S01]  /*a870*/  LDL.LU R252, [R1+0x38] ;  /* 0x0000380001fc7983 */ /* 0x001ee20000300800 */
[----:B------:R-:W-:Y:S01]  /*a880*/  BSSY.RECONVERGENT B2, `(.L_x_2642) ;  /* 0x000005d000027945 */ /* 0x000fe20003800200 */
[C---:B--2---:R-:W-:Y:S01]  /*a890*/  IMAD R2, R0.reuse, 0x80, R2 ;  /* 0x0000008000027824 */ /* 0x044fe200078e0202 */
[----:B---3--:R-:W-:-:S04]  /*a8a0*/  LEA R252, R0, R252, 0x1 ;  /* 0x000000fc00fc7211 */ /* 0x008fc800078e08ff */
[----:B------:R0:W-:Y:S04]  /*a8b0*/  STL [R1+0x34], R2 ;  /* 0x0000340201007387 */ /* 0x0001e80000100800 */
[----:B0-----:R0:W5:Y:S04]  /*a8c0*/  LDL.LU R2, [R1+0x788] ;  /* 0x0007880001027983 */ /* 0x0011680000300800 */
        /* <DEDUP_REMOVED lines=21> */
[----:B-1----:R-:W-:-:S03]  /*aa20*/  @!P2 SHF.R.S32.HI R6, RZ, 0x1f, R252 ;  /* 0x0000001fff06a819 */ /* 0x002fc600000114fc */
[----:B------:R-:W4:Y:S01]  /*aa30*/  LDL R11, [R1+0x330] ;  /* 0x00033000010b7983 */ /* 0x000f220000100800 */
[----:B--2---:R-:W1:Y:S01]  /*aa40*/  @P3 S2R R5, SR_CTAID.X ;  /* 0x0000000000053919 */ /* 0x004e620000002500 */
[----:B------:R-:W-:Y:S01]  /*aa50*/  PLOP3.LUT P3, PT, PT, PT, UP0, 0x80, 0x8 ;  /* 0x000000000008781c */ /* 0x000fe20003f6f008 */
[----:B---3--:R-:W1:Y:S01]  /*aa60*/  @P4 LDC R4, c[0x0][0x3f8] ;  /* 0x0000fe00ff044b82 */ /* 0x008e620000000800 */
[C---:B------:R-:W-:Y:S01]  /*aa70*/  @!P2 IADD3 R63, P4, PT, R62.reuse, R252, RZ ;  /* 0x000000fc3e3fa210 */ /* 0x040fe20007f9e0ff */
[----:B------:R-:W2:Y:S03]  /*aa80*/  LDL R9, [R1+0x334] ;  /* 0x0003340001097983 */ /* 0x000ea60000100800 */
[----:B------:R-:W-:Y:S01]  /*aa90*/  @!P2 LEA.HI.X.SX32 R62, R62, R6, 0x1, P4 ;  /* 0x000000063e3ea211 */ /* 0x000fe200020f0eff */
[----:B------:R-:W3:Y:S01]  /*aaa0*/  LDL R7, [R1+0x338] ;  /* 0x0003380001077983 */ /* 0x000ee20000100800 */
[----:B0-----:R-:W-:-:S03]  /*aab0*/  @!P2 LEA R14, P4, R63, R60, 0x2 ;  /* 0x0000003c3f0ea211 */ /* 0x001fc600078810ff */
[----:B------:R-:W3:Y:S01]  /*aac0*/  LDL R6, [R1+0x33c] ;  /* 0x00033c0001067983 */ /* 0x000ee20000100800 */
        /* <DEDUP_REMOVED lines=20> */
[----:B------:R-:W-:Y:S01]  /*ac10*/  FADD.FTZ R61, R9, R61 ;  /* 0x0000003d093d7221 */ /* 0x000fe20000010000 */
[----:B------:R-:W-:Y:S02]  /*ac20*/  IMAD.MOV.U32 R5, RZ, RZ, R14 ;  /* 0x000000ffff057224 */ /* 0x000fe400078e000e */
[----:B------:R-:W-:Y:S02]  /*ac30*/  IMAD.MOV.U32 R4, RZ, RZ, R15 ;  /* 0x000000ffff047224 */ /* 0x000fe400078e000f */
[----:B------:R1:W5:Y:S01]  /*ac40*/  LDL.LU.64 R14, [R1+0x7b0] ;  /* 0x0007b000010e7983 */ /* 0x0003620000300a00 */
[----:B---3--:R-:W-:-:S03]  /*ac50*/  FADD.FTZ R62, R7, R62 ;  /* 0x0000003e073e7221 */ /* 0x008fc60000010000 */
        /* <DEDUP_REMOVED lines=19> */
[----:B--2---:R-:W-:Y:S01]  /*ad90*/  SHF.R.S32.HI R3, RZ, 0x1f, R252 ;  /* 0x0000001fff037819 */ /* 0x004fe200000114fc */
        /* <DEDUP_REMOVED lines=11> */
.L_x_2643:
[----:B------:R-:W-:Y:S05]  /*ae50*/  BSYNC.RECONVERGENT B2 ;  /* 0x0000000000027941 */ /* 0x000fea0003800200 */
.L_x_2642:
[----:B0-----:R-:W3:Y:S01]  /*ae60*/  LDL.LU R252, [R1+0x30] ;  /* 0x0000300001fc7983 */ /* 0x001ee20000300800 */
[----:B------:R-:W-:Y:S01]  /*ae70*/  BSSY.RECONVERGENT B2, `(.L_x_2644) ;  /* 0x000005a000027945 */ /* 0x000fe20003800200 */
[----:B---3--:R-:W-:-:S05]  /*ae80*/  IMAD.IADD R252, R252, 0x1, R0 ;  /* 0x00000001fcfc7824 */ /* 0x008fca00078e0200 */
        /* <DEDUP_REMOVED lines=21> */
[----:B---3--:R-:W-:-:S03]  /*afe0*/  @!P2 SHF.R.S32.HI R6, RZ, 0x1f, R252 ;  /* 0x0000001fff06a819 */ /* 0x008fc600000114fc */
[----:B------:R-:W3:Y:S01]  /*aff0*/  LDL R11, [R1+0x320] ;  /* 0x00032000010b7983 */ /* 0x000ee20000100800 */
[----:B-1----:R-:W1:Y:S01]  /*b000*/  @P3 S2R R5, SR_CTAID.X ;  /* 0x0000000000053919 */ /* 0x002e620000002500 */
[----:B------:R-:W-:Y:S01]  /*b010*/  PLOP3.LUT P3, PT, PT, PT, UP0, 0x80, 0x8 ;  /* 0x000000000008781c */ /* 0x000fe20003f6f008 */
[----:B--2---:R-:W1:Y:S01]  /*b020*/  @P4 LDC R4, c[0x0][0x3f8] ;  /* 0x0000fe00ff044b82 */ /* 0x004e620000000800 */
[C---:B------:R-:W-:Y:S01]  /*b030*/  @!P2 IADD3 R67, P4, PT, R66.reuse, R252, RZ ;  /* 0x000000fc4243a210 */ /* 0x040fe20007f9e0ff */
[----:B------:R-:W2:Y:S03]  /*b040*/  LDL R9, [R1+0x324] ;  /* 0x0003240001097983 */ /* 0x000ea60000100800 */
        /* <DEDUP_REMOVED lines=14> */
[----:B------:R-:W3:Y:S04]  /*b130*/  @!P2 LDG.E.128 R64, desc[UR36][R14.64] ;  /* 0x000000240e40a981 */ /* 0x000ee8000c1e1d00 */
[----:B------:R-:W2:Y:S01]  /*b140*/  @P4 LDG.E.128 R12, desc[UR36][R4.64+0x120] ;  /* 0x00012024040c4981 */ /* 0x000ea2000c1e1d00 */
[----:B------:R-:W-:Y:S02]  /*b150*/  PLOP3.LUT P4, PT, PT, PT, UP0, 0x80, 0x8 ;  /* 0x000000000008781c */ /* 0x000fe40003f8f008 */
[----:B------:R-:W-:Y:S02]  /*b160*/  PLOP3.LUT P3, PT, PT, PT, UP0, 0x80, 0x8 ;  /* 0x000000000008781c */ /* 0x000fe40003f6f008 */
[----:B------:R-:W-:Y:S01]  /*b170*/  PLOP3.LUT P5, PT, PT, PT, UP0, 0x80, 0x8 ;  /* 0x000000000008781c */ /* 0x000fe20003faf008 */
[----:B---3--:R-:W-:Y:S01]  /*b180*/  FADD.FTZ R64, R11, R64 ;  /* 0x000000400b407221 */ /* 0x008fe20000010000 */
        /* <DEDUP_REMOVED lines=40> */
.L_x_2645:
[----:B------:R-:W-:Y:S05]  /*b410*/  BSYNC.RECONVERGENT B2 ;  /* 0x0000000000027941 */ /* 0x000fea0003800200 */
.L_x_2644:
        /* <DEDUP_REMOVED lines=91> */
.L_x_2647:
[----:B------:R-:W-:Y:S05]  /*b9d0*/  BSYNC.RECONVERGENT B2 ;  /* 0x0000000000027941 */ /* 0x000fea0003800200 */
.L_x_2646:
        /* <DEDUP_REMOVED lines=91> */
.L_x_2649:
[----:B------:R-:W-:Y:S05]  /*bf90*/  BSYNC.RECONVERGENT B2 ;  /* 0x0000000000027941 */ /* 0x000fea0003800200 */
.L_x_2648:
        /* <DEDUP_REMOVED lines=91> */
.L_x_2651:
[----:B------:R-:W-:Y:S05]  /*c550*/  BSYNC.RECONVERGENT B2 ;  /* 0x0000000000027941 */ /* 0x000fea0003800200 */
.L_x_2650:
        /* <DEDUP_REMOVED lines=91> */
.L_x_2653:
[----:B------:R-:W-:Y:S05]  /*cb10*/  BSYNC.RECONVERGENT B2 ;  /* 0x0000000000027941 */ /* 0x000fea0003800200 */
.L_x_2652:
        /* <DEDUP_REMOVED lines=91> */
.L_x_2655:
[----:B------:R-:W-:Y:S05]  /*d0d0*/  BSYNC.RECONVERGENT B2 ;  /* 0x0000000000027941 */ /* 0x000fea0003800200 */
.L_x_2654:
        /* <DEDUP_REMOVED lines=91> */
.L_x_2657:
[----:B------:R-:W-:Y:S05]  /*d690*/  BSYNC.RECONVERGENT B2 ;  /* 0x0000000000027941 */ /* 0x000fea0003800200 */
.L_x_2656:
        /* <DEDUP_REMOVED lines=91> */
.L_x_2659:
[----:B------:R-:W-:Y:S05]  /*dc50*/  BSYNC.RECONVERGENT B2 ;  /* 0x0000000000027941 */ /* 0x000fea0003800200 */
.L_x_2658:
        /* <DEDUP_REMOVED lines=91> */
.L_x_2661:
[----:B------:R-:W-:Y:S05]  /*e210*/  BSYNC.RECONVERGENT B2 ;  /* 0x0000000000027941 */ /* 0x000fea0003800200 */
.L_x_2660:
        /* <DEDUP_REMOVED lines=91> */
.L_x_2663:
[----:B------:R-:W-:Y:S05]  /*e7d0*/  BSYNC.RECONVERGENT B2 ;  /* 0x0000000000027941 */ /* 0x000fea0003800200 */
.L_x_2662:
        /* <DEDUP_REMOVED lines=91> */
.L_x_2665:
[----:B------:R-:W-:Y:S05]  /*ed90*/  BSYNC.RECONVERGENT B2 ;  /* 0x0000000000027941 */ /* 0x000fea0003800200 */
.L_x_2664:
        /* <DEDUP_REMOVED lines=91> */
.L_x_2667:
[----:B------:R-:W-:Y:S05]  /*f350*/  BSYNC.RECONVERGENT B2 ;  /* 0x0000000000027941 */ /* 0x000fea0003800200 */
.L_x_2666:
        /* <DEDUP_REMOVED lines=91> */
.L_x_2669:
[----:B------:R-:W-:Y:S05]  /*f910*/  BSYNC.RECONVERGENT B2 ;  /* 0x0000000000027941 */ /* 0x000fea0003800200 */
.L_x_2668:
        /* <DEDUP_REMOVED lines=91> */
.L_x_2671:
[----:B------:R-:W-:Y:S05]  /*fed0*/  BSYNC.RECONVERGENT B2 ;  /* 0x0000000000027941 */ /* 0x000fea0003800200 */
.L_x_2670:
[----:B------:R-:W-:Y:S04]  /*fee0*/  BSSY.RECONVERGENT B2, `(.L_x_2672) ;  /* 0x0000057000027945 */ /* 0x000fe80003800200 */
[----:B------:R-:W-:Y:S05]  /*fef0*/  @P1 BRA `(.L_x_2673) ;  /* 0x0000000400541947 */ /* 0x000fea0003800000 */
[----:B------:R-:W2:Y:S01]  /*ff00*/  LDL R123, [R1+0x34] ;  /* 0x00003400017b7983 */ /* 0x000ea20000100800 */
        /* <DEDUP_REMOVED lines=11> */
[----:B0-----:R-:W0:Y:S01]  /*ffc0*/  @P3 S2R R10, SR_CTAID.X ;  /* 0x00000000000a3919 */ /* 0x001e220000002500 */
[----:B------:R-:W-:Y:S01]  /*ffd0*/  PLOP3.LUT P3, PT, PT, PT, UP0, 0x80, 0x8 ;  /* 0x000000000008781c */ /* 0x000fe20003f6f008 */
[----:B------:R-:W-:Y:S04]  /*ffe0*/  STL [R1+0x790], R6 ;  /* 0x0007900601007387 */ /* 0x000fe80000100800 */
[----:B------:R-:W-:Y:S04]  /*fff0*/  STL [R1+0x78c], R5 ;  /* 0x00078c0501007387 */ /* 0x000fe80000100800 */
[----:B------:R1:W-:Y:S04]  /*10000*/  STL [R1+0x788], R4 ;  /* 0x0007880401007387 */ /* 0x0003e80000100800 */
[----:B------:R-:W3:Y:S08]  /*10010*/  @P3 LDC.64 R12, c[0x0][0x450] ;  /* 0x00011400ff0c3b82 */ /* 0x000ef00000000a00 */
[----:B-1----:R-:W0:Y:S01]  /*10020*/  @P4 LDC R4, c[0x0][0x3f8] ;  /* 0x0000fe00ff044b82 */ /* 0x002e220000000800 */
[----:B------:R-:W-:Y:S01]  /*10030*/  PLOP3.LUT P3, PT, PT, PT, UP0, 0x80, 0x8 ;  /* 0x000000000008781c */ /* 0x000fe20003f6f008 */
[----:B------:R-:W4:Y:S04]  /*10040*/  LDL R8, [R1+0x244] ;  /* 0x0002440001087983 */ /* 0x000f280000100800 */
[----:B------:R-:W4:Y:S04]  /*10050*/  LDL R6, [R1+0x248] ;  /* 0x0002480001067983 */ /* 0x000f280000100800 */
[----:B------:R-:W4:Y:S01]  /*10060*/  LDL R5, [R1+0x24c] ;  /* 0x00024c0001057983 */ /* 0x000f220000100800 */
[----:B--2---:R-:W-:-:S13]  /*10070*/  ISETP.GE.AND P2, PT, R123, R3, PT ;  /* 0x000000037b00720c */ /* 0x004fda0003f46270 */
[----:B------:R-:W1:Y:S01]  /*10080*/  @!P2 LDC.64 R120, c[0x0][0x3b8] ;  /* 0x0000ee00ff78ab82 */ /* 0x000e620000000a00 */
[----:B------:R-:W-:Y:S01]  /*10090*/  @!P2 IMAD R122, R0, UR44, RZ ;  /* 0x0000002c007aac24 */ /* 0x000fe2000f8e02ff */
[----:B------:R-:W-:-:S04]  /*100a0*/  @!P2 SHF.R.S32.HI R252, RZ, 0x1f, R123 ;  /* 0x0000001ffffca819 */ /* 0x000fc8000001147b */
[----:B------:R-:W-:-:S04]  /*100b0*/  @!P2 IADD3 R123, P4, PT, R122, R123, RZ ;  /* 0x0000007b7a7ba210 */ /* 0x000fc80007f9e0ff */
[----:B------:R-:W-:Y:S02]  /*100c0*/  @!P2 LEA.HI.X.SX32 R122, R122, R252, 0x1, P4 ;  /* 0x000000fc7a7aa211 */ /* 0x000fe400020f0eff */
[----:B-1----:R-:W-:-:S04]  /*100d0*/  @!P2 LEA R14, P4, R123, R120, 0x2 ;  /* 0x000000787b0ea211 */ /* 0x002fc800078810ff */
[----:B------:R-:W-:Y:S02]  /*100e0*/  @!P2 LEA.HI.X R15, R123, R121, R122, 0x2, P4 ;  /* 0x000000797b0fa211 */ /* 0x000fe400020f147a */
[----:B------:R-:W-:Y:S02]  /*100f0*/  PLOP3.LUT P4, PT, PT, PT, UP0, 0x80, 0x8 ;  /* 0x000000000008781c */ /* 0x000fe40003f8f008 */
[----:B------:R-:W-:-:S11]  /*10100*/  CS2R R122, SRZ ;  /* 0x00000000007a7805 */ /* 0x000fd6000001ff00 */
[----:B0-----:R-:W-:Y:S01]  /*10110*/  @P4 IMAD R120, R4, UR39, R10 ;  /* 0x0000002704784c24 */ /* 0x001fe2000f8e020a */
[----:B------:R-:W-:Y:S01]  /*10120*/  PLOP3.LUT P4, PT, PT, PT, UP0, 0x80, 0x8 ;  /* 0x000000000008781c */ /* 0x000fe20003f8f008 */
[----:B------:R-:W2:Y:S02]  /*10130*/  LDL R10, [R1+0x240] ;  /* 0x00024000010a7983 */ /* 0x000ea40000100800 */
[----:B------:R-:W-:Y:S01]  /*10140*/  @P5 IMAD R252, R120, 0xc0, RZ ;  /* 0x000000c078fc5824 */ /* 0x000fe200078e02ff */
[----:B------:R-:W-:-:S03]  /*10150*/  CS2R R120, SRZ ;  /* 0x0000000000787805 */ /* 0x000fc6000001ff00 */
[----:B---3--:R-:W-:-:S03]  /*10160*/  @P3 IMAD.WIDE R12, R252, 0x4, R12 ;  /* 0x00000004fc0c3825 */ /* 0x008fc600078e020c */
[----:B------:R-:W2:Y:S04]  /*10170*/  @!P2 LDG.E.128 R120, desc[UR36][R14.64] ;  /* 0x000000240e78a981 */ /* 0x000ea8000c1e1d00 */
[----:B------:R-:W3:Y:S01]  /*10180*/  @P4 LDG.E.128 R12, desc[UR36][R12.64+0x200] ;  /* 0x000200240c0c4981 */ /* 0x000ee2000c1e1d00 */
[----:B------:R-:W-:Y:S02]  /*10190*/  PLOP3.LUT P4, PT, PT, PT, UP0, 0x80, 0x8 ;  /* 0x000000000008781c */ /* 0x000fe40003f8f008 */
[----:B------:R-:W-:Y:S01]  /*101a0*/  PLOP3.LUT P3, PT, PT, PT, UP0, 0x80, 0x8 ;  /* 0x000000000008781c */ /* 0x000fe20003f6f008 */
[----:B--2---:R-:W-:Y:S01]  /*101b0*/  FADD.FTZ R120, R10, R120 ;  /* 0x000000780a787221 */ /* 0x004fe20000010000 */
[----:B---3--:R-:W-:-:S09]  /*101c0*/  IMAD.MOV.U32 R9, RZ, RZ, R12 ;  /* 0x000000ffff097224 */ /* 0x008fd200078e000c */
[----:B------:R-:W-:Y:S01]  /*101d0*/  @P4 FMUL.FTZ R120, R120, R9 ;  /* 0x0000000978784220 */ /* 0x000fe20000410000 */
[----:B------:R-:W-:Y:S01]  /*101e0*/  PLOP3.LUT P4, PT, PT, PT, UP0, 0x80, 0x8 ;  /* 0x000000000008781c */ /* 0x000fe20003f8f008 */
[----:B------:R-:W-:Y:S01]  /*101f0*/  IMAD.MOV.U32 R4, RZ, RZ, R14 ;  /* 0x000000ffff047224 */ /* 0x000fe200078e000e */
[----:B------:R-:W-:Y:S01]  /*10200*/  MOV R7, R13 ;  /* 0x0000000d00077202 */ /* 0x000fe20000000f00 */
[----:B------:R-:W-:Y:S02]  /*10210*/  IMAD.MOV.U32 R252, RZ, RZ, R15 ;  /* 0x000000fffffc7224 */ /* 0x000fe400078e000f */
[----:B----4-:R-:W-:Y:S01]  /*10220*/  FADD.FTZ R121, R8, R121 ;  /* 0x0000007908797221 */ /* 0x010fe20000010000 */
[----:B------:R0:W5:Y:S01]  /*10230*/  LDL.LU.64 R14, [R1+0x7b0] ;  /* 0x0007b000010e7983 */ /* 0x0001620000300a00 */
[----:B------:R-:W-:-:S03]  /*10240*/  FADD.FTZ R122, R6, R122 ;  /* 0x0000007a067a7221 */ /* 0x000fc60000010000 */
[----:B------:R0:W5:Y:S01]  /*10250*/  LDL.LU.64 R12, [R1+0x7a8] ;  /* 0x0007a800010c7983 */ /* 0x0001620000300a00 */
[----:B------:R-:W-:-:S03]  /*10260*/  @P3 FMUL.FTZ R121, R121, R7 ;  /* 0x0000000779793220 */ /* 0x000fc60000410000 */
[----:B------:R0:W5:Y:S01]  /*10270*/  LDL.LU R10, [R1+0x7a0] ;  /* 0x0007a000010a7983 */ /* 0x0001620000300800 */
[----:B------:R-:W-:-:S03]  /*10280*/  FADD.FTZ R123, R5, R123 ;  /* 0x0000007b057b7221 */ /* 0x000fc60000010000 */
[----:B------:R0:W5:Y:S01]  /*10290*/  LDL.LU R9, [R1+0x79c] ;  /* 0x00079c0001097983 */ /* 0x0001620000300800 */
[----:B------:R-:W-:-:S03]  /*102a0*/  @P4 FMUL.FTZ R122, R122, R4 ;  /* 0x000000047a7a4220 */ /* 0x000fc60000410000 */
[----:B------:R0:W5:Y:S04]  /*102b0*/  LDL.LU R8, [R1+0x798] ;  /* 0x0007980001087983 */ /* 0x0001680000300800 */
[----:B------:R0:W5:Y:S04]  /*102c0*/  LDL.LU R7, [R1+0x794] ;  /* 0x0007940001077983 */ /* 0x0001680000300800 */
[----:B------:R0:W5:Y:S04]  /*102d0*/  LDL.LU R6, [R1+0x790] ;  /* 0x0007900001067983 */ /* 0x0001680000300800 */
[----:B------:R0:W5:Y:S04]  /*102e0*/  LDL.LU R5, [R1+0x78c] ;  /* 0x00078c0001057983 */ /* 0x0001680000300800 */
[----:B------:R0:W5:Y:S01]  /*102f0*/  LDL.LU R4, [R1+0x788] ;  /* 0x0007880001047983 */ /* 0x0001620000300800 */
[----:B------:R-:W-:-:S13]  /*10300*/  PLOP3.LUT P5, PT, PT, PT, UP0, 0x80, 0x8 ;  /* 0x000000000008781c */ /* 0x000fda0003faf008 */
[----:B------:R-:W-:Y:S01]  /*10310*/  @P5 FMUL.FTZ R123, R123, R252 ;  /* 0x000000fc7b7b5220 */ /* 0x000fe20000410000 */
[----:B0-----:R-:W-:Y:S06]  /*10320*/  @P2 BRA `(.L_x_2673) ;  /* 0x0000000000482947 */ /* 0x001fec0003800000 */
[----:B-----5:R-:W-:Y:S01]  /*10330*/  STL [R1+0x790], R4 ;  /* 0x0007900401007387 */ /* 0x020fe20000100800 */
[----:B------:R-:W-:Y:S01]  /*10340*/  S2UR UR34, SR_CTAID.Y ;  /* 0x00000000002279c3 */ /* 0x000fe20000002600 */
[----:B------:R-:W0:Y:S02]  /*10350*/  LDCU UR42, c[0x0][0x3f8] ;  /* 0x00007f00ff2a77ac */ /* 0x000e240008000800 */
[----:B------:R1:W-:Y:S04]  /*10360*/  STL.64 [R1+0x788], R2 ;  /* 0x0007880201007387 */ /* 0x0003e80000100a00 */
[----:B-1----:R-:W2:Y:S01]  /*10370*/  LDL.LU R2, [R1+0x34] ;  /* 0x0000340001027983 */ /* 0x002ea20000300800 */
[----:B------:R-:W0:Y:S02]  /*10380*/  S2UR UR35, SR_CTAID.X ;  /* 0x00000000002379c3 */ /* 0x000e240000002500 */
[----:B0-----:R-:W-:Y:S01]  /*10390*/  UIMAD UR42, UR34, UR42, UR35 ;  /* 0x0000002a222a72a4 */ /* 0x001fe2000f8e0223 */
[----:B------:R-:W0:Y:S05]  /*103a0*/  LDCU.64 UR34, c[0x0][0x3b8] ;  /* 0x00007700ff2277ac */ /* 0x000e2a0008000a00 */
[----:B------:R-:W-:-:S04]  /*103b0*/  IMAD R252, R0, UR42, RZ ;  /* 0x0000002a00fc7c24 */ /* 0x000fc8000f8e02ff */
[----:B------:R-:W-:Y:S01]  /*103c0*/  IMAD R4, R252, 0xc0, RZ ;  /* 0x000000c0fc047824 */ /* 0x000fe200078e02ff */
[----:B--2---:R-:W-:-:S04]  /*103d0*/  SHF.R.S32.HI R3, RZ, 0x1f, R2 ;  /* 0x0000001fff037819 */ /* 0x004fc80000011402 */
[----:B------:R-:W-:-:S04]  /*103e0*/  IADD3 R252, P2, PT, R4, R2, RZ ;  /* 0x0000000204fc7210 */ /* 0x000fc80007f5e0ff */
[----:B------:R-:W-:Y:S02]  /*103f0*/  LEA.HI.X.SX32 R4, R4, R3, 0x1, P2 ;  /* 0x0000000304047211 */ /* 0x000fe400010f0eff */
[----:B0-----:R-:W-:-:S04]  /*10400*/  LEA R2, P2, R252, UR34, 0x2 ;  /* 0x00000022fc027c11 */ /* 0x001fc8000f8410ff */
[----:B------:R-:W-:Y:S02]  /*10410*/  LEA.HI.X R3, R252, UR35, R4, 0x2, P2 ;  /* 0x00000023fc037c11 */ /* 0x000fe400090f1404 */
[----:B------:R0:W5:Y:S04]  /*10420*/  LDL.LU R4, [R1+0x790] ;  /* 0x0007900001047983 */ /* 0x0001680000300800 */
[----:B------:R1:W-:Y:S04]  /*10430*/  STG.E.128 desc[UR36][R2.64], R120 ;  /* 0x0000007802007986 */ /* 0x0003e8000c101d24 */
[----:B-1----:R0:W5:Y:S02]  /*10440*/  LDL.LU.64 R2, [R1+0x788] ;  /* 0x0007880001027983 */ /* 0x0021640000300a00 */
.L_x_2673:
[----:B------:R-:W-:Y:S05]  /*10450*/  BSYNC.RECONVERGENT B2 ;  /* 0x0000000000027941 */ /* 0x000fea0003800200 */
.L_x_2672:
[----:B0-----:R-:W2:Y:S01]  /*10460*/  LDL.LU R252, [R1+0x30] ;  /* 0x0000300001fc7983 */ /* 0x001ea20000300800 */
[----:B------:R-:W-:Y:S01]  /*10470*/  BSSY.RECONVERGENT B2, `(.L_x_2674) ;  /* 0x000005a000027945 */ /* 0x000fe20003800200 */
[----:B--2---:R-:W-:-:S05]  /*10480*/  IMAD R252, R0, 0x2, R252 ;  /* 0x0000000200fc7824 */ /* 0x004fca00078e02fc */
        /* <DEDUP_REMOVED lines=88> */
.L_x_2675:
[----:B------:R-:W-:Y:S05]  /*10a10*/  BSYNC.RECONVERGENT B2 ;  /* 0x0000000000027941 */ /* 0x000fea0003800200 */
.L_x_2674:
        /* <DEDUP_REMOVED lines=91> */
.L_x_2677:
[----:B------:R-:W-:Y:S05]  /*10fd0*/  BSYNC.RECONVERGENT B2 ;  /* 0x0000000000027941 */ /* 0x000fea0003800200 */
.L_x_2676:
        /* <DEDUP_REMOVED lines=91> */
.L_x_2679:
[----:B------:R-:W-:Y:S05]  /*11590*/  BSYNC.RECONVERGENT B2 ;  /* 0x0000000000027941 */ /* 0x000fea0003800200 */
.L_x_2678:
        /* <DEDUP_REMOVED lines=91> */
.L_x_2681:
[----:B------:R-:W-:Y:S05]  /*11b50*/  BSYNC.RECONVERGENT B2 ;  /* 0x0000000000027941 */ /* 0x000fea0003800200 */
.L_x_2680:
        /* <DEDUP_REMOVED lines=91> */
.L_x_2683:
[----:B------:R-:W-:Y:S05]  /*12110*/  BSYNC.RECONVERGENT B2 ;  /* 0x0000000000027941 */ /* 0x000fea0003800200 */
.L_x_2682:
        /* <DEDUP_REMOVED lines=91> */
.L_x_2685:
[----:B------:R-:W-:Y:S05]  /*126d0*/  BSYNC.RECONVERGENT B2 ;  /* 0x0000000000027941 */ /* 0x000fea0003800200 */
.L_x_2684:
        /* <DEDUP_REMOVED lines=91> */
.L_x_2687:
[----:B------:R-:W-:Y:S05]  /*12c90*/  BSYNC.RECONVERGENT B2 ;  /* 0x0000000000027941 */ /* 0x000fea0003800200 */
.L_x_2686:
        /* <DEDUP_REMOVED lines=91> */
.L_x_2689:
[----:B------:R-:W-:Y:S05]  /*13250*/  BSYNC.RECONVERGENT B2 ;  /* 0x0000000000027941 */ /* 0x000fea0003800200 */
.L_x_2688:
        /* <DEDUP_REMOVED lines=91> */
.L_x_2691:
[----:B------:R-:W-:Y:S05]  /*13810*/  BSYNC.RECONVERGENT B2 ;  /* 0x0000000000027941 */ /* 0x000fea0003800200 */
.L_x_2690:
        /* <DEDUP_REMOVED lines=91> */
.L_x_2693:
[----:B------:R-:W-:Y:S05]  /*13dd0*/  BSYNC.RECONVERGENT B2 ;  /* 0x0000000000027941 */ /* 0x000fea0003800200 */
.L_x_2692:
        /* <DEDUP_REMOVED lines=91> */
.L_x_2695:
[----:B------:R-:W-:Y:S05]  /*14390*/  BSYNC.RECONVERGENT B2 ;  /* 0x0000000000027941 */ /* 0x000fea0003800200 */
.L_x_2694:
        /* <DEDUP_REMOVED lines=91> */
.L_x_2697:
[----:B------:R-:W-:Y:S05]  /*14950*/  BSYNC.RECONVERGENT B2 ;  /* 0x0000000000027941 */ /* 0x000fea0003800200 */
.L_x_2696:
        /* <DEDUP_REMOVED lines=91> */
.L_x_2699:
[----:B------:R-:W-:Y:S05]  /*14f10*/  BSYNC.RECONVERGENT B2 ;  /* 0x0000000000027941 */ /* 0x000fea0003800200 */
.L_x_2698:
        /* <DEDUP_REMOVED lines=91> */
.L_x_2701:
[----:B------:R-:W-:Y:S05]  /*154d0*/  BSYNC.RECONVERGENT B2 ;  /* 0x0000000000027941 */ /* 0x000fea0003800200 */
.L_x_2700:
        /* <DEDUP_REMOVED lines=91> */
.L_x_2703:
[----:B------:R-:W-:Y:S05]  /*15a90*/  BSYNC.RECONVERGENT B2 ;  /* 0x0000000000027941 */ /* 0x000fea0003800200 */
.L_x_2702:
        /* <DEDUP_REMOVED lines=91> */
.L_x_2705:
[----:B------:R-:W-:Y:S05]  /*16050*/  BSYNC.RECONVERGENT B2 ;  /* 0x0000000000027941 */ /* 0x000fea0003800200 */
.L_x_2704:
        /* <DEDUP_REMOVED lines=91> */
.L_x_2707:
[----:B------:R-:W-:Y:S05]  /*16610*/  BSYNC.RECONVERGENT B2 ;  /* 0x0000000000027941 */ /* 0x000fea0003800200 */
.L_x_2706:
        /* <DEDUP_REMOVED lines=91> */
.L_x_2709:
[----:B------:R-:W-:Y:S05]  /*16bd0*/  BSYNC.RECONVERGENT B2 ;  /* 0x0000000000027941 */ /* 0x000fea0003800200 */
.L_x_2708:
        /* <DEDUP_REMOVED lines=91> */
.L_x_2711:
[----:B------:R-:W-:Y:S05]  /*17190*/  BSYNC.RECONVERGENT B2 ;  /* 0x0000000000027941 */ /* 0x000fea0003800200 */
.L_x_2710:
        /* <DEDUP_REMOVED lines=91> */
.L_x_2713:
[----:B------:R-:W-:Y:S05]  /*17750*/  BSYNC.RECONVERGENT B2 ;  /* 0x0000000000027941 */ /* 0x000fea0003800200 */
.L_x_2712:
        /* <DEDUP_REMOVED lines=91> */
.L_x_2715:
[----:B------:R-:W-:Y:S05]  /*17d10*/  BSYNC.RECONVERGENT B2 ;  /* 0x0000000000027941 */ /* 0x000fea0003800200 */
.L_x_2714:
        /* <DEDUP_REMOVED lines=91> */
.L_x_2717:
[----:B------:R-:W-:Y:S05]  /*182d0*/  BSYNC.RECONVERGENT B2 ;  /* 0x0000000000027941 */ /* 0x000fea0003800200 */
.L_x_2716:
        /* <DEDUP_REMOVED lines=91> */
.L_x_2719:
[----:B------:R-:W-:Y:S05]  /*18890*/  BSYNC.RECONVERGENT B2 ;  /* 0x0000000000027941 */ /* 0x000fea0003800200 */
.L_x_2718:
        /* <DEDUP_REMOVED lines=91> */
.L_x_2721:
[----:B------:R-:W-:Y:S05]  /*18e50*/  BSYNC.RECONVERGENT B2 ;  /* 0x0000000000027941 */ /* 0x000fea0003800200 */
.L_x_2720:
        /* <DEDUP_REMOVED lines=91> */
.L_x_2723:
[----:B------:R-:W-:Y:S05]  /*19410*/  BSYNC.RECONVERGENT B2 ;  /* 0x0000000000027941 */ /* 0x000fea0003800200 */
.L_x_2722:
        /* <DEDUP_REMOVED lines=91> */
.L_x_2725:
[----:B------:R-:W-:Y:S05]  /*199d0*/  BSYNC.RECONVERGENT B2 ;  /* 0x0000000000027941 */ /* 0x000fea0003800200 */
.L_x_2724:
        /* <DEDUP_REMOVED lines=91> */
.L_x_2727:
[----:B------:R-:W-:Y:S05]  /*19f90*/  BSYNC.RECONVERGENT B2 ;  /* 0x0000000000027941 */ /* 0x000fea0003800200 */
.L_x_2726:
        /* <DEDUP_REMOVED lines=91> */
.L_x_2729:
[----:B------:R-:W-:Y:S05]  /*1a550*/  BSYNC.RECONVERGENT B2 ;  /* 0x0000000000027941 */ /* 0x000fea0003800200 */
.L_x_2728:
        /* <DEDUP_REMOVED lines=91> */
.L_x_2731:
[----:B------:R-:W-:Y:S05]  /*1ab10*/  BSYNC.RECONVERGENT B2 ;  /* 0x0000000000027941 */ /* 0x000fea0003800200 */
.L_x_2730:
        /* <DEDUP_REMOVED lines=91> */
.L_x_2733:
[----:B------:R-:W-:Y:S05]  /*1b0d0*/  BSYNC.RECONVERGENT B2 ;  /* 0x0000000000027941 */ /* 0x000fea0003800200 */
.L_x_2732:
[----:B------:R-:W-:Y:S05]  /*1b0e0*/  @P1 BRA `(.L_x_2734) ;  /* 0x0000006c00001947 */ /* 0x000fea0003800000 */
[----:B0-----:R-:W2:Y:S01]  /*1b0f0*/  LDL.LU R252, [R1+0x30] ;  /* 0x0000300001fc7983 */ /* 0x001ea20000300800 */
[----:B-----5:R-:W-:-:S03]  /*1b100*/  ISETP.NE.AND P2, PT, R2, RZ, PT ;  /* 0x000000ff0200720c */ /* 0x020fc60003f45270 */
[----:B------:R-:W-:Y:S04]  /*1b110*/  STL.64 [R1+0x7a8], R14 ;  /* 0x0007a80e01007387 */ /* 0x000fe80000100a00 */
[----:B------:R-:W-:Y:S04]  /*1b120*/  STL.64 [R1+0x7a0], R12 ;  /* 0x0007a00c01007387 */ /* 0x000fe80000100a00 */
[----:B------:R-:W-:Y:S02]  /*1b130*/  STL [R1+0x79c], R9 ;  /* 0x00079c0901007387 */ /* 0x000fe40000100800 */
[----:B------:R-:W-:Y:S01]  /*1b140*/  VOTEU.ANY UP0, P2 ;  /* 0x0000000000ff7886 */ /* 0x000fe20001000100 */
[----:B------:R-:W-:Y:S01]  /*1b150*/  PLOP3.LUT P3, PT, PT, PT, UP0, 0x80, 0x8 ;  /* 0x000000000008781c */ /* 0x000fe20003f6f008 */
[----:B------:R-:W-:Y:S01]  /*1b160*/  STL [R1+0x798], R8 ;  /* 0x0007980801007387 */ /* 0x000fe20000100800 */
[----:B------:R-:W-:-:S03]  /*1b170*/  PLOP3.LUT P4, PT, PT, PT, UP0, 0x80, 0x8 ;  /* 0x000000000008781c */ /* 0x000fc60003f8f008 */
[----:B------:R-:W-:Y:S04]  /*1b180*/  STL [R1+0x794], R7 ;  /* 0x0007940701007387 */ /* 0x000fe80000100800 */
[----:B------:R-:W-:Y:S04]  /*1b190*/  STL [R1+0x790], R6 ;  /* 0x0007900601007387 */ /* 0x000fe80000100800 */
[----:B------:R0:W-:Y:S02]  /*1b1a0*/  STL [R1+0x78c], R5 ;  /* 0x00078c0501007387 */ /* 0x0001e40000100800 */
[----:B------:R-:W1:Y:S02]  /*1b1b0*/  @P4 LDC R247, c[0x0][0x3f8] ;  /* 0x0000fe00fff74b82 */ /* 0x000e640000000800 */
[----:B------:R3:W-:Y:S01]  /*1b1c0*/  STL [R1+0x788], R4 ;  /* 0x0007880401007387 */ /* 0x0007e20000100800 */
[----:B------:R-:W-:Y:S01]  /*1b1d0*/  PLOP3.LUT P5, PT, PT, PT, UP0, 0x80, 0x8 ;  /* 0x000000000008781c */ /* 0x000fe20003faf008 */
[----:B--2---:R-:W-:-:S02]  /*1b1e0*/  IMAD.IADD R244, R252, 0x1, R0 ;  /* 0x00000001fcf47824 */ /* 0x004fc400078e0200 */
[----:B------:R-:W1:Y:S01]  /*1b1f0*/  @P3 S2R R252, SR_CTAID.X ;  /* 0x0000000000fc3919 */ /* 0x000e620000002500 */
[----:B------:R-:W-:Y:S01]  /*1b200*/  PLOP3.LUT P3, PT, PT, PT, UP0, 0x80, 0x8 ;  /* 0x000000000008781c */ /* 0x000fe20003f6f008 */
[----:B0-----:R-:W-:-:S05]  /*1b210*/  IMAD.SHL.U32 R5, R244, 0x4, RZ ;  /* 0x00000004f4057824 */ /* 0x001fca00078e00ff */
[----:B------:R-:W-:Y:S01]  /*1b220*/  ISETP.GE.AND P2, PT, R5, R3, PT ;  /* 0x000000030500720c */ /* 0x000fe20003f46270 */
[----:B------:R0:W-:Y:S04]  /*1b230*/  STL [R1+0x30], R5 ;  /* 0x0000300501007387 */ /* 0x0001e80000100800 */
[----:B------:R-:W2:Y:S02]  /*1b240*/  LDL R9, [R1+0x50] ;  /* 0x0000500001097983 */ /* 0x000ea40000100800 */
[----:B------:R-:W4:Y:S06]  /*1b250*/  @P3 LDC.64 R12, c[0x0][0x450] ;  /* 0x00011400ff0c3b82 */ /* 0x000f2c0000000a00 */
[----:B------:R-:W-:Y:S01]  /*1b260*/  @!P2 IMAD R3, R0, UR44, RZ ;  /* 0x0000002c0003ac24 */ /* 0x000fe2000f8e02ff */
[----:B---3--:R-:W-:Y:S01]  /*1b270*/  @!P2 SHF.R.S32.HI R4, RZ, 0x1f, R5 ;  /* 0x0000001fff04a819 */ /* 0x008fe20000011405 */
[----:B------:R-:W3:Y:S01]  /*1b280*/  @!P2 LDC.64 R244, c[0x0][0x3b8] ;  /* 0x0000ee00fff4ab82 */ /* 0x000ee20000000a00 */
[----:B------:R-:W2:Y:S02]  /*1b290*/  LDL R7, [R1+0x54] ;  /* 0x0000540001077983 */ /* 0x000ea40000100800 */
[----:B------:R-:W-:-:S02]  /*1b2a0*/  @!P2 IADD3 R246, P4, PT, R3, R5, RZ ;  /* 0x0000000503f6a210 */ /* 0x000fc40007f9e0ff */
[----:B------:R-:W-:Y:S01]  /*1b2b0*/  PLOP3.LUT P3, PT, PT, PT, UP0, 0x80, 0x8 ;  /* 0x000000000008781c */ /* 0x000fe20003f6f008 */
[----:B0-----:R-:W2:Y:S01]  /*1b2c0*/  LDL R5, [R1+0x58] ;  /* 0x0000580001057983 */ /* 0x001ea20000100800 */
[----:B------:R-:W-:-:S03]  /*1b2d0*/  @!P2 LEA.HI.X.SX32 R3, R3, R4, 0x1, P4 ;  /* 0x000000040303a211 */ /* 0x000fc600020f0eff */
[----:B------:R-:W2:Y:S01]  /*1b2e0*/  LDL R4, [R1+0x5c] ;  /* 0x00005c0001047983 */ /* 0x000ea20000100800 */
[----:B---3--:R-:W-:-:S04]  /*1b2f0*/  @!P2 LEA R14, P4, R246, R244, 0x2 ;  /* 0x000000f4f60ea211 */ /* 0x008fc800078810ff */
[----:B------:R-:W-:Y:S02]  /*1b300*/  @!P2 LEA.HI.X R15, R246, R245, R3, 0x2, P4 ;  /* 0x000000f5f60fa211 */ /* 0x000fe400020f1403 */
[----:B------:R-:W-:Y:S02]  /*1b310*/  PLOP3.LUT P4, PT, PT, PT, UP0, 0x80, 0x8 ;  /* 0x000000000008781c */ /* 0x000fe40003f8f008 */
[----:B------:R-:W-:-:S11]  /*1b320*/  CS2R R244, SRZ ;  /* 0x0000000000f47805 */ /* 0x000fd6000001ff00 */
[----:B-1----:R-:W-:Y:S01]  /*1b330*/  @P4 IMAD R3, R247, UR39, R252 ;  /* 0x00000027f7034c24 */ /* 0x002fe2000f8e02fc */
[----:B------:R-:W-:-:S03]  /*1b340*/  PLOP3.LUT P4, PT, PT, PT, UP0, 0x80, 0x8 ;  /* 0x000000000008781c */ /* 0x000fc60003f8f008 */
[----:B------:R-:W-:Y:S01]  /*1b350*/  @P5 IMAD R3, R3, 0xc0, RZ ;  /* 0x000000c003035824 */ /* 0x000fe200078e02ff */
[----:B------:R-:W-:-:S03]  /*1b360*/  CS2R R246, SRZ ;  /* 0x0000000000f67805 */ /* 0x000fc6000001ff00 */
[----:B----4-:R-:W-:-:S03]  /*1b370*/  @P3 IMAD.WIDE R12, R3, 0x4, R12 ;  /* 0x00000004030c3825 */ /* 0x010fc600078e020c */
[----:B------:R-:W2:Y:S04]  /*1b380*/  @!P2 LDG.E.128 R244, desc[UR36][R14.64] ;  /* 0x000000240ef4a981 */ /* 0x000ea8000c1e1d00 */
[----:B------:R-:W3:Y:S01]  /*1b390*/  @P4 LDG.E.128 R12, desc[UR36][R12.64+0x3f0] ;  /* 0x0003f0240c0c4981 */ /* 0x000ee2000c1e1d00 */
[----:B------:R-:W-:Y:S02]  /*1b3a0*/  PLOP3.LUT P4, PT, PT, PT, UP0, 0x80, 0x8 ;  /* 0x000000000008781c */ /* 0x000fe40003f8f008 */
[----:B------:R-:W-:Y:S01]  /*1b3b0*/  PLOP3.LUT P3, PT, PT, PT, UP0, 0x80, 0x8 ;  /* 0x000000000008781c */ /* 0x000fe20003f6f008 */
[----:B--2---:R-:W-:Y:S01]  /*1b3c0*/  FADD.FTZ R244, R9, R244 ;  /* 0x000000f409f47221 */ /* 0x004fe20000010000 */
[----:B------:R-:W-:Y:S01]  /*1b3d0*/  FADD.FTZ R245, R7, R245 ;  /* 0x000000f507f57221 */ /* 0x000fe20000010000 */
[----:B------:R-:W-:Y:S01]  /*1b3e0*/  FADD.FTZ R246, R5, R246 ;  /* 0x000000f605f67221 */ /* 0x000fe20000010000 */
[----:B---3--:R-:W-:-:S02]  /*1b3f0*/  IMAD.MOV.U32 R8, RZ, RZ, R12 ;  /* 0x000000ffff087224 */ /* 0x008fc400078e000c */
[----:B------:R-:W-:Y:S02]  /*1b400*/  IMAD.MOV.U32 R6, RZ, RZ, R13 ;  /* 0x000000ffff067224 */ /* 0x000fe400078e000d */
[----:B------:R-:W-:Y:S02]  /*1b410*/  IMAD.MOV.U32 R252, RZ, RZ, R14 ;  /* 0x000000fffffc7224 */ /* 0x000fe400078e000e */
[----:B------:R-:W-:Y:S02]  /*1b420*/  IMAD.MOV.U32 R3, RZ, RZ, R15 ;  /* 0x000000ffff037224 */ /* 0x000fe400078e000f */
[----:B------:R0:W5:Y:S01]  /*1b430*/  LDL.LU.64 R14, [R1+0x7a8] ;  /* 0x0007a800010e7983 */ /* 0x0001620000300a00 */
[----:B------:R-:W-:-:S03]  /*1b440*/  @P4 FMUL.FTZ R244, R244, R8 ;  /* 0x00000008f4f44220 */ /* 0x000fc60000410000 */
[----:B------:R0:W5:Y:S01]  /*1b450*/  LDL.LU.64 R12, [R1+0x7a0] ;  /* 0x0007a000010c7983 */ /* 0x0001620000300a00 */
[----:B------:R-:W-:-:S03]  /*1b460*/  @P3 FMUL.FTZ R245, R245, R6 ;  /* 0x00000006f5f53220 */ /* 0x000fc60000410000 */
[----:B------:R0:W5:Y:S01]  /*1b470*/  LDL.LU R9, [R1+0x79c] ;  /* 0x00079c0001097983 */ /* 0x0001620000300800 */
[----:B------:R-:W-:-:S03]  /*1b480*/  FADD.FTZ R247, R4, R247 ;  /* 0x000000f704f77221 */ /* 0x000fc60000010000 */
[----:B------:R0:W5:Y:S04]  /*1b490*/  LDL.LU R8, [R1+0x798] ;  /* 0x0007980001087983 */ /* 0x0001680000300800 */
[----:B------:R0:W5:Y:S04]  /*1b4a0*/  LDL.LU R7, [R1+0x794] ;  /* 0x0007940001077983 */ /* 0x0001680000300800 */
[----:B------:R0:W5:Y:S04]  /*1b4b0*/  LDL.LU R6, [R1+0x790] ;  /* 0x0007900001067983 */ /* 0x0001680000300800 */
[----:B------:R0:W5:Y:S04]  /*1b4c0*/  LDL.LU R5, [R1+0x78c] ;  /* 0x00078c0001057983 */ /* 0x0001680000300800 */
[----:B------:R0:W5:Y:S01]  /*1b4d0*/  LDL.LU R4, [R1+0x788] ;  /* 0x0007880001047983 */ /* 0x0001620000300800 */
[----:B------:R-:W-:-:S02]  /*1b4e0*/  PLOP3.LUT P4, PT, PT, PT, UP0, 0x80, 0x8 ;  /* 0x000000000008781c */ /* 0x000fc40003f8f008 */
[----:B------:R-:W-:-:S11]  /*1b4f0*/  PLOP3.LUT P5, PT, PT, PT, UP0, 0x80, 0x8 ;  /* 0x000000000008781c */ /* 0x000fd60003faf008 */
[----:B------:R-:W-:Y:S02]  /*1b500*/  @P4 FMUL.FTZ R246, R246, R252 ;  /* 0x000000fcf6f64220 */ /* 0x000fe40000410000 */
[----:B------:R-:W-:Y:S01]  /*1b510*/  @P5 FMUL.FTZ R247, R247, R3 ;  /* 0x00000003f7f75220 */ /* 0x000fe20000410000 */
[----:B0-----:R-:W-:Y:S06]  /*1b520*/  @P2 BRA `(.L_x_2734) ;  /* 0x0000006400f02947 */ /* 0x001fec0003800000 */
[----:B-----5:R0:W-:Y:S01]  /*1b530*/  STL.64 [R1+0x788], R4 ;  /* 0x0007880401007387 */ /* 0x0201e20000100a00 */
[----:B------:R-:W-:Y:S01]  /*1b540*/  S2UR UR34, SR_CTAID.Y ;  /* 0x00000000002279c3 */ /* 0x000fe20000002600 */
[----:B------:R-:W1:Y:S02]  /*1b550*/  LDCU UR42, c[0x0][0x3f8] ;  /* 0x00007f00ff2a77ac */ /* 0x000e640008000800 */
[----:B0-----:R-:W2:Y:S05]  /*1b560*/  LDL.LU R4, [R1+0x30] ;  /* 0x0000300001047983 */ /* 0x001eaa0000300800 */
[----:B------:R-:W1:Y:S02]  /*1b570*/  S2UR UR35, SR_CTAID.X ;  /* 0x00000000002379c3 */ /* 0x000e640000002500 */
[----:B-1----:R-:W-:Y:S01]  /*1b580*/  UIMAD UR42, UR34, UR42, UR35 ;  /* 0x0000002a222a72a4 */ /* 0x002fe2000f8e0223 */
[----:B------:R-:W0:Y:S05]  /*1b590*/  LDCU.64 UR34, c[0x0][0x3b8] ;  /* 0x00007700ff2277ac */ /* 0x000e2a0008000a00 */
[----:B------:R-:W-:-:S04]  /*1b5a0*/  IMAD R3, R0, UR42, RZ ;  /* 0x0000002a00037c24 */ /* 0x000fc8000f8e02ff */
[----:B------:R-:W-:Y:S01]  /*1b5b0*/  IMAD R252, R3, 0xc0, RZ ;  /* 0x000000c003fc7824 */ /* 0x000fe200078e02ff */
[----:B--2---:R-:W-:-:S04]  /*1b5c0*/  SHF.R.S32.HI R5, RZ, 0x1f, R4 ;  /* 0x0000001fff057819 */ /* 0x004fc80000011404 */
[----:B------:R-:W-:-:S04]  /*1b5d0*/  IADD3 R3, P2, PT, R252, R4, RZ ;  /* 0x00000004fc037210 */ /* 0x000fc80007f5e0ff */
[----:B------:R-:W-:Y:S02]  /*1b5e0*/  LEA.HI.X.SX32 R252, R252, R5, 0x1, P2 ;  /* 0x00000005fcfc7211 */ /* 0x000fe400010f0eff */
[----:B0-----:R-:W-:-:S04]  /*1b5f0*/  LEA R4, P2, R3, UR34, 0x2 ;  /* 0x0000002203047c11 */ /* 0x001fc8000f8410ff */
[----:B------:R-:W-:-:S05]  /*1b600*/  LEA.HI.X R5, R3, UR35, R252, 0x2, P2 ;  /* 0x0000002303057c11 */ /* 0x000fca00090f14fc */
[----:B------:R0:W-:Y:S04]  /*1b610*/  STG.E.128 desc[UR36][R4.64], R244 ;  /* 0x000000f404007986 */ /* 0x0001e8000c101d24 */
[----:B0-----:R0:W5:Y:S01]  /*1b620*/  LDL.LU.64 R4, [R1+0x788] ;  /* 0x0007880001047983 */ /* 0x0011620000300a00 */
[----:B------:R-:W-:Y:S05]  /*1b630*/  BRA `(.L_x_2734) ;  /* 0x0000006400ac7947 */ /* 0x000fea0003800000 */
.L_x_2607:
[----:B------:R-:W2:Y:S01]  /*1b640*/  LDL R252, [R1+0x40] ;  /* 0x0000400001fc7983 */ /* 0x000ea20000100800 */
[----:B------:R-:W-:Y:S01]  /*1b650*/  BSSY.RECONVERGENT B2, `(.L_x_2735) ;  /* 0x0000023000027945 */ /* 0x000fe20003800200 */
[----:B--2---:R-:W-:Y:S02]  /*1b660*/  ISETP.GE.AND P1, PT, R252, UR40, PT ;  /* 0x00000028fc007c0c */ /* 0x004fe4000bf26270 */
[C---:B------:R-:W-:Y:S01]  /*1b670*/  SHF.L.U32 R252, R3.reuse, 0x2, RZ ;  /* 0x0000000203fc7819 */ /* 0x040fe200000006ff */
[----:B------:R-:W-:-:S05]  /*1b680*/  IMAD.IADD R3, R3, 0x1, R0 ;  /* 0x0000000103037824 */ /* 0x000fca00078e0200 */
[----:B------:R0:W-:Y:S02]  /*1b690*/  STL [R1+0x20], R3 ;  /* 0x0000200301007387 */ /* 0x0001e40000100800 */
[----:B0-----:R-:W-:-:S03]  /*1b6a0*/  IMAD R3, R0, 0xc0, RZ ;  /* 0x000000c000037824 */ /* 0x001fc600078e02ff */
[----:B------:R-:W-:Y:S05]  /*1b6b0*/  @P1 BRA `(.L_x_2736) ;  /* 0x0000000000701947 */ /* 0x000fea0003800000 */
[----:B------:R-:W-:Y:S01]  /*1b6c0*/  UMOV UR42, URZ ;  /* 0x000000ff002a7c82 */ /* 0x000fe20008000000 */
[----:B------:R0:W-:Y:S01]  /*1b6d0*/  STL [R1+0x788], R0 ;  /* 0x0007880001007387 */ /* 0x0001e20000100800 */
[----:B------:R-:W-:Y:S01]  /*1b6e0*/  UMOV UR35, URZ ;  /* 0x000000ff00237c82 */ /* 0x000fe20008000000 */
[----:B------:R-:W-:Y:S01]  /*1b6f0*/  UMOV UR34, URZ ;  /* 0x000000ff00227c82 */ /* 0x000fe20008000000 */
[----:B------:R-:W-:Y:S01]  /*1b700*/  ISETP.GE.AND P2, PT, R252, R3, PT ;  /* 0x00000003fc00720c */ /* 0x000fe20003f46270 */
[----:B0-----:R-:W-:-:S05]  /*1b710*/  IMAD.U32 R0, RZ, RZ, UR42 ;  /* 0x0000002aff007e24 */ /* 0x001fca000f8e00ff */
[----:B------:R0:W-:Y:S02]  /*1b720*/  STL [R1+0x1c], R0 ;  /* 0x00001c0001007387 */ /* 0x0001e40000100800 */
[----:B0-----:R-:W-:-:S05]  /*1b730*/  IMAD.U32 R0, RZ, RZ, UR35 ;  /* 0x00000023ff007e24 */ /* 0x001fca000f8e00ff */
[----:B------:R0:W-:Y:S02]  /*1b740*/  STL [R1+0x18], R0 ;  /* 0x0000180001007387 */ /* 0x0001e40000100800 */
[----:B0-----:R-:W-:-:S05]  /*1b750*/  IMAD.U32 R0, RZ, RZ, UR34 ;  /* 0x00000022ff007e24 */ /* 0x001fca000f8e00ff */
[----:B------:R0:W-:Y:S02]  /*1b760*/  STL [R1+0x14], R0 ;  /* 0x0000140001007387 */ /* 0x0001e40000100800 */
[----:B0-----:R-:W-:-:S05]  /*1b770*/  IMAD.U32 R0, RZ, RZ, UR42 ;  /* 0x0000002aff007e24 */ /* 0x001fca000f8e00ff */
[----:B------:R0:W-:Y:S04]  /*1b780*/  STL [R1+0x10], R0 ;  /* 0x0000100001007387 */ /* 0x0001e80000100800 */
[----:B0-----:R0:W5:Y:S01]  /*1b790*/  LDL.LU R0, [R1+0x788] ;  /* 0x0007880001007983 */ /* 0x0011620000300800 */
[----:B------:R-:W-:Y:S05]  /*1b7a0*/  @P2 BRA `(.L_x_2736) ;  /* 0x0000000000342947 */ /* 0x000fea0003800000 */
[----:B------:R-:W1:Y:S01]  /*1b7b0*/  LDCU.64 UR34, c[0x0][0x3b8] ;  /* 0x00007700ff2277ac */ /* 0x000e620008000a00 */
[----:B-----5:R2:W-:Y:S04]  /*1b7c0*/  STL.64 [R1+0x790], R6 ;  /* 0x0007900601007387 */ /* 0x0205e80000100a00 */
[----:B------:R1:W-:Y:S01]  /*1b7d0*/  STL.64 [R1+0x788], R4 ;  /* 0x0007880401007387 */ /* 0x0003e20000100a00 */
[----:B--2---:R-:W-:-:S05]  /*1b7e0*/  IMAD R6, R0, UR44, RZ ;  /* 0x0000002c00067c24 */ /* 0x004fca000f8e02ff */
[----:B------:R-:W-:-:S04]  /*1b7f0*/  IADD3 R7, P2, PT, R6, R252, RZ ;  /* 0x000000fc06077210 */ /* 0x000fc80007f5e0ff */
[----:B------:R-:W-:Y:S02]  /*1b800*/  LEA.HI.X.SX32 R6, R6, RZ, 0x1, P2 ;  /* 0x000000ff06067211 */ /* 0x000fe400010f0eff */
[----:B-1----:R-:W-:-:S04]  /*1b810*/  LEA R4, P2, R7, UR34, 0x2 ;  /* 0x0000002207047c11 */ /* 0x002fc8000f8410ff */
[----:B------:R-:W-:-:S06]  /*1b820*/  LEA.HI.X R5, R7, UR35, R6, 0x2, P2 ;  /* 0x0000002307057c11 */ /* 0x000fcc00090f1406 */
[----:B------:R-:W2:Y:S04]  /*1b830*/  LDG.E.128 R4, desc[UR36][R4.64] ;  /* 0x0000002404047981 */ /* 0x000ea8000c1e1d00 */
[----:B--2---:R-:W-:Y:S04]  /*1b840*/  STL.64 [R1+0x10], R4 ;  /* 0x0000100401007387 */ /* 0x004fe80000100a00 */
[----:B------:R1:W-:Y:S04]  /*1b850*/  STL.64 [R1+0x18], R6 ;  /* 0x0000180601007387 */ /* 0x0003e80000100a00 */
[----:B-1----:R1:W5:Y:S04]  /*1b860*/  LDL.LU.64 R6, [R1+0x790] ;  /* 0x0007900001067983 */ /* 0x0023680000300a00 */
[----:B------:R1:W5:Y:S02]  /*1b870*/  LDL.LU.64 R4, [R1+0x788] ;  /* 0x0007880001047983 */ /* 0x0003640000300a00 */
.L_x_2736:
[----:B------:R-:W-:Y:S05]  /*1b880*/  BSYNC.RECONVERGENT B2 ;  /* 0x0000000000027941 */ /* 0x000fea0003800200 */
.L_x_2735:
[----:B------:R-:W-:Y:S04]  /*1b890*/  BSSY.RECONVERGENT B2, `(.L_x_2737) ;  /* 0x0000023000027945 */ /* 0x000fe80003800200 */
[----:B------:R-:W-:Y:S05]  /*1b8a0*/  @P1 BRA `(.L_x_2738) ;  /* 0x0000000000841947 */ /* 0x000fea0003800000 */
[----:B-----5:R2:W-:Y:S04]  /*1b8b0*/  STL [R1+0x788], R0 ;  /* 0x0007880001007387 */ /* 0x0205e80000100800 */
[----:B--2---:R-:W2:Y:S01]  /*1b8c0*/  LDL R0, [R1+0x20] ;  /* 0x0000200001007983 */ /* 0x004ea20000100800 */
[----:B------:R-:W-:Y:S01]  /*1b8d0*/  UMOV UR42, URZ ;  /* 0x000000ff002a7c82 */ /* 0x000fe20008000000 */
[----:B------:R-:W-:Y:S01]  /*1b8e0*/  UMOV UR35, URZ ;  /* 0x000000ff00237c82 */ /* 0x000fe20008000000 */
[----:B------:R-:W-:Y:S01]  /*1b8f0*/  UMOV UR34, URZ ;  /* 0x000000ff00227c82 */ /* 0x000fe20008000000 */
[----:B--2---:R-:W-:-:S05]  /*1b900*/  IMAD.SHL.U32 R0, R0, 0x4, RZ ;  /* 0x0000000400007824 */ /* 0x004fca00078e00ff */
[----:B------:R2:W-:Y:S01]  /*1b910*/  STL [R1+0x24], R0 ;  /* 0x0000240001007387 */ /* 0x0005e20000100800 */
[----:B------:R-:W-:Y:S02]  /*1b920*/  ISETP.GE.AND P2, PT, R0, R3, PT ;  /* 0x000000030000720c */ /* 0x000fe40003f46270 */
[----:B--2---:R-:W-:-:S05]  /*1b930*/  MOV R0, UR42 ;  /* 0x0000002a00007c02 */ /* 0x004fca0008000f00 */
[----:B------:R2:W-:Y:S02]  /*1b940*/  STL [R1+0xc], R0 ;  /* 0x00000c0001007387 */ /* 0x0005e40000100800 */
[----:B--2---:R-:W-:-:S05]  /*1b950*/  IMAD.U32 R0, RZ, RZ, UR35 ;  /* 0x00000023ff007e24 */ /* 0x004fca000f8e00ff */
[----:B------:R2:W-:Y:S02]  /*1b960*/  STL [R1+0x8], R0 ;  /* 0x0000080001007387 */ /* 0x0005e40000100800 */
[----:B--2---:R-:W-:-:S05]  /*1b970*/  IMAD.U32 R0, RZ, RZ, UR34 ;  /* 0x00000022ff007e24 */ /* 0x004fca000f8e00ff */
[----:B------:R2:W-:Y:S02]  /*1b980*/  STL [R1+0x4], R0 ;  /* 0x0000040001007387 */ /* 0x0005e40000100800 */
[----:B--2---:R-:W-:-:S05]  /*1b990*/  IMAD.U32 R0, RZ, RZ, UR42 ;  /* 0x0000002aff007e24 */ /* 0x004fca000f8e00ff */
[----:B------:R2:W-:Y:S04]  /*1b9a0*/  STL [R1], R0 ;  /* 0x0000000001007387 */ /* 0x0005e80000100800 */
[----:B--2---:R2:W5:Y:S01]  /*1b9b0*/  LDL.LU R0, [R1+0x788] ;  /* 0x0007880001007983 */ /* 0x0045620000300800 */
[----:B------:R-:W-:Y:S05]  /*1b9c0*/  @P2 BRA `(.L_x_2738) ;  /* 0x00000000003c2947 */ /* 0x000fea0003800000 */
[----:B------:R3:W-:Y:S01]  /*1b9d0*/  STL.64 [R1+0x790], R6 ;  /* 0x0007900601007387 */ /* 0x0007e20000100a00 */
[----:B------:R-:W4:Y:S03]  /*1b9e0*/  LDCU.64 UR34, c[0x0][0x3b8] ;  /* 0x00007700ff2277ac */ /* 0x000f260008000a00 */
[----:B---3--:R-:W3:Y:S01]  /*1b9f0*/  LDL.LU R6, [R1+0x24] ;  /* 0x0000240001067983 */ /* 0x008ee20000300800 */
[----:B-----5:R-:W-:-:S03]  /*1ba00*/  IMAD R7, R0, UR44, RZ ;  /* 0x0000002c00077c24 */ /* 0x020fc6000f8e02ff */
[----:B------:R3:W-:Y:S02]  /*1ba10*/  STL.64 [R1+0x788], R4 ;  /* 0x0007880401007387 */ /* 0x0007e40000100a00 */
[----:B---3--:R-:W-:Y:S02]  /*1ba20*/  SHF.R.S32.HI R5, RZ, 0x1f, R6 ;  /* 0x0000001fff057819 */ /* 0x008fe40000011406 */
[----:B------:R-:W-:-:S04]  /*1ba30*/  IADD3 R6, P2, PT, R7, R6, RZ ;  /* 0x0000000607067210 */ /* 0x000fc80007f5e0ff */
[----:B------:R-:W-:Y:S02]  /*1ba40*/  LEA.HI.X.SX32 R7, R7, R5, 0x1, P2 ;  /* 0x0000000507077211 */ /* 0x000fe400010f0eff */
[----:B----4-:R-:W-:-:S04]  /*1ba50*/  LEA R4, P2, R6, UR34, 0x2 ;  /* 0x0000002206047c11 */ /* 0x010fc8000f8410ff */
[----:B------:R-:W-:-:S06]  /*1ba60*/  LEA.HI.X R5, R6, UR35, R7, 0x2, P2 ;  /* 0x0000002306057c11 */ /* 0x000fcc00090f1407 */
[----:B------:R-:W3:Y:S04]  /*1ba70*/  LDG.E.128 R4, desc[UR36][R4.64] ;  /* 0x0000002404047981 */ /* 0x000ee8000c1e1d00 */
[----:B---3--:R-:W-:Y:S04]  /*1ba80*/  STL.64 [R1], R4 ;  /* 0x0000000401007387 */ /* 0x008fe80000100a00 */
[----:B------:R3:W-:Y:S04]  /*1ba90*/  STL.64 [R1+0x8], R6 ;  /* 0x0000080601007387 */ /* 0x0007e80000100a00 */
[----:B---3--:R3:W5:Y:S04]  /*1baa0*/  LDL.LU.64 R6, [R1+0x790] ;  /* 0x0007900001067983 */ /* 0x0087680000300a00 */
[----:B------:R3:W5:Y:S02]  /*1bab0*/  LDL.LU.64 R4, [R1+0x788] ;  /* 0x0007880001047983 */ /* 0x0007640000300a00 */
.L_x_2738:
[----:B------:R-:W-:Y:S05]  /*1bac0*/  BSYNC.RECONVERGENT B2 ;  /* 0x0000000000027941 */ /* 0x000fea0003800200 */
.L_x_2737:
[----:B------:R-:W-:Y:S04]  /*1bad0*/  BSSY.RECONVERGENT B2, `(.L_x_2739) ;  /* 0x0000015000027945 */ /* 0x000fe80003800200 */
[----:B------:R-:W-:Y:S05]  /*1bae0*/  @P1 BRA `(.L_x_2740) ;  /* 0x00000000004c1947 */ /* 0x000fea0003800000 */
[----:B-----5:R-:W-:Y:S01]  /*1baf0*/  IMAD R248, R0, 0x8, R252 ;  /* 0x0000000800f87824 */ /* 0x020fe200078e02fc */
        /* <DEDUP_REMOVED lines=9> */
[----:B------:R-:W4:Y:S01]  /*1bb90*/  LDCU.64 UR34, c[0x0][0x3b8] ;  /* 0x00007700ff2277ac */ /* 0x000f220008000a00 */
[C---:B------:R-:W-:Y:S02]  /*1bba0*/  IMAD R251, R0.reuse, 0x8, R252 ;  /* 0x0000000800fb7824 */ /* 0x040fe400078e02fc */
[----:B------:R-:W-:-:S03]  /*1bbb0*/  IMAD R248, R0, UR44, RZ ;  /* 0x0000002c00f87c24 */ /* 0x000fc6000f8e02ff */
[----:B------:R-:W-:Y:S02]  /*1bbc0*/  SHF.R.S32.HI R250, RZ, 0x1f, R251 ;  /* 0x0000001ffffa7819 */ /* 0x000fe400000114fb */
[----:B------:R-:W-:-:S04]  /*1bbd0*/  IADD3 R249, P2, PT, R248, R251, RZ ;  /* 0x000000fbf8f97210 */ /* 0x000fc80007f5e0ff */
[----:B------:R-:W-:Y:S02]  /*1bbe0*/  LEA.HI.X.SX32 R250, R248, R250, 0x1, P2 ;  /* 0x000000faf8fa7211 */ /* 0x000fe400010f0eff */
[----:B----4-:R-:W-:-:S04]  /*1bbf0*/  LEA R248, P2, R249, UR34, 0x2 ;  /* 0x00000022f9f87c11 */ /* 0x010fc8000f8410ff */
[----:B------:R-:W-:-:S06]  /*1bc00*/  LEA.HI.X R249, R249, UR35, R250, 0x2, P2 ;  /* 0x00000023f9f97c11 */ /* 0x000fcc00090f14fa */
[----:B------:R-:W5:Y:S03]  /*1bc10*/  LDG.E.128 R248, desc[UR36][R248.64] ;  /* 0x00000024f8f87981 */ /* 0x000f66000c1e1d00 */
.L_x_2740:
[----:B------:R-:W-:Y:S05]  /*1bc20*/  BSYNC.RECONVERGENT B2 ;  /* 0x0000000000027941 */ /* 0x000fea0003800200 */
.L_x_2739:
[----:B------:R-:W-:Y:S04]  /*1bc30*/  BSSY.RECONVERGENT B2, `(.L_x_2741) ;  /* 0x0000018000027945 */ /* 0x000fe80003800200 */
[----:B------:R-:W-:Y:S05]  /*1bc40*/  @P1 BRA `(.L_x_2742) ;  /* 0x0000000000581947 */ /* 0x000fea0003800000 */
[----:B-----5:R-:W4:Y:S01]  /*1bc50*/  LDL R7, [R1+0x20] ;  /* 0x0000200001077983 */ /* 0x020f220000100800 */
[----:B------:R-:W-:Y:S01]  /*1bc60*/  UMOV UR42, URZ ;  /* 0x000000ff002a7c82 */ /* 0x000fe20008000000 */
[----:B------:R-:W-:Y:S01]  /*1bc70*/  UMOV UR35, URZ ;  /* 0x000000ff00237c82 */ /* 0x000fe20008000000 */
[----:B------:R-:W-:Y:S01]  /*1bc80*/  UMOV UR34, URZ ;  /* 0x000000ff00227c82 */ /* 0x000fe20008000000 */
[----:B------:R-:W-:Y:S02]  /*1bc90*/  IMAD.U32 R6, RZ, RZ, UR35 ;  /* 0x00000023ff067e24 */ /* 0x000fe4000f8e00ff */
[----:B----4-:R-:W-:Y:S02]  /*1bca0*/  IMAD R4, R0, 0x2, R7 ;  /* 0x0000000200047824 */ /* 0x010fe400078e0207 */
[----:B------:R-:W-:Y:S02]  /*1bcb0*/  IMAD.U32 R7, RZ, RZ, UR42 ;  /* 0x0000002aff077e24 */ /* 0x000fe4000f8e00ff */
[----:B------:R-:W-:-:S02]  /*1bcc0*/  IMAD.SHL.U32 R5, R4, 0x4, RZ ;  /* 0x0000000404057824 */ /* 0x000fc400078e00ff */
[----:B------:R-:W-:-:S03]  /*1bcd0*/  IMAD.U32 R4, RZ, RZ, UR42 ;  /* 0x0000002aff047e24 */ /* 0x000fc6000f8e00ff */
[----:B------:R-:W-:Y:S01]  /*1bce0*/  ISETP.GE.AND P2, PT, R5, R3, PT ;  /* 0x000000030500720c */ /* 0x000fe20003f46270 */
[----:B------:R4:W-:Y:S02]  /*1bcf0*/  STL [R1+0x24], R5 ;  /* 0x0000240501007387 */ /* 0x0009e40000100800 */
[----:B----4-:R-:W-:-:S10]  /*1bd00*/  MOV R5, UR34 ;  /* 0x0000002200057c02 */ /* 0x010fd40008000f00 */
[----:B------:R-:W-:Y:S05]  /*1bd10*/  @P2 BRA `(.L_x_2742) ;  /* 0x0000000000242947 */ /* 0x000fea0003800000 */
[----:B------:R-:W4:Y:S01]  /*1bd20*/  LDL.LU R7, [R1+0x24] ;  /* 0x0000240001077983 */ /* 0x000f220000300800 */
[----:B------:R-:W0:Y:S01]  /*1bd30*/  LDCU.64 UR34, c[0x0][0x3b8] ;  /* 0x00007700ff2277ac */ /* 0x000e220008000a00 */
[----:B------:R-:W-:Y:S01]  /*1bd40*/  IMAD R4, R0, UR44, RZ ;  /* 0x0000002c00047c24 */ /* 0x000fe2000f8e02ff */
[----:B----4-:R-:W-:-:S04]  /*1bd50*/  SHF.R.S32.HI R6, RZ, 0x1f, R7 ;  /* 0x0000001fff067819 */ /* 0x010fc80000011407 */
[----:B------:R-:W-:-:S04]  /*1bd60*/  IADD3 R5, P2, PT, R4, R7, RZ ;  /* 0x0000000704057210 */ /* 0x000fc80007f5e0ff */
[----:B------:R-:W-:Y:S02]  /*1bd70*/  LEA.HI.X.SX32 R6, R4, R6, 0x1, P2 ;  /* 0x0000000604067211 */ /* 0x000fe400010f0eff */
[----:B0-----:R-:W-:-:S04]  /*1bd80*/  LEA R4, P2, R5, UR34, 0x2 ;  /* 0x0000002205047c11 */ /* 0x001fc8000f8410ff */
[----:B------:R-:W-:-:S06]  /*1bd90*/  LEA.HI.X R5, R5, UR35, R6, 0x2, P2 ;  /* 0x0000002305057c11 */ /* 0x000fcc00090f1406 */
[----:B------:R-:W5:Y:S03]  /*1bda0*/  LDG.E.128 R4, desc[UR36][R4.64] ;  /* 0x0000002404047981 */ /* 0x000f66000c1e1d00 */
.L_x_2742:
[----:B------:R-:W-:Y:S05]  /*1bdb0*/  BSYNC.RECONVERGENT B2 ;  /* 0x0000000000027941 */ /* 0x000fea0003800200 */
.L_x_2741:
[----:B-----5:R4:W-:Y:S04]  /*1bdc0*/  STL [R1+0x788], R2 ;  /* 0x0007880201007387 */ /* 0x0209e80000100800 */
[----:B----4-:R-:W4:Y:S01]  /*1bdd0*/  LDL.LU R2, [R1+0x20] ;  /* 0x0000200001027983 */ /* 0x010f220000300800 */
[----:B------:R-:W-:Y:S01]  /*1bde0*/  BSSY.RECONVERGENT B2, `(.L_x_2743) ;  /* 0x0000018000027945 */ /* 0x000fe20003800200 */
[----:B----4-:R-:W-:-:S05]  /*1bdf0*/  IMAD R2, R0, 0x4, R2 ;  /* 0x0000000400027824 */ /* 0x010fca00078e0202 */
[----:B------:R4:W-:Y:S04]  /*1be00*/  STL [R1+0x24], R2 ;  /* 0x0000240201007387 */ /* 0x0009e80000100800 */
[----:B----4-:R4:W5:Y:S01]  /*1be10*/  LDL.LU R2, [R1+0x788] ;  /* 0x0007880001027983 */ /* 0x0109620000300800 */
        /* <DEDUP_REMOVED lines=11> */
[----:B------:R-:W0:Y:S01]  /*1bed0*/  LDCU.64 UR34, c[0x0][0x3b8] ;  /* 0x00007700ff2277ac */ /* 0x000e220008000a00 */
[C---:B------:R-:W-:Y:S02]  /*1bee0*/  IMAD R11, R0.reuse, 0x10, R252 ;  /* 0x00000010000b7824 */ /* 0x040fe400078e02fc */
[----:B------:R-:W-:-:S03]  /*1bef0*/  IMAD R8, R0, UR44, RZ ;  /* 0x0000002c00087c24 */ /* 0x000fc6000f8e02ff */
[----:B------:R-:W-:Y:S02]  /*1bf00*/  SHF.R.S32.HI R10, RZ, 0x1f, R11 ;  /* 0x0000001fff0a7819 */ /* 0x000fe4000001140b */
[----:B------:R-:W-:-:S04]  /*1bf10*/  IADD3 R9, P2, PT, R8, R11, RZ ;  /* 0x0000000b08097210 */ /* 0x000fc80007f5e0ff */
[----:B------:R-:W-:Y:S02]  /*1bf20*/  LEA.HI.X.SX32 R10, R8, R10, 0x1, P2 ;  /* 0x0000000a080a7211 */ /* 0x000fe400010f0eff */
[----:B0-----:R-:W-:-:S04]  /*1bf30*/  LEA R8, P2, R9, UR34, 0x2 ;  /* 0x0000002209087c11 */ /* 0x001fc8000f8410ff */
[----:B------:R-:W-:-:S06]  /*1bf40*/  LEA.HI.X R9, R9, UR35, R10, 0x2, P2 ;  /* 0x0000002309097c11 */ /* 0x000fcc00090f140a */
[----:B------:R-:W5:Y:S03]  /*1bf50*/  LDG.E.128 R8, desc[UR36][R8.64] ;  /* 0x0000002408087981 */ /* 0x000f66000c1e1d00 */
.L_x_2744:
[----:B------:R-:W-:Y:S05]  /*1bf60*/  BSYNC.RECONVERGENT B2 ;  /* 0x0000000000027941 */ /* 0x000fea0003800200 */
.L_x_2743:
[----:B------:R-:W-:Y:S04]  /*1bf70*/  BSSY.RECONVERGENT B2, `(.L_x_2745) ;  /* 0x0000017000027945 */ /* 0x000fe80003800200 */
[----:B------:R-:W-:Y:S05]  /*1bf80*/  @P1 BRA `(.L_x_2746) ;  /* 0x0000000000541947 */ /* 0x000fea0003800000 */
[----:B------:R-:W2:Y:S01]  /*1bf90*/  LDL R15, [R1+0x24] ;  /* 0x00002400010f7983 */ /* 0x000ea20000100800 */
[----:B------:R-:W-:Y:S01]  /*1bfa0*/  UMOV UR42, URZ ;  /* 0x000000ff002a7c82 */ /* 0x000fe20008000000 */
[----:B------:R-:W-:Y:S01]  /*1bfb0*/  UMOV UR35, URZ ;  /* 0x000000ff00237c82 */ /* 0x000fe20008000000 */
[----:B------:R-:W-:Y:S01]  /*1bfc0*/  UMOV UR34, URZ ;  /* 0x000000ff00227c82 */ /* 0x000fe20008000000 */
[----:B------:R-:W-:Y:S02]  /*1bfd0*/  IMAD.U32 R14, RZ, RZ, UR35 ;  /* 0x00000023ff0e7e24 */ /* 0x000fe4000f8e00ff */
[----:B------:R-:W-:Y:S02]  /*1bfe0*/  IMAD.U32 R13, RZ, RZ, UR34 ;  /* 0x00000022ff0d7e24 */ /* 0x000fe4000f8e00ff */
[----:B--2---:R-:W-:Y:S02]  /*1bff0*/  IMAD.SHL.U32 R12, R15, 0x4, RZ ;  /* 0x000000040f0c7824 */ /* 0x004fe400078e00ff */
[----:B------:R-:W-:-:S03]  /*1c000*/  IMAD.U32 R15, RZ, RZ, UR42 ;  /* 0x0000002aff0f7e24 */ /* 0x000fc6000f8e00ff */
[----:B------:R-:W-:Y:S01]  /*1c010*/  ISETP.GE.AND P2, PT, R12, R3, PT ;  /* 0x000000030c00720c */ /* 0x000fe20003f46270 */
[----:B------:R2:W-:Y:S02]  /*1c020*/  STL [R1+0x20], R12 ;  /* 0x0000200c01007387 */ /* 0x0005e40000100800 */
[----:B--2---:R-:W-:-:S10]  /*1c030*/  IMAD.U32 R12, RZ, RZ, UR42 ;  /* 0x0000002aff0c7e24 */ /* 0x004fd4000f8e00ff */
[----:B------:R-:W-:Y:S05]  /*1c040*/  @P2 BRA `(.L_x_2746) ;  /* 0x0000000000242947 */ /* 0x000fea0003800000 */
[----:B------:R-:W2:Y:S01]  /*1c050*/  LDL.LU R15, [R1+0x20] ;  /* 0x00002000010f7983 */ /* 0x000ea20000300800 */
[----:B------:R-:W0:Y:S01]  /*1c060*/  LDCU.64 UR34, c[0x0][0x3b8] ;  /* 0x00007700ff2277ac */ /* 0x000e220008000a00 */
[----:B------:R-:W-:Y:S01]  /*1c070*/  IMAD R12, R0, UR44, RZ ;  /* 0x0000002c000c7c24 */ /* 0x000fe2000f8e02ff */
[----:B--2---:R-:W-:-:S04]  /*1c080*/  SHF.R.S32.HI R14, RZ, 0x1f, R15 ;  /* 0x0000001fff0e7819 */ /* 0x004fc8000001140f */
[----:B------:R-:W-:-:S04]  /*1c090*/  IADD3 R13, P2, PT, R12, R15, RZ ;  /* 0x0000000f0c0d7210 */ /* 0x000fc80007f5e0ff */
[----:B------:R-:W-:Y:S02]  /*1c0a0*/  LEA.HI.X.SX32 R14, R12, R14, 0x1, P2 ;  /* 0x0000000e0c0e7211 */ /* 0x000fe400010f0eff */
[----:B0-----:R-:W-:-:S04]  /*1c0b0*/  LEA R12, P2, R13, UR34, 0x2 ;  /* 0x000000220d0c7c11 */ /* 0x001fc8000f8410ff */
[----:B------:R-:W-:-:S06]  /*1c0c0*/  LEA.HI.X R13, R13, UR35, R14, 0x2, P2 ;  /* 0x000000230d0d7c11 */ /* 0x000fcc00090f140e */
[----:B------:R-:W5:Y:S03]  /*1c0d0*/  LDG.E.128 R12, desc[UR36][R12.64] ;  /* 0x000000240c0c7981 */ /* 0x000f66000c1e1d00 */
.L_x_2746:
[----:B------:R-:W-:Y:S05]  /*1c0e0*/  BSYNC.RECONVERGENT B2 ;  /* 0x0000000000027941 */ /* 0x000fea0003800200 */
.L_x_2745:
[----:B-----5:R0:W-:Y:S04]  /*1c0f0*/  STL [R1+0x788], R2 ;  /* 0x0007880201007387 */ /* 0x0201e80000100800 */
[----:B0-----:R-:W2:Y:S01]  /*1c100*/  LDL.LU R2, [R1+0x24] ;  /* 0x0000240001027983 */ /* 0x001ea20000300800 */
[----:B------:R-:W-:Y:S01]  /*1c110*/  BSSY.RECONVERGENT B2, `(.L_x_2747) ;  /* 0x000001a000027945 */ /* 0x000fe20003800200 */
[----:B--2---:R-:W-:-:S05]  /*1c120*/  IADD3 R2, PT, PT, R2, R0, RZ ;  /* 0x0000000002027210 */ /* 0x004fca0007ffe0ff */
[----:B------:R0:W-:Y:S04]  /*1c130*/  STL [R1+0x20], R2 ;  /* 0x0000200201007387 */ /* 0x0001e80000100800 */
[----:B0-----:R0:W5:Y:S01]  /*1c140*/  LDL.LU R2, [R1+0x788] ;  /* 0x0007880001027983 */ /* 0x0011620000300800 */
        /* <DEDUP_REMOVED lines=22> */
.L_x_2748:
[----:B------:R-:W-:Y:S05]  /*1c2b0*/  BSYNC.RECONVERGENT B2 ;  /* 0x0000000000027941 */ /* 0x000fea0003800200 */
.L_x_2747:
[----:B-----5:R2:W-:Y:S04]  /*1c2c0*/  STL [R1+0x788], R2 ;  /* 0x0007880201007387 */ /* 0x0205e80000100800 */
[----:B--2---:R-:W2:Y:S01]  /*1c2d0*/  LDL.LU R2, [R1+0x20] ;  /* 0x0000200001027983 */ /* 0x004ea20000300800 */
[----:B------:R-:W-:Y:S01]  /*1c2e0*/  BSSY.RECONVERGENT B2, `(.L_x_2749) ;  /* 0x000001a000027945 */ /* 0x000fe20003800200 */
[----:B--2---:R-:W-:-:S05]  /*1c2f0*/  IMAD.IADD R2, R2, 0x1, R0 ;  /* 0x0000000102027824 */ /* 0x004fca00078e0200 */
[----:B------:R2:W-:Y:S04]  /*1c300*/  STL [R1+0x20], R2 ;  /* 0x0000200201007387 */ /* 0x0005e80000100800 */
[----:B--2---:R2:W5:Y:S01]  /*1c310*/  LDL.LU R2, [R1+0x788] ;  /* 0x0007880001027983 */ /* 0x0045620000300800 */
[----:B------:R-:W-:Y:S05]  /*1c320*/  @P1 BRA `(.L_x_2750) ;  /* 0x0000000000541947 */ /* 0x000fea0003800000 */
[----:B------:R-:W3:Y:S01]  /*1c330*/  LDL R23, [R1+0x20] ;  /* 0x0000200001177983 */ /* 0x000ee20000100800 */
[----:B------:R-:W-:Y:S01]  /*1c340*/  UMOV UR42, URZ ;  /* 0x000000ff002a7c82 */ /* 0x000fe20008000000 */
[----:B------:R-:W-:Y:S01]  /*1c350*/  UMOV UR35, URZ ;  /* 0x000000ff00237c82 */ /* 0x000fe20008000000 */
[----:B------:R-:W-:Y:S01]  /*1c360*/  UMOV UR34, URZ ;  /* 0x000000ff00227c82 */ /* 0x000fe20008000000 */
[----:B------:R-:W-:Y:S02]  /*1c370*/  IMAD.U32 R22, RZ, RZ, UR35 ;  /* 0x00000023ff167e24 */ /* 0x000fe4000f8e00ff */
[----:B------:R-:W-:Y:S01]  /*1c380*/  IMAD.U32 R21, RZ, RZ, UR34 ;  /* 0x00000022ff157e24 */ /* 0x000fe2000f8e00ff */
[----:B---3--:R-:W-:Y:S01]  /*1c390*/  SHF.L.U32 R20, R23, 0x2, RZ ;  /* 0x0000000217147819 */ /* 0x008fe200000006ff */
[----:B------:R-:W-:-:S03]  /*1c3a0*/  IMAD.U32 R23, RZ, RZ, UR42 ;  /* 0x0000002aff177e24 */ /* 0x000fc6000f8e00ff */
[----:B------:R-:W-:Y:S01]  /*1c3b0*/  ISETP.GE.AND P2, PT, R20, R3, PT ;  /* 0x000000031400720c */ /* 0x000fe20003f46270 */
[----:B------:R3:W-:Y:S02]  /*1c3c0*/  STL [R1+0x24], R20 ;  /* 0x0000241401007387 */ /* 0x0007e40000100800 */
[----:B---3--:R-:W-:-:S10]  /*1c3d0*/  IMAD.U32 R20, RZ, RZ, UR42 ;  /* 0x0000002aff147e24 */ /* 0x008fd4000f8e00ff */
[----:B------:R-:W-:Y:S05]  /*1c3e0*/  @P2 BRA `(.L_x_2750) ;  /* 0x0000000000242947 */ /* 0x000fea0003800000 */
[----:B------:R-:W3:Y:S01]  /*1c3f0*/  LDL.LU R23, [R1+0x24] ;  /* 0x0000240001177983 */ /* 0x000ee20000300800 */
[----:B------:R-:W0:Y:S01]  /*1c400*/  LDCU.64 UR34, c[0x0][0x3b8] ;  /* 0x00007700ff2277ac */ /* 0x000e220008000a00 */
[----:B------:R-:W-:Y:S01]  /*1c410*/  IMAD R20, R0, UR44, RZ ;  /* 0x0000002c00147c24 */ /* 0x000fe2000f8e02ff */
[----:B---3--:R-:W-:-:S04]  /*1c420*/  SHF.R.S32.HI R22, RZ, 0x1f, R23 ;  /* 0x0000001fff167819 */ /* 0x008fc80000011417 */
[----:B------:R-:W-:-:S04]  /*1c430*/  IADD3 R21, P2, PT, R20, R23, RZ ;  /* 0x0000001714157210 */ /* 0x000fc80007f5e0ff */
[----:B------:R-:W-:Y:S02]  /*1c440*/  LEA.HI.X.SX32 R22, R20, R22, 0x1, P2 ;  /* 0x0000001614167211 */ /* 0x000fe400010f0eff */
[----:B0-----:R-:W-:-:S04]  /*1c450*/  LEA R20, P2, R21, UR34, 0x2 ;  /* 0x0000002215147c11 */ /* 0x001fc8000f8410ff */
[----:B------:R-:W-:-:S06]  /*1c460*/  LEA.HI.X R21, R21, UR35, R22, 0x2, P2 ;  /* 0x0000002315157c11 */ /* 0x000fcc00090f1416 */
[----:B------:R-:W5:Y:S03]  /*1c470*/  LDG.E.128 R20, desc[UR36][R20.64] ;  /* 0x0000002414147981 */ /* 0x000f66000c1e1d00 */
.L_x_2750:
[----:B------:R-:W-:Y:S05]  /*1c480*/  BSYNC.RECONVERGENT B2 ;  /* 0x0000000000027941 */ /* 0x000fea0003800200 */
.L_x_2749:
[----:B-----5:R0:W-:Y:S04]  /*1c490*/  STL [R1+0x788], R2 ;  /* 0x0007880201007387 */ /* 0x0201e80000100800 */
[----:B0-----:R-:W2:Y:S01]  /*1c4a0*/  LDL.LU R2, [R1+0x20] ;  /* 0x0000200001027983 */ /* 0x001ea20000300800 */
[----:B------:R-:W-:Y:S01]  /*1c4b0*/  BSSY.RECONVERGENT B2, `(.L_x_2751) ;  /* 0x0000018000027945 */ /* 0x000fe20003800200 */
[----:B--2---:R-:W-:-:S05]  /*1c4c0*/  IMAD R2, R0, 0x2, R2 ;  /* 0x0000000200027824 */ /* 0x004fca00078e0202 */
[----:B------:R0:W-:Y:S04]  /*1c4d0*/  STL [R1+0x24], R2 ;  /* 0x0000240201007387 */ /* 0x0001e80000100800 */
[----:B0-----:R0:W5:Y:S01]  /*1c4e0*/  LDL.LU R2, [R1+0x788] ;  /* 0x0007880001027983 */ /* 0x0011620000300800 */
[----:B------:R-:W-:Y:S05]  /*1c4f0*/  @P1 BRA `(.L_x_2752) ;  /* 0x00000000004c1947 */ /* 0x000fea0003800000 */
[----:B------:R-:W-:Y:S01]  /*1c500*/  IMAD R24, R0, 0x20, R252 ;  /* 0x0000002000187824 */ /* 0x000fe200078e02fc */
        /* <DEDUP_REMOVED lines=9> */
[----:B------:R-:W2:Y:S01]  /*1c5a0*/  LDCU.64 UR34, c[0x0][0x3b8] ;  /* 0x00007700ff2277ac */ /* 0x000ea20008000a00 */
[C---:B------:R-:W-:Y:S02]  /*1c5b0*/  IMAD R27, R0.reuse, 0x20, R252 ;  /* 0x00000020001b7824 */ /* 0x040fe400078e02fc */
[----:B------:R-:W-:-:S03]  /*1c5c0*/  IMAD R24, R0, UR44, RZ ;  /* 0x0000002c00187c24 */ /* 0x000fc6000f8e02ff */
[----:B------:R-:W-:Y:S02]  /*1c5d0*/  SHF.R.S32.HI R26, RZ, 0x1f, R27 ;  /* 0x0000001fff1a7819 */ /* 0x000fe4000001141b */
[----:B------:R-:W-:-:S04]  /*1c5e0*/  IADD3 R25, P2, PT, R24, R27, RZ ;  /* 0x0000001b18197210 */ /* 0x000fc80007f5e0ff */
[----:B------:R-:W-:Y:S02]  /*1c5f0*/  LEA.HI.X.SX32 R26, R24, R26, 0x1, P2 ;  /* 0x0000001a181a7211 */ /* 0x000fe400010f0eff */
[----:B--2---:R-:W-:-:S04]  /*1c600*/  LEA R24, P2, R25, UR34, 0x2 ;  /* 0x0000002219187c11 */ /* 0x004fc8000f8410ff */
[----:B------:R-:W-:-:S06]  /*1c610*/  LEA.HI.X R25, R25, UR35, R26, 0x2, P2 ;  /* 0x0000002319197c11 */ /* 0x000fcc00090f141a */
[----:B------:R-:W5:Y:S03]  /*1c620*/  LDG.E.128 R24, desc[UR36][R24.64] ;  /* 0x0000002418187981 */ /* 0x000f66000c1e1d00 */
.L_x_2752:
[----:B------:R-:W-:Y:S05]  /*1c630*/  BSYNC.RECONVERGENT B2 ;  /* 0x0000000000027941 */ /* 0x000fea0003800200 */
.L_x_2751:
[----:B------:R-:W-:Y:S04]  /*1c640*/  BSSY.RECONVERGENT B2, `(.L_x_2753) ;  /* 0x0000017000027945 */ /* 0x000fe80003800200 */
[----:B------:R-:W-:Y:S05]  /*1c650*/  @P1 BRA `(.L_x_2754) ;  /* 0x0000000000541947 */ /* 0x000fea0003800000 */
[----:B------:R-:W2:Y:S01]  /*1c660*/  LDL R31, [R1+0x24] ;  /* 0x00002400011f7983 */ /* 0x000ea20000100800 */
[----:B------:R-:W-:Y:S01]  /*1c670*/  UMOV UR42, URZ ;  /* 0x000000ff002a7c82 */ /* 0x000fe20008000000 */
[----:B------:R-:W-:Y:S01]  /*1c680*/  UMOV UR35, URZ ;  /* 0x000000ff00237c82 */ /* 0x000fe20008000000 */
[----:B------:R-:W-:Y:S01]  /*1c690*/  UMOV UR34, URZ ;  /* 0x000000ff00227c82 */ /* 0x000fe20008000000 */
[----:B------:R-:W-:Y:S01]  /*1c6a0*/  MOV R30, UR35 ;  /* 0x00000023001e7c02 */ /* 0x000fe20008000f00 */
        /* <DEDUP_REMOVED lines=16> */
.L_x_2754:
[----:B------:R-:W-:Y:S05]  /*1c7b0*/  BSYNC.RECONVERGENT B2 ;  /* 0x0000000000027941 */ /* 0x000fea0003800200 */
.L_x_2753:
        /* <DEDUP_REMOVED lines=11> */
[----:B------:R-:W-:Y:S01]  /*1c870*/  IMAD.U32 R34, RZ, RZ, UR35 ;  /* 0x00000023ff227e24 */ /* 0x000fe2000f8e00ff */
[----:B------:R-:W-:Y:S01]  /*1c880*/  MOV R33, UR34 ;  /* 0x0000002200217c02 */ /* 0x000fe20008000f00 */
[----:B---3--:R-:W-:Y:S02]  /*1c890*/  IMAD.SHL.U32 R32, R35, 0x4, RZ ;  /* 0x0000000423207824 */ /* 0x008fe400078e00ff */
        /* <DEDUP_REMOVED lines=14> */
.L_x_2756:
[----:B------:R-:W-:Y:S05]  /*1c980*/  BSYNC.RECONVERGENT B2 ;  /* 0x0000000000027941 */ /* 0x000fea0003800200 */
.L_x_2755:
[----:B-----5:R0:W-:Y:S04]  /*1c990*/  STL [R1+0x788], R2 ;  /* 0x0007880201007387 */ /* 0x0201e80000100800 */
[----:B0-----:R-:W2:Y:S01]  /*1c9a0*/  LDL.LU R2, [R1+0x20] ;  /* 0x0000200001027983 */ /* 0x001ea20000300800 */
[----:B------:R-:W-:Y:S01]  /*1c9b0*/  BSSY.RECONVERGENT B2, `(.L_x_2757) ;  /* 0x000001a000027945 */ /* 0x000fe20003800200 */
[----:B--2---:R-:W-:-:S05]  /*1c9c0*/  IMAD.IADD R2, R2, 0x1, R0 ;  /* 0x0000000102027824 */ /* 0x004fca00078e0200 */
        /* <DEDUP_REMOVED lines=13> */
[----:B--2---:R-:W-:-:S10]  /*1caa0*/  MOV R36, UR42 ;  /* 0x0000002a00247c02 */ /* 0x004fd40008000f00 */
        /* <DEDUP_REMOVED lines=10> */
.L_x_2758:
[----:B------:R-:W-:Y:S05]  /*1cb50*/  BSYNC.RECONVERGENT B2 ;  /* 0x0000000000027941 */ /* 0x000fea0003800200 */
.L_x_2757:
        /* <DEDUP_REMOVED lines=12> */
[----:B------:R-:W-:Y:S02]  /*1cc20*/  IMAD.U32 R41, RZ, RZ, UR34 ;  /* 0x00000022ff297e24 */ /* 0x000fe4000f8e00ff */
        /* <DEDUP_REMOVED lines=15> */
.L_x_2760:
[----:B------:R-:W-:Y:S05]  /*1cd20*/  BSYNC.RECONVERGENT B2 ;  /* 0x0000000000027941 */ /* 0x000fea0003800200 */
.L_x_2759:
        /* <DEDUP_REMOVED lines=28> */
.L_x_2762:
[----:B------:R-:W-:Y:S05]  /*1cef0*/  BSYNC.RECONVERGENT B2 ;  /* 0x0000000000027941 */ /* 0x000fea0003800200 */
.L_x_2761:
        /* <DEDUP_REMOVED lines=28> */
.L_x_2764:
[----:B------:R-:W-:Y:S05]  /*1d0c0*/  BSYNC.RECONVERGENT B2 ;  /* 0x0000000000027941 */ /* 0x000fea0003800200 */
.L_x_2763:
        /* <DEDUP_REMOVED lines=13> */
[----:B--2---:R-:W-:Y:S01]  /*1d1a0*/  IMAD.SHL.U32 R52, R55, 0x4, RZ ;  /* 0x0000000437347824 */ /* 0x004fe200078e00ff */
[----:B------:R-:W-:-:S04]  /*1d1b0*/  MOV R55, UR42 ;  /* 0x0000002a00377c02 */ /* 0x000fc80008000f00 */
        /* <DEDUP_REMOVED lines=13> */
.L_x_2766:
[----:B------:R-:W-:Y:S05]  /*1d290*/  BSYNC.RECONVERGENT B2 ;  /* 0x0000000000027941 */ /* 0x000fea0003800200 */
.L_x_2765:
        /* <DEDUP_REMOVED lines=21> */
.L_x_2768:
[----:B------:R-:W-:Y:S05]  /*1d3f0*/  BSYNC.RECONVERGENT B2 ;  /* 0x0000000000027941 */ /* 0x000fea0003800200 */
.L_x_2767:
[----:B-----5:R2:W-:Y:S04]  /*1d400*/  STL [R1+0x788], R2 ;  /* 0x0007880201007387 */ /* 0x0205e80000100800 */
[----:B--2---:R-:W2:Y:S01]  /*1d410*/  LDL.LU R2, [R1+0x24] ;  /* 0x0000240001027983 */ /* 0x004ea20000300800 */
[----:B------:R-:W-:Y:S01]  /*1d420*/  BSSY.RECONVERGENT B2, `(.L_x_2769) ;  /* 0x000001b000027945 */ /* 0x000fe20003800200 */
[C---:B------:R-:W-:Y:S02]  /*1d430*/  IMAD R252, R0.reuse, 0x80, R252 ;  /* 0x0000008000fc7824 */ /* 0x040fe400078e02fc */
[----:B--2---:R-:W-:-:S05]  /*1d440*/  IMAD R2, R0, 0x2, R2 ;  /* 0x0000000200027824 */ /* 0x004fca00078e0202 */
[----:B------:R2:W-:Y:S04]  /*1d450*/  STL [R1+0x20], R2 ;  /* 0x0000200201007387 */ /* 0x0005e80000100800 */
[----:B--2---:R2:W5:Y:S01]  /*1d460*/  LDL.LU R2, [R1+0x788] ;  /* 0x0007880001027983 */ /* 0x0045620000300800 */
[----:B------:R-:W-:Y:S05]  /*1d470*/  @P1 BRA `(.L_x_2770) ;  /* 0x0000000000541947 */ /* 0x000fea0003800000 */
[----:B------:R-:W3:Y:S01]  /*1d480*/  LDL R63, [R1+0x20] ;  /* 0x00002000013f7983 */ /* 0x000ee20000100800 */
[----:B------:R-:W-:Y:S01]  /*1d490*/  UMOV UR42, URZ ;  /* 0x000000ff002a7c82 */ /* 0x000fe20008000000 */
[----:B------:R-:W-:Y:S01]  /*1d4a0*/  UMOV UR35, URZ ;  /* 0x000000ff00237c82 */ /* 0x000fe20008000000 */
[----:B------:R-:W-:Y:S01]  /*1d4b0*/  UMOV UR34, URZ ;  /* 0x000000ff00227c82 */ /* 0x000fe20008000000 */
[----:B------:R-:W-:Y:S01]  /*1d4c0*/  MOV R62, UR35 ;  /* 0x00000023003e7c02 */ /* 0x000fe20008000f00 */
        /* <DEDUP_REMOVED lines=16> */
.L_x_2770:
[----:B------:R-:W-:Y:S05]  /*1d5d0*/  BSYNC.RECONVERGENT B2 ;  /* 0x0000000000027941 */ /* 0x000fea0003800200 */
.L_x_2769:
        /* <DEDUP_REMOVED lines=11> */
[----:B------:R-:W-:Y:S01]  /*1d690*/  IMAD.U32 R66, RZ, RZ, UR35 ;  /* 0x00000023ff427e24 */ /* 0x000fe2000f8e00ff */
[----:B------:R-:W-:Y:S01]  /*1d6a0*/  MOV R65, UR34 ;  /* 0x0000002200417c02 */ /* 0x000fe20008000f00 */
        /* <DEDUP_REMOVED lines=15> */
.L_x_2772:
[----:B------:R-:W-:Y:S05]  /*1d7a0*/  BSYNC.RECONVERGENT B2 ;  /* 0x0000000000027941 */ /* 0x000fea0003800200 */
.L_x_2771:
        /* <DEDUP_REMOVED lines=17> */
[----:B---3--:R-:W-:-:S10]  /*1d8c0*/  MOV R68, UR42 ;  /* 0x0000002a00447c02 */ /* 0x008fd40008000f00 */
        /* <DEDUP_REMOVED lines=10> */
.L_x_2774:
[----:B------:R-:W-:Y:S05]  /*1d970*/  BSYNC.RECONVERGENT B2 ;  /* 0x0000000000027941 */ /* 0x000fea0003800200 */
.L_x_2773:
        /* <DEDUP_REMOVED lines=28> */
.L_x_2776:
[----:B------:R-:W-:Y:S05]  /*1db40*/  BSYNC.RECONVERGENT B2 ;  /* 0x0000000000027941 */ /* 0x000fea0003800200 */
.L_x_2775:
[----:B-----5:R2:W-:Y:S04]  /*1db50*/  STL [R1+0x788], R2 ;  /* 0x0007880201007387 */ /* 0x0205e80000100800 */
[----:B--2---:R-:W2:Y:S01]  /*1db60*/  LDL.LU R2, [R1+0x20] ;  /* 0x0000200001027983 */ /* 0x004ea20000300800 */
[----:B------:R-:W-:Y:S01]  /*1db70*/  BSSY.RECONVERGENT B2, `(.L_x_2777) ;  /* 0x000001a000027945 */ /* 0x000fe20003800200 */
[----:B--2---:R-:W-:-:S05]  /*1db80*/  IADD3 R2, PT, PT, R2, R0, RZ ;  /* 0x0000000002027210 */ /* 0x004fca0007ffe0ff */
        /* <DEDUP_REMOVED lines=24> */
.L_x_2778:
[----:B------:R-:W-:Y:S05]  /*1dd10*/  BSYNC.RECONVERGENT B2 ;  /* 0x0000000000027941 */ /* 0x000fea0003800200 */
.L_x_2777:
        /* <DEDUP_REMOVED lines=12> */
[----:B------:R-:W-:Y:S01]  /*1dde0*/  IMAD.U32 R81, RZ, RZ, UR34 ;  /* 0x00000022ff517e24 */ /* 0x000fe2000f8e00ff */
[----:B--2---:R-:W-:Y:S01]  /*1ddf0*/  SHF.L.U32 R80, R83, 0x2, RZ ;  /* 0x0000000253507819 */ /* 0x004fe200000006ff */
        /* <DEDUP_REMOVED lines=14> */
.L_x_2780:
[----:B------:R-:W-:Y:S05]  /*1dee0*/  BSYNC.RECONVERGENT B2 ;  /* 0x0000000000027941 */ /* 0x000fea0003800200 */
.L_x_2779:
        /* <DEDUP_REMOVED lines=13> */
[----:B---3--:R-:W-:Y:S01]  /*1dfc0*/  IMAD.SHL.U32 R84, R87, 0x4, RZ ;  /* 0x0000000457547824 */ /* 0x008fe200078e00ff */
[----:B------:R-:W-:-:S04]  /*1dfd0*/  MOV R87, UR42 ;  /* 0x0000002a00577c02 */ /* 0x000fc80008000f00 */
        /* <DEDUP_REMOVED lines=13> */
.L_x_2782:
[----:B------:R-:W-:Y:S05]  /*1e0b0*/  BSYNC.RECONVERGENT B2 ;  /* 0x0000000000027941 */ /* 0x000fea0003800200 */
.L_x_2781:
        /* <DEDUP_REMOVED lines=28> */
.L_x_2784:
[----:B------:R-:W-:Y:S05]  /*1e280*/  BSYNC.RECONVERGENT B2 ;  /* 0x0000000000027941 */ /* 0x000fea0003800200 */
.L_x_2783:
        /* <DEDUP_REMOVED lines=28> */
.L_x_2786:
[----:B------:R-:W-:Y:S05]  /*1e450*/  BSYNC.RECONVERGENT B2 ;  /* 0x0000000000027941 */ /* 0x000fea0003800200 */
.L_x_2785:
        /* <DEDUP_REMOVED lines=28> */
.L_x_2788:
[----:B------:R-:W-:Y:S05]  /*1e620*/  BSYNC.RECONVERGENT B2 ;  /* 0x0000000000027941 */ /* 0x000fea0003800200 */
.L_x_2787:
        /* <DEDUP_REMOVED lines=28> */
.L_x_2790:
[----:B------:R-:W-:Y:S05]  /*1e7f0*/  BSYNC.RECONVERGENT B2 ;  /* 0x0000000000027941 */ /* 0x000fea0003800200 */
.L_x_2789:
        /* <DEDUP_REMOVED lines=28> */
.L_x_2792:
[----:B------:R-:W-:Y:S05]  /*1e9c0*/  BSYNC.RECONVERGENT B2 ;  /* 0x0000000000027941 */ /* 0x000fea0003800200 */
.L_x_2791:
        /* <DEDUP_REMOVED lines=28> */
.L_x_2794:
[----:B------:R-:W-:Y:S05]  /*1eb90*/  BSYNC.RECONVERGENT B2 ;  /* 0x0000000000027941 */ /* 0x000fea0003800200 */
.L_x_2793:
        /* <DEDUP_REMOVED lines=28> */
.L_x_2796:
[----:B------:R-:W-:Y:S05]  /*1ed60*/  BSYNC.RECONVERGENT B2 ;  /* 0x0000000000027941 */ /* 0x000fea0003800200 */
.L_x_2795:
        /* <DEDUP_REMOVED lines=28> */
.L_x_2798:
[----:B------:R-:W-:Y:S05]  /*1ef30*/  BSYNC.RECONVERGENT B2 ;  /* 0x0000000000027941 */ /* 0x000fea0003800200 */
.L_x_2797:
[----:B------:R-:W-:Y:S04]  /*1ef40*/  BSSY.RECONVERGENT B2, `(.L_x_2799) ;  /* 0x0000013000027945 */ /* 0x000fe80003800200 */
[----:B------:R-:W-:Y:S05]  /*1ef50*/  @P1 BRA `(.L_x_2800) ;  /* 0x0000000000441947 */ /* 0x000fea0003800000 */
[----:B------:R-:W-:Y:S01]  /*1ef60*/  ISETP.GE.AND P2, PT, R252, R3, PT ;  /* 0x00000003fc00720c */ /* 0x000fe20003f46270 */
[----:B------:R-:W-:Y:S01]  /*1ef70*/  UMOV UR42, URZ ;  /* 0x000000ff002a7c82 */ /* 0x000fe20008000000 */
[----:B------:R-:W-:Y:S01]  /*1ef80*/  UMOV UR35, URZ ;  /* 0x000000ff00237c82 */ /* 0x000fe20008000000 */
[----:B------:R-:W-:Y:S01]  /*1ef90*/  UMOV UR34, URZ ;  /* 0x000000ff00227c82 */ /* 0x000fe20008000000 */
[----:B------:R-:W-:Y:S02]  /*1efa0*/  IMAD.U32 R123, RZ, RZ, UR42 ;  /* 0x0000002aff7b7e24 */ /* 0x000fe4000f8e00ff */
[----:B------:R-:W-:Y:S02]  /*1efb0*/  IMAD.U32 R122, RZ, RZ, UR35 ;  /* 0x00000023ff7a7e24 */ /* 0x000fe4000f8e00ff */
[----:B------:R-:W-:Y:S02]  /*1efc0*/  IMAD.U32 R121, RZ, RZ, UR34 ;  /* 0x00000022ff797e24 */ /* 0x000fe4000f8e00ff */
[----:B------:R-:W-:-:S03]  /*1efd0*/  IMAD.U32 R120, RZ, RZ, UR42 ;  /* 0x0000002aff787e24 */ /* 0x000fc6000f8e00ff */
[----:B------:R-:W-:Y:S05]  /*1efe0*/  @P2 BRA `(.L_x_2800) ;  /* 0x0000000000202947 */ /* 0x000fea0003800000 */
[----:B------:R-:W0:Y:S01]  /*1eff0*/  LDCU.64 UR34, c[0x0][0x3b8] ;  /* 0x00007700ff2277ac */ /* 0x000e220008000a00 */
[----:B------:R-:W-:Y:S01]  /*1f000*/  IMAD R120, R0, UR44, RZ ;  /* 0x0000002c00787c24 */ /* 0x000fe2000f8e02ff */
[----:B------:R-:W-:-:S04]  /*1f010*/  SHF.R.S32.HI R122, RZ, 0x1f, R252 ;  /* 0x0000001fff7a7819 */ /* 0x000fc800000114fc */
[----:B------:R-:W-:-:S04]  /*1f020*/  IADD3 R121, P2, PT, R120, R252, RZ ;  /* 0x000000fc78797210 */ /* 0x000fc80007f5e0ff */
[----:B------:R-:W-:Y:S02]  /*1f030*/  LEA.HI.X.SX32 R122, R120, R122, 0x1, P2 ;  /* 0x0000007a787a7211 */ /* 0x000fe400010f0eff */
[----:B0-----:R-:W-:-:S04]  /*1f040*/  LEA R120, P2, R121, UR34, 0x2 ;  /* 0x0000002279787c11 */ /* 0x001fc8000f8410ff */
[----:B------:R-:W-:-:S06]  /*1f050*/  LEA.HI.X R121, R121, UR35, R122, 0x2, P2 ;  /* 0x0000002379797c11 */ /* 0x000fcc00090f147a */
[----:B------:R-:W5:Y:S03]  /*1f060*/  LDG.E.128 R120, desc[UR36][R120.64] ;  /* 0x0000002478787981 */ /* 0x000f66000c1e1d00 */
.L_x_2800:
[----:B------:R-:W-:Y:S05]  /*1f070*/  BSYNC.RECONVERGENT B2 ;  /* 0x0000000000027941 */ /* 0x000fea0003800200 */
.L_x_2799:
[----:B------:R-:W2:Y:S01]  /*1f080*/  LDL.LU R252, [R1+0x20] ;  /* 0x0000200001fc7983 */ /* 0x000ea20000300800 */
[----:B------:R-:W-:Y:S01]  /*1f090*/  BSSY.RECONVERGENT B2, `(.L_x_2801) ;  /* 0x0000016000027945 */ /* 0x000fe20003800200 */
[----:B--2---:R-:W-:-:S03]  /*1f0a0*/  LEA R252, R0, R252, 0x1 ;  /* 0x000000fc00fc7211 */ /* 0x004fc600078e08ff */
        /* <DEDUP_REMOVED lines=11> */
[----:B------:R-:W2:Y:S01]  /*1f160*/  LDCU.64 UR34, c[0x0][0x3b8] ;  /* 0x00007700ff2277ac */ /* 0x000ea20008000a00 */
[----:B------:R-:W-:Y:S02]  /*1f170*/  IMAD.SHL.U32 R127, R252, 0x4, RZ ;  /* 0x00000004fc7f7824 */ /* 0x000fe400078e00ff */
[----:B------:R-:W-:-:S03]  /*1f180*/  IMAD R124, R0, UR44, RZ ;  /* 0x0000002c007c7c24 */ /* 0x000fc6000f8e02ff */
[----:B------:R-:W-:Y:S02]  /*1f190*/  SHF.R.S32.HI R126, RZ, 0x1f, R127 ;  /* 0x0000001fff7e7819 */ /* 0x000fe4000001147f */
[----:B------:R-:W-:-:S04]  /*1f1a0*/  IADD3 R125, P2, PT, R124, R127, RZ ;  /* 0x0000007f7c7d7210 */ /* 0x000fc80007f5e0ff */
[----:B------:R-:W-:Y:S02]  /*1f1b0*/  LEA.HI.X.SX32 R126, R124, R126, 0x1, P2 ;  /* 0x0000007e7c7e7211 */ /* 0x000fe400010f0eff */
[----:B--2---:R-:W-:-:S04]  /*1f1c0*/  LEA R124, P2, R125, UR34, 0x2 ;  /* 0x000000227d7c7c11 */ /* 0x004fc8000f8410ff */
[----:B------:R-:W-:-:S06]  /*1f1d0*/  LEA.HI.X R125, R125, UR35, R126, 0x2, P2 ;  /* 0x000000237d7d7c11 */ /* 0x000fcc00090f147e */
[----:B------:R-:W5:Y:S03]  /*1f1e0*/  LDG.E.128 R124, desc[UR36][R124.64] ;  /* 0x000000247c7c7981 */ /* 0x000f66000c1e1d00 */
.L_x_2802:
[----:B------:R-:W-:Y:S05]  /*1f1f0*/  BSYNC.RECONVERGENT B2 ;  /* 0x0000000000027941 */ /* 0x000fea0003800200 */
.L_x_2801:
        /* <DEDUP_REMOVED lines=14> */
[----:B------:R-:W-:Y:S01]  /*1f2e0*/  IMAD R128, R0, UR44, RZ ;  /* 0x0000002c00807c24 */ /* 0x000fe2000f8e02ff */
[----:B------:R-:W-:-:S04]  /*1f2f0*/  SHF.L.U32 R131, R252, 0x2, RZ ;  /* 0x00000002fc837819 */ /* 0x000fc800000006ff */
[----:B------:R-:W-:Y:S02]  /*1f300*/  SHF.R.S32.HI R130, RZ, 0x1f, R131 ;  /* 0x0000001fff827819 */ /* 0x000fe40000011483 */
[----:B------:R-:W-:-:S04]  /*1f310*/  IADD3 R129, P2, PT, R128, R131, RZ ;  /* 0x0000008380817210 */ /* 0x000fc80007f5e0ff */
[----:B------:R-:W-:Y:S02]  /*1f320*/  LEA.HI.X.SX32 R130, R128, R130, 0x1, P2 ;  /* 0x0000008280827211 */ /* 0x000fe400010f0eff */
[----:B--2---:R-:W-:-:S04]  /*1f330*/  LEA R128, P2, R129, UR34, 0x2 ;  /* 0x0000002281807c11 */ /* 0x004fc8000f8410ff */
[----:B------:R-:W-:-:S06]  /*1f340*/  LEA.HI.X R129, R129, UR35, R130, 0x2, P2 ;  /* 0x0000002381817c11 */ /* 0x000fcc00090f1482 */
[----:B------:R-:W5:Y:S03]  /*1f350*/  LDG.E.128 R128, desc[UR36][R128.64] ;  /* 0x0000002480807981 */ /* 0x000f66000c1e1d00 */
.L_x_2804:
[----:B------:R-:W-:Y:S05]  /*1f360*/  BSYNC.RECONVERGENT B2 ;  /* 0x0000000000027941 */ /* 0x000fea0003800200 */
.L_x_2803:
        /* <DEDUP_REMOVED lines=22> */
.L_x_2806:
[----:B------:R-:W-:Y:S05]  /*1f4d0*/  BSYNC.RECONVERGENT B2 ;  /* 0x0000000000027941 */ /* 0x000fea0003800200 */
.L_x_2805:
        /* <DEDUP_REMOVED lines=22> */
.L_x_2808:
[----:B------:R-:W-:Y:S05]  /*1f640*/  BSYNC.RECONVERGENT B2 ;  /* 0x0000000000027941 */ /* 0x000fea0003800200 */
.L_x_2807:
        /* <DEDUP_REMOVED lines=22> */
.L_x_2810:
[----:B------:R-:W-:Y:S05]  /*1f7b0*/  BSYNC.RECONVERGENT B2 ;  /* 0x0000000000027941 */ /* 0x000fea0003800200 */
.L_x_2809:
        /* <DEDUP_REMOVED lines=22> */
.L_x_2812:
[----:B------:R-:W-:Y:S05]  /*1f920*/  BSYNC.RECONVERGENT B2 ;  /* 0x0000000000027941 */ /* 0x000fea0003800200 */
.L_x_2811:
        /* <DEDUP_REMOVED lines=22> */
.L_x_2814:
[----:B------:R-:W-:Y:S05]  /*1fa90*/  BSYNC.RECONVERGENT B2 ;  /* 0x0000000000027941 */ /* 0x000fea0003800200 */
.L_x_2813:
        /* <DEDUP_REMOVED lines=22> */
.L_x_2816:
[----:B------:R-:W-:Y:S05]  /*1fc00*/  BSYNC.RECONVERGENT B2 ;  /* 0x0000000000027941 */ /* 0x000fea0003800200 */
.L_x_2815:
        /* <DEDUP_REMOVED lines=22> */
.L_x_2818:
[----:B------:R-:W-:Y:S05]  /*1fd70*/  BSYNC.RECONVERGENT B2 ;  /* 0x0000000000027941 */ /* 0x000fea0003800200 */
.L_x_2817:
        /* <DEDUP_REMOVED lines=22> */
.L_x_2820:
[----:B------:R-:W-:Y:S05]  /*1fee0*/  BSYNC.RECONVERGENT B2 ;  /* 0x0000000000027941 */ /* 0x000fea0003800200 */
.L_x_2819:
        /* <DEDUP_REMOVED lines=22> */
.L_x_2822:
[----:B------:R-:W-:Y:S05]  /*20050*/  BSYNC.RECONVERGENT B2 ;  /* 0x0000000000027941 */ /* 0x000fea0003800200 */
.L_x_2821:
        /* <DEDUP_REMOVED lines=22> */
.L_x_2824:
[----:B------:R-:W-:Y:S05]  /*201c0*/  BSYNC.RECONVERGENT B2 ;  /* 0x0000000000027941 */ /* 0x000fea0003800200 */
.L_x_2823:
        /* <DEDUP_REMOVED lines=22> */
.L_x_2826:
[----:B------:R-:W-:Y:S05]  /*20330*/  BSYNC.RECONVERGENT B2 ;  /* 0x0000000000027941 */ /* 0x000fea0003800200 */
.L_x_2825:
        /* <DEDUP_REMOVED lines=22> */
.L_x_2828:
[----:B------:R-:W-:Y:S05]  /*204a0*/  BSYNC.RECONVERGENT B2 ;  /* 0x0000000000027941 */ /* 0x000fea0003800200 */
.L_x_2827:
        /* <DEDUP_REMOVED lines=22> */
.L_x_2830:
[----:B------:R-:W-:Y:S05]  /*20610*/  BSYNC.RECONVERGENT B2 ;  /* 0x0000000000027941 */ /* 0x000fea0003800200 */
.L_x_2829:
        /* <DEDUP_REMOVED lines=22> */
.L_x_2832:
[----:B------:R-:W-:Y:S05]  /*20780*/  BSYNC.RECONVERGENT B2 ;  /* 0x0000000000027941 */ /* 0x000fea0003800200 */
.L_x_2831:
        /* <DEDUP_REMOVED lines=22> */
.L_x_2834:
[----:B------:R-:W-:Y:S05]  /*208f0*/  BSYNC.RECONVERGENT B2 ;  /* 0x0000000000027941 */ /* 0x000fea0003800200 */
.L_x_2833:
        /* <DEDUP_REMOVED lines=22> */
.L_x_2836:
[----:B------:R-:W-:Y:S05]  /*20a60*/  BSYNC.RECONVERGENT B2 ;  /* 0x0000000000027941 */ /* 0x000fea0003800200 */
.L_x_2835:
        /* <DEDUP_REMOVED lines=22> */
.L_x_2838:
[----:B------:R-:W-:Y:S05]  /*20bd0*/  BSYNC.RECONVERGENT B2 ;  /* 0x0000000000027941 */ /* 0x000fea0003800200 */
.L_x_2837:
        /* <DEDUP_REMOVED lines=22> */
.L_x_2840:
[----:B------:R-:W-:Y:S05]  /*20d40*/  BSYNC.RECONVERGENT B2 ;  /* 0x0000000000027941 */ /* 0x000fea0003800200 */
.L_x_2839:
        /* <DEDUP_REMOVED lines=22> */
.L_x_2842:
[----:B------:R-:W-:Y:S05]  /*20eb0*/  BSYNC.RECONVERGENT B2 ;  /* 0x0000000000027941 */ /* 0x000fea0003800200 */
.L_x_2841:
        /* <DEDUP_REMOVED lines=22> */
.L_x_2844:
[----:B------:R-:W-:Y:S05]  /*21020*/  BSYNC.RECONVERGENT B2 ;  /* 0x0000000000027941 */ /* 0x000fea0003800200 */
.L_x_2843:
        /* <DEDUP_REMOVED lines=22> */
.L_x_2846:
[----:B------:R-:W-:Y:S05]  /*21190*/  BSYNC.RECONVERGENT B2 ;  /* 0x0000000000027941 */ /* 0x000fea0003800200 */
.L_x_2845:
        /* <DEDUP_REMOVED lines=22> */
.L_x_2848:
[----:B------:R-:W-:Y:S05]  /*21300*/  BSYNC.RECONVERGENT B2 ;  /* 0x0000000000027941 */ /* 0x000fea0003800200 */
.L_x_2847:
        /* <DEDUP_REMOVED lines=22> */
.L_x_2850:
[----:B------:R-:W-:Y:S05]  /*21470*/  BSYNC.RECONVERGENT B2 ;  /* 0x0000000000027941 */ /* 0x000fea0003800200 */
.L_x_2849:
        /* <DEDUP_REMOVED lines=22> */
.L_x_2852:
[----:B------:R-:W-:Y:S05]  /*215e0*/  BSYNC.RECONVERGENT B2 ;  /* 0x0000000000027941 */ /* 0x000fea0003800200 */
.L_x_2851:
        /* <DEDUP_REMOVED lines=22> */
.L_x_2854:
[----:B------:R-:W-:Y:S05]  /*21750*/  BSYNC.RECONVERGENT B2 ;  /* 0x0000000000027941 */ /* 0x000fea0003800200 */
.L_x_2853:
        /* <DEDUP_REMOVED lines=22> */
.L_x_2856:
[----:B------:R-:W-:Y:S05]  /*218c0*/  BSYNC.RECONVERGENT B2 ;  /* 0x0000000000027941 */ /* 0x000fea0003800200 */
.L_x_2855:
        /* <DEDUP_REMOVED lines=22> */
.L_x_2858:
[----:B------:R-:W-:Y:S05]  /*21a30*/  BSYNC.RECONVERGENT B2 ;  /* 0x0000000000027941 */ /* 0x000fea0003800200 */
.L_x_2857:
        /* <DEDUP_REMOVED lines=22> */
.L_x_2860:
[----:B------:R-:W-:Y:S05]  /*21ba0*/  BSYNC.RECONVERGENT B2 ;  /* 0x0000000000027941 */ /* 0x000fea0003800200 */
.L_x_2859:
[----:B------:R-:W-:Y:S05]  /*21bb0*/  @P1 BRA `(.L_x_2734) ;  /* 0x00000000004c1947 */ /* 0x000fea0003800000 */
[----:B------:R-:W-:Y:S01]  /*21bc0*/  IMAD.IADD R244, R252, 0x1, R0 ;  /* 0x00000001fcf47824 */ /* 0x000fe200078e0200 */
[----:B------:R-:W-:Y:S01]  /*21bd0*/  UMOV UR42, URZ ;  /* 0x000000ff002a7c82 */ /* 0x000fe20008000000 */
[----:B------:R-:W-:Y:S01]  /*21be0*/  UMOV UR35, URZ ;  /* 0x000000ff00237c82 */ /* 0x000fe20008000000 */
[----:B------:R-:W-:Y:S01]  /*21bf0*/  UMOV UR34, URZ ;  /* 0x000000ff00227c82 */ /* 0x000fe20008000000 */
[----:B------:R-:W-:Y:S01]  /*21c00*/  IMAD.U32 R247, RZ, RZ, UR42 ;  /* 0x0000002afff77e24 */ /* 0x000fe2000f8e00ff */
[----:B------:R-:W-:Y:S01]  /*21c10*/  SHF.L.U32 R252, R244, 0x2, RZ ;  /* 0x00000002f4fc7819 */ /* 0x000fe200000006ff */
[----:B------:R-:W-:Y:S02]  /*21c20*/  IMAD.U32 R246, RZ, RZ, UR35 ;  /* 0x00000023fff67e24 */ /* 0x000fe4000f8e00ff */
[----:B------:R-:W-:Y:S01]  /*21c30*/  IMAD.U32 R245, RZ, RZ, UR34 ;  /* 0x00000022fff57e24 */ /* 0x000fe2000f8e00ff */
[----:B------:R-:W-:Y:S01]  /*21c40*/  ISETP.GE.AND P2, PT, R252, R3, PT ;  /* 0x00000003fc00720c */ /* 0x000fe20003f46270 */
[----:B------:R-:W-:-:S12]  /*21c50*/  IMAD.U32 R244, RZ, RZ, UR42 ;  /* 0x0000002afff47e24 */ /* 0x000fd8000f8e00ff */
[----:B------:R-:W-:Y:S05]  /*21c60*/  @P2 BRA `(.L_x_2734) ;  /* 0x0000000000202947 */ /* 0x000fea0003800000 */
[----:B------:R-:W2:Y:S01]  /*21c70*/  LDCU.64 UR34, c[0x0][0x3b8] ;  /* 0x00007700ff2277ac */ /* 0x000ea20008000a00 */
[----:B------:R-:W-:Y:S01]  /*21c80*/  IMAD R3, R0, UR44, RZ ;  /* 0x0000002c00037c24 */ /* 0x000fe2000f8e02ff */
[----:B------:R-:W-:-:S04]  /*21c90*/  SHF.R.S32.HI R244, RZ, 0x1f, R252 ;  /* 0x0000001ffff47819 */ /* 0x000fc800000114fc */
[----:B------:R-:W-:-:S04]  /*21ca0*/  IADD3 R245, P2, PT, R3, R252, RZ ;  /* 0x000000fc03f57210 */ /* 0x000fc80007f5e0ff */
[----:B------:R-:W-:Y:S02]  /*21cb0*/  LEA.HI.X.SX32 R3, R3, R244, 0x1, P2 ;  /* 0x000000f403037211 */ /* 0x000fe400010f0eff */
[----:B--2---:R-:W-:-:S04]  /*21cc0*/  LEA R244, P2, R245, UR34, 0x2 ;  /* 0x00000022f5f47c11 */ /* 0x004fc8000f8410ff */
[----:B------:R-:W-:-:S06]  /*21cd0*/  LEA.HI.X R245, R245, UR35, R3, 0x2, P2 ;  /* 0x00000023f5f57c11 */ /* 0x000fcc00090f1403 */
[----:B------:R-:W5:Y:S03]  /*21ce0*/  LDG.E.128 R244, desc[UR36][R244.64] ;  /* 0x00000024f4f47981 */ /* 0x000f66000c1e1d00 */
.L_x_2734:
[----:B------:R-:W-:Y:S05]  /*21cf0*/  BSYNC.RECONVERGENT B0 ;  /* 0x0000000000007941 */ /* 0x000fea0003800200 */
.L_x_2606:
[----:B------:R-:W-:Y:S04]  /*21d00*/  BSSY.RECONVERGENT B0, `(.L_x_2861) ;  /* 0x0000236000007945 */ /* 0x000fe80003800200 */
[----:B------:R-:W-:Y:S05]  /*21d10*/  @P1 BRA `(.L_x_2862) ;  /* 0x0000002000d01947 */ /* 0x000fea0003800000 */
[----:B0-----:R-:W2:Y:S01]  /*21d20*/  LDL R252, [R1+0x740] ;  /* 0x0007400001fc7983 */ /* 0x001ea20000100800 */
[----:B------:R-:W0:Y:S03]  /*21d30*/  LDCU.64 UR34, c[0x0][0x448] ;  /* 0x00008900ff2277ac */ /* 0x000e260008000a00 */
[----:B-----5:R1:W-:Y:S01]  /*21d40*/  STL [R1+0x808], R191 ;  /* 0x000808bf01007387 */ /* 0x0203e20000100800 */
[----:B------:R-:W3:Y:S03]  /*21d50*/  LDCU.64 UR42, c[0x0][0x438] ;  /* 0x00008700ff2a77ac */ /* 0x000ee60008000a00 */
[----:B-1----:R-:W4:Y:S04]  /*21d60*/  LDL R191, [R1+0x734] ;  /* 0x0007340001bf7983 */ /* 0x002f280000100800 */
[----:B------:R1:W-:Y:S04]  /*21d70*/  STL [R1+0x804], R198 ;  /* 0x000804c601007387 */ /* 0x0003e80000100800 */
        /* <DEDUP_REMOVED lines=14> */
[----:B-1----:R-:W2:Y:S04]  /*21e60*/  LDL R207, [R1] ;  /* 0x0000000001cf7983 */ /* 0x002ea80000100800 */
[----:B------:R1:W-:Y:S04]  /*21e70*/  STL [R1+0x7e4], R214 ;  /* 0x0007e4d601007387 */ /* 0x0003e80000100800 */
[----:B-1----:R-:W4:Y:S01]  /*21e80*/  LDL R214, [R1+0x760] ;  /* 0x0007600001d67983 */ /* 0x002f220000100800 */
[----:B0-----:R-:W-:Y:S01]  /*21e90*/  ISETP.NE.U32.AND P1, PT, RZ, UR34, PT ;  /* 0x00000022ff007c0c */ /* 0x001fe2000bf25070 */
[----:B------:R-:W0:Y:S01]  /*21ea0*/  LDCU UR34, c[0x0][0x408] ;  /* 0x00008100ff2277ac */ /* 0x000e220008000800 */
[----:B---3--:R-:W-:Y:S01]  /*21eb0*/  ISETP.NE.U32.AND P2, PT, RZ, UR42, PT ;  /* 0x0000002aff007c0c */ /* 0x008fe2000bf45070 */
[----:B------:R-:W-:Y:S01]  /*21ec0*/  STL [R1+0x7e0], R211 ;  /* 0x0007e0d301007387 */ /* 0x000fe20000100800 */
[----:B------:R-:W-:-:S02]  /*21ed0*/  ISETP.NE.AND.EX P1, PT, RZ, UR35, PT, P1 ;  /* 0x00000023ff007c0c */ /* 0x000fc4000bf25310 */
[----:B------:R-:W-:Y:S01]  /*21ee0*/  ISETP.NE.AND.EX P2, PT, RZ, UR43, PT, P2 ;  /* 0x0000002bff007c0c */ /* 0x000fe2000bf45320 */
[----:B------:R-:W-:Y:S04]  /*21ef0*/  STL [R1+0x7dc], R218 ;  /* 0x0007dcda01007387 */ /* 0x000fe80000100800 */
[----:B------:R-:W-:Y:S04]  /*21f00*/  STL [R1+0x7d8], R215 ;  /* 0x0007d8d701007387 */ /* 0x000fe80000100800 */
[----:B------:R-:W-:Y:S02]  /*21f10*/  STL [R1+0x7d4], R222 ;  /* 0x0007d4de01007387 */ /* 0x000fe40000100800 */
[----:B------:R-:W1:Y:S02]  /*21f20*/  @P1 S2R R3, SR_CTAID.X ;  /* 0x0000000000031919 */ /* 0x000e640000002500 */
[----:B------:R3:W-:Y:S04]  /*21f30*/  STL [R1+0x7d0], R219 ;  /* 0x0007d0db01007387 */ /* 0x0007e80000100800 */
[----:B------:R-:W-:Y:S04]  /*21f40*/  STL [R1+0x7cc], R226 ;  /* 0x0007cce201007387 */ /* 0x000fe80000100800 */
[----:B------:R0:W-:Y:S01]  /*21f50*/  STL [R1+0x7c8], R223 ;  /* 0x0007c8df01007387 */ /* 0x0001e20000100800 */
[----:B---3--:R-:W4:Y:S03]  /*21f60*/  @P2 LDC.64 R218, c[0x0][0x438] ;  /* 0x00010e00ffda2b82 */ /* 0x008f260000000a00 */
[----:B------:R-:W-:Y:S04]  /*21f70*/  STL [R1+0x7c4], R230 ;  /* 0x0007c4e601007387 */ /* 0x000fe80000100800 */
[----:B------:R-:W-:Y:S01]  /*21f80*/  STL [R1+0x7c0], R227 ;  /* 0x0007c0e301007387 */ /* 0x000fe20000100800 */
[----:B0-----:R-:W1:Y:S03]  /*21f90*/  @P1 LDC.64 R222, c[0x0][0x448] ;  /* 0x00011200ffde1b82 */ /* 0x001e660000000a00 */
        /* <DEDUP_REMOVED lines=10> */
[----:B------:R0:W-:Y:S01]  /*22040*/  STL [R1+0x788], R0 ;  /* 0x0007880001007387 */ /* 0x0001e20000100800 */
[----:B-1----:R-:W-:-:S06]  /*22050*/  @P1 IMAD.WIDE.U32 R2, R3, 0x4, R222 ;  /* 0x0000000403021825 */ /* 0x002fcc00078e00de */
[----:B------:R1:W3:Y:S01]  /*22060*/  @P1 LDG.E R2, desc[UR36][R2.64] ;  /* 0x0000002402021981 */ /* 0x0002e2000c1e1900 */
[----:B----4-:R-:W-:-:S05]  /*22070*/  @P2 IMAD.WIDE R214, R214, 0x4, R218 ;  /* 0x00000004d6d62825 */ /* 0x010fca00078e02da */
[----:B0-----:R-:W4:Y:S01]  /*22080*/  @P2 LDG.E R0, desc[UR36][R214.64] ;  /* 0x00000024d6002981 */ /* 0x001f22000c1e1900 */
[----:B--2---:R-:W-:Y:S01]  /*22090*/  FMUL.FTZ R252, R252, R207 ;  /* 0x000000cffcfc7220 */ /* 0x004fe20000410000 */
[----:B-1----:R-:W-:-:S03]  /*220a0*/  FMUL.FTZ R3, R203, R210 ;  /* 0x000000d2cb037220 */ /* 0x002fc60000410000 */
[----:B------:R-:W-:Y:S01]  /*220b0*/  FFMA.FTZ R252, R199, R206, R252 ;  /* 0x000000cec7fc7223 */ /* 0x000fe200000100fc */
[----:B------:R-:W-:-:S03]  /*220c0*/  FFMA.FTZ R3, R195, R202, R3 ;  /* 0x000000cac3037223 */ /* 0x000fc60000010003 */
[----:B------:R-:W-:Y:S01]  /*220d0*/  FFMA.FTZ R252, R198, R248, R252 ;  /* 0x000000f8c6fc7223 */ /* 0x000fe200000100fc */
[----:B------:R-:W-:Y:S01]  /*220e0*/  FFMA.FTZ R3, R191, R249, R3 ;  /* 0x000000f9bf037223 */ /* 0x000fe20000010003 */
[----:B---3--:R0:W-:Y:S04]  /*220f0*/  STL [R1+0x790], R2 ;  /* 0x0007900201007387 */ /* 0x0081e80000100800 */
[----:B------:R-:W-:Y:S04]  /*22100*/  STL [R1+0x794], R248 ;  /* 0x000794f801007387 */ /* 0x000fe80000100800 */
[----:B------:R-:W2:Y:S04]  /*22110*/  LDL R246, [R1+0x724] ;  /* 0x0007240001f67983 */ /* 0x000ea80000100800 */
        /* <DEDUP_REMOVED lines=20> */
[----:B----4-:R1:W-:Y:S04]  /*22260*/  @P2 STL [R1+0x28], R0 ;  /* 0x0000280001002387 */ /* 0x0103e80000100800 */
[----:B------:R-:W4:Y:S04]  /*22270*/  LDL R206, [R1+0x684] ;  /* 0x0006840001ce7983 */ /* 0x000f280000100800 */
[----:B------:R-:W4:Y:S04]  /*22280*/  LDL R202, [R1+0x674] ;  /* 0x0006740001ca7983 */ /* 0x000f280000100800 */
[----:B------:R-:W4:Y:S04]  /*22290*/  LDL R198, [R1+0x664] ;  /* 0x0006640001c67983 */ /* 0x000f280000100800 */
[----:B------:R-:W4:Y:S04]  /*222a0*/  LDL R191, [R1+0x654] ;  /* 0x0006540001bf7983 */ /* 0x000f280000100800 */
[----:B------:R-:W4:Y:S04]  /*222b0*/  LDL R203, [R1+0x670] ;  /* 0x0006700001cb7983 */ /* 0x000f280000100800 */
[----:B------:R-:W4:Y:S04]  /*222c0*/  LDL R199, [R1+0x660] ;  /* 0x0006600001c77983 */ /* 0x000f280000100800 */
[----:B------:R-:W4:Y:S04]  /*222d0*/  LDL R195, [R1+0x650] ;  /* 0x0006500001c37983 */ /* 0x000f280000100800 */
[----:B0-----:R-:W4:Y:S04]  /*222e0*/  LDL R2, [R1+0x640] ;  /* 0x0006400001027983 */ /* 0x001f280000100800 */
[----:B-1----:R-:W4:Y:S04]  /*222f0*/  LDL R0, [R1+0x644] ;  /* 0x0006440001007983 */ /* 0x002f280000100800 */
[----:B------:R0:W-:Y:S04]  /*22300*/  STL [R1+0x798], R249 ;  /* 0x000798f901007387 */ /* 0x0001e80000100800 */
[----:B------:R-:W4:Y:S04]  /*22310*/  LDL R248, [R1+0x620] ;  /* 0x0006200001f87983 */ /* 0x000f280000100800 */
[----:B0-----:R-:W4:Y:S01]  /*22320*/  LDL R249, [R1+0x634] ;  /* 0x0006340001f97983 */ /* 0x001f220000100800 */
        /* <DEDUP_REMOVED lines=42> */
[----:B----4-:R-:W-:-:S03]  /*225d0*/  FFMA.FTZ R3, R206, R45, R3 ;  /* 0x0000002dce037223 */ /* 0x010fc60000010003 */
        /* <DEDUP_REMOVED lines=17> */
[----:B------:R-:W-:-:S04]  /*226f0*/  FFMA.FTZ R3, R249, R65, R3 ;  /* 0x00000041f9037223 */ /* 0x000fc80000010003 */
[----:B--2---:R-:W-:-:S04]  /*22700*/  FFMA.FTZ R3, R247, R69, R3 ;  /* 0x00000045f7037223 */ /* 0x004fc80000010003 */
[----:B---3--:R-:W-:-:S04]  /*22710*/  FFMA.FTZ R3, R243, R73, R3 ;  /* 0x00000049f3037223 */ /* 0x008fc80000010003 */
        /* <DEDUP_REMOVED lines=9> */
[----:B----4-:R-:W-:Y:S02]  /*227b0*/  FFMA.FTZ R252, R191, R64, R252 ;  /* 0x00000040bffc7223 */ /* 0x010fe400000100fc */
[----:B------:R-:W2:Y:S02]  /*227c0*/  LDL.LU R191, [R1+0x808] ;  /* 0x0008080001bf7983 */ /* 0x000ea40000300800 */
        /* <DEDUP_REMOVED lines=8> */
[----:B------:R-:W2:Y:S02]  /*22850*/  LDL R199, [R1+0x524] ;  /* 0x0005240001c77983 */ /* 0x000ea40000100800 */
[----:B------:R-:W-:-:S02]  /*22860*/  FFMA.FTZ R252, R238, R80, R252 ;  /* 0x00000050eefc7223 */ /* 0x000fc400000100fc */
[----:B------:R-:W3:Y:S02]  /*22870*/  LDL R195, [R1+0x534] ;  /* 0x0005340001c37983 */ /* 0x000ee40000100800 */
[----:B------:R-:W-:Y:S02]  /*22880*/  FFMA.FTZ R252, R234, R84, R252 ;  /* 0x00000054eafc7223 */ /* 0x000fe400000100fc */
[----:B------:R-:W4:Y:S02]  /*22890*/  LDL R243, [R1+0x4f0] ;  /* 0x0004f00001f37983 */ /* 0x000f240000100800 */
[----:B------:R-:W-:Y:S02]  /*228a0*/  FFMA.FTZ R252, R230, R88, R252 ;  /* 0x00000058e6fc7223 */ /* 0x000fe400000100fc */
[----:B------:R-:W4:Y:S02]  /*228b0*/  LDL R248, [R1+0x514] ;  /* 0x0005140001f87983 */ /* 0x000f240000100800 */
[----:B------:R-:W-:-:S02]  /*228c0*/  FFMA.FTZ R252, R226, R92, R252 ;  /* 0x0000005ce2fc7223 */ /* 0x000fc400000100fc */
[----:B------:R-:W4:Y:S02]  /*228d0*/  LDL R239, [R1+0x4e0] ;  /* 0x0004e00001ef7983 */ /* 0x000f240000100800 */
        /* <DEDUP_REMOVED lines=31> */
[----:B------:R-:W4:Y:S04]  /*22ad0*/  LDL R2, [R1+0x454] ;  /* 0x0004540001027983 */ /* 0x000f280000100800 */
[----:B------:R-:W4:Y:S01]  /*22ae0*/  LDL R0, [R1+0x770] ;  /* 0x0007700001007983 */ /* 0x000f220000100800 */
[----:B---3--:R-:W-:-:S04]  /*22af0*/  FFMA.FTZ R3, R195, R129, R3 ;  /* 0x00000081c3037223 */ /* 0x008fc80000010003 */
[----:B--2---:R-:W-:-:S04]  /*22b00*/  FFMA.FTZ R3, R199, R133, R3 ;  /* 0x00000085c7037223 */ /* 0x004fc80000010003 */
[----:B----4-:R-:W-:-:S04]  /*22b10*/  FFMA.FTZ R3, R248, R137, R3 ;  /* 0x00000089f8037223 */ /* 0x010fc80000010003 */
[----:B------:R-:W-:Y:S01]  /*22b20*/  FFMA.FTZ R3, R246, R141, R3 ;  /* 0x0000008df6037223 */ /* 0x000fe20000010003 */
[----:B------:R-:W-:-:S03]  /*22b30*/  FFMA.FTZ R252, R198, R128, R252 ;  /* 0x00000080c6fc7223 */ /* 0x000fc600000100fc */
[----:B------:R-:W-:Y:S01]  /*22b40*/  FFMA.FTZ R3, R242, R145, R3 ;  /* 0x00000091f2037223 */ /* 0x000fe20000010003 */
[----:B------:R-:W2:Y:S01]  /*22b50*/  LDL.LU R198, [R1+0x804] ;  /* 0x0008040001c67983 */ /* 0x000ea20000300800 */
[----:B------:R-:W-:Y:S02]  /*22b60*/  FFMA.FTZ R252, R202, R132, R252 ;  /* 0x00000084cafc7223 */ /* 0x000fe400000100fc */
[----:B------:R-:W-:Y:S01]  /*22b70*/  FFMA.FTZ R3, R238, R149, R3 ;  /* 0x00000095ee037223 */ /* 0x000fe20000010003 */
[----:B------:R-:W3:Y:S01]  /*22b80*/  LDL.LU R195, [R1+0x800] ;  /* 0x0008000001c37983 */ /* 0x000ee20000300800 */
[----:B------:R-:W-:Y:S02]  /*22b90*/  FFMA.FTZ R252, R249, R136, R252 ;  /* 0x00000088f9fc7223 */ /* 0x000fe400000100fc */
[----:B------:R-:W-:Y:S01]  /*22ba0*/  FFMA.FTZ R3, R234, R153, R3 ;  /* 0x00000099ea037223 */ /* 0x000fe20000010003 */
[----:B------:R-:W4:Y:S01]  /*22bb0*/  LDL.LU R202, [R1+0x7fc] ;  /* 0x0007fc0001ca7983 */ /* 0x000f220000300800 */
[----:B------:R-:W-:-:S03]  /*22bc0*/  FFMA.FTZ R252, R247, R140, R252 ;  /* 0x0000008cf7fc7223 */ /* 0x000fc600000100fc */
[----:B------:R-:W4:Y:S01]  /*22bd0*/  LDL.LU R199, [R1+0x7f8] ;  /* 0x0007f80001c77983 */ /* 0x000f220000300800 */
[----:B------:R-:W-:-:S04]  /*22be0*/  FFMA.FTZ R252, R243, R144, R252 ;  /* 0x00000090f3fc7223 */ /* 0x000fc800000100fc */
[----:B------:R-:W-:-:S04]  /*22bf0*/  FFMA.FTZ R252, R239, R148, R252 ;  /* 0x00000094effc7223 */ /* 0x000fc800000100fc */
[----:B------:R-:W-:-:S04]  /*22c00*/  FFMA.FTZ R252, R235, R152, R252 ;  /* 0x00000098ebfc7223 */ /* 0x000fc800000100fc */
[----:B------:R-:W-:-:S04]  /*22c10*/  FFMA.FTZ R252, R231, R156, R252 ;  /* 0x0000009ce7fc7223 */ /* 0x000fc800000100fc */
[----:B------:R-:W-:-:S04]  /*22c20*/  FFMA.FTZ R252, R227, R160, R252 ;  /* 0x000000a0e3fc7223 */ /* 0x000fc800000100fc */
[----:B------:R-:W-:Y:S01]  /*22c30*/  FFMA.FTZ R252, R223, R164, R252 ;  /* 0x000000a4dffc7223 */ /* 0x000fe200000100fc */
[----:B------:R-:W-:-:S03]  /*22c40*/  FFMA.FTZ R3, R230, R157, R3 ;  /* 0x0000009de6037223 */ /* 0x000fc60000010003 */
[----:B------:R-:W-:Y:S01]  /*22c50*/  FFMA.FTZ R252, R219, R168, R252 ;  /* 0x000000a8dbfc7223 */ /* 0x000fe200000100fc */
[----:B------:R-:W-:Y:S01]  /*22c60*/  FFMA.FTZ R3, R226, R161, R3 ;  /* 0x000000a1e2037223 */ /* 0x000fe20000010003 */
[----:B------:R-:W0:Y:S02]  /*22c70*/  LDC R219, c[0x0][0x430] ;  /* 0x00010c00ffdb7b82 */ /* 0x000e240000000800 */
[----:B------:R-:W-:Y:S02]  /*22c80*/  FFMA.FTZ R252, R215, R172, R252 ;  /* 0x000000acd7fc7223 */ /* 0x000fe400000100fc */
[----:B------:R-:W2:Y:S01]  /*22c90*/  LDL.LU R215, [R1+0x40] ;  /* 0x0000400001d77983 */ /* 0x000ea20000300800 */
[----:B------:R-:W-:Y:S01]  /*22ca0*/  FFMA.FTZ R3, R222, R165, R3 ;  /* 0x000000a5de037223 */ /* 0x000fe20000010003 */
[----:B------:R-:W-:Y:S02]  /*22cb0*/  FFMA.FTZ R252, R211, R176, R252 ;  /* 0x000000b0d3fc7223 */ /* 0x000fe400000100fc */
[----:B------:R-:W3:Y:S01]  /*22cc0*/  LDL R211, [R1+0x748] ;  /* 0x0007480001d37983 */ /* 0x000ee20000100800 */
[----:B------:R-:W-:-:S03]  /*22cd0*/  FFMA.FTZ R3, R218, R169, R3 ;  /* 0x000000a9da037223 */ /* 0x000fc60000010003 */
[----:B------:R-:W3:Y:S01]  /*22ce0*/  LDL R218, [R1+0x8] ;  /* 0x0000080001da7983 */ /* 0x000ee20000100800 */
[----:B------:R-:W-:Y:S01]  /*22cf0*/  FFMA.FTZ R3, R214, R173, R3 ;  /* 0x000000add6037223 */ /* 0x000fe20000010003 */
[----:B------:R-:W-:Y:S02]  /*22d00*/  FFMA.FTZ R252, R207, R180, R252 ;  /* 0x000000b4cffc7223 */ /* 0x000fe400000100fc */
[----:B------:R-:W4:Y:S01]  /*22d10*/  LDL R214, [R1+0x18] ;  /* 0x0000180001d67983 */ /* 0x000f220000100800 */
[----:B------:R-:W-:-:S03]  /*22d20*/  FFMA.FTZ R3, R210, R177, R3 ;  /* 0x000000b1d2037223 */ /* 0x000fc60000010003 */
[----:B------:R-:W4:Y:S01]  /*22d30*/  LDL R207, [R1+0x758] ;  /* 0x0007580001cf7983 */ /* 0x000f220000100800 */
[----:B------:R-:W-:-:S03]  /*22d40*/  FFMA.FTZ R252, R203, R184, R252 ;  /* 0x000000b8cbfc7223 */ /* 0x000fc600000100fc */
[----:B------:R-:W4:Y:S04]  /*22d50*/  LDL R210, [R1+0xc] ;  /* 0x00000c0001d27983 */ /* 0x000f280000100800 */
[----:B------:R-:W4:Y:S01]  /*22d60*/  LDL R203, [R1+0x74c] ;  /* 0x00074c0001cb7983 */ /* 0x000f220000100800 */
[----:B------:R-:W-:Y:S01]  /*22d70*/  FFMA.FTZ R3, R206, R181, R3 ;  /* 0x000000b5ce037223 */ /* 0x000fe20000010003 */
[----:B------:R-:W-:Y:S02]  /*22d80*/  FFMA.FTZ R252, R0, R188, R252 ;  /* 0x000000bc00fc7223 */ /* 0x000fe400000100fc */
[----:B------:R-:W4:Y:S01]  /*22d90*/  LDL R206, [R1+0x1c] ;  /* 0x00001c0001ce7983 */ /* 0x000f220000100800 */
[----:B------:R-:W-:Y:S01]  /*22da0*/  FFMA.FTZ R3, R2, R185, R3 ;  /* 0x000000b902037223 */ /* 0x000fe20000010003 */
[----:B------:R-:W-:-:S02]  /*22db0*/  FFMA.FTZ R252, R192, UR71, R252 ;  /* 0x00000047c0fc7c23 */ /* 0x000fc400080100fc */
[----:B------:R-:W4:Y:S01]  /*22dc0*/  LDL R0, [R1+0x75c] ;  /* 0x00075c0001007983 */ /* 0x000f220000100800 */
[----:B------:R-:W-:-:S03]  /*22dd0*/  FFMA.FTZ R3, R189, UR74, R3 ;  /* 0x0000004abd037c23 */ /* 0x000fc60008010003 */
[----:B------:R-:W4:Y:S01]  /*22de0*/  LDL R2, [R1+0x738] ;  /* 0x0007380001027983 */ /* 0x000f220000100800 */
[----:B------:R-:W-:Y:S01]  /*22df0*/  FFMA.FTZ R3, R193, UR70, R3 ;  /* 0x00000046c1037c23 */ /* 0x000fe20008010003 */
[----:B------:R-:W-:Y:S02]  /*22e00*/  FFMA.FTZ R252, R196, UR67, R252 ;  /* 0x00000043c4fc7c23 */ /* 0x000fe400080100fc */
[----:B------:R-:W4:Y:S01]  /*22e10*/  LDL R239, [R1+0x73c] ;  /* 0x00073c0001ef7983 */ /* 0x000f220000100800 */
[----:B------:R-:W-:Y:S01]  /*22e20*/  FFMA.FTZ R3, R197, UR66, R3 ;  /* 0x00000042c5037c23 */ /* 0x000fe20008010003 */
[----:B------:R-:W-:Y:S02]  /*22e30*/  FFMA.FTZ R252, R200, UR63, R252 ;  /* 0x0000003fc8fc7c23 */ /* 0x000fe400080100fc */
[----:B------:R-:W4:Y:S01]  /*22e40*/  LDL R242, [R1+0x728] ;  /* 0x0007280001f27983 */ /* 0x000f220000100800 */
[----:B------:R-:W-:Y:S01]  /*22e50*/  FFMA.FTZ R3, R201, UR62, R3 ;  /* 0x0000003ec9037c23 */ /* 0x000fe20008010003 */
[----:B------:R-:W-:-:S02]  /*22e60*/  FFMA.FTZ R252, R204, UR59, R252 ;  /* 0x0000003bccfc7c23 */ /* 0x000fc400080100fc */
        /* <DEDUP_REMOVED lines=14> */
[----:B------:R-:W-:Y:S01]  /*22f50*/  FFMA.FTZ R252, R224, UR13, R252 ;  /* 0x0000000de0fc7c23 */ /* 0x000fe200080100fc */
[----:B0-----:R-:W-:Y:S01]  /*22f60*/  VIADD R219, R219, UR34 ;  /* 0x00000022dbdb7c36 */ /* 0x001fe20008000000 */
[----:B------:R-:W4:Y:S01]  /*22f70*/  LDL R230, [R1+0x6f8] ;  /* 0x0006f80001e67983 */ /* 0x000f220000100800 */
[----:B------:R-:W-:Y:S01]  /*22f80*/  FFMA.FTZ R3, R225, UR12, R3 ;  /* 0x0000000ce1037c23 */ /* 0x000fe20008010003 */
[----:B------:R-:W-:Y:S01]  /*22f90*/  FFMA.FTZ R252, R228, UR17, R252 ;  /* 0x00000011e4fc7c23 */ /* 0x000fe200080100fc */
[----:B------:R-:W0:Y:S01]  /*22fa0*/  LDCU UR34, c[0x0][0x410] ;  /* 0x00008200ff2277ac */ /* 0x000e220008000800 */
        /* <DEDUP_REMOVED lines=13> */
[----:B------:R-:W-:-:S03]  /*23080*/  FFMA.FTZ R3, R245, UR32, R3 ;  /* 0x00000020f5037c23 */ /* 0x000fc60008010003 */
[----:B------:R-:W4:Y:S01]  /*23090*/  LDL R243, [R1+0x64c] ;  /* 0x00064c0001f37983 */ /* 0x000f220000100800 */
[----:B------:R-:W-:-:S03]  /*230a0*/  FADD.FTZ R249, R252, R3 ;  /* 0x00000003fcf97221 */ /* 0x000fc60000010000 */
[----:B------:R-:W4:Y:S01]  /*230b0*/  LDL R246, [R1+0x638] ;  /* 0x0006380001f67983 */ /* 0x000f220000100800 */
[----:B--2---:R-:W-:-:S03]  /*230c0*/  @P1 ISETP.GE.AND P3, PT, R215, R219, PT ;  /* 0x000000dbd700120c */ /* 0x004fc60003f66270 */
[----:B------:R-:W2:Y:S04]  /*230d0*/  LDL R219, [R1+0x6ec] ;  /* 0x0006ec0001db7983 */ /* 0x000ea80000100800 */
[----:B------:R-:W2:Y:S01]  /*230e0*/  LDL R215, [R1+0x6dc] ;  /* 0x0006dc0001d77983 */ /* 0x000ea20000100800 */
[----:B---3--:R-:W-:-:S03]  /*230f0*/  FMUL.FTZ R3, R211, R218 ;  /* 0x000000dad3037220 */ /* 0x008fc60000410000 */
[----:B------:R-:W3:Y:S04]  /*23100*/  LDL R218, [R1+0x6c8] ;  /* 0x0006c80001da7983 */ /* 0x000ee80000100800 */
[----:B------:R-:W3:Y:S01]  /*23110*/  LDL R211, [R1+0x6cc] ;  /* 0x0006cc0001d37983 */ /* 0x000ee20000100800 */
[----:B----4-:R-:W-:-:S03]  /*23120*/  FFMA.FTZ R3, R207, R214, R3 ;  /* 0x000000d6cf037223 */ /* 0x010fc60000010003 */
[----:B------:R-:W4:Y:S04]  /*23130*/  LDL R214, [R1+0x6b8] ;  /* 0x0006b80001d67983 */ /* 0x000f280000100800 */
[----:B------:R-:W4:Y:S01]  /*23140*/  LDL R207, [R1+0x6bc] ;  /* 0x0006bc0001cf7983 */ /* 0x000f220000100800 */
[----:B------:R-:W-:-:S03]  /*23150*/  FMUL.FTZ R252, R203, R210 ;  /* 0x000000d2cbfc7220 */ /* 0x000fc60000410000 */
[----:B------:R-:W4:Y:S04]  /*23160*/  LDL R210, [R1+0x6a8] ;  /* 0x0006a80001d27983 */ /* 0x000f280000100800 */
        /* <DEDUP_REMOVED lines=30> */
[----:B------:R-:W-:-:S03]  /*23350*/  FFMA.FTZ R252, R215, R27, R252 ;  /* 0x0000001bd7fc7223 */ /* 0x000fc600000100fc */
[----:B------:R-:W2:Y:S01]  /*23360*/  LDL R215, [R1+0x5cc] ;  /* 0x0005cc0001d77983 */ /* 0x000ea20000100800 */
[----:B---3--:R-:W-:-:S03]  /*23370*/  FFMA.FTZ R3, R218, R30, R3 ;  /* 0x0000001eda037223 */ /* 0x008fc60000010003 */
[----:B------:R-:W3:Y:S01]  /*23380*/  LDL R218, [R1+0x5b8] ;  /* 0x0005b80001da7983 */ /* 0x000ee20000100800 */
[----:B------:R-:W-:-:S03]  /*23390*/  FFMA.FTZ R252, R211, R31, R252 ;  /* 0x0000001fd3fc7223 */ /* 0x000fc600000100fc */
[----:B------:R-:W2:Y:S01]  /*233a0*/  LDL R211, [R1+0x68c] ;  /* 0x00068c0001d37983 */ /* 0x000ea20000100800 */
[----:B----4-:R-:W-:-:S03]  /*233b0*/  FFMA.FTZ R3, R214, R34, R3 ;  /* 0x00000022d6037223 */ /* 0x010fc60000010003 */
[----:B------:R-:W4:Y:S01]  /*233c0*/  LDL R214, [R1+0x678] ;  /* 0x0006780001d67983 */ /* 0x000f220000100800 */
        /* <DEDUP_REMOVED lines=8> */
[----:B------:R-:W3:Y:S04]  /*23450*/  LDL R2, [R1+0x5c8] ;  /* 0x0005c80001027983 */ /* 0x000ee80000100800 */
[----:B------:R-:W3:Y:S01]  /*23460*/  LDL R203, [R1+0x66c] ;  /* 0x00066c0001cb7983 */ /* 0x000ee20000100800 */
[----:B------:R-:W-:-:S03]  /*23470*/  FFMA.FTZ R3, R206, R46, R3 ;  /* 0x0000002ece037223 */ /* 0x000fc60000010003 */
[----:B------:R-:W3:Y:S01]  /*23480*/  LDL R206, [R1+0x658] ;  /* 0x0006580001ce7983 */ /* 0x000ee20000100800 */
[----:B--2---:R-:W-:-:S03]  /*23490*/  FFMA.FTZ R252, R211, R47, R252 ;  /* 0x0000002fd3fc7223 */ /* 0x004fc600000100fc */
[----:B------:R-:W2:Y:S01]  /*234a0*/  LDL R211, [R1+0x5bc] ;  /* 0x0005bc0001d37983 */ /* 0x000ea20000100800 */
[----:B----4-:R-:W-:-:S03]  /*234b0*/  FFMA.FTZ R3, R214, R50, R3 ;  /* 0x00000032d6037223 */ /* 0x010fc60000010003 */
[----:B------:R-:W4:Y:S01]  /*234c0*/  LDL R214, [R1+0x5a8] ;  /* 0x0005a80001d67983 */ /* 0x000f220000100800 */
[----:B---3--:R-:W-:-:S03]  /*234d0*/  FFMA.FTZ R252, R207, R51, R252 ;  /* 0x00000033cffc7223 */ /* 0x008fc600000100fc */
[----:B------:R-:W3:Y:S01]  /*234e0*/  LDL R207, [R1+0x5ac] ;  /* 0x0005ac0001cf7983 */ /* 0x000ee20000100800 */
[----:B------:R-:W-:-:S03]  /*234f0*/  FFMA.FTZ R3, R210, R54, R3 ;  /* 0x00000036d2037223 */ /* 0x000fc60000010003 */
[----:B------:R-:W3:Y:S01]  /*23500*/  LDL R210, [R1+0x598] ;  /* 0x0005980001d27983 */ /* 0x000ee20000100800 */
[----:B------:R-:W-:Y:S01]  /*23510*/  FFMA.FTZ R252, R203, R55, R252 ;  /* 0x00000037cbfc7223 */ /* 0x000fe200000100fc */
[----:B------:R-:W-:-:S03]  /*23520*/  FFMA.FTZ R3, R206, R58, R3 ;  /* 0x0000003ace037223 */ /* 0x000fc60000010003 */
[----:B------:R-:W-:Y:S01]  /*23530*/  FFMA.FTZ R252, R247, R59, R252 ;  /* 0x0000003bf7fc7223 */ /* 0x000fe200000100fc */
[----:B------:R-:W3:Y:S01]  /*23540*/  LDL.LU R206, [R1+0x7f4] ;  /* 0x0007f40001ce7983 */ /* 0x000ee20000300800 */
[----:B------:R-:W-:Y:S02]  /*23550*/  FFMA.FTZ R3, R248, R62, R3 ;  /* 0x0000003ef8037223 */ /* 0x000fe40000010003 */
[----:B------:R-:W-:Y:S01]  /*23560*/  FFMA.FTZ R252, R243, R63, R252 ;  /* 0x0000003ff3fc7223 */ /* 0x000fe200000100fc */
[----:B------:R-:W3:Y:S01]  /*23570*/  LDL.LU R203, [R1+0x7f0] ;  /* 0x0007f00001cb7983 */ /* 0x000ee20000300800 */
[----:B------:R-:W-:Y:S02]  /*23580*/  FFMA.FTZ R3, R246, R66, R3 ;  /* 0x00000042f6037223 */ /* 0x000fe40000010003 */
[----:B------:R-:W-:Y:S01]  /*23590*/  FFMA.FTZ R252, R239, R67, R252 ;  /* 0x00000043effc7223 */ /* 0x000fe200000100fc */
[----:B------:R-:W3:Y:S01]  /*235a0*/  LDL R248, [R1+0x56c] ;  /* 0x00056c0001f87983 */ /* 0x000ee20000100800 */
[----:B------:R-:W-:-:S02]  /*235b0*/  FFMA.FTZ R3, R242, R70, R3 ;  /* 0x00000046f2037223 */ /* 0x000fc40000010003 */
[----:B------:R-:W-:Y:S01]  /*235c0*/  FFMA.FTZ R252, R235, R71, R252 ;  /* 0x00000047ebfc7223 */ /* 0x000fe200000100fc */
[----:B------:R-:W3:Y:S01]  /*235d0*/  LDL R246, [R1+0x55c] ;  /* 0x00055c0001f67983 */ /* 0x000ee20000100800 */
[----:B------:R-:W-:Y:S02]  /*235e0*/  FFMA.FTZ R3, R238, R74, R3 ;  /* 0x0000004aee037223 */ /* 0x000fe40000010003 */
[----:B------:R-:W-:Y:S01]  /*235f0*/  FFMA.FTZ R252, R231, R75, R252 ;  /* 0x0000004be7fc7223 */ /* 0x000fe200000100fc */
[----:B------:R-:W3:Y:S01]  /*23600*/  LDL R247, [R1+0x548] ;  /* 0x0005480001f77983 */ /* 0x000ee20000100800 */
        /* <DEDUP_REMOVED lines=35> */
[----:B------:R-:W2:Y:S01]  /*23840*/  LDL R210, [R1+0x588] ;  /* 0x0005880001d27983 */ /* 0x000ea20000100800 */
[----:B---3--:R-:W-:Y:S01]  /*23850*/  FFMA.FTZ R252, R207, R107, R252 ;  /* 0x0000006bcffc7223 */ /* 0x008fe200000100fc */
[----:B--2---:R-:W-:-:S03]  /*23860*/  FFMA.FTZ R3, R210, R110, R3 ;  /* 0x0000006ed2037223 */ /* 0x004fc60000010003 */
[----:B------:R-:W-:Y:S01]  /*23870*/  FFMA.FTZ R252, R211, R111, R252 ;  /* 0x0000006fd3fc7223 */ /* 0x000fe200000100fc */
[----:B------:R-:W2:Y:S01]  /*23880*/  LDL.LU R210, [R1+0x7ec] ;  /* 0x0007ec0001d27983 */ /* 0x000ea20000300800 */
[----:B----4-:R-:W-:Y:S02]  /*23890*/  FFMA.FTZ R3, R214, R114, R3 ;  /* 0x00000072d6037223 */ /* 0x010fe40000010003 */
[----:B------:R-:W-:Y:S01]  /*238a0*/  FFMA.FTZ R252, R215, R115, R252 ;  /* 0x00000073d7fc7223 */ /* 0x000fe200000100fc */
[----:B------:R-:W3:Y:S01]  /*238b0*/  LDL.LU R207, [R1+0x7e8] ;  /* 0x0007e80001cf7983 */ /* 0x000ee20000300800 */
[----:B------:R-:W-:Y:S02]  /*238c0*/  FFMA.FTZ R3, R218, R118, R3 ;  /* 0x00000076da037223 */ /* 0x000fe40000010003 */
[----:B------:R-:W-:Y:S01]  /*238d0*/  FFMA.FTZ R252, R248, R119, R252 ;  /* 0x00000077f8fc7223 */ /* 0x000fe200000100fc */
[----:B------:R-:W4:Y:S01]  /*238e0*/  LDL.LU R214, [R1+0x7e4] ;  /* 0x0007e40001d67983 */ /* 0x000f220000300800 */
[----:B------:R-:W-:-:S02]  /*238f0*/  FFMA.FTZ R3, R222, R122, R3 ;  /* 0x0000007ade037223 */ /* 0x000fc40000010003 */
[----:B------:R-:W-:Y:S01]  /*23900*/  FFMA.FTZ R252, R246, R123, R252 ;  /* 0x0000007bf6fc7223 */ /* 0x000fe200000100fc */
[----:B------:R-:W4:Y:S01]  /*23910*/  LDL.LU R211, [R1+0x7e0] ;  /* 0x0007e00001d37983 */ /* 0x000f220000300800 */
[----:B------:R-:W-:Y:S02]  /*23920*/  FFMA.FTZ R3, R247, R126, R3 ;  /* 0x0000007ef7037223 */ /* 0x000fe40000010003 */
[----:B------:R-:W-:Y:S01]  /*23930*/  FFMA.FTZ R252, R242, R127, R252 ;  /* 0x0000007ff2fc7223 */ /* 0x000fe200000100fc */
[----:B------:R-:W4:Y:S01]  /*23940*/  LDL.LU R218, [R1+0x7dc] ;  /* 0x0007dc0001da7983 */ /* 0x000f220000300800 */
        /* <DEDUP_REMOVED lines=8> */
[----:B------:R-:W2:Y:S01]  /*239d0*/  LDL R234, [R1+0x4bc] ;  /* 0x0004bc0001ea7983 */ /* 0x000ea20000100800 */
[----:B------:R-:W-:Y:S02]  /*239e0*/  FFMA.FTZ R3, R231, R142, R3 ;  /* 0x0000008ee7037223 */ /* 0x000fe40000010003 */
[----:B------:R-:W-:Y:S01]  /*239f0*/  FFMA.FTZ R252, R226, R143, R252 ;  /* 0x0000008fe2fc7223 */ /* 0x000fe200000100fc */
[----:B------:R-:W3:Y:S01]  /*23a00*/  LDL R230, [R1+0x4cc] ;  /* 0x0004cc0001e67983 */ /* 0x000ee20000100800 */
[----:B------:R-:W-:-:S02]  /*23a10*/  FFMA.FTZ R3, R227, R146, R3 ;  /* 0x00000092e3037223 */ /* 0x000fc40000010003 */
[----:B------:R-:W-:Y:S01]  /*23a20*/  FFMA.FTZ R252, R219, R147, R252 ;  /* 0x00000093dbfc7223 */ /* 0x000fe200000100fc */
[----:B------:R-:W4:Y:S04]  /*23a30*/  LDL R226, [R1+0x4dc] ;  /* 0x0004dc0001e27983 */ /* 0x000f280000100800 */
[----:B------:R-:W2:Y:S01]  /*23a40*/  LDL R219, [R1+0x4c8] ;  /* 0x0004c80001db7983 */ /* 0x000ea20000100800 */
        /* <DEDUP_REMOVED lines=11> */
[----:B------:R-:W-:-:S03]  /*23b00*/  FFMA.FTZ R3, R2, R154, R3 ;  /* 0x0000009a02037223 */ /* 0x000fc60000010003 */
[----:B------:R-:W3:Y:S04]  /*23b10*/  LDL R248, [R1+0x458] ;  /* 0x0004580001f87983 */ /* 0x000ee80000100800 */
        /* <DEDUP_REMOVED lines=29> */
[----:B------:R-:W4:Y:S04]  /*23cf0*/  LDL.LU R243, [R1+0x7a0] ;  /* 0x0007a00001f37983 */ /* 0x000f280000300800 */
[----:B------:R-:W4:Y:S01]  /*23d00*/  LDL.LU R247, [R1+0x79c] ;  /* 0x00079c0001f77983 */ /* 0x000f220000300800 */
[----:B------:R-:W-:Y:S01]  /*23d10*/  FFMA.FTZ R3, R248, R186, R3 ;  /* 0x000000baf8037223 */ /* 0x000fe20000010003 */
[----:B------:R-:W-:Y:S02]  /*23d20*/  FFMA.FTZ R252, R2, R183, R252 ;  /* 0x000000b702fc7223 */ /* 0x000fe400000100fc */
[----:B------:R-:W4:Y:S04]  /*23d30*/  LDL R248, [R1+0x44] ;  /* 0x0000440001f87983 */ /* 0x000f280000100800 */
[----:B------:R-:W4:Y:S01]  /*23d40*/  LDL.LU R2, [R1+0x28] ;  /* 0x0000280001027983 */ /* 0x000f220000300800 */
[----:B------:R-:W-:Y:S01]  /*23d50*/  FFMA.FTZ R3, R190, UR73, R3 ;  /* 0x00000049be037c23 */ /* 0x000fe20008010003 */
[----:B------:R-:W-:-:S02]  /*23d60*/  FFMA.FTZ R252, R0, R187, R252 ;  /* 0x000000bb00fc7223 */ /* 0x000fc400000100fc */
[----:B------:R-:W4:Y:S01]  /*23d70*/  LDL R0, [R1+0x764] ;  /* 0x0007640001007983 */ /* 0x000f220000100800 */
        /* <DEDUP_REMOVED lines=15> */
[----:B--2---:R-:W-:-:S03]  /*23e70*/  FFMA.FTZ R252, R219, UR5, R252 ;  /* 0x00000005dbfc7c23 */ /* 0x004fc600080100fc */
[----:B---3--:R-:W-:Y:S01]  /*23e80*/  FFMA.FTZ R3, R226, UR11, R3 ;  /* 0x0000000be2037c23 */ /* 0x008fe20008010003 */
[----:B----4-:R-:W-:-:S03]  /*23e90*/  FFMA.FTZ R252, R223, UR6, R252 ;  /* 0x00000006dffc7c23 */ /* 0x010fc600080100fc */
        /* <DEDUP_REMOVED lines=10> */
[----:B------:R-:W-:Y:S01]  /*23f40*/  FADD.FTZ R249, R3, R249 ;  /* 0x000000f903f97221 */ /* 0x000fe20000010000 */
[----:B------:R-:W-:Y:S01]  /*23f50*/  FFMA.FTZ R3, R247, UR30, R252 ;  /* 0x0000001ef7037c23 */ /* 0x000fe200080100fc */
[----:B------:R-:W-:-:S03]  /*23f60*/  @P1 SEL R252, RZ, UR38, P3 ;  /* 0x00000026fffc1c07 */ /* 0x000fc60009800000 */
[----:B------:R-:W-:Y:S01]  /*23f70*/  FADD.FTZ R3, R3, R249 ;  /* 0x000000f903037221 */ /* 0x000fe20000010000 */
[----:B------:R-:W-:Y:S01]  /*23f80*/  @P1 IADD3 R252, PT, PT, R248, -UR41, R252 ;  /* 0x80000029f8fc1c10 */ /* 0x000fe2000fffe0fc */
[----:B------:R1:W5:Y:S02]  /*23f90*/  LDL.LU R249, [R1+0x798] ;  /* 0x0007980001f97983 */ /* 0x0003640000300800 */
[----:B0-----:R-:W-:Y:S02]  /*23fa0*/  FMUL.FTZ R3, R3, UR34 ;  /* 0x0000002203037c20 */ /* 0x001fe40008410000 */
[----:B------:R1:W5:Y:S02]  /*23fb0*/  LDL.LU R248, [R1+0x794] ;  /* 0x0007940001f87983 */ /* 0x0003640000300800 */
[----:B------:R-:W-:Y:S02]  /*23fc0*/  @P2 FADD.FTZ R3, R3, R2 ;  /* 0x0000000203032221 */ /* 0x000fe40000010000 */
[----:B------:R-:W2:Y:S01]  /*23fd0*/  LDL.LU R2, [R1+0x790] ;  /* 0x0007900001027983 */ /* 0x000ea20000300800 */
[----:B------:R-:W-:-:S05]  /*23fe0*/  @P1 I2FP.F32.S32 R252, R252 ;  /* 0x000000fc00fc1245 */ /* 0x000fca0000201400 */
[----:B--2---:R-:W-:Y:S02]  /*23ff0*/  @P1 FFMA.FTZ R3, R252, R2, R3 ;  /* 0x00000002fc031223 */ /* 0x004fe40000010003 */
[----:B------:R1:W5:Y:S04]  /*24000*/  LDL.LU R2, [R1+0x78c] ;  /* 0x00078c0001027983 */ /* 0x0003680000300800 */
[----:B------:R-:W2:Y:S04]  /*24010*/  LDL R252, [R1+0x768] ;  /* 0x0007680001fc7983 */ /* 0x000ea80000100800 */
[----:B------:R0:W-:Y:S04]  /*24020*/  STS [R0], R3 ;  /* 0x0000000300007388 */ /* 0x0001e80000000800 */
[----:B0-----:R1:W5:Y:S01]  /*24030*/  LDL.LU R0, [R1+0x788] ;  /* 0x0007880001007983 */ /* 0x0013620000300800 */
[----:B--2---:R-:W-:-:S05]  /*24040*/  @!P6 FMNMX.FTZ R252, R252, R3, !PT ;  /* 0x00000003fcfce209 */ /* 0x004fca0007810000 */
[----:B------:R1:W-:Y:S02]  /*24050*/  @!P6 STL [R1+0x768], R252 ;  /* 0x000768fc0100e387 */ /* 0x0003e40000100800 */
.L_x_2862:
[----:B------:R-:W-:Y:S05]  /*24060*/  BSYNC.RECONVERGENT B0 ;  /* 0x0000000000007941 */ /* 0x000fea0003800200 */
.L_x_2861:
[----:B-----5:R-:W2:Y:S04]  /*24070*/  LDL R3, [R1+0x44] ;  /* 0x0000440001037983 */ /* 0x020ea80000100800 */
[----:B------:R0:W-:Y:S04]  /*24080*/  STL [R1+0x794], R5 ;  /* 0x0007940501007387 */ /* 0x0001e80000100800 */
[----:B0-----:R-:W3:Y:S04]  /*24090*/  LDL R5, [R1+0x774] ;  /* 0x0007740001057983 */ /* 0x001ee80000100800 */
[----:B------:R0:W-:Y:S04]  /*240a0*/  STL [R1+0x790], R4 ;  /* 0x0007900401007387 */ /* 0x0001e80000100800 */
[----:B0-----:R-:W4:Y:S04]  /*240b0*/  LDL.LU R4, [R1+0x4c] ;  /* 0x00004c0001047983 */ /* 0x001f280000300800 */
[----:B------:R0:W-:Y:S04]  /*240c0*/  STL [R1+0x78c], R2 ;  /* 0x00078c0201007387 */ /* 0x0001e80000100800 */
[----:B0-----:R-:W4:Y:S04]  /*240d0*/  LDL.LU R2, [R1+0x764] ;  /* 0x0007640001027983 */ /* 0x001f280000300800 */
[----:B------:R0:W-:Y:S04]  /*240e0*/  STL [R1+0x788], R0 ;  /* 0x0007880001007387 */ /* 0x0001e80000100800 */
[----:B0-----:R-:W4:Y:S04]  /*240f0*/  LDL.LU R0, [R1+0x760] ;  /* 0x0007600001007983 */ /* 0x001f280000300800 */
[----:B-1----:R-:W4:Y:S01]  /*24100*/  LDL.LU R252, [R1+0x48] ;  /* 0x0000480001fc7983 */ /* 0x002f220000300800 */
[----:B--2---:R-:W-:-:S04]  /*24110*/  IADD3 R3, PT, PT, R3, 0xff, RZ ;  /* 0x000000ff03037810 */ /* 0x004fc80007ffe0ff */
[----:B---3--:R-:W-:Y:S02]  /*24120*/  ISETP.GE.AND P1, PT, R3, R5, PT ;  /* 0x000000050300720c */ /* 0x008fe40003f26270 */
[----:B------:R0:W5:Y:S04]  /*24130*/  LDL.LU R5, [R1+0x794] ;  /* 0x0007940001057983 */ /* 0x0001680000300800 */
[----:B------:R-:W2:Y:S01]  /*24140*/  LDL.LU R3, [R1+0x44] ;  /* 0x0000440001037983 */ /* 0x000ea20000300800 */
[----:B----4-:R-:W-:-:S05]  /*24150*/  IADD3 R4, P2, PT, R4, 0x100, RZ ;  /* 0x0000010004047810 */ /* 0x010fca0007f5e0ff */
[----:B------:R1:W-:Y:S01]  /*24160*/  STL [R1+0x4c], R4 ;  /* 0x00004c0401007387 */ /* 0x0003e20000100800 */
[----:B------:R-:W-:-:S03]  /*24170*/  VIADD R2, R2, 0x400 ;  /* 0x0000040002027836 */ /* 0x000fc60000000000 */
[----:B-1----:R0:W5:Y:S04]  /*24180*/  LDL.LU R4, [R1+0x790] ;  /* 0x0007900001047983 */ /* 0x0021680000300800 */
[----:B------:R1:W-:Y:S01]  /*24190*/  STL [R1+0x764], R2 ;  /* 0x0007640201007387 */ /* 0x0003e20000100800 */
[----:B------:R-:W-:-:S03]  /*241a0*/  VIADD R0, R0, 0x100 ;  /* 0x0000010000007836 */ /* 0x000fc60000000000 */
[----:B-1----:R0:W5:Y:S01]  /*241b0*/  LDL.LU R2, [R1+0x78c] ;  /* 0x00078c0001027983 */ /* 0x0021620000300800 */
[----:B------:R-:W-:-:S03]  /*241c0*/  IMAD.X R252, RZ, RZ, R252, P2 ;  /* 0x000000fffffc7224 */ /* 0x000fc600010e06fc */
[----:B------:R1:W-:Y:S04]  /*241d0*/  STL [R1+0x760], R0 ;  /* 0x0007600001007387 */ /* 0x0003e80000100800 */
[----:B-1----:R0:W5:Y:S01]  /*241e0*/  LDL.LU R0, [R1+0x788] ;  /* 0x0007880001007983 */ /* 0x0021620000300800 */
[----:B--2---:R-:W-:-:S05]  /*241f0*/  VIADD R3, R3, 0x100 ;  /* 0x0000010003037836 */ /* 0x004fca0000000000 */
[----:B------:R0:W-:Y:S04]  /*24200*/  STL [R1+0x44], R3 ;  /* 0x0000440301007387 */ /* 0x0001e80000100800 */
[----:B------:R0:W-:Y:S01]  /*24210*/  STL [R1+0x48], R252 ;  /* 0x000048fc01007387 */ /* 0x0001e20000100800 */
[----:B------:R-:W-:Y:S05]  /*24220*/  @!P1 BRA `(.L_x_2863) ;  /* 0xfffffdfc009c9947 */ /* 0x000fea000383ffff */
.L_x_2605:
[----:B------:R-:W-:Y:S05]  /*24230*/  BSYNC.RECONVERGENT B1 ;  /* 0x0000000000017941 */ /* 0x000fea0003800200 */
.L_x_2604:
[----:B0-----:R-:W2:Y:S01]  /*24240*/  LDL.LU R252, [R1+0x768] ;  /* 0x0007680001fc7983 */ /* 0x001ea20000300800 */
[----:B------:R-:W0:Y:S01]  /*24250*/  S2UR UR8, SR_CgaCtaId ;  /* 0x00000000000879c3 */ /* 0x000e220000008800 */
[----:B------:R-:W-:Y:S01]  /*24260*/  UMOV UR7, 0x400 ;  /* 0x0000040000077882 */ /* 0x000fe20000000000 */
[----:B------:R-:W-:Y:S01]  /*24270*/  MOV R9, 0xff7fffff ;  /* 0xff7fffff00097802 */ /* 0x000fe20000000f00 */
[----:B------:R-:W-:Y:S01]  /*24280*/  BSSY.RECONVERGENT B0, `(.L_x_2864) ;  /* 0x000016c000007945 */ /* 0x000fe20003800200 */
[----:B0-----:R-:W-:Y:S01]  /*24290*/  ULEA UR9, UR8, UR7, 0x18 ;  /* 0x0000000708097291 */ /* 0x001fe2000f8ec0ff */
[----:B--2---:R-:W0:Y:S02]  /*242a0*/  SHFL.BFLY PT, R3, R252, 0x10, 0x1f ;  /* 0x0e001f00fc037f89 */ /* 0x004e2400000e0000 */
[----:B0----5:R-:W-:-:S05]  /*242b0*/  FMNMX.FTZ R4, R3, R252, !PT ;  /* 0x000000fc03047209 */ /* 0x021fca0007810000 */
[----:B------:R-:W0:Y:S02]  /*242c0*/  SHFL.BFLY PT, R3, R4, 0x8, 0x1f ;  /* 0x0d001f0004037f89 */ /* 0x000e2400000e0000 */
[----:B0-----:R-:W-:Y:S02]  /*242d0*/  FMNMX.FTZ R5, R4, R3, !PT ;  /* 0x0000000304057209 */ /* 0x001fe40007810000 */
[----:B------:R-:W0:Y:S03]  /*242e0*/  S2R R3, SR_TID.X ;  /* 0x0000000000037919 */ /* 0x000e260000002100 */
[----:B------:R-:W1:Y:S02]  /*242f0*/  SHFL.BFLY PT, R6, R5, 0x4, 0x1f ;  /* 0x0c801f0005067f89 */ /* 0x000e6400000e0000 */
[----:B-1----:R-:W-:Y:S02]  /*24300*/  FMNMX.FTZ R6, R5, R6, !PT ;  /* 0x0000000605067209 */ /* 0x002fe40007810000 */
[----:B0-----:R-:W-:-:S03]  /*24310*/  LOP3.LUT P1, R27, R3, 0x1f, RZ, 0xc0, !PT ;  /* 0x0000001f031b7812 */ /* 0x001fc6000782c0ff */
[----:B------:R-:W0:Y:S01]  /*24320*/  SHFL.BFLY PT, R7, R6, 0x2, 0x1f ;  /* 0x0c401f0006077f89 */ /* 0x000e2200000e0000 */
[----:B------:R-:W-:Y:S01]  /*24330*/  IMAD.SHL.U32 R4, R3, 0x4, RZ ;  /* 0x0000000403047824 */ /* 0x000fe200078e00ff */
[----:B------:R-:W-:Y:S02]  /*24340*/  ISETP.GT.U32.AND P0, PT, R27, 0x7, PT ;  /* 0x000000071b00780c */ /* 0x000fe40003f04070 */
[----:B0-----:R-:W-:-:S06]  /*24350*/  FMNMX.FTZ R7, R6, R7, !PT ;  /* 0x0000000706077209 */ /* 0x001fcc0007810000 */
[----:B------:R-:W-:Y:S01]  /*24360*/  @!P1 LEA.HI R6, R3, UR9, RZ, 0x1d ;  /* 0x0000000903069c11 */ /* 0x000fe2000f8fe8ff */
[----:B------:R-:W0:Y:S02]  /*24370*/  SHFL.BFLY PT, R8, R7, 0x1, 0x1f ;  /* 0x0c201f0007087f89 */ /* 0x000e2400000e0000 */
[----:B0-----:R-:W-:Y:S02]  /*24380*/  FMNMX.FTZ R11, R7, R8, !PT ;  /* 0x00000008070b7209 */ /* 0x001fe40007810000 */
[----:B------:R-:W-:-:S03]  /*24390*/  LOP3.LUT R8, R4, 0x7c, RZ, 0xc0, !PT ;  /* 0x0000007c04087812 */ /* 0x000fc600078ec0ff */
[----:B------:R0:W-:Y:S01]  /*243a0*/  @!P1 STS [R6], R11 ;  /* 0x0000000b06009388 */ /* 0x0001e20000000800 */
[----:B------:R-:W-:Y:S01]  /*243b0*/  BAR.SYNC.DEFER_BLOCKING 0x0 ;  /* 0x0000000000007b1d */ /* 0x000fe20000010000 */
[----:B0-----:R-:W-:-:S05]  /*243c0*/  IMAD.MOV.U32 R11, RZ, RZ, RZ ;  /* 0x000000ffff0b7224 */ /* 0x001fca00078e00ff */
[----:B------:R-:W0:Y:S04]  /*243d0*/  @!P0 LDS R9, [R8+UR9] ;  /* 0x0000000908098984 */ /* 0x000e280008000800 */
[----:B0-----:R-:W0:Y:S02]  /*243e0*/  SHFL.BFLY PT, R10, R9, 0x4, 0x1f ;  /* 0x0c801f00090a7f89 */ /* 0x001e2400000e0000 */
[----:B0-----:R-:W-:-:S05]  /*243f0*/  FMNMX.FTZ R10, R10, R9, !PT ;  /* 0x000000090a0a7209 */ /* 0x001fca0007810000 */
[----:B------:R-:W0:Y:S02]  /*24400*/  SHFL.BFLY PT, R5, R10, 0x2, 0x1f ;  /* 0x0c401f000a057f89 */ /* 0x000e2400000e0000 */
[----:B0-----:R-:W-:Y:S01]  /*24410*/  FMNMX.FTZ R7, R10, R5, !PT ;  /* 0x000000050a077209 */ /* 0x001fe20007810000 */
[----:B------:R-:W-:-:S04]  /*24420*/  VIADD R5, R3, UR4 ;  /* 0x0000000403057c36 */ /* 0x000fc80008000000 */
[----:B------:R-:W0:Y:S01]  /*24430*/  SHFL.BFLY PT, R12, R7, 0x1, 0x1f ;  /* 0x0c201f00070c7f89 */ /* 0x000e2200000e0000 */
[----:B------:R-:W-:Y:S02]  /*24440*/  ISETP.GE.AND P0, PT, R5, UR41, PT ;  /* 0x0000002905007c0c */ /* 0x000fe4000bf06270 */
[----:B0-----:R-:W-:-:S05]  /*24450*/  FMNMX.FTZ R12, R7, R12, !PT ;  /* 0x0000000c070c7209 */ /* 0x001fca0007810000 */
[----:B------:R0:W1:Y:S06]  /*24460*/  SHFL.IDX PT, R26, R12, RZ, 0x1f ;  /* 0x00001fff0c1a7589 */ /* 0x00006c00000e0000 */
        /* <DEDUP_REMOVED lines=18> */
[----:B------:R-:W-:Y:S02]  /*24590*/  HFMA2 R11, -RZ, RZ, 0, 0 ;  /* 0x00000000ff0b7431 */ /* 0x000fe400000001ff */
[----:B------:R-:W-:Y:S01]  /*245a0*/  ULEA UR5, UR8, UR5, 0x18 ;  /* 0x0000000508057291 */ /* 0x000fe2000f8ec0ff */
[----:B------:R-:W-:Y:S01]  /*245b0*/  LOP3.LUT R6, R0, 0x3, RZ, 0xc0, !PT ;  /* 0x0000000300067812 */ /* 0x000fe200078ec0ff */
[----:B------:R-:W-:-:S04]  /*245c0*/  IMAD.MOV.U32 R0, RZ, RZ, R5 ;  /* 0x000000ffff007224 */ /* 0x000fc800078e0005 */
[----:B------:R-:W-:Y:S02]  /*245d0*/  IMAD.MOV R7, RZ, RZ, -R6 ;  /* 0x000000ffff077224 */ /* 0x000fe400078e0a06 */
[----:B------:R-:W-:-:S07]  /*245e0*/  VIADD R6, R4, UR5 ;  /* 0x0000000504067c36 */ /* 0x000fce0008000000 */
.L_x_2869:
[----:B------:R-:W1:Y:S01]  /*245f0*/  LDS R9, [R6] ;  /* 0x0000000006097984 */ /* 0x000e620000000800 */
[----:B------:R-:W-:Y:S02]  /*24600*/  VIADD R7, R7, 0x1 ;  /* 0x0000000107077836 */ /* 0x000fe40000000000 */
[----:B------:R-:W-:-:S03]  /*24610*/  VIADD R0, R0, 0x100 ;  /* 0x0000010000007836 */ /* 0x000fc60000000000 */
[----:B------:R-:W-:Y:S01]  /*24620*/  ISETP.NE.AND P0, PT, R7, RZ, PT ;  /* 0x000000ff0700720c */ /* 0x000fe20003f05270 */
[----:B-1----:R-:W-:-:S04]  /*24630*/  FADD.FTZ R9, -R26, R9 ;  /* 0x000000091a097221 */ /* 0x002fc80000010100 */
[----:B------:R-:W-:-:S06]  /*24640*/  FMUL.FTZ R9, R9, 1.4426950216293334961 ;  /* 0x3fb8aa3b09097820 */ /* 0x000fcc0000410000 */
[----:B------:R-:W1:Y:S02]  /*24650*/  MUFU.EX2 R9, R9 ;  /* 0x0000000900097308 */ /* 0x000e640000000800 */
[----:B-1----:R1:W-:Y:S01]  /*24660*/  STS [R6], R9 ;  /* 0x0000000906007388 */ /* 0x0023e20000000800 */
[----:B------:R-:W-:Y:S01]  /*24670*/  FADD.FTZ R11, R9, R11 ;  /* 0x0000000b090b7221 */ /* 0x000fe20000010000 */
[----:B-1----:R-:W-:Y:S01]  /*24680*/  IADD3 R6, PT, PT, R6, 0x400, RZ ;  /* 0x0000040006067810 */ /* 0x002fe20007ffe0ff */
[----:B------:R-:W-:Y:S06]  /*24690*/  @P0 BRA `(.L_x_2869) ;  /* 0xfffffffc00d40947 */ /* 0x000fec000383ffff */
.L_x_2868:
[----:B------:R-:W-:Y:S05]  /*246a0*/  BSYNC.RECONVERGENT B1 ;  /* 0x0000000000017941 */ /* 0x000fea0003800200 */
.L_x_2867:
        /* <DEDUP_REMOVED lines=9> */
[----:B------:R-:W-:-:S05]  /*24740*/  IMAD.U32 R7, RZ, RZ, UR5 ;  /* 0x00000005ff077e24 */ /* 0x000fca000f8e00ff */
[----:B------:R-:W-:Y:S01]  /*24750*/  IADD3 R6, PT, PT, R6, 0x800, R7 ;  /* 0x0000080006067810 */ /* 0x000fe20007ffe007 */
[----:B------:R-:W-:Y:S06]  /*24760*/  @!P1 BRA `(.L_x_2871) ;  /* 0x00000004009c9947 */ /* 0x000fec0003800000 */
[----:B------:R-:W-:Y:S01]  /*24770*/  IMAD.U32 R25, RZ, RZ, UR41 ;  /* 0x00000029ff197e24 */ /* 0x000fe2000f8e00ff */
[----:B------:R-:W-:-:S03]  /*24780*/  PLOP3.LUT P0, PT, PT, PT, PT, 0x8, 0x80 ;  /* 0x000000000080781c */ /* 0x000fc60003f0e170 */
[----:B------:R-:W-:-:S10]  /*24790*/  VIADD R25, R25, 0xfffff400 ;  /* 0xfffff40019197836 */ /* 0x000fd40000000000 */
.L_x_2872:
[----:B------:R-:W1:Y:S01]  /*247a0*/  LDS R7, [R6+-0x800] ;  /* 0xfff8000006077984 */ /* 0x000e620000000800 */
[----:B------:R-:W-:-:S03]  /*247b0*/  VIADD R0, R0, 0x1000 ;  /* 0x0000100000007836 */ /* 0x000fc60000000000 */
[----:B------:R-:W2:Y:S02]  /*247c0*/  LDS R9, [R6+-0x400] ;  /* 0xfffc000006097984 */ /* 0x000ea40000000800 */
[----:B------:R-:W-:Y:S02]  /*247d0*/  ISETP.GE.AND P1, PT, R0, R25, PT ;  /* 0x000000190000720c */ /* 0x000fe40003f26270 */
[----:B------:R-:W3:Y:S04]  /*247e0*/  LDS R10, [R6] ;  /* 0x00000000060a7984 */ /* 0x000ee80000000800 */
[----:B0-----:R-:W0:Y:S04]  /*247f0*/  LDS R12, [R6+0x400] ;  /* 0x00040000060c7984 */ /* 0x001e280000000800 */
        /* <DEDUP_REMOVED lines=9> */
[C---:B--2---:R-:W-:Y:S01]  /*24890*/  FADD.FTZ R9, -R26.reuse, R9 ;  /* 0x000000091a097221 */ /* 0x044fe20000010100 */
[----:B------:R-:W-:Y:S02]  /*248a0*/  FMUL.FTZ R7, R7, 1.4426950216293334961 ;  /* 0x3fb8aa3b07077820 */ /* 0x000fe40000410000 */
[----:B------:R-:W2:Y:S01]  /*248b0*/  LDS R21, [R6+0x2800] ;  /* 0x0028000006157984 */ /* 0x000ea20000000800 */
[C---:B---3--:R-:W-:Y:S01]  /*248c0*/  FADD.FTZ R10, -R26.reuse, R10 ;  /* 0x0000000a1a0a7221 */ /* 0x048fe20000010100 */
[----:B------:R-:W-:Y:S02]  /*248d0*/  FMUL.FTZ R9, R9, 1.4426950216293334961 ;  /* 0x3fb8aa3b09097820 */ /* 0x000fe40000410000 */
[----:B------:R-:W3:Y:S01]  /*248e0*/  MUFU.EX2 R7, R7 ;  /* 0x0000000700077308 */ /* 0x000ee20000000800 */
[----:B------:R-:W2:Y:S01]  /*248f0*/  LDS R22, [R6+0x2c00] ;  /* 0x002c000006167984 */ /* 0x000ea20000000800 */
[----:B0-----:R-:W-:Y:S01]  /*24900*/  FADD.FTZ R12, -R26, R12 ;  /* 0x0000000c1a0c7221 */ /* 0x001fe20000010100 */
[----:B------:R-:W-:Y:S01]  /*24910*/  FMUL.FTZ R10, R10, 1.4426950216293334961 ;  /* 0x3fb8aa3b0a0a7820 */ /* 0x000fe20000410000 */
[----:B------:R-:W0:Y:S01]  /*24920*/  MUFU.EX2 R9, R9 ;  /* 0x0000000900097308 */ /* 0x000e220000000800 */
[----:B------:R-:W2:Y:S01]  /*24930*/  LDS R23, [R6+0x3000] ;  /* 0x0030000006177984 */ /* 0x000ea20000000800 */
        /* <DEDUP_REMOVED lines=9> */
[----:B---3--:R-:W-:Y:S01]  /*249d0*/  FADD.FTZ R11, R7, R11 ;  /* 0x0000000b070b7221 */ /* 0x008fe20000010000 */
[C---:B------:R-:W-:Y:S01]  /*249e0*/  FADD.FTZ R16, -R26.reuse, R16 ;  /* 0x000000101a107221 */ /* 0x040fe20000010100 */
[----:B------:R-:W3:Y:S01]  /*249f0*/  MUFU.EX2 R13, R13 ;  /* 0x0000000d000d7308 */ /* 0x000ee20000000800 */
[----:B------:R-:W-:Y:S01]  /*24a00*/  FMUL.FTZ R15, R15, 1.4426950216293334961 ;  /* 0x3fb8aa3b0f0f7820 */ /* 0x000fe20000410000 */
[----:B0-----:R-:W-:Y:S01]  /*24a10*/  FADD.FTZ R11, R11, R9 ;  /* 0x000000090b0b7221 */ /* 0x001fe20000010000 */
[----:B------:R-:W-:Y:S01]  /*24a20*/  FADD.FTZ R17, -R26, R17 ;  /* 0x000000111a117221 */ /* 0x000fe20000010100 */
[----:B------:R-:W0:Y:S01]  /*24a30*/  MUFU.EX2 R14, R14 ;  /* 0x0000000e000e7308 */ /* 0x000e220000000800 */
        /* <DEDUP_REMOVED lines=9> */
[----:B---3--:R-:W-:Y:S01]  /*24ad0*/  FADD.FTZ R11, R11, R13 ;  /* 0x0000000d0b0b7221 */ /* 0x008fe20000010000 */
[C---:B-1----:R-:W-:Y:S01]  /*24ae0*/  FADD.FTZ R20, -R26.reuse, R20 ;  /* 0x000000141a147221 */ /* 0x042fe20000010100 */
[----:B------:R-:W1:Y:S01]  /*24af0*/  MUFU.EX2 R17, R17 ;  /* 0x0000001100117308 */ /* 0x000e620000000800 */
[----:B------:R-:W-:Y:S01]  /*24b00*/  FMUL.FTZ R19, R19, 1.4426950216293334961 ;  /* 0x3fb8aa3b13137820 */ /* 0x000fe20000410000 */
[----:B0-----:R-:W-:Y:S01]  /*24b10*/  FADD.FTZ R11, R11, R14 ;  /* 0x0000000e0b0b7221 */ /* 0x001fe20000010000 */
[----:B--2---:R-:W-:Y:S01]  /*24b20*/  FADD.FTZ R21, -R26, R21 ;  /* 0x000000151a157221 */ /* 0x004fe20000010100 */
        /* <DEDUP_REMOVED lines=43> */
.L_x_2871:
[----:B------:R-:W-:Y:S05]  /*24de0*/  BSYNC.RECONVERGENT B1 ;  /* 0x0000000000017941 */ /* 0x000fea0003800200 */
.L_x_2870:
[----:B------:R-:W-:Y:S01]  /*24df0*/  IADD3 R7, PT, PT, -R0, UR41, RZ ;  /* 0x0000002900077c10 */ /* 0x000fe2000fffe1ff */
[----:B------:R-:W-:Y:S03]  /*24e00*/  BSSY.RECONVERGENT B1, `(.L_x_2873) ;  /* 0x0000036000017945 */ /* 0x000fe60003800200 */
[----:B------:R-:W-:-:S13]  /*24e10*/  ISETP.GT.AND P1, PT, R7, 0x400, PT ;  /* 0x000004000700780c */ /* 0x000fda0003f24270 */
[----:B------:R-:W-:Y:S05]  /*24e20*/  @!P1 BRA `(.L_x_2874) ;  /* 0x0000000000cc9947 */ /* 0x000fea0003800000 */
[----:B------:R-:W1:Y:S01]  /*24e30*/  LDS R7, [R6+-0x800] ;  /* 0xfff8000006077984 */ /* 0x000e620000000800 */
[----:B------:R-:W-:Y:S02]  /*24e40*/  PLOP3.LUT P0, PT, PT, PT, PT, 0x8, 0x80 ;  /* 0x000000000080781c */ /* 0x000fe40003f0e170 */
[----:B------:R-:W-:Y:S01]  /*24e50*/  IADD3 R0, PT, PT, R0, 0x800, RZ ;  /* 0x0000080000007810 */ /* 0x000fe20007ffe0ff */
[----:B------:R-:W2:Y:S04]  /*24e60*/  LDS R9, [R6+-0x400] ;  /* 0xfffc000006097984 */ /* 0x000ea80000000800 */
[----:B------:R-:W3:Y:S04]  /*24e70*/  LDS R10, [R6] ;  /* 0x00000000060a7984 */ /* 0x000ee80000000800 */
[----:B0-----:R-:W0:Y:S04]  /*24e80*/  LDS R12, [R6+0x400] ;  /* 0x00040000060c7984 */ /* 0x001e280000000800 */
[----:B------:R-:W4:Y:S04]  /*24e90*/  LDS R13, [R6+0x800] ;  /* 0x00080000060d7984 */ /* 0x000f280000000800 */
[----:B------:R-:W5:Y:S04]  /*24ea0*/  LDS R14, [R6+0xc00] ;  /* 0x000c0000060e7984 */ /* 0x000f680000000800 */
[----:B------:R-:W5:Y:S04]  /*24eb0*/  LDS R15, [R6+0x1000] ;  /* 0x00100000060f7984 */ /* 0x000f680000000800 */
[----:B------:R-:W5:Y:S01]  /*24ec0*/  LDS R16, [R6+0x1400] ;  /* 0x0014000006107984 */ /* 0x000f620000000800 */
[C---:B-1----:R-:W-:Y:S01]  /*24ed0*/  FADD.FTZ R7, -R26.reuse, R7 ;  /* 0x000000071a077221 */ /* 0x042fe20000010100 */
[----:B--2---:R-:W-:-:S03]  /*24ee0*/  FADD.FTZ R9, -R26, R9 ;  /* 0x000000091a097221 */ /* 0x004fc60000010100 */
[----:B------:R-:W-:Y:S01]  /*24ef0*/  FMUL.FTZ R7, R7, 1.4426950216293334961 ;  /* 0x3fb8aa3b07077820 */ /* 0x000fe20000410000 */
[----:B---3--:R-:W-:Y:S01]  /*24f00*/  FADD.FTZ R10, -R26, R10 ;  /* 0x0000000a1a0a7221 */ /* 0x008fe20000010100 */
[----:B------:R-:W-:-:S04]  /*24f10*/  FMUL.FTZ R9, R9, 1.4426950216293334961 ;  /* 0x3fb8aa3b09097820 */ /* 0x000fc80000410000 */
[----:B------:R-:W1:Y:S01]  /*24f20*/  MUFU.EX2 R7, R7 ;  /* 0x0000000700077308 */ /* 0x000e620000000800 */
[----:B0-----:R-:W-:Y:S01]  /*24f30*/  FADD.FTZ R12, -R26, R12 ;  /* 0x0000000c1a0c7221 */ /* 0x001fe20000010100 */
[----:B------:R-:W-:Y:S02]  /*24f40*/  FMUL.FTZ R10, R10, 1.4426950216293334961 ;  /* 0x3fb8aa3b0a0a7820 */ /* 0x000fe40000410000 */
[----:B------:R-:W0:Y:S01]  /*24f50*/  MUFU.EX2 R9, R9 ;  /* 0x0000000900097308 */ /* 0x000e220000000800 */
        /* <DEDUP_REMOVED lines=30> */
[----:B------:R0:W-:Y:S02]  /*25140*/  STS [R6+0x1400], R16 ;  /* 0x0014001006007388 */ /* 0x0001e40000000800 */
[----:B0-----:R-:W-:-:S07]  /*25150*/  VIADD R6, R6, 0x2000 ;  /* 0x0000200006067836 */ /* 0x001fce0000000000 */
.L_x_2874:
[----:B------:R-:W-:Y:S05]  /*25160*/  BSYNC.RECONVERGENT B1 ;  /* 0x0000000000017941 */ /* 0x000fea0003800200 */
.L_x_2873:
[----:B------:R-:W-:-:S13]  /*25170*/  ISETP.LT.OR P0, PT, R0, UR41, P0 ;  /* 0x0000002900007c0c */ /* 0x000fda0008701670 */
[----:B------:R-:W-:Y:S05]  /*25180*/  @!P0 BRA `(.L_x_2865) ;  /* 0x0000000400ec8947 */ /* 0x000fea0003800000 */
[----:B------:R-:W1:Y:S04]  /*25190*/  LDS R0, [R6+-0x800] ;  /* 0xfff8000006007984 */ /* 0x000e680000000800 */
[----:B------:R-:W2:Y:S04]  /*251a0*/  LDS R7, [R6+-0x400] ;  /* 0xfffc000006077984 */ /* 0x000ea80000000800 */
[----:B------:R-:W3:Y:S04]  /*251b0*/  LDS R9, [R6] ;  /* 0x0000000006097984 */ /* 0x000ee80000000800 */
[----:B------:R-:W4:Y:S01]  /*251c0*/  LDS R10, [R6+0x400] ;  /* 0x00040000060a7984 */ /* 0x000f220000000800 */
[C---:B-1----:R-:W-:Y:S01]  /*251d0*/  FADD.FTZ R0, -R26.reuse, R0 ;  /* 0x000000001a007221 */ /* 0x042fe20000010100 */
[----:B--2---:R-:W-:-:S03]  /*251e0*/  FADD.FTZ R7, -R26, R7 ;  /* 0x000000071a077221 */ /* 0x004fc60000010100 */
[----:B------:R-:W-:Y:S01]  /*251f0*/  FMUL.FTZ R0, R0, 1.4426950216293334961 ;  /* 0x3fb8aa3b00007820 */ /* 0x000fe20000410000 */
[----:B---3--:R-:W-:Y:S01]  /*25200*/  FADD.FTZ R9, -R26, R9 ;  /* 0x000000091a097221 */ /* 0x008fe20000010100 */
[----:B------:R-:W-:-:S04]  /*25210*/  FMUL.FTZ R7, R7, 1.4426950216293334961 ;  /* 0x3fb8aa3b07077820 */ /* 0x000fc80000410000 */
[----:B------:R-:W1:Y:S01]  /*25220*/  MUFU.EX2 R0, R0 ;  /* 0x0000000000007308 */ /* 0x000e620000000800 */
[----:B----4-:R-:W-:Y:S01]  /*25230*/  FADD.FTZ R10, -R26, R10 ;  /* 0x0000000a1a0a7221 */ /* 0x010fe20000010100 */
[----:B------:R-:W-:Y:S02]  /*25240*/  FMUL.FTZ R9, R9, 1.4426950216293334961 ;  /* 0x3fb8aa3b09097820 */ /* 0x000fe40000410000 */
[----:B------:R-:W2:Y:S01]  /*25250*/  MUFU.EX2 R7, R7 ;  /* 0x0000000700077308 */ /* 0x000ea20000000800 */
[----:B------:R-:W-:-:S03]  /*25260*/  FMUL.FTZ R10, R10, 1.4426950216293334961 ;  /* 0x3fb8aa3b0a0a7820 */ /* 0x000fc60000410000 */
[----:B------:R-:W3:Y:S04]  /*25270*/  MUFU.EX2 R9, R9 ;  /* 0x0000000900097308 */ /* 0x000ee80000000800 */
[----:B------:R-:W4:Y:S01]  /*25280*/  MUFU.EX2 R10, R10 ;  /* 0x0000000a000a7308 */ /* 0x000f220000000800 */
[----:B-1----:R1:W-:Y:S01]  /*25290*/  STS [R6+-0x800], R0 ;  /* 0xfff8000006007388 */ /* 0x0023e20000000800 */
[----:B------:R-:W-:-:S03]  /*252a0*/  FADD.FTZ R11, R11, R0 ;  /* 0x000000000b0b7221 */ /* 0x000fc60000010000 */
[----:B--2---:R1:W-:Y:S01]  /*252b0*/  STS [R6+-0x400], R7 ;  /* 0xfffc000706007388 */ /* 0x0043e20000000800 */
[----:B------:R-:W-:-:S03]  /*252c0*/  FADD.FTZ R11, R11, R7 ;  /* 0x000000070b0b7221 */ /* 0x000fc60000010000 */
[----:B---3--:R1:W-:Y:S01]  /*252d0*/  STS [R6], R9 ;  /* 0x0000000906007388 */ /* 0x0083e20000000800 */
[----:B------:R-:W-:-:S03]  /*252e0*/  FADD.FTZ R11, R11, R9 ;  /* 0x000000090b0b7221 */ /* 0x000fc60000010000 */
[----:B----4-:R1:W-:Y:S01]  /*252f0*/  STS [R6+0x400], R10 ;  /* 0x0004000a06007388 */ /* 0x0103e20000000800 */
[----:B------:R-:W-:Y:S01]  /*25300*/  FADD.FTZ R11, R11, R10 ;  /* 0x0000000a0b0b7221 */ /* 0x000fe20000010000 */
[----:B------:R-:W-:Y:S06]  /*25310*/  BRA `(.L_x_2865) ;  /* 0x0000000400887947 */ /* 0x000fec0003800000 */
.L_x_2866:
[----:B0-----:R-:W-:Y:S01]  /*25320*/  IMAD.MOV.U32 R12, RZ, RZ, 0x100 ;  /* 0x00000100ff0c7424 */ /* 0x001fe200078e00ff */
        /* <DEDUP_REMOVED lines=9> */
[----:B0-----:R-:W-:Y:S02]  /*253c0*/  IMAD R15, R0, UR5, RZ ;  /* 0x00000005000f7c24 */ /* 0x001fe4000f8e02ff */
[----:B------:R-:W-:-:S03]  /*253d0*/  IMAD.MOV.U32 R0, RZ, RZ, R5 ;  /* 0x000000ffff007224 */ /* 0x000fc600078e0005 */
[----:B------:R-:W-:-:S07]  /*253e0*/  SHF.R.S32.HI R16, RZ, 0x1f, R15 ;  /* 0x0000001fff107819 */ /* 0x000fce000001140f */
[----:B------:R-:W-:Y:S05]  /*253f0*/  @!P1 BRA `(.L_x_2876) ;  /* 0x00000000006c9947 */ /* 0x000fea0003800000 */
[----:B------:R-:W-:Y:S01]  /*25400*/  UIADD3 UR5, UPT, UPT, UR7, 0x840, URZ ;  /* 0x0000084007057890 */ /* 0x000fe2000fffe0ff */
[----:B------:R-:W-:Y:S01]  /*25410*/  LEA.HI R0, R9, 0x1, RZ, 0x18 ;  /* 0x0000000109007811 */ /* 0x000fe200078fc0ff */
[----:B------:R-:W-:Y:S01]  /*25420*/  IMAD.MOV.U32 R11, RZ, RZ, RZ ;  /* 0x000000ffff0b7224 */ /* 0x000fe200078e00ff */
[----:B------:R-:W-:Y:S01]  /*25430*/  IADD3 R14, P1, P2, R15, R6, R5 ;  /* 0x000000060f0e7210 */ /* 0x000fe20007a3e005 */
[----:B------:R-:W-:Y:S01]  /*25440*/  ULEA UR5, UR8, UR5, 0x18 ;  /* 0x0000000508057291 */ /* 0x000fe2000f8ec0ff */
[----:B------:R-:W-:Y:S02]  /*25450*/  LOP3.LUT R6, R0, 0x3, RZ, 0xc0, !PT ;  /* 0x0000000300067812 */ /* 0x000fe400078ec0ff */
[----:B------:R-:W-:Y:S02]  /*25460*/  IADD3.X R7, PT, PT, R16, R7, RZ, P1, P2 ;  /* 0x0000000710077210 */ /* 0x000fe40000fe44ff */
[----:B------:R-:W-:Y:S01]  /*25470*/  MOV R0, R5 ;  /* 0x0000000500007202 */ /* 0x000fe20000000f00 */
[----:B------:R-:W-:-:S02]  /*25480*/  IMAD.MOV R10, RZ, RZ, -R6 ;  /* 0x000000ffff0a7224 */ /* 0x000fc400078e0a06 */
[----:B------:R-:W-:-:S07]  /*25490*/  VIADD R9, R4, UR5 ;  /* 0x0000000504097c36 */ /* 0x000fce0008000000 */
.L_x_2877:
        /* <DEDUP_REMOVED lines=17> */
.L_x_2876:
[----:B------:R-:W-:Y:S05]  /*255b0*/  BSYNC.RECONVERGENT B1 ;  /* 0x0000000000017941 */ /* 0x000fea0003800200 */
.L_x_2875:
        /* <DEDUP_REMOVED lines=13> */
.L_x_2878:
[----:B------:R-:W-:-:S05]  /*25690*/  IMAD.MOV.U32 R6, RZ, RZ, R12 ;  /* 0x000000ffff067224 */ /* 0x000fca00078e000c */
[----:B------:R-:W2:Y:S04]  /*256a0*/  LDG.E.U8 R14, desc[UR36][R6.64+-0x200] ;  /* 0xfffe0024060e7981 */ /* 0x000ea8000c1e1100 */
[----:B------:R-:W3:Y:S04]  /*256b0*/  LDG.E.U8 R10, desc[UR36][R6.64+-0x100] ;  /* 0xffff0024060a7981 */ /* 0x000ee8000c1e1100 */
[----:B------:R-:W4:Y:S04]  /*256c0*/  LDG.E.U8 R12, desc[UR36][R6.64] ;  /* 0x00000024060c7981 */ /* 0x000f28000c1e1100 */
[----:B------:R-:W5:Y:S01]  /*256d0*/  LDG.E.U8 R13, desc[UR36][R6.64+0x100] ;  /* 0x00010024060d7981 */ /* 0x000f62000c1e1100 */
[----:B------:R-:W-:-:S02]  /*256e0*/  IMAD.MOV.U32 R16, RZ, RZ, RZ ;  /* 0x000000ffff107224 */ /* 0x000fc400078e00ff */
[----:B------:R-:W-:Y:S02]  /*256f0*/  IMAD.MOV.U32 R18, RZ, RZ, RZ ;  /* 0x000000ffff127224 */ /* 0x000fe400078e00ff */
[----:B------:R-:W-:Y:S01]  /*25700*/  VIADD R0, R0, 0x400 ;  /* 0x0000040000007836 */ /* 0x000fe20000000000 */
        /* <DEDUP_REMOVED lines=35> */
.L_x_2865:
[----:B------:R-:W-:Y:S05]  /*25940*/  BSYNC.RECONVERGENT B0 ;  /* 0x0000000000007941 */ /* 0x000fea0003800200 */
.L_x_2864:
[----:B-1----:R-:W1:Y:S01]  /*25950*/  SHFL.BFLY PT, R0, R11, 0x10, 0x1f ;  /* 0x0e001f000b007f89 */ /* 0x002e6200000e0000 */
[C---:B------:R-:W-:Y:S01]  /*25960*/  ISETP.NE.AND P0, PT, R27.reuse, RZ, PT ;  /* 0x000000ff1b00720c */ /* 0x040fe20003f05270 */
[----:B------:R-:W2:Y:S01]  /*25970*/  LDCU.U8 UR10, c[0x0][0x48c] ;  /* 0x00009180ff0a77ac */ /* 0x000ea20008000000 */
[----:B------:R-:W-:Y:S01]  /*25980*/  ISETP.GT.U32.AND P1, PT, R27, 0x7, PT ;  /* 0x000000071b00780c */ /* 0x000fe20003f24070 */
[----:B------:R-:W3:Y:S01]  /*25990*/  S2UR UR11, SR_CTAID.X ;  /* 0x00000000000b79c3 */ /* 0x000ee20000002500 */
[----:B------:R-:W-:Y:S01]  /*259a0*/  UMOV UR6, URZ ;  /* 0x000000ff00067c82 */ /* 0x000fe20008000000 */
[----:B------:R-:W-:Y:S01]  /*259b0*/  UMOV UR7, URZ ;  /* 0x000000ff00077c82 */ /* 0x000fe20008000000 */
[----:B--2---:R-:W-:Y:S01]  /*259c0*/  UISETP.NE.AND UP0, UPT, UR10, URZ, UPT ;  /* 0x000000ff0a00728c */ /* 0x004fe2000bf05270 */
[----:B-1----:R-:W-:-:S06]  /*259d0*/  FADD.FTZ R0, R0, R11 ;  /* 0x0000000b00007221 */ /* 0x002fcc0000010000 */
[----:B------:R-:W-:Y:S01]  /*259e0*/  @!P0 SHF.R.U32.HI R11, RZ, 0x3, R3 ;  /* 0x00000003ff0b8819 */ /* 0x000fe20000011603 */
[----:B------:R-:W1:Y:S03]  /*259f0*/  SHFL.BFLY PT, R7, R0, 0x8, 0x1f ;  /* 0x0d001f0000077f89 */ /* 0x000e6600000e0000 */
[----:B------:R-:W-:Y:S01]  /*25a00*/  @!P0 LOP3.LUT R11, R11, 0x7c, RZ, 0xc0, !PT ;  /* 0x0000007c0b0b8812 */ /* 0x000fe200078ec0ff */
[----:B-1----:R-:W-:-:S05]  /*25a10*/  FADD.FTZ R7, R0, R7 ;  /* 0x0000000700077221 */ /* 0x002fca0000010000 */
[----:B------:R-:W1:Y:S02]  /*25a20*/  SHFL.BFLY PT, R6, R7, 0x4, 0x1f ;  /* 0x0c801f0007067f89 */ /* 0x000e6400000e0000 */
[----:B-1----:R-:W-:-:S05]  /*25a30*/  FADD.FTZ R6, R7, R6 ;  /* 0x0000000607067221 */ /* 0x002fca0000010000 */
[----:B------:R-:W1:Y:S02]  /*25a40*/  SHFL.BFLY PT, R9, R6, 0x2, 0x1f ;  /* 0x0c401f0006097f89 */ /* 0x000e6400000e0000 */
[----:B-1----:R-:W-:-:S05]  /*25a50*/  FADD.FTZ R9, R6, R9 ;  /* 0x0000000906097221 */ /* 0x002fca0000010000 */
[----:B------:R-:W1:Y:S02]  /*25a60*/  SHFL.BFLY PT, R10, R9, 0x1, 0x1f ;  /* 0x0c201f00090a7f89 */ /* 0x000e6400000e0000 */
[----:B-1----:R-:W-:-:S05]  /*25a70*/  FADD.FTZ R10, R9, R10 ;  /* 0x0000000a090a7221 */ /* 0x002fca0000010000 */
[----:B------:R-:W-:Y:S01]  /*25a80*/  @!P0 STS [R11+UR9+0x20], R10 ;  /* 0x0000200a0b008988 */ /* 0x000fe20008000809 */
[----:B------:R-:W-:Y:S01]  /*25a90*/  BAR.SYNC.DEFER_BLOCKING 0x0 ;  /* 0x0000000000007b1d */ /* 0x000fe20000010000 */
[----:B------:R-:W-:-:S05]  /*25aa0*/  ISETP.GE.AND P0, PT, R5, UR41, PT ;  /* 0x0000002905007c0c */ /* 0x000fca000bf06270 */
[----:B------:R-:W1:Y:S04]  /*25ab0*/  @!P1 LDS R10, [R8+UR9+0x20] ;  /* 0x00002009080a9984 */ /* 0x000e680008000800 */
[----:B-1----:R-:W1:Y:S02]  /*25ac0*/  SHFL.BFLY PT, R7, R10, 0x4, 0x1f ;  /* 0x0c801f000a077f89 */ /* 0x002e6400000e0000 */
[----:B-1----:R-:W-:-:S05]  /*25ad0*/  FADD.FTZ R7, R7, R10 ;  /* 0x0000000a07077221 */ /* 0x002fca0000010000 */
[----:B------:R-:W1:Y:S02]  /*25ae0*/  SHFL.BFLY PT, R0, R7, 0x2, 0x1f ;  /* 0x0c401f0007007f89 */ /* 0x000e6400000e0000 */
[----:B-1----:R-:W-:-:S05]  /*25af0*/  FADD.FTZ R0, R7, R0 ;  /* 0x0000000007007221 */ /* 0x002fca0000010000 */
[----:B------:R-:W1:Y:S02]  /*25b00*/  SHFL.BFLY PT, R9, R0, 0x1, 0x1f ;  /* 0x0c201f0000097f89 */ /* 0x000e6400000e0000 */
[----:B-1----:R-:W-:-:S06]  /*25b10*/  FADD.FTZ R9, R0, R9 ;  /* 0x0000000900097221 */ /* 0x002fcc0000010000 */
[----:B------:R-:W1:Y:S02]  /*25b20*/  SHFL.IDX PT, R9, R9, RZ, 0x1f ;  /* 0x00001fff09097589 */ /* 0x000e6400000e0000 */
[----:B-1----:R-:W-:-:S04]  /*25b30*/  FADD.FTZ R6, R9, 9.9999999747524270788e-07 ;  /* 0x358637bd09067421 */ /* 0x002fc80000010000 */
[----:B------:R1:W2:Y:S01]  /*25b40*/  MUFU.RCP R31, R6 ;  /* 0x00000006001f7308 */ /* 0x0002a20000001000 */
[----:B---3--:R-:W-:Y:S05]  /*25b50*/  BRA.U !UP0, `(.L_x_2879) ;  /* 0x0000000108247547 */ /* 0x008fea000b800000 */
[----:B------:R-:W3:Y:S01]  /*25b60*/  S2UR UR6, SR_CTAID.Y ;  /* 0x00000000000679c3 */ /* 0x000ee20000002600 */
        /* <DEDUP_REMOVED lines=8> */
.L_x_2879:
        /* <DEDUP_REMOVED lines=9> */
[C---:B-1----:R-:W-:Y:S02]  /*25c80*/  LOP3.LUT R6, R0.reuse, 0x300, RZ, 0xc0, !PT ;  /* 0x0000030000067812 */ /* 0x042fe400078ec0ff */
[----:B------:R-:W-:Y:S02]  /*25c90*/  ISETP.GE.U32.AND P1, PT, R0, 0x300, PT ;  /* 0x000003000000780c */ /* 0x000fe40003f26070 */
[----:B------:R-:W-:-:S13]  /*25ca0*/  ISETP.NE.AND P0, PT, R6, 0x300, PT ;  /* 0x000003000600780c */ /* 0x000fda0003f05270 */
[----:B------:R-:W-:Y:S05]  /*25cb0*/  @!P0 BRA `(.L_x_2884) ;  /* 0x0000000000488947 */ /* 0x000fea0003800000 */
[----:B------:R-:W1:Y:S01]  /*25cc0*/  S2UR UR8, SR_CgaCtaId ;  /* 0x00000000000879c3 */ /* 0x000e620000008800 */
[----:B------:R-:W-:Y:S01]  /*25cd0*/  LEA.HI R0, R0, 0x1, RZ, 0x18 ;  /* 0x0000000100007811 */ /* 0x000fe200078fc0ff */
[----:B------:R-:W-:Y:S02]  /*25ce0*/  UMOV UR5, 0x400 ;  /* 0x0000040000057882 */ /* 0x000fe40000000000 */
[----:B------:R-:W-:Y:S02]  /*25cf0*/  UIADD3 UR5, UPT, UPT, UR5, 0x840, URZ ;  /* 0x0000084005057890 */ /* 0x000fe4000fffe0ff */
[C---:B------:R-:W-:Y:S01]  /*25d00*/  IMAD.SHL.U32 R6, R0.reuse, 0x100, RZ ;  /* 0x0000010000067824 */ /* 0x040fe200078e00ff */
[----:B------:R-:W-:-:S04]  /*25d10*/  LOP3.LUT R0, R0, 0x3, RZ, 0xc0, !PT ;  /* 0x0000000300007812 */ /* 0x000fc800078ec0ff */
[----:B------:R-:W-:Y:S01]  /*25d20*/  LOP3.LUT R6, R6, 0x300, RZ, 0xc0, !PT ;  /* 0x0000030006067812 */ /* 0x000fe200078ec0ff */
[----:B------:R-:W-:-:S04]  /*25d30*/  IMAD.MOV R7, RZ, RZ, -R0 ;  /* 0x000000ffff077224 */ /* 0x000fc800078e0a00 */
[----:B------:R-:W-:Y:S01]  /*25d40*/  IMAD.IADD R5, R5, 0x1, R6 ;  /* 0x0000000105057824 */ /* 0x000fe200078e0206 */
[----:B-1----:R-:W-:-:S06]  /*25d50*/  ULEA UR5, UR8, UR5, 0x18 ;  /* 0x0000000508057291 */ /* 0x002fcc000f8ec0ff */
[----:B------:R-:W-:-:S07]  /*25d60*/  VIADD R0, R4, UR5 ;  /* 0x0000000504007c36 */ /* 0x000fce0008000000 */
.L_x_2885:
[----:B------:R-:W2:Y:S01]  /*25d70*/  LDS R6, [R0] ;  /* 0x0000000000067984 */ /* 0x000ea20000000800 */
[----:B------:R-:W-:-:S04]  /*25d80*/  IADD3 R7, PT, PT, R7, 0x1, RZ ;  /* 0x0000000107077810 */ /* 0x000fc80007ffe0ff */
[----:B------:R-:W-:Y:S01]  /*25d90*/  ISETP.NE.AND P0, PT, R7, RZ, PT ;  /* 0x000000ff0700720c */ /* 0x000fe20003f05270 */
[----:B--2---:R-:W-:-:S05]  /*25da0*/  FMUL.FTZ R9, R6, R31 ;  /* 0x0000001f06097220 */ /* 0x004fca0000410000 */
[----:B------:R1:W-:Y:S02]  /*25db0*/  STS [R0], R9 ;  /* 0x0000000900007388 */ /* 0x0003e40000000800 */
[----:B-1----:R-:W-:-:S05]  /*25dc0*/  VIADD R0, R0, 0x400 ;  /* 0x0000040000007836 */ /* 0x002fca0000000000 */
[----:B------:R-:W-:Y:S05]  /*25dd0*/  @P0 BRA `(.L_x_2885) ;  /* 0xfffffffc00e40947 */ /* 0x000fea000383ffff */
.L_x_2884:
[----:B------:R-:W-:Y:S05]  /*25de0*/  BSYNC.RECONVERGENT B1 ;  /* 0x0000000000017941 */ /* 0x000fea0003800200 */
.L_x_2883:
[----:B------:R-:W-:Y:S05]  /*25df0*/  @!P1 BRA `(.L_x_2881) ;  /* 0x0000001000dc9947 */ /* 0x000fea0003800000 */
[----:B------:R-:W1:Y:S01]  /*25e00*/  S2R R7, SR_CgaCtaId ;  /* 0x0000000000077919 */ /* 0x000e620000008800 */
[C---:B------:R-:W-:Y:S01]  /*25e10*/  IADD3 R6, PT, PT, -R5.reuse, UR41, RZ ;  /* 0x0000002905067c10 */ /* 0x040fe2000fffe1ff */
[----:B------:R-:W-:Y:S01]  /*25e20*/  USHF.L.U32 UR5, UR4, 0x2, URZ ;  /* 0x0000000204057899 */ /* 0x000fe200080006ff */
[----:B------:R-:W-:Y:S01]  /*25e30*/  MOV R0, 0x400 ;  /* 0x0000040000007802 */ /* 0x000fe20000000f00 */
[----:B------:R-:W-:Y:S01]  /*25e40*/  BSSY.RECONVERGENT B1, `(.L_x_2886) ;  /* 0x000003f000017945 */ /* 0x000fe20003800200 */
[----:B------:R-:W-:Y:S02]  /*25e50*/  ISETP.GT.AND P1, PT, R6, 0xc00, PT ;  /* 0x00000c000600780c */ /* 0x000fe40003f24270 */
[----:B------:R-:W-:Y:S01]  /*25e60*/  PLOP3.LUT P0, PT, PT, PT, PT, 0x80, 0x8 ;  /* 0x000000000008781c */ /* 0x000fe20003f0f070 */
[----:B------:R-:W-:Y:S01]  /*25e70*/  VIADD R6, R0, 0x840 ;  /* 0x0000084000067836 */ /* 0x000fe20000000000 */
[----:B------:R-:W-:-:S04]  /*25e80*/  LEA R0, R5, -UR5, 0x2 ;  /* 0x8000000505007c11 */ /* 0x000fc8000f8e10ff */
[----:B-1----:R-:W-:-:S04]  /*25e90*/  LEA R7, R7, R6, 0x18 ;  /* 0x0000000607077211 */ /* 0x002fc800078ec0ff */
[----:B------:R-:W-:Y:S01]  /*25ea0*/  IADD3 R0, PT, PT, R0, 0x800, R7 ;  /* 0x0000080000007810 */ /* 0x000fe20007ffe007 */
[----:B------:R-:W-:Y:S06]  /*25eb0*/  @!P1 BRA `(.L_x_2887) ;  /* 0x0000000000dc9947 */ /* 0x000fec0003800000 */
[----:B------:R-:W-:Y:S01]  /*25ec0*/  IMAD.U32 R32, RZ, RZ, UR41 ;  /* 0x00000029ff207e24 */ /* 0x000fe2000f8e00ff */
[----:B------:R-:W-:-:S03]  /*25ed0*/  PLOP3.LUT P0, PT, PT, PT, PT, 0x8, 0x80 ;  /* 0x000000000080781c */ /* 0x000fc60003f0e170 */
[----:B------:R-:W-:-:S10]  /*25ee0*/  VIADD R32, R32, 0xfffff400 ;  /* 0xfffff40020207836 */ /* 0x000fd40000000000 */
.L_x_2888:
[----:B------:R-:W2:Y:S01]  /*25ef0*/  LDS R6, [R0+-0x800] ;  /* 0xfff8000000067984 */ /* 0x000ea20000000800 */
[----:B------:R-:W-:-:S03]  /*25f00*/  VIADD R5, R5, 0x1000 ;  /* 0x0000100005057836 */ /* 0x000fc60000000000 */
[----:B------:R-:W1:Y:S02]  /*25f10*/  LDS R8, [R0+-0x400] ;  /* 0xfffc000000087984 */ /* 0x000e640000000800 */
[----:B------:R-:W-:Y:S02]  /*25f20*/  ISETP.GE.AND P1, PT, R5, R32, PT ;  /* 0x000000200500720c */ /* 0x000fe40003f26270 */
[----:B------:R-:W3:Y:S04]  /*25f30*/  LDS R10, [R0] ;  /* 0x00000000000a7984 */ /* 0x000ee80000000800 */
[----:B0-----:R-:W0:Y:S04]  /*25f40*/  LDS R12, [R0+0x400] ;  /* 0x00040000000c7984 */ /* 0x001e280000000800 */
[----:B------:R-:W4:Y:S04]  /*25f50*/  LDS R14, [R0+0x800] ;  /* 0x00080000000e7984 */ /* 0x000f280000000800 */
[----:B------:R-:W5:Y:S04]  /*25f60*/  LDS R16, [R0+0xc00] ;  /* 0x000c000000107984 */ /* 0x000f680000000800 */
[----:B------:R-:W-:Y:S04]  /*25f70*/  LDS R18, [R0+0x1000] ;  /* 0x0010000000127984 */ /* 0x000fe80000000800 */
[----:B------:R-:W5:Y:S04]  /*25f80*/  LDS R19, [R0+0x1400] ;  /* 0x0014000000137984 */ /* 0x000f680000000800 */
[----:B------:R-:W5:Y:S04]  /*25f90*/  LDS R20, [R0+0x1800] ;  /* 0x0018000000147984 */ /* 0x000f680000000800 */
[----:B------:R-:W5:Y:S04]  /*25fa0*/  LDS R22, [R0+0x1c00] ;  /* 0x001c000000167984 */ /* 0x000f680000000800 */
[----:B------:R-:W5:Y:S01]  /*25fb0*/  LDS R24, [R0+0x2000] ;  /* 0x0020000000187984 */ /* 0x000f620000000800 */
[----:B--2---:R-:W-:-:S03]  /*25fc0*/  FMUL.FTZ R7, R31, R6 ;  /* 0x000000061f077220 */ /* 0x004fc60000410000 */
[----:B------:R-:W2:Y:S01]  /*25fd0*/  LDS R26, [R0+0x2400] ;  /* 0x00240000001a7984 */ /* 0x000ea20000000800 */
[----:B-1----:R-:W-:-:S03]  /*25fe0*/  FMUL.FTZ R9, R31, R8 ;  /* 0x000000081f097220 */ /* 0x002fc60000410000 */
[----:B------:R-:W1:Y:S01]  /*25ff0*/  LDS R27, [R0+0x2800] ;  /* 0x00280000001b7984 */ /* 0x000e620000000800 */
[----:B---3--:R-:W-:-:S03]  /*26000*/  FMUL.FTZ R11, R31, R10 ;  /* 0x0000000a1f0b7220 */ /* 0x008fc60000410000 */
[----:B------:R-:W3:Y:S01]  /*26010*/  LDS R28, [R0+0x2c00] ;  /* 0x002c0000001c7984 */ /* 0x000ee20000000800 */
[----:B0-----:R-:W-:-:S03]  /*26020*/  FMUL.FTZ R13, R31, R12 ;  /* 0x0000000c1f0d7220 */ /* 0x001fc60000410000 */
[----:B------:R-:W0:Y:S01]  /*26030*/  LDS R29, [R0+0x3000] ;  /* 0x00300000001d7984 */ /* 0x000e220000000800 */
[----:B----4-:R-:W-:-:S03]  /*26040*/  FMUL.FTZ R15, R31, R14 ;  /* 0x0000000e1f0f7220 */ /* 0x010fc60000410000 */
[----:B------:R-:W4:Y:S01]  /*26050*/  LDS R30, [R0+0x3400] ;  /* 0x00340000001e7984 */ /* 0x000f220000000800 */
[----:B-----5:R-:W-:-:S03]  /*26060*/  FMUL.FTZ R17, R31, R16 ;  /* 0x000000101f117220 */ /* 0x020fc60000410000 */
        /* <DEDUP_REMOVED lines=12> */
[----:B-1----:R-:W-:-:S03]  /*26130*/  FMUL.FTZ R27, R31, R27 ;  /* 0x0000001b1f1b7220 */ /* 0x002fc60000410000 */
[----:B------:R-:W-:Y:S01]  /*26140*/  STS [R0+0x1000], R7 ;  /* 0x0010000700007388 */ /* 0x000fe20000000800 */
[----:B---3--:R-:W-:-:S03]  /*26150*/  FMUL.FTZ R11, R31, R28 ;  /* 0x0000001c1f0b7220 */ /* 0x008fc60000410000 */
[----:B------:R-:W-:Y:S01]  /*26160*/  STS [R0+0x1400], R19 ;  /* 0x0014001300007388 */ /* 0x000fe20000000800 */
[----:B0-----:R-:W-:-:S03]  /*26170*/  FMUL.FTZ R29, R31, R29 ;  /* 0x0000001d1f1d7220 */ /* 0x001fc60000410000 */
        /* <DEDUP_REMOVED lines=11> */
.L_x_2887:
[----:B------:R-:W-:Y:S05]  /*26230*/  BSYNC.RECONVERGENT B1 ;  /* 0x0000000000017941 */ /* 0x000fea0003800200 */
.L_x_2886:
[----:B------:R-:W-:Y:S01]  /*26240*/  IADD3 R6, PT, PT, -R5, UR41, RZ ;  /* 0x0000002905067c10 */ /* 0x000fe2000fffe1ff */
[----:B------:R-:W-:Y:S03]  /*26250*/  BSSY.RECONVERGENT B1, `(.L_x_2889) ;  /* 0x000001e000017945 */ /* 0x000fe60003800200 */
[----:B------:R-:W-:-:S13]  /*26260*/  ISETP.GT.AND P1, PT, R6, 0x400, PT ;  /* 0x000004000600780c */ /* 0x000fda0003f24270 */
[----:B------:R-:W-:Y:S05]  /*26270*/  @!P1 BRA `(.L_x_2890) ;  /* 0x00000000006c9947 */ /* 0x000fea0003800000 */
[----:B------:R-:W2:Y:S01]  /*26280*/  LDS R6, [R0+-0x800] ;  /* 0xfff8000000067984 */ /* 0x000ea20000000800 */
[----:B------:R-:W-:Y:S01]  /*26290*/  PLOP3.LUT P0, PT, PT, PT, PT, 0x8, 0x80 ;  /* 0x000000000080781c */ /* 0x000fe20003f0e170 */
[----:B------:R-:W-:Y:S02]  /*262a0*/  VIADD R5, R5, 0x800 ;  /* 0x0000080005057836 */ /* 0x000fe40000000000 */
[----:B------:R-:W1:Y:S04]  /*262b0*/  LDS R8, [R0+-0x400] ;  /* 0xfffc000000087984 */ /* 0x000e680000000800 */
[----:B------:R-:W3:Y:S04]  /*262c0*/  LDS R10, [R0] ;  /* 0x00000000000a7984 */ /* 0x000ee80000000800 */
[----:B0-----:R-:W0:Y:S04]  /*262d0*/  LDS R12, [R0+0x400] ;  /* 0x00040000000c7984 */ /* 0x001e280000000800 */
[----:B------:R-:W4:Y:S04]  /*262e0*/  LDS R14, [R0+0x800] ;  /* 0x00080000000e7984 */ /* 0x000f280000000800 */
[----:B------:R-:W5:Y:S04]  /*262f0*/  LDS R16, [R0+0xc00] ;  /* 0x000c000000107984 */ /* 0x000f680000000800 */
[----:B------:R-:W5:Y:S04]  /*26300*/  LDS R18, [R0+0x1000] ;  /* 0x0010000000127984 */ /* 0x000f680000000800 */
[----:B------:R-:W5:Y:S01]  /*26310*/  LDS R20, [R0+0x1400] ;  /* 0x0014000000147984 */ /* 0x000f620000000800 */
[C---:B--2---:R-:W-:Y:S01]  /*26320*/  FMUL.FTZ R7, R31.reuse, R6 ;  /* 0x000000061f077220 */ /* 0x044fe20000410000 */
[----:B-1----:R-:W-:-:S04]  /*26330*/  FMUL.FTZ R9, R31, R8 ;  /* 0x000000081f097220 */ /* 0x002fc80000410000 */
[----:B------:R-:W-:Y:S01]  /*26340*/  STS [R0+-0x800], R7 ;  /* 0xfff8000700007388 */ /* 0x000fe20000000800 */
[----:B---3--:R-:W-:-:S03]  /*26350*/  FMUL.FTZ R11, R31, R10 ;  /* 0x0000000a1f0b7220 */ /* 0x008fc60000410000 */
[----:B------:R-:W-:Y:S01]  /*26360*/  STS [R0+-0x400], R9 ;  /* 0xfffc000900007388 */ /* 0x000fe20000000800 */
[----:B0-----:R-:W-:-:S03]  /*26370*/  FMUL.FTZ R13, R31, R12 ;  /* 0x0000000c1f0d7220 */ /* 0x001fc60000410000 */
[----:B------:R-:W-:Y:S01]  /*26380*/  STS [R0], R11 ;  /* 0x0000000b00007388 */ /* 0x000fe20000000800 */
[----:B----4-:R-:W-:-:S03]  /*26390*/  FMUL.FTZ R15, R31, R14 ;  /* 0x0000000e1f0f7220 */ /* 0x010fc60000410000 */
[----:B------:R-:W-:Y:S01]  /*263a0*/  STS [R0+0x400], R13 ;  /* 0x0004000d00007388 */ /* 0x000fe20000000800 */
[----:B-----5:R-:W-:-:S03]  /*263b0*/  FMUL.FTZ R17, R31, R16 ;  /* 0x000000101f117220 */ /* 0x020fc60000410000 */
[----:B------:R-:W-:Y:S01]  /*263c0*/  STS [R0+0x800], R15 ;  /* 0x0008000f00007388 */ /* 0x000fe20000000800 */
[----:B------:R-:W-:-:S03]  /*263d0*/  FMUL.FTZ R19, R31, R18 ;  /* 0x000000121f137220 */ /* 0x000fc60000410000 */
[----:B------:R-:W-:Y:S01]  /*263e0*/  STS [R0+0xc00], R17 ;  /* 0x000c001100007388 */ /* 0x000fe20000000800 */
[----:B------:R-:W-:-:S03]  /*263f0*/  FMUL.FTZ R21, R31, R20 ;  /* 0x000000141f157220 */ /* 0x000fc60000410000 */
[----:B------:R-:W-:Y:S04]  /*26400*/  STS [R0+0x1000], R19 ;  /* 0x0010001300007388 */ /* 0x000fe80000000800 */
[----:B------:R0:W-:Y:S02]  /*26410*/  STS [R0+0x1400], R21 ;  /* 0x0014001500007388 */ /* 0x0001e40000000800 */
[----:B0-----:R-:W-:-:S07]  /*26420*/  VIADD R0, R0, 0x2000 ;  /* 0x0000200000007836 */ /* 0x001fce0000000000 */
.L_x_2890:
[----:B------:R-:W-:Y:S05]  /*26430*/  BSYNC.RECONVERGENT B1 ;  /* 0x0000000000017941 */ /* 0x000fea0003800200 */
.L_x_2889:
[----:B------:R-:W-:-:S13]  /*26440*/  ISETP.LT.OR P0, PT, R5, UR41, P0 ;  /* 0x0000002905007c0c */ /* 0x000fda0008701670 */
[----:B------:R-:W-:Y:S05]  /*26450*/  @!P0 BRA `(.L_x_2881) ;  /* 0x0000000c00448947 */ /* 0x000fea0003800000 */
[----:B------:R-:W2:Y:S04]  /*26460*/  LDS R5, [R0+-0x800] ;  /* 0xfff8000000057984 */ /* 0x000ea80000000800 */
[----:B------:R-:W1:Y:S04]  /*26470*/  LDS R6, [R0+-0x400] ;  /* 0xfffc000000067984 */ /* 0x000e680000000800 */
[----:B------:R-:W3:Y:S04]  /*26480*/  LDS R8, [R0] ;  /* 0x0000000000087984 */ /* 0x000ee80000000800 */
[----:B------:R-:W4:Y:S01]  /*26490*/  LDS R10, [R0+0x400] ;  /* 0x00040000000a7984 */ /* 0x000f220000000800 */
[-C--:B--2---:R-:W-:Y:S01]  /*264a0*/  FMUL.FTZ R5, R5, R31.reuse ;  /* 0x0000001f05057220 */ /* 0x084fe20000410000 */
[----:B-1----:R-:W-:-:S04]  /*264b0*/  FMUL.FTZ R7, R6, R31 ;  /* 0x0000001f06077220 */ /* 0x002fc80000410000 */
[----:B------:R1:W-:Y:S01]  /*264c0*/  STS [R0+-0x800], R5 ;  /* 0xfff8000500007388 */ /* 0x0003e20000000800 */
[----:B---3--:R-:W-:-:S03]  /*264d0*/  FMUL.FTZ R9, R8, R31 ;  /* 0x0000001f08097220 */ /* 0x008fc60000410000 */
[----:B------:R1:W-:Y:S01]  /*264e0*/  STS [R0+-0x400], R7 ;  /* 0xfffc000700007388 */ /* 0x0003e20000000800 */
[----:B----4-:R-:W-:-:S03]  /*264f0*/  FMUL.FTZ R11, R10, R31 ;  /* 0x0000001f0a0b7220 */ /* 0x010fc60000410000 */
[----:B------:R1:W-:Y:S04]  /*26500*/  STS [R0], R9 ;  /* 0x0000000900007388 */ /* 0x0003e80000000800 */
[----:B------:R1:W-:Y:S01]  /*26510*/  STS [R0+0x400], R11 ;  /* 0x0004000b00007388 */ /* 0x0003e20000000800 */
[----:B------:R-:W-:Y:S05]  /*26520*/  BRA `(.L_x_2881) ;  /* 0x0000000c00107947 */ /* 0x000fea0003800000 */
.L_x_2882:
        /* <DEDUP_REMOVED lines=10> */
[----:B------:R-:W3:Y:S01]  /*265d0*/  LDCU.64 UR12, c[0x0][0x480] ;  /* 0x00009000ff0c77ac */ /* 0x000ee20008000a00 */
        /* <DEDUP_REMOVED lines=9> */
[----:B---3--:R-:W-:-:S04]  /*26670*/  LEA R10, P0, R11, UR12, 0x2 ;  /* 0x0000000c0b0a7c11 */ /* 0x008fc8000f8010ff */
[----:B------:R-:W-:Y:S01]  /*26680*/  LEA.HI.X R11, R11, UR13, R8, 0x2, P0 ;  /* 0x0000000d0b0b7c11 */ /* 0x000fe200080f1408 */
[----:B-1----:R-:W-:Y:S01]  /*26690*/  ULEA UR5, UR8, UR5, 0x18 ;  /* 0x0000000508057291 */ /* 0x002fe2000f8ec0ff */
[----:B------:R-:W-:-:S05]  /*266a0*/  IMAD.MOV R8, RZ, RZ, -R0 ;  /* 0x000000ffff087224 */ /* 0x000fca00078e0a00 */
[----:B------:R-:W-:-:S07]  /*266b0*/  VIADD R0, R4, UR5 ;  /* 0x0000000504007c36 */ /* 0x000fce0008000000 */
.L_x_2893:
[----:B---3--:R-:W2:Y:S01]  /*266c0*/  LDS R6, [R0] ;  /* 0x0000000000067984 */ /* 0x008ea20000000800 */
[----:B------:R-:W-:Y:S02]  /*266d0*/  IMAD.MOV.U32 R7, RZ, RZ, R11 ;  /* 0x000000ffff077224 */ /* 0x000fe400078e000b */
[----:B------:R-:W-:-:S05]  /*266e0*/  VIADD R8, R8, 0x1 ;  /* 0x0000000108087836 */ /* 0x000fca0000000000 */
[----:B------:R-:W-:Y:S01]  /*266f0*/  ISETP.NE.AND P0, PT, R8, RZ, PT ;  /* 0x000000ff0800720c */ /* 0x000fe20003f05270 */
[----:B--2---:R-:W-:Y:S01]  /*26700*/  FMUL.FTZ R9, R6, R31 ;  /* 0x0000001f06097220 */ /* 0x004fe20000410000 */
[----:B------:R-:W-:Y:S01]  /*26710*/  IMAD.MOV.U32 R6, RZ, RZ, R10 ;  /* 0x000000ffff067224 */ /* 0x000fe200078e000a */
[----:B------:R-:W-:-:S03]  /*26720*/  IADD3 R10, P2, PT, R10, 0x400, RZ ;  /* 0x000004000a0a7810 */ /* 0x000fc60007f5e0ff */
[----:B------:R1:W-:Y:S01]  /*26730*/  STS [R0], R9 ;  /* 0x0000000900007388 */ /* 0x0003e20000000800 */
[----:B------:R-:W-:-:S03]  /*26740*/  IADD3.X R11, PT, PT, RZ, R11, RZ, P2, !PT ;  /* 0x0000000bff0b7210 */ /* 0x000fc600017fe4ff */
[----:B------:R3:W-:Y:S01]  /*26750*/  STG.E desc[UR36][R6.64], R9 ;  /* 0x0000000906007986 */ /* 0x0007e2000c101924 */
[----:B-1----:R-:W-:Y:S02]  /*26760*/  VIADD R0, R0, 0x400 ;  /* 0x0000040000007836 */ /* 0x002fe40000000000 */
[----:B------:R-:W-:Y:S05]  /*26770*/  @P0 BRA `(.L_x_2893) ;  /* 0xfffffffc00d00947 */ /* 0x000fea000383ffff */
.L_x_2892:
[----:B------:R-:W-:Y:S05]  /*26780*/  BSYNC.RECONVERGENT B1 ;  /* 0x0000000000017941 */ /* 0x000fea0003800200 */
.L_x_2891:
[----:B------:R-:W-:Y:S05]  /*26790*/  @!P1 BRA `(.L_x_2881) ;  /* 0x0000000800749947 */ /* 0x000fea0003800000 */
[----:B---3--:R-:W1:Y:S01]  /*267a0*/  S2R R7, SR_CgaCtaId ;  /* 0x0000000000077919 */ /* 0x008e620000008800 */
[----:B------:R-:W3:Y:S01]  /*267b0*/  LDCU.64 UR8, c[0x0][0x480] ;  /* 0x00009000ff0877ac */ /* 0x000ee20008000a00 */
[C---:B------:R-:W-:Y:S01]  /*267c0*/  IADD3 R11, PT, PT, -R5.reuse, UR41, RZ ;  /* 0x00000029050b7c10 */ /* 0x040fe2000fffe1ff */
[----:B------:R-:W-:Y:S01]  /*267d0*/  BSSY.RECONVERGENT B1, `(.L_x_2894) ;  /* 0x000005b000017945 */ /* 0x000fe20003800200 */
[----:B------:R-:W-:Y:S01]  /*267e0*/  IADD3 R6, P0, PT, R5, UR6, RZ ;  /* 0x0000000605067c10 */ /* 0x000fe2000ff1e0ff */
[----:B------:R-:W-:Y:S01]  /*267f0*/  USHF.L.U32 UR5, UR4, 0x2, URZ ;  /* 0x0000000204057899 */ /* 0x000fe200080006ff */
[----:B------:R-:W-:Y:S02]  /*26800*/  MOV R0, 0x400 ;  /* 0x0000040000007802 */ /* 0x000fe40000000f00 */
[----:B------:R-:W-:Y:S01]  /*26810*/  ISETP.GT.AND P1, PT, R11, 0xc00, PT ;  /* 0x00000c000b00780c */ /* 0x000fe20003f24270 */
[----:B------:R-:W-:Y:S02]  /*26820*/  IMAD.X R9, RZ, RZ, UR7, P0 ;  /* 0x00000007ff097e24 */ /* 0x000fe400080e06ff */
[----:B------:R-:W-:Y:S01]  /*26830*/  VIADD R0, R0, 0x840 ;  /* 0x0000084000007836 */ /* 0x000fe20000000000 */
[----:B---3--:R-:W-:-:S04]  /*26840*/  LEA R8, P0, R6, UR8, 0x2 ;  /* 0x0000000806087c11 */ /* 0x008fc8000f8010ff */
[----:B------:R-:W-:Y:S02]  /*26850*/  LEA.HI.X R10, R6, UR9, R9, 0x2, P0 ;  /* 0x00000009060a7c11 */ /* 0x000fe400080f1409 */
[----:B------:R-:W-:Y:S02]  /*26860*/  IADD3 R6, P0, PT, R8, 0x800, RZ ;  /* 0x0000080008067810 */ /* 0x000fe40007f1e0ff */
[----:B-1----:R-:W-:-:S03]  /*26870*/  LEA R9, R7, R0, 0x18 ;  /* 0x0000000007097211 */ /* 0x002fc600078ec0ff */
[----:B------:R-:W-:Y:S01]  /*26880*/  IMAD.X R7, RZ, RZ, R10, P0 ;  /* 0x000000ffff077224 */ /* 0x000fe200000e060a */
[----:B------:R-:W-:Y:S02]  /*26890*/  LEA R0, R5, -UR5, 0x2 ;  /* 0x8000000505007c11 */ /* 0x000fe4000f8e10ff */
[----:B------:R-:W-:Y:S02]  /*268a0*/  PLOP3.LUT P0, PT, PT, PT, PT, 0x80, 0x8 ;  /* 0x000000000008781c */ /* 0x000fe40003f0f070 */
[----:B------:R-:W-:Y:S01]  /*268b0*/  IADD3 R0, PT, PT, R0, 0x800, R9 ;  /* 0x0000080000007810 */ /* 0x000fe20007ffe009 */
[----:B------:R-:W-:Y:S10]  /*268c0*/  @!P1 BRA `(.L_x_2895) ;  /* 0x00000004002c9947 */ /* 0x000ff40003800000 */
[----:B------:R-:W-:Y:S01]  /*268d0*/  IMAD.U32 R30, RZ, RZ, UR41 ;  /* 0x00000029ff1e7e24 */ /* 0x000fe2000f8e00ff */
[----:B------:R-:W-:-:S04]  /*268e0*/  PLOP3.LUT P0, PT, PT, PT, PT, 0x8, 0x80 ;  /* 0x000000000080781c */ /* 0x000fc80003f0e170 */
[----:B------:R-:W-:-:S09]  /*268f0*/  IADD3 R30, PT, PT, R30, -0xc00, RZ ;  /* 0xfffff4001e1e7810 */ /* 0x000fd20007ffe0ff */
.L_x_2896:
[----:B------:R-:W2:Y:S01]  /*26900*/  LDS R8, [R0+-0x800] ;  /* 0xfff8000000087984 */ /* 0x000ea20000000800 */
[----:B------:R-:W-:-:S03]  /*26910*/  VIADD R5, R5, 0x1000 ;  /* 0x0000100005057836 */ /* 0x000fc60000000000 */
[----:B------:R-:W1:Y:S02]  /*26920*/  LDS R10, [R0+-0x400] ;  /* 0xfffc0000000a7984 */ /* 0x000e640000000800 */
[----:B------:R-:W-:Y:S02]  /*26930*/  ISETP.GE.AND P2, PT, R5, R30, PT ;  /* 0x0000001e0500720c */ /* 0x000fe40003f46270 */
[----:B------:R-:W3:Y:S04]  /*26940*/  LDS R14, [R0+0x400] ;  /* 0x00040000000e7984 */ /* 0x000ee80000000800 */
[----:B0-----:R-:W0:Y:S04]  /*26950*/  LDS R12, [R0] ;  /* 0x00000000000c7984 */ /* 0x001e280000000800 */
[----:B------:R-:W-:Y:S04]  /*26960*/  LDS R22, [R0+0x1400] ;  /* 0x0014000000167984 */ /* 0x000fe80000000800 */
[----:B------:R-:W-:Y:S04]  /*26970*/  LDS R24, [R0+0x1c00] ;  /* 0x001c000000187984 */ /* 0x000fe80000000800 */
[----:B------:R-:W4:Y:S04]  /*26980*/  LDS R16, [R0+0x800] ;  /* 0x0008000000107984 */ /* 0x000f280000000800 */
[----:B------:R-:W5:Y:S04]  /*26990*/  LDS R18, [R0+0xc00] ;  /* 0x000c000000127984 */ /* 0x000f680000000800 */
[----:B------:R-:W5:Y:S04]  /*269a0*/  LDS R20, [R0+0x1000] ;  /* 0x0010000000147984 */ /* 0x000f680000000800 */
[----:B------:R-:W5:Y:S01]  /*269b0*/  LDS R23, [R0+0x1800] ;  /* 0x0018000000177984 */ /* 0x000f620000000800 */
[----:B--2---:R-:W-:-:S03]  /*269c0*/  FMUL.FTZ R9, R31, R8 ;  /* 0x000000081f097220 */ /* 0x004fc60000410000 */
[----:B------:R-:W2:Y:S01]  /*269d0*/  LDS R25, [R0+0x2000] ;  /* 0x0020000000197984 */ /* 0x000ea20000000800 */
[----:B-1----:R-:W-:-:S03]  /*269e0*/  FMUL.FTZ R11, R31, R10 ;  /* 0x0000000a1f0b7220 */ /* 0x002fc60000410000 */
[----:B------:R-:W-:Y:S01]  /*269f0*/  LDS R8, [R0+0x3400] ;  /* 0x0034000000087984 */ /* 0x000fe20000000800 */
[----:B---3--:R-:W-:-:S03]  /*26a00*/  FMUL.FTZ R15, R31, R14 ;  /* 0x0000000e1f0f7220 */ /* 0x008fc60000410000 */
[----:B------:R-:W-:Y:S01]  /*26a10*/  LDS R26, [R0+0x2400] ;  /* 0x00240000001a7984 */ /* 0x000fe20000000800 */
[----:B0-----:R-:W-:-:S03]  /*26a20*/  FMUL.FTZ R13, R31, R12 ;  /* 0x0000000c1f0d7220 */ /* 0x001fc60000410000 */
[----:B------:R-:W0:Y:S04]  /*26a30*/  LDS R27, [R0+0x2800] ;  /* 0x00280000001b7984 */ /* 0x000e280000000800 */
[----:B------:R-:W-:Y:S04]  /*26a40*/  LDS R28, [R0+0x2c00] ;  /* 0x002c0000001c7984 */ /* 0x000fe80000000800 */
[----:B------:R-:W1:Y:S01]  /*26a50*/  LDS R29, [R0+0x3000] ;  /* 0x00300000001d7984 */ /* 0x000e620000000800 */
[----:B----4-:R-:W-:-:S03]  /*26a60*/  FMUL.FTZ R17, R31, R16 ;  /* 0x000000101f117220 */ /* 0x010fc60000410000 */
[----:B------:R-:W-:Y:S01]  /*26a70*/  STG.E desc[UR36][R6.64+-0x800], R9 ;  /* 0xfff8000906007986 */ /* 0x000fe2000c101924 */
[----:B-----5:R-:W-:-:S03]  /*26a80*/  FMUL.FTZ R19, R31, R18 ;  /* 0x000000121f137220 */ /* 0x020fc60000410000 */
[----:B------:R3:W-:Y:S01]  /*26a90*/  STS [R0+-0x800], R9 ;  /* 0xfff8000900007388 */ /* 0x0007e20000000800 */
[----:B------:R-:W-:-:S03]  /*26aa0*/  FMUL.FTZ R21, R31, R20 ;  /* 0x000000141f157220 */ /* 0x000fc60000410000 */
[----:B------:R-:W-:Y:S01]  /*26ab0*/  STG.E desc[UR36][R6.64+-0x400], R11 ;  /* 0xfffc000b06007986 */ /* 0x000fe2000c101924 */
[----:B------:R-:W-:-:S03]  /*26ac0*/  FMUL.FTZ R23, R31, R23 ;  /* 0x000000171f177220 */ /* 0x000fc60000410000 */
[----:B------:R4:W-:Y:S01]  /*26ad0*/  STS [R0+-0x400], R11 ;  /* 0xfffc000b00007388 */ /* 0x0009e20000000800 */
[----:B---3--:R-:W-:-:S03]  /*26ae0*/  FMUL.FTZ R9, R31, R22 ;  /* 0x000000161f097220 */ /* 0x008fc60000410000 */
[----:B------:R-:W-:Y:S01]  /*26af0*/  STG.E desc[UR36][R6.64+0x400], R15 ;  /* 0x0004000f06007986 */ /* 0x000fe2000c101924 */
[----:B--2---:R-:W-:-:S03]  /*26b00*/  FMUL.FTZ R25, R31, R25 ;  /* 0x000000191f197220 */ /* 0x004fc60000410000 */
[----:B------:R2:W-:Y:S01]  /*26b10*/  STS [R0+0x400], R15 ;  /* 0x0004000f00007388 */ /* 0x0005e20000000800 */
[----:B----4-:R-:W-:-:S03]  /*26b20*/  FMUL.FTZ R11, R31, R24 ;  /* 0x000000181f0b7220 */ /* 0x010fc60000410000 */
[----:B------:R-:W-:Y:S04]  /*26b30*/  STG.E desc[UR36][R6.64], R13 ;  /* 0x0000000d06007986 */ /* 0x000fe8000c101924 */
[----:B------:R3:W-:Y:S01]  /*26b40*/  STS [R0], R13 ;  /* 0x0000000d00007388 */ /* 0x0007e20000000800 */
[C---:B0-----:R-:W-:Y:S01]  /*26b50*/  FMUL.FTZ R27, R31.reuse, R27 ;  /* 0x0000001b1f1b7220 */ /* 0x041fe20000410000 */
[C---:B--2---:R-:W-:Y:S01]  /*26b60*/  FMUL.FTZ R15, R31.reuse, R8 ;  /* 0x000000081f0f7220 */ /* 0x044fe20000410000 */
[----:B------:R-:W-:Y:S01]  /*26b70*/  IADD3 R8, P1, PT, R6, 0x4000, RZ ;  /* 0x0000400006087810 */ /* 0x000fe20007f3e0ff */
[----:B------:R-:W-:Y:S04]  /*26b80*/  STG.E desc[UR36][R6.64+0x1400], R9 ;  /* 0x0014000906007986 */ /* 0x000fe8000c101924 */
[----:B------:R0:W-:Y:S01]  /*26b90*/  STS [R0+0x1400], R9 ;  /* 0x0014000900007388 */ /* 0x0001e20000000800 */
[C---:B-1----:R-:W-:Y:S01]  /*26ba0*/  FMUL.FTZ R29, R31.reuse, R29 ;  /* 0x0000001d1f1d7220 */ /* 0x042fe20000410000 */
[----:B---3--:R-:W-:-:S02]  /*26bb0*/  FMUL.FTZ R13, R31, R26 ;  /* 0x0000001a1f0d7220 */ /* 0x008fc40000410000 */
        /* <DEDUP_REMOVED lines=28> */
.L_x_2895:
[----:B------:R-:W-:Y:S05]  /*26d80*/  BSYNC.RECONVERGENT B1 ;  /* 0x0000000000017941 */ /* 0x000fea0003800200 */
.L_x_2894:
        /* <DEDUP_REMOVED lines=8> */
[----:B0-----:R-:W0:Y:S04]  /*26e10*/  LDS R12, [R0] ;  /* 0x00000000000c7984 */ /* 0x001e280000000800 */
[----:B------:R-:W3:Y:S04]  /*26e20*/  LDS R14, [R0+0x400] ;  /* 0x00040000000e7984 */ /* 0x000ee80000000800 */
[----:B------:R-:W4:Y:S04]  /*26e30*/  LDS R16, [R0+0x800] ;  /* 0x0008000000107984 */ /* 0x000f280000000800 */
[----:B------:R-:W5:Y:S04]  /*26e40*/  LDS R18, [R0+0xc00] ;  /* 0x000c000000127984 */ /* 0x000f680000000800 */
[----:B------:R-:W5:Y:S04]  /*26e50*/  LDS R20, [R0+0x1000] ;  /* 0x0010000000147984 */ /* 0x000f680000000800 */
[----:B------:R-:W5:Y:S01]  /*26e60*/  LDS R22, [R0+0x1400] ;  /* 0x0014000000167984 */ /* 0x000f620000000800 */
[C---:B--2---:R-:W-:Y:S01]  /*26e70*/  FMUL.FTZ R9, R31.reuse, R8 ;  /* 0x000000081f097220 */ /* 0x044fe20000410000 */
[----:B------:R-:W-:Y:S01]  /*26e80*/  IADD3 R8, P1, PT, R6, 0x2000, RZ ;  /* 0x0000200006087810 */ /* 0x000fe20007f3e0ff */
[----:B-1----:R-:W-:-:S03]  /*26e90*/  FMUL.FTZ R11, R31, R10 ;  /* 0x0000000a1f0b7220 */ /* 0x002fc60000410000 */
[----:B------:R-:W-:Y:S01]  /*26ea0*/  STG.E desc[UR36][R6.64+-0x800], R9 ;  /* 0xfff8000906007986 */ /* 0x000fe2000c101924 */
[----:B0-----:R-:W-:-:S03]  /*26eb0*/  FMUL.FTZ R13, R31, R12 ;  /* 0x0000000c1f0d7220 */ /* 0x001fc60000410000 */
[----:B------:R-:W-:Y:S01]  /*26ec0*/  STS [R0+-0x800], R9 ;  /* 0xfff8000900007388 */ /* 0x000fe20000000800 */
[----:B---3--:R-:W-:-:S03]  /*26ed0*/  FMUL.FTZ R15, R31, R14 ;  /* 0x0000000e1f0f7220 */ /* 0x008fc60000410000 */
[----:B------:R-:W-:Y:S01]  /*26ee0*/  STG.E desc[UR36][R6.64+-0x400], R11 ;  /* 0xfffc000b06007986 */ /* 0x000fe2000c101924 */
[----:B----4-:R-:W-:-:S03]  /*26ef0*/  FMUL.FTZ R17, R31, R16 ;  /* 0x000000101f117220 */ /* 0x010fc60000410000 */
[----:B------:R0:W-:Y:S01]  /*26f00*/  STS [R0+-0x400], R11 ;  /* 0xfffc000b00007388 */ /* 0x0001e20000000800 */
[----:B-----5:R-:W-:-:S03]  /*26f10*/  FMUL.FTZ R19, R31, R18 ;  /* 0x000000121f137220 */ /* 0x020fc60000410000 */
[----:B------:R-:W-:Y:S01]  /*26f20*/  STG.E desc[UR36][R6.64], R13 ;  /* 0x0000000d06007986 */ /* 0x000fe2000c101924 */
[----:B------:R-:W-:-:S03]  /*26f30*/  FMUL.FTZ R21, R31, R20 ;  /* 0x000000141f157220 */ /* 0x000fc60000410000 */
[----:B------:R-:W-:Y:S01]  /*26f40*/  STS [R0], R13 ;  /* 0x0000000d00007388 */ /* 0x000fe20000000800 */
[----:B0-----:R-:W-:Y:S01]  /*26f50*/  IADD3.X R11, PT, PT, RZ, R7, RZ, P1, !PT ;  /* 0x00000007ff0b7210 */ /* 0x001fe20000ffe4ff */
[----:B------:R-:W-:Y:S02]  /*26f60*/  FMUL.FTZ R9, R31, R22 ;  /* 0x000000161f097220 */ /* 0x000fe40000410000 */
        /* <DEDUP_REMOVED lines=13> */
.L_x_2898:
[----:B------:R-:W-:Y:S05]  /*27040*/  BSYNC.RECONVERGENT B1 ;  /* 0x0000000000017941 */ /* 0x000fea0003800200 */
.L_x_2897:
[----:B------:R-:W-:-:S13]  /*27050*/  ISETP.LT.OR P0, PT, R5, UR41, P0 ;  /* 0x0000002905007c0c */ /* 0x000fda0008701670 */
[----:B------:R-:W-:Y:S05]  /*27060*/  @!P0 BRA `(.L_x_2881) ;  /* 0x0000000000408947 */ /* 0x000fea0003800000 */
[----:B------:R-:W2:Y:S04]  /*27070*/  LDS R5, [R0+-0x800] ;  /* 0xfff8000000057984 */ /* 0x000ea80000000800 */
[----:B------:R-:W1:Y:S04]  /*27080*/  LDS R8, [R0+-0x400] ;  /* 0xfffc000000087984 */ /* 0x000e680000000800 */
[----:B------:R-:W3:Y:S04]  /*27090*/  LDS R10, [R0] ;  /* 0x00000000000a7984 */ /* 0x000ee80000000800 */
[----:B0-----:R-:W0:Y:S01]  /*270a0*/  LDS R12, [R0+0x400] ;  /* 0x00040000000c7984 */ /* 0x001e220000000800 */
[-C--:B--2---:R-:W-:Y:S01]  /*270b0*/  FMUL.FTZ R5, R5, R31.reuse ;  /* 0x0000001f05057220 */ /* 0x084fe20000410000 */
[----:B-1----:R-:W-:-:S04]  /*270c0*/  FMUL.FTZ R9, R8, R31 ;  /* 0x0000001f08097220 */ /* 0x002fc80000410000 */
[----:B------:R4:W-:Y:S01]  /*270d0*/  STG.E desc[UR36][R6.64+-0x800], R5 ;  /* 0xfff8000506007986 */ /* 0x0009e2000c101924 */
[----:B---3--:R-:W-:-:S03]  /*270e0*/  FMUL.FTZ R11, R10, R31 ;  /* 0x0000001f0a0b7220 */ /* 0x008fc60000410000 */
[----:B------:R4:W-:Y:S01]  /*270f0*/  STS [R0+-0x800], R5 ;  /* 0xfff8000500007388 */ /* 0x0009e20000000800 */
[----:B0-----:R-:W-:-:S03]  /*27100*/  FMUL.FTZ R13, R12, R31 ;  /* 0x0000001f0c0d7220 */ /* 0x001fc60000410000 */
[----:B------:R4:W-:Y:S04]  /*27110*/  STG.E desc[UR36][R6.64+-0x400], R9 ;  /* 0xfffc000906007986 */ /* 0x0009e8000c101924 */
[----:B------:R4:W-:Y:S04]  /*27120*/  STS [R0+-0x400], R9 ;  /* 0xfffc000900007388 */ /* 0x0009e80000000800 */
[----:B------:R4:W-:Y:S04]  /*27130*/  STG.E desc[UR36][R6.64], R11 ;  /* 0x0000000b06007986 */ /* 0x0009e8000c101924 */
[----:B------:R4:W-:Y:S04]  /*27140*/  STS [R0], R11 ;  /* 0x0000000b00007388 */ /* 0x0009e80000000800 */
[----:B------:R4:W-:Y:S04]  /*27150*/  STG.E desc[UR36][R6.64+0x400], R13 ;  /* 0x0004000d06007986 */ /* 0x0009e8000c101924 */
[----:B------:R4:W-:Y:S02]  /*27160*/  STS [R0+0x400], R13 ;  /* 0x0004000d00007388 */ /* 0x0009e40000000800 */
.L_x_2881:
[----:B------:R-:W-:Y:S05]  /*27170*/  BSYNC.RECONVERGENT B0 ;  /* 0x0000000000007941 */ /* 0x000fea0003800200 */
.L_x_2880:
[----:B------:R-:W-:Y:S01]  /*27180*/  USHF.R.S32.HI UR5, URZ, 0x1f, UR40 ;  /* 0x0000001fff057899 */ /* 0x000fe20008011428 */
[----:B------:R-:W5:Y:S01]  /*27190*/  S2UR UR6, SR_CTAID.Y ;  /* 0x00000000000679c3 */ /* 0x000f620000002600 */
[----:B------:R-:W0:Y:S01]  /*271a0*/  LDCU UR15, c[0x0][0x40c] ;  /* 0x00008180ff0f77ac */ /* 0x000e220008000800 */
[----:B------:R-:W-:Y:S01]  /*271b0*/  SHF.R.U32.HI R17, RZ, 0x6, R3 ;  /* 0x00000006ff117819 */ /* 0x000fe20000011603 */
[----:B------:R-:W-:Y:S01]  /*271c0*/  IMAD.SHL.U32 R16, R3, 0x10, RZ ;  /* 0x0000001003107824 */ /* 0x000fe200078e00ff */
[----:B-1--4-:R-:W-:Y:S01]  /*271d0*/  LOP3.LUT R0, R4, 0xfc, RZ, 0xc0, !PT ;  /* 0x000000fc04007812 */ /* 0x012fe200078ec0ff */
[----:B------:R-:W-:Y:S01]  /*271e0*/  ULEA.HI UR5, UR5, UR40, URZ, 0x2 ;  /* 0x0000002805057291 */ /* 0x000fe2000f8f10ff */
[----:B------:R-:W-:Y:S01]  /*271f0*/  BSSY.RECONVERGENT B0, `(.L_x_2899) ;  /* 0x0000020000007945 */ /* 0x000fe20003800200 */
[----:B------:R-:W5:Y:S01]  /*27200*/  LDCU UR14, c[0x0][0x3f8] ;  /* 0x00007f00ff0e77ac */ /* 0x000f620008000800 */
[----:B------:R-:W1:Y:S01]  /*27210*/  S2UR UR17, SR_CgaCtaId ;  /* 0x00000000001179c3 */ /* 0x000e620000008800 */
[----:B---3--:R-:W-:-:S02]  /*27220*/  CS2R R6, SRZ ;  /* 0x0000000000067805 */ /* 0x008fc4000001ff00 */
[----:B------:R-:W-:Y:S01]  /*27230*/  CS2R R4, SRZ ;  /* 0x0000000000047805 */ /* 0x000fe2000001ff00 */
[----:B------:R-:W-:Y:S01]  /*27240*/  ULOP3.LUT UR5, UR5, 0xfffffffc, URZ, 0xc0, !UPT ;  /* 0xfffffffc05057892 */ /* 0x000fe2000f8ec0ff */
[----:B------:R-:W-:Y:S01]  /*27250*/  LOP3.LUT R16, R16, 0x3f0, RZ, 0xc0, !PT ;  /* 0x000003f010107812 */ /* 0x000fe200078ec0ff */
[----:B------:R-:W3:Y:S02]  /*27260*/  LDCU UR9, c[0x0][0x3f4] ;  /* 0x00007e80ff0977ac */ /* 0x000ee40008000800 */
[----:B------:R-:W-:Y:S01]  /*27270*/  UIADD3 UR5, UPT, UPT, UR40, -UR5, URZ ;  /* 0x8000000528057290 */ /* 0x000fe2000fffe0ff */
[----:B------:R-:W-:Y:S02]  /*27280*/  UMOV UR16, 0x400 ;  /* 0x0000040000107882 */ /* 0x000fe40000000000 */
[----:B------:R-:W-:-:S03]  /*27290*/  UIADD3 UR8, UPT, UPT, UR16, 0x440, URZ ;  /* 0x0000044010087890 */ /* 0x000fc6000fffe0ff */
[----:B------:R-:W-:Y:S01]  /*272a0*/  ISETP.NE.AND P0, PT, R17, UR5, PT ;  /* 0x0000000511007c0c */ /* 0x000fe2000bf05270 */
[----:B-----5:R-:W-:-:S03]  /*272b0*/  UIMAD UR6, UR6, UR14, UR11 ;  /* 0x0000000e060672a4 */ /* 0x020fc6000f8e020b */
[----:B0-----:R-:W-:Y:S01]  /*272c0*/  ISETP.NE.OR P0, PT, RZ, UR15, P0 ;  /* 0x0000000fff007c0c */ /* 0x001fe20008705670 */
[----:B------:R-:W-:-:S03]  /*272d0*/  UIMAD UR7, UR6, 0xc0, URZ ;  /* 0x000000c0060778a4 */ /* 0x000fc6000f8e02ff */
[----:B------:R-:W-:Y:S01]  /*272e0*/  ISETP.GT.U32.OR P0, PT, R0, 0xbf, P0 ;  /* 0x000000bf0000780c */ /* 0x000fe20000704470 */
[----:B-1----:R-:W-:Y:S01]  /*272f0*/  ULEA UR8, UR17, UR8, 0x18 ;  /* 0x0000000811087291 */ /* 0x002fe2000f8ec0ff */
[----:B---3--:R-:W-:-:S05]  /*27300*/  MOV R13, UR9 ;  /* 0x00000009000d7c02 */ /* 0x008fca0008000f00 */
[C-C-:B------:R-:W-:Y:S02]  /*27310*/  IMAD R23, R13.reuse, UR44, R0.reuse ;  /* 0x0000002c0d177c24 */ /* 0x140fe4000f8e0200 */
[----:B------:R-:W-:-:S04]  /*27320*/  IMAD R21, R13, UR7, R0 ;  /* 0x000000070d157c24 */ /* 0x000fc8000f8e0200 */
        /* <DEDUP_REMOVED lines=11> */
.L_x_2901:
[----:B-----5:R0:W-:Y:S02]  /*273e0*/  STS.128 [R16+UR8], R4 ;  /* 0x0000000410007988 */ /* 0x0201e40008000c08 */
.L_x_2900:
[----:B------:R-:W-:Y:S05]  /*273f0*/  BSYNC.RECONVERGENT B0 ;  /* 0x0000000000007941 */ /* 0x000fea0003800200 */
.L_x_2899:
[----:B------:R-:W-:Y:S01]  /*27400*/  BAR.SYNC.DEFER_BLOCKING 0x0 ;  /* 0x0000000000007b1d */ /* 0x000fe20000010000 */
[----:B------:R-:W-:Y:S02]  /*27410*/  ISETP.GT.U32.AND P0, PT, R0, 0xbf, PT ;  /* 0x000000bf0000780c */ /* 0x000fe40003f04070 */
[----:B------:R-:W-:Y:S02]  /*27420*/  CS2R R10, SRZ ;  /* 0x00000000000a7805 */ /* 0x000fe4000001ff00 */
[----:B------:R-:W-:Y:S01]  /*27430*/  CS2R R8, SRZ ;  /* 0x0000000000087805 */ /* 0x000fe2000001ff00 */
[----:B------:R-:W1:Y:S01]  /*27440*/  LDCU UR18, c[0x0][0x40c] ;  /* 0x00008180ff1277ac */ /* 0x000e620008000800 */
[----:B------:R-:W-:Y:S07]  /*27450*/  BSSY.RECONVERGENT B0, `(.L_x_2902) ;  /* 0x00001d9000007945 */ /* 0x000fee0003800200 */
[----:B------:R-:W-:Y:S05]  /*27460*/  @P0 BRA `(.L_x_2903) ;  /* 0x0000001c005c0947 */ /* 0x000fea0003800000 */
[----:B------:R-:W3:Y:S01]  /*27470*/  LDC.64 R14, c[0x0][0x3c0] ;  /* 0x0000f000ff0e7b82 */ /* 0x000ee20000000a00 */
[----:B------:R-:W-:Y:S01]  /*27480*/  VIADD R27, R17, UR4 ;  /* 0x00000004111b7c36 */ /* 0x000fe20008000000 */
[----:B------:R-:W-:Y:S01]  /*27490*/  VIMNMX R26, PT, PT, R13, UR40, PT ;  /* 0x000000280d1a7c48 */ /* 0x000fe2000bfe0100 */
[----:B------:R-:W-:Y:S01]  /*274a0*/  BSSY.RECONVERGENT B1, `(.L_x_2904) ;  /* 0x00000cd000017945 */ /* 0x000fe20003800200 */
[----:B------:R-:W-:Y:S02]  /*274b0*/  IMAD.MOV.U32 R11, RZ, RZ, RZ ;  /* 0x000000ffff0b7224 */ /* 0x000fe400078e00ff */
[----:B------:R-:W-:Y:S01]  /*274c0*/  ISETP.GE.AND P0, PT, R27, R26, PT ;  /* 0x0000001a1b00720c */ /* 0x000fe20003f06270 */
[----:B---3--:R-:W-:-:S04]  /*274d0*/  IMAD.WIDE R12, R21, 0x4, R14 ;  /* 0x00000004150c7825 */ /* 0x008fc800078e020e */
[----:B------:R-:W-:-:S08]  /*274e0*/  IMAD.WIDE R14, R23, 0x4, R14 ;  /* 0x00000004170e7825 */ /* 0x000fd000078e020e */
[----:B------:R-:W-:Y:S05]  /*274f0*/  @P0 BRA `(.L_x_2905) ;  /* 0x0000000c001c0947 */ /* 0x000fea0003800000 */
[----:B------:R-:W-:Y:S01]  /*27500*/  ULOP3.LUT UR6, URZ, UR4, URZ, 0x33, !UPT ;  /* 0x00000004ff067292 */ /* 0x000fe2000f8e33ff */
[----:B------:R-:W-:Y:S01]  /*27510*/  VIADDMNMX R10, R27, 0x4, R26, !PT ;  /* 0x000000041b0a7846 */ /* 0x000fe2000780011a */
[----:B------:R-:W3:Y:S01]  /*27520*/  LDC.64 R8, c[0x0][0x458] ;  /* 0x00011600ff087b82 */ /* 0x000ee20000000a00 */
[----:B------:R-:W-:Y:S01]  /*27530*/  UIMAD UR9, UR39, UR14, UR11 ;  /* 0x0000000e270972a4 */ /* 0x000fe2000f8e020b */
[----:B------:R-:W-:Y:S01]  /*27540*/  BSSY.RECONVERGENT B2, `(.L_x_2906) ;  /* 0x0000043000027945 */ /* 0x000fe20003800200 */
[----:B------:R-:W-:Y:S01]  /*27550*/  IMAD.MOV.U32 R29, RZ, RZ, R27 ;  /* 0x000000ffff1d7224 */ /* 0x000fe200078e001b */
[----:B------:R-:W-:-:S03]  /*27560*/  IADD3 R22, PT, PT, -R17, UR6, R10 ;  /* 0x0000000611167c10 */ /* 0x000fc6000fffe10a */
[----:B------:R-:W-:Y:S01]  /*27570*/  IMAD.U32 R25, RZ, RZ, UR9 ;  /* 0x00000009ff197e24 */ /* 0x000fe2000f8e00ff */
[----:B------:R-:W-:-:S03]  /*27580*/  LOP3.LUT R10, R22, 0xc, RZ, 0xc0, !PT ;  /* 0x0000000c160a7812 */ /* 0x000fc600078ec0ff */
[----:B------:R-:W-:Y:S01]  /*27590*/  IMAD R25, R25, 0xc0, R0 ;  /* 0x000000c019197824 */ /* 0x000fe200078e0200 */
[----:B------:R-:W-:Y:S02]  /*275a0*/  ISETP.NE.AND P0, PT, R10, 0xc, PT ;  /* 0x0000000c0a00780c */ /* 0x000fe40003f05270 */
[----:B------:R-:W-:Y:S01]  /*275b0*/  CS2R R10, SRZ ;  /* 0x00000000000a7805 */ /* 0x000fe2000001ff00 */
[----:B---3--:R-:W-:Y:S01]  /*275c0*/  IMAD.WIDE R24, R25, 0x4, R8 ;  /* 0x0000000419187825 */ /* 0x008fe200078e0208 */
[----:B------:R-:W-:-:S09]  /*275d0*/  CS2R R8, SRZ ;  /* 0x0000000000087805 */ /* 0x000fd2000001ff00 */
[----:B------:R-:W-:Y:S05]  /*275e0*/  @!P0 BRA `(.L_x_2907) ;  /* 0x0000000000e08947 */ /* 0x000fea0003800000 */
[----:B------:R-:W3:Y:S01]  /*275f0*/  LDCU.64 UR12, c[0x0][0x3c0] ;  /* 0x00007800ff0c77ac */ /* 0x000ee20008000a00 */
[----:B------:R-:W-:Y:S01]  /*27600*/  IMAD R18, R27, 0xc0, RZ ;  /* 0x000000c01b127824 */ /* 0x000fe200078e02ff */
[----:B------:R-:W-:Y:S01]  /*27610*/  LEA.HI R8, R22, 0x1, RZ, 0x1e ;  /* 0x0000000116087811 */ /* 0x000fe200078ff0ff */
[----:B------:R-:W-:Y:S02]  /*27620*/  UIADD3 UR6, UPT, UPT, UR16, 0x840, URZ ;  /* 0x0000084010067890 */ /* 0x000fe4000fffe0ff */
[----:B------:R-:W-:Y:S01]  /*27630*/  IMAD.WIDE.U32 R18, R18, 0x4, RZ ;  /* 0x0000000412127825 */ /* 0x000fe200078e00ff */
[----:B------:R-:W-:Y:S01]  /*27640*/  MOV R29, R27 ;  /* 0x0000001b001d7202 */ /* 0x000fe20000000f00 */
[----:B------:R-:W-:Y:S02]  /*27650*/  ULEA UR6, UR17, UR6, 0x18 ;  /* 0x0000000611067291 */ /* 0x000fe4000f8ec0ff */
[----:B------:R-:W-:-:S04]  /*27660*/  IMAD.WIDE R20, R21, 0x4, R18 ;  /* 0x0000000415147825 */ /* 0x000fc800078e0212 */
[----:B------:R-:W-:Y:S01]  /*27670*/  IMAD.WIDE R18, R23, 0x4, R18 ;  /* 0x0000000417127825 */ /* 0x000fe200078e0212 */
[----:B---3--:R-:W-:Y:S02]  /*27680*/  IADD3 R30, P0, PT, R20, UR12, RZ ;  /* 0x0000000c141e7c10 */ /* 0x008fe4000ff1e0ff */
[----:B------:R-:W-:Y:S02]  /*27690*/  IADD3 R28, P1, PT, R18, UR12, RZ ;  /* 0x0000000c121c7c10 */ /* 0x000fe4000ff3e0ff */
[----:B------:R-:W-:Y:S01]  /*276a0*/  LOP3.LUT R18, R8, 0x3, RZ, 0xc0, !PT ;  /* 0x0000000308127812 */ /* 0x000fe200078ec0ff */
[----:B------:R-:W-:Y:S01]  /*276b0*/  IMAD.MOV.U32 R8, RZ, RZ, RZ ;  /* 0x000000ffff087224 */ /* 0x000fe200078e00ff */
[----:B------:R-:W-:Y:S02]  /*276c0*/  IADD3.X R45, PT, PT, R21, UR13, RZ, P0, !PT ;  /* 0x0000000d152d7c10 */ /* 0x000fe400087fe4ff */
[----:B--2---:R-:W-:Y:S01]  /*276d0*/  IADD3.X R31, PT, PT, R19, UR13, RZ, P1, !PT ;  /* 0x0000000d131f7c10 */ /* 0x004fe20008ffe4ff */
[----:B------:R-:W-:Y:S01]  /*276e0*/  IMAD.MOV R21, RZ, RZ, -R18 ;  /* 0x000000ffff157224 */ /* 0x000fe200078e0a12 */
[----:B------:R-:W-:-:S07]  /*276f0*/  LEA R20, R17, UR6, 0x2 ;  /* 0x0000000611147c11 */ /* 0x000fce000f8e10ff */
.L_x_2909:
[----:B--2---:R-:W-:Y:S01]  /*27700*/  IMAD.MOV.U32 R18, RZ, RZ, R28 ;  /* 0x000000ffff127224 */ /* 0x004fe200078e001c */
[----:B------:R2:W3:Y:S01]  /*27710*/  LDS R23, [R20] ;  /* 0x0000000014177984 */ /* 0x0004e20000000800 */
[----:B------:R-:W-:-:S05]  /*27720*/  IMAD.MOV.U32 R19, RZ, RZ, R31 ;  /* 0x000000ffff137224 */ /* 0x000fca00078e001f */
[----:B------:R2:W5:Y:S01]  /*27730*/  LDG.E.128 R32, desc[UR36][R18.64] ;  /* 0x0000002412207981 */ /* 0x000562000c1e1d00 */
[----:B------:R-:W-:Y:S01]  /*27740*/  UISETP.NE.AND UP0, UPT, UR15, URZ, UPT ;  /* 0x000000ff0f00728c */ /* 0x000fe2000bf05270 */
[----:B------:R-:W-:-:S08]  /*27750*/  VIADD R21, R21, 0x1 ;  /* 0x0000000115157836 */ /* 0x000fd00000000000 */
[----:B--2---:R-:W-:Y:S05]  /*27760*/  BRA.U UP0, `(.L_x_2908) ;  /* 0x0000000100507547 */ /* 0x004fea000b800000 */
[----:B------:R-:W-:Y:S01]  /*27770*/  ISETP.NE.AND P0, PT, R2, RZ, PT ;  /* 0x000000ff0200720c */ /* 0x000fe20003f05270 */
[----:B------:R-:W2:-:S12]  /*27780*/  LDS.128 R36, [R16+UR8] ;  /* 0x0000000810247984 */ /* 0x000e980008000c00 */
[----:B------:R-:W-:Y:S01]  /*27790*/  VOTEU.ANY UP0, P0 ;  /* 0x0000000000ff7886 */ /* 0x000fe20000000100 */
[----:B------:R-:W-:-:S13]  /*277a0*/  PLOP3.LUT P0, PT, PT, PT, UP0, 0x80, 0x8 ;  /* 0x000000000008781c */ /* 0x000fda0003f0f008 */
[----:B------:R-:W4:Y:S01]  /*277b0*/  @P0 LDG.E.128 R40, desc[UR36][R24.64] ;  /* 0x0000002418280981 */ /* 0x000f22000c1e1d00 */
[----:B------:R-:W-:Y:S01]  /*277c0*/  PLOP3.LUT P0, PT, PT, PT, UP0, 0x80, 0x8 ;  /* 0x000000000008781c */ /* 0x000fe20003f0f008 */
[----:B------:R-:W-:Y:S01]  /*277d0*/  IMAD.MOV.U32 R19, RZ, RZ, R45 ;  /* 0x000000ffff137224 */ /* 0x000fe200078e002d */
[----:B------:R-:W-:Y:S02]  /*277e0*/  PLOP3.LUT P1, PT, PT, PT, UP0, 0x80, 0x8 ;  /* 0x000000000008781c */ /* 0x000fe40003f2f008 */
[----:B------:R-:W-:Y:S02]  /*277f0*/  PLOP3.LUT P2, PT, PT, PT, UP0, 0x80, 0x8 ;  /* 0x000000000008781c */ /* 0x000fe40003f4f008 */
[----:B------:R-:W-:Y:S02]  /*27800*/  PLOP3.LUT P3, PT, PT, PT, UP0, 0x80, 0x8 ;  /* 0x000000000008781c */ /* 0x000fe40003f6f008 */
[----:B------:R-:W-:Y:S01]  /*27810*/  MOV R18, R30 ;  /* 0x0000001e00127202 */ /* 0x000fe20000000f00 */
[----:B--2--5:R-:W-:Y:S01]  /*27820*/  FADD.FTZ R32, R32, R36 ;  /* 0x0000002420207221 */ /* 0x024fe20000010000 */
[----:B------:R-:W-:Y:S01]  /*27830*/  FADD.FTZ R33, R33, R37 ;  /* 0x0000002521217221 */ /* 0x000fe20000010000 */
[----:B------:R-:W-:Y:S01]  /*27840*/  FADD.FTZ R34, R34, R38 ;  /* 0x0000002622227221 */ /* 0x000fe20000010000 */
[----:B------:R-:W-:Y:S01]  /*27850*/  FADD.FTZ R35, R35, R39 ;  /* 0x0000002723237221 */ /* 0x000fe20000010000 */
[----:B----4-:R-:W-:-:S02]  /*27860*/  @P0 FMUL.FTZ R32, R32, R40 ;  /* 0x0000002820200220 */ /* 0x010fc40000410000 */
[----:B------:R-:W-:Y:S02]  /*27870*/  @P1 FMUL.FTZ R33, R33, R41 ;  /* 0x0000002921211220 */ /* 0x000fe40000410000 */
[----:B------:R-:W-:Y:S02]  /*27880*/  @P2 FMUL.FTZ R34, R34, R42 ;  /* 0x0000002a22222220 */ /* 0x000fe40000410000 */
[----:B------:R-:W-:-:S05]  /*27890*/  @P3 FMUL.FTZ R35, R35, R43 ;  /* 0x0000002b23233220 */ /* 0x000fca0000410000 */
[----:B------:R2:W-:Y:S02]  /*278a0*/  STG.E.128 desc[UR36][R18.64], R32 ;  /* 0x0000002012007986 */ /* 0x0005e4000c101d24 */
.L_x_2908:
[----:B------:R-:W-:Y:S01]  /*278b0*/  ISETP.NE.AND P0, PT, R21, RZ, PT ;  /* 0x000000ff1500720c */ /* 0x000fe20003f05270 */
[C---:B---3-5:R-:W-:Y:S01]  /*278c0*/  FFMA.FTZ R8, R23.reuse, R32, R8 ;  /* 0x0000002017087223 */ /* 0x068fe20000010008 */
[----:B------:R-:W-:Y:S01]  /*278d0*/  IADD3 R28, P2, PT, R28, 0xc00, RZ ;  /* 0x00000c001c1c7810 */ /* 0x000fe20007f5e0ff */
[C---:B------:R-:W-:Y:S01]  /*278e0*/  FFMA.FTZ R9, R23.reuse, R33, R9 ;  /* 0x0000002117097223 */ /* 0x040fe20000010009 */
[----:B------:R-:W-:Y:S01]  /*278f0*/  IADD3 R30, P1, PT, R30, 0xc00, RZ ;  /* 0x00000c001e1e7810 */ /* 0x000fe20007f3e0ff */
[C---:B------:R-:W-:Y:S01]  /*27900*/  FFMA.FTZ R10, R23.reuse, R34, R10 ;  /* 0x00000022170a7223 */ /* 0x040fe2000001000a */
[----:B------:R-:W-:Y:S01]  /*27910*/  FFMA.FTZ R11, R23, R35, R11 ;  /* 0x00000023170b7223 */ /* 0x000fe2000001000b */
[----:B------:R-:W-:Y:S02]  /*27920*/  VIADD R29, R29, 0x4 ;  /* 0x000000041d1d7836 */ /* 0x000fe40000000000 */
[----:B------:R-:W-:Y:S02]  /*27930*/  VIADD R20, R20, 0x10 ;  /* 0x0000001014147836 */ /* 0x000fe40000000000 */
[----:B------:R-:W-:-:S02]  /*27940*/  IMAD.X R31, RZ, RZ, R31, P2 ;  /* 0x000000ffff1f7224 */ /* 0x000fc400010e061f */
[----:B------:R-:W-:Y:S01]  /*27950*/  IMAD.X R45, RZ, RZ, R45, P1 ;  /* 0x000000ffff2d7224 */ /* 0x000fe200008e062d */
[----:B------:R-:W-:Y:S06]  /*27960*/  @P0 BRA `(.L_x_2909) ;  /* 0xfffffffc00640947 */ /* 0x000fec000383ffff */
.L_x_2907:
[----:B-1----:R-:W-:Y:S05]  /*27970*/  BSYNC.RECONVERGENT B2 ;  /* 0x0000000000027941 */ /* 0x002fea0003800200 */
.L_x_2906:
[----:B------:R-:W-:-:S13]  /*27980*/  ISETP.GE.U32.AND P0, PT, R22, 0xc, PT ;  /* 0x0000000c1600780c */ /* 0x000fda0003f06070 */
[----:B------:R-:W-:Y:S05]  /*27990*/  @!P0 BRA `(.L_x_2905) ;  /* 0x0000000400f48947 */ /* 0x000fea0003800000 */
[----:B------:R-:W1:Y:S02]  /*279a0*/  LDCU UR6, c[0x0][0x40c] ;  /* 0x00008180ff0677ac */ /* 0x000e640008000800 */
[----:B-1----:R-:W-:-:S06]  /*279b0*/  UISETP.NE.AND UP0, UPT, UR6, URZ, UPT ;  /* 0x000000ff0600728c */ /* 0x002fcc000bf05270 */
[----:B------:R-:W-:-:S13]  /*279c0*/  PLOP3.LUT P0, PT, PT, PT, UP0, 0x80, 0x8 ;  /* 0x000000000008781c */ /* 0x000fda0003f0f008 */
.L_x_2915:
[----:B--2---:R-:W-:Y:S01]  /*279d0*/  IMAD R31, R29, 0xc0, RZ ;  /* 0x000000c01d1f7824 */ /* 0x004fe200078e02ff */
[----:B------:R-:W-:-:S03]  /*279e0*/  ISETP.NE.AND P5, PT, R2, RZ, PT ;  /* 0x000000ff0200720c */ /* 0x000fc60003fa5270 */
[----:B------:R-:W-:-:S05]  /*279f0*/  IMAD.WIDE.U32 R18, R31, 0x4, R14 ;  /* 0x000000041f127825 */ /* 0x000fca00078e000e */
[----:B------:R1:W5:Y:S01]  /*27a00*/  LDG.E.128 R32, desc[UR36][R18.64] ;  /* 0x0000002412207981 */ /* 0x000362000c1e1d00 */
[----:B------:R-:W-:Y:S04]  /*27a10*/  BSSY.RECONVERGENT B2, `(.L_x_2910) ;  /* 0x0000014000027945 */ /* 0x000fe80003800200 */
[----:B------:R-:W-:Y:S05]  /*27a20*/  @P0 BRA `(.L_x_2911) ;  /* 0x0000000000480947 */ /* 0x000fea0003800000 */
[----:B------:R-:W-:Y:S01]  /*27a30*/  VOTEU.ANY UP0, P5 ;  /* 0x0000000000ff7886 */ /* 0x000fe20002800100 */
[----:B------:R-:W-:Y:S01]  /*27a40*/  PLOP3.LUT P0, PT, PT, PT, UP0, 0x80, 0x8 ;  /* 0x000000000008781c */ /* 0x000fe20003f0f008 */
[----:B------:R-:W2:-:S12]  /*27a50*/  LDS.128 R20, [R16+UR8] ;  /* 0x0000000810147984 */ /* 0x000e980008000c00 */
[----:B------:R-:W3:Y:S01]  /*27a60*/  @P0 LDG.E.128 R36, desc[UR36][R24.64] ;  /* 0x0000002418240981 */ /* 0x000ee2000c1e1d00 */
[----:B------:R-:W-:Y:S01]  /*27a70*/  PLOP3.LUT P0, PT, PT, PT, UP0, 0x80, 0x8 ;  /* 0x000000000008781c */ /* 0x000fe20003f0f008 */
[----:B-1----:R-:W-:Y:S01]  /*27a80*/  IMAD.WIDE.U32 R18, R31, 0x4, R12 ;  /* 0x000000041f127825 */ /* 0x002fe200078e000c */
[----:B------:R-:W-:Y:S02]  /*27a90*/  PLOP3.LUT P1, PT, PT, PT, UP0, 0x80, 0x8 ;  /* 0x000000000008781c */ /* 0x000fe40003f2f008 */
[----:B------:R-:W-:Y:S02]  /*27aa0*/  PLOP3.LUT P2, PT, PT, PT, UP0, 0x80, 0x8 ;  /* 0x000000000008781c */ /* 0x000fe40003f4f008 */
[----:B------:R-:W-:Y:S01]  /*27ab0*/  PLOP3.LUT P3, PT, PT, PT, UP0, 0x80, 0x8 ;  /* 0x000000000008781c */ /* 0x000fe20003f6f008 */
[----:B--2--5:R-:W-:Y:S01]  /*27ac0*/  FADD.FTZ R32, R32, R20 ;  /* 0x0000001420207221 */ /* 0x024fe20000010000 */
        /* <DEDUP_REMOVED lines=8> */
.L_x_2911:
[----:B------:R-:W-:Y:S05]  /*27b50*/  BSYNC.RECONVERGENT B2 ;  /* 0x0000000000027941 */ /* 0x000fea0003800200 */
.L_x_2910:
[----:B------:R-:W-:Y:S01]  /*27b60*/  IADD3 R45, PT, PT, R31, 0x300, RZ ;  /* 0x000003001f2d7810 */ /* 0x000fe20007ffe0ff */
[----:B------:R-:W3:Y:S01]  /*27b70*/  S2UR UR9, SR_CgaCtaId ;  /* 0x00000000000979c3 */ /* 0x000ee20000008800 */
[----:B------:R-:W-:Y:S01]  /*27b80*/  UISETP.NE.AND UP0, UPT, UR18, URZ, UPT ;  /* 0x000000ff1200728c */ /* 0x000fe2000bf05270 */
[----:B------:R-:W-:Y:S01]  /*27b90*/  VIADD R28, R29, -UR4 ;  /* 0x800000041d1c7c36 */ /* 0x000fe20008000000 */
[----:B------:R-:W-:Y:S01]  /*27ba0*/  UMOV UR6, 0x400 ;  /* 0x0000040000067882 */ /* 0x000fe20000000000 */
[----:B-12---:R-:W-:Y:S01]  /*27bb0*/  IMAD.WIDE.U32 R18, R45, 0x4, R14 ;  /* 0x000000042d127825 */ /* 0x006fe200078e000e */
[----:B------:R-:W-:Y:S02]  /*27bc0*/  UIADD3 UR6, UPT, UPT, UR6, 0x840, URZ ;  /* 0x0000084006067890 */ /* 0x000fe4000fffe0ff */
[----:B------:R-:W-:Y:S01]  /*27bd0*/  PLOP3.LUT P0, PT, PT, PT, UP0, 0x80, 0x8 ;  /* 0x000000000008781c */ /* 0x000fe20003f0f008 */
[C---:B------:R-:W-:Y:S01]  /*27be0*/  VIADD R49, R31.reuse, 0x600 ;  /* 0x000006001f317836 */ /* 0x040fe20000000000 */
[----:B------:R1:W5:Y:S01]  /*27bf0*/  LDG.E.128 R36, desc[UR36][R18.64] ;  /* 0x0000002412247981 */ /* 0x000362000c1e1d00 */
[----:B------:R-:W-:-:S02]  /*27c00*/  VIADD R31, R31, 0x900 ;  /* 0x000009001f1f7836 */ /* 0x000fc40000000000 */
[----:B------:R-:W-:-:S04]  /*27c10*/  IMAD.WIDE.U32 R20, R49, 0x4, R14 ;  /* 0x0000000431147825 */ /* 0x000fc800078e000e */
[----:B------:R-:W-:Y:S01]  /*27c20*/  IMAD.WIDE.U32 R22, R31, 0x4, R14 ;  /* 0x000000041f167825 */ /* 0x000fe200078e000e */
[----:B---3--:R-:W-:-:S06]  /*27c30*/  ULEA UR6, UR9, UR6, 0x18 ;  /* 0x0000000609067291 */ /* 0x008fcc000f8ec0ff */
[----:B------:R-:W-:Y:S01]  /*27c40*/  LEA R28, R28, UR6, 0x2 ;  /* 0x000000061c1c7c11 */ /* 0x000fe2000f8e10ff */
[----:B-1----:R-:W-:Y:S06]  /*27c50*/  @P0 BRA `(.L_x_2912) ;  /* 0x0000000000480947 */ /* 0x002fec0003800000 */
[----:B------:R-:W-:Y:S01]  /*27c60*/  VOTEU.ANY UP0, P5 ;  /* 0x0000000000ff7886 */ /* 0x000fe20002800100 */
[----:B------:R-:W-:Y:S01]  /*27c70*/  PLOP3.LUT P1, PT, PT, PT, UP0, 0x80, 0x8 ;  /* 0x000000000008781c */ /* 0x000fe20003f2f008 */
[----:B------:R-:W1:-:S12]  /*27c80*/  LDS.128 R52, [R16+UR8] ;  /* 0x0000000810347984 */ /* 0x000e580008000c00 */
[----:B------:R-:W2:Y:S01]  /*27c90*/  @P1 LDG.E.128 R40, desc[UR36][R24.64] ;  /* 0x0000002418281981 */ /* 0x000ea2000c1e1d00 */
[----:B------:R-:W-:Y:S01]  /*27ca0*/  PLOP3.LUT P1, PT, PT, PT, UP0, 0x80, 0x8 ;  /* 0x000000000008781c */ /* 0x000fe20003f2f008 */
[----:B------:R-:W-:Y:S01]  /*27cb0*/  IMAD.WIDE.U32 R18, R45, 0x4, R12 ;  /* 0x000000042d127825 */ /* 0x000fe200078e000c */
        /* <DEDUP_REMOVED lines=12> */
.L_x_2912:
[----:B------:R2:W5:Y:S01]  /*27d80*/  LDG.E.128 R40, desc[UR36][R20.64] ;  /* 0x0000002414287981 */ /* 0x000562000c1e1d00 */
[----:B------:R-:W-:Y:S05]  /*27d90*/  @P0 BRA `(.L_x_2913) ;  /* 0x0000000000480947 */ /* 0x000fea0003800000 */
[----:B------:R-:W-:Y:S01]  /*27da0*/  VOTEU.ANY UP0, P5 ;  /* 0x0000000000ff7886 */ /* 0x000fe20002800100 */
[----:B------:R-:W-:Y:S01]  /*27db0*/  PLOP3.LUT P1, PT, PT, PT, UP0, 0x80, 0x8 ;  /* 0x000000000008781c */ /* 0x000fe20003f2f008 */
[----:B------:R-:W3:-:S12]  /*27dc0*/  LDS.128 R52, [R16+UR8] ;  /* 0x0000000810347984 */ /* 0x000ed80008000c00 */
[----:B------:R-:W4:Y:S01]  /*27dd0*/  @P1 LDG.E.128 R44, desc[UR36][R24.64] ;  /* 0x00000024182c1981 */ /* 0x000f22000c1e1d00 */
[----:B------:R-:W-:Y:S01]  /*27de0*/  PLOP3.LUT P1, PT, PT, PT, UP0, 0x80, 0x8 ;  /* 0x000000000008781c */ /* 0x000fe20003f2f008 */
[----:B-1----:R-:W-:Y:S01]  /*27df0*/  IMAD.WIDE.U32 R18, R49, 0x4, R12 ;  /* 0x0000000431127825 */ /* 0x002fe200078e000c */
[----:B------:R-:W-:Y:S02]  /*27e00*/  PLOP3.LUT P2, PT, PT, PT, UP0, 0x80, 0x8 ;  /* 0x000000000008781c */ /* 0x000fe40003f4f008 */
[----:B------:R-:W-:Y:S02]  /*27e10*/  PLOP3.LUT P3, PT, PT, PT, UP0, 0x80, 0x8 ;  /* 0x000000000008781c */ /* 0x000fe40003f6f008 */
[----:B------:R-:W-:Y:S01]  /*27e20*/  PLOP3.LUT P4, PT, PT, PT, UP0, 0x80, 0x8 ;  /* 0x000000000008781c */ /* 0x000fe20003f8f008 */
[----:B---3-5:R-:W-:Y:S01]  /*27e30*/  FADD.FTZ R40, R52, R40 ;  /* 0x0000002834287221 */ /* 0x028fe20000010000 */
[----:B------:R-:W-:Y:S01]  /*27e40*/  FADD.FTZ R41, R53, R41 ;  /* 0x0000002935297221 */ /* 0x000fe20000010000 */
[----:B------:R-:W-:Y:S01]  /*27e50*/  FADD.FTZ R42, R54, R42 ;  /* 0x0000002a362a7221 */ /* 0x000fe20000010000 */
[----:B------:R-:W-:-:S03]  /*27e60*/  FADD.FTZ R43, R55, R43 ;  /* 0x0000002b372b7221 */ /* 0x000fc60000010000 */
[----:B----4-:R-:W-:Y:S02]  /*27e70*/  @P1 FMUL.FTZ R40, R40, R44 ;  /* 0x0000002c28281220 */ /* 0x010fe40000410000 */
[----:B------:R-:W-:Y:S02]  /*27e80*/  @P2 FMUL.FTZ R41, R41, R45 ;  /* 0x0000002d29292220 */ /* 0x000fe40000410000 */
[----:B------:R-:W-:Y:S02]  /*27e90*/  @P3 FMUL.FTZ R42, R42, R46 ;  /* 0x0000002e2a2a3220 */ /* 0x000fe40000410000 */
[----:B------:R-:W-:-:S05]  /*27ea0*/  @P4 FMUL.FTZ R43, R43, R47 ;  /* 0x0000002f2b2b4220 */ /* 0x000fca0000410000 */
[----:B------:R3:W-:Y:S02]  /*27eb0*/  STG.E.128 desc[UR36][R18.64], R40 ;  /* 0x0000002812007986 */ /* 0x0007e4000c101d24 */
.L_x_2913:
[----:B------:R4:W5:Y:S04]  /*27ec0*/  LDG.E.128 R44, desc[UR36][R22.64] ;  /* 0x00000024162c7981 */ /* 0x000968000c1e1d00 */
[----:B-1-3--:R-:W1:Y:S04]  /*27ed0*/  LDS R19, [R28] ;  /* 0x000000001c137984 */ /* 0x00ae680000000800 */
[----:B------:R-:W3:Y:S04]  /*27ee0*/  LDS R18, [R28+0x10] ;  /* 0x000010001c127984 */ /* 0x000ee80000000800 */
[----:B--2---:R-:W2:Y:S01]  /*27ef0*/  LDS R20, [R28+0x20] ;  /* 0x000020001c147984 */ /* 0x004ea20000000800 */
[C---:B-1---5:R-:W-:Y:S01]  /*27f00*/  FFMA.FTZ R21, R19.reuse, R32, R8 ;  /* 0x0000002013157223 */ /* 0x062fe20000010008 */
[C---:B------:R-:W-:Y:S01]  /*27f10*/  FFMA.FTZ R8, R19.reuse, R33, R9 ;  /* 0x0000002113087223 */ /* 0x040fe20000010009 */
[C---:B------:R-:W-:Y:S01]  /*27f20*/  FFMA.FTZ R9, R19.reuse, R34, R10 ;  /* 0x0000002213097223 */ /* 0x040fe2000001000a */
[----:B------:R-:W-:Y:S01]  /*27f30*/  FFMA.FTZ R10, R19, R35, R11 ;  /* 0x00000023130a7223 */ /* 0x000fe2000001000b */
[C---:B---3--:R-:W-:Y:S01]  /*27f40*/  FFMA.FTZ R21, R18.reuse, R36, R21 ;  /* 0x0000002412157223 */ /* 0x048fe20000010015 */
[C---:B------:R-:W-:Y:S01]  /*27f50*/  FFMA.FTZ R8, R18.reuse, R37, R8 ;  /* 0x0000002512087223 */ /* 0x040fe20000010008 */
[C---:B------:R-:W-:Y:S01]  /*27f60*/  FFMA.FTZ R9, R18.reuse, R38, R9 ;  /* 0x0000002612097223 */ /* 0x040fe20000010009 */
[----:B------:R-:W-:Y:S01]  /*27f70*/  FFMA.FTZ R10, R18, R39, R10 ;  /* 0x00000027120a7223 */ /* 0x000fe2000001000a */
[C---:B--2---:R-:W-:Y:S01]  /*27f80*/  FFMA.FTZ R40, R20.reuse, R40, R21 ;  /* 0x0000002814287223 */ /* 0x044fe20000010015 */
[C---:B------:R-:W-:Y:S01]  /*27f90*/  FFMA.FTZ R18, R20.reuse, R41, R8 ;  /* 0x0000002914127223 */ /* 0x040fe20000010008 */
[C---:B------:R-:W-:Y:S01]  /*27fa0*/  FFMA.FTZ R19, R20.reuse, R42, R9 ;  /* 0x0000002a14137223 */ /* 0x040fe20000010009 */
[----:B------:R-:W-:Y:S01]  /*27fb0*/  FFMA.FTZ R20, R20, R43, R10 ;  /* 0x0000002b14147223 */ /* 0x000fe2000001000a */
[----:B----4-:R-:W-:Y:S06]  /*27fc0*/  @P0 BRA `(.L_x_2914) ;  /* 0x0000000000480947 */ /* 0x010fec0003800000 */
[----:B------:R-:W-:Y:S01]  /*27fd0*/  VOTEU.ANY UP0, P5 ;  /* 0x0000000000ff7886 */ /* 0x000fe20002800100 */
[----:B------:R-:W-:Y:S01]  /*27fe0*/  PLOP3.LUT P1, PT, PT, PT, UP0, 0x80, 0x8 ;  /* 0x000000000008781c */ /* 0x000fe20003f2f008 */
[----:B------:R-:W1:-:S12]  /*27ff0*/  LDS.128 R32, [R16+UR8] ;  /* 0x0000000810207984 */ /* 0x000e580008000c00 */
[----:B------:R-:W2:Y:S01]  /*28000*/  @P1 LDG.E.128 R8, desc[UR36][R24.64] ;  /* 0x0000002418081981 */ /* 0x000ea2000c1e1d00 */
[----:B------:R-:W-:Y:S02]  /*28010*/  PLOP3.LUT P1, PT, PT, PT, UP0, 0x80, 0x8 ;  /* 0x000000000008781c */ /* 0x000fe40003f2f008 */
        /* <DEDUP_REMOVED lines=13> */
.L_x_2914:
[----:B------:R-:W1:Y:S01]  /*280f0*/  LDS R11, [R28+0x30] ;  /* 0x000030001c0b7984 */ /* 0x000e620000000800 */
[----:B------:R-:W-:-:S05]  /*28100*/  VIADD R29, R29, 0x10 ;  /* 0x000000101d1d7836 */ /* 0x000fca0000000000 */
[----:B------:R-:W-:Y:S01]  /*28110*/  ISETP.GE.AND P1, PT, R29, R26, PT ;  /* 0x0000001a1d00720c */ /* 0x000fe20003f26270 */
[C---:B-1----:R-:W-:Y:S01]  /*28120*/  FFMA.FTZ R8, R11.reuse, R44, R40 ;  /* 0x0000002c0b087223 */ /* 0x042fe20000010028 */
[C---:B------:R-:W-:Y:S01]  /*28130*/  FFMA.FTZ R9, R11.reuse, R45, R18 ;  /* 0x0000002d0b097223 */ /* 0x040fe20000010012 */
[C---:B------:R-:W-:Y:S01]  /*28140*/  FFMA.FTZ R10, R11.reuse, R46, R19 ;  /* 0x0000002e0b0a7223 */ /* 0x040fe20000010013 */
[----:B------:R-:W-:-:S09]  /*28150*/  FFMA.FTZ R11, R11, R47, R20 ;  /* 0x0000002f0b0b7223 */ /* 0x000fd20000010014 */
[----:B------:R-:W-:Y:S05]  /*28160*/  @!P1 BRA `(.L_x_2915) ;  /* 0xfffffff800189947 */ /* 0x000fea000383ffff */
.L_x_2905:
[----:B-1----:R-:W-:Y:S05]  /*28170*/  BSYNC.RECONVERGENT B1 ;  /* 0x0000000000017941 */ /* 0x002fea0003800200 */
.L_x_2904:
[----:B------:R-:W-:Y:S01]  /*28180*/  ISETP.GE.AND P0, PT, R27, UR40, PT ;  /* 0x000000281b007c0c */ /* 0x000fe2000bf06270 */
[----:B------:R-:W-:-:S12]  /*28190*/  BSSY.RECONVERGENT B1, `(.L_x_2916) ;  /* 0x00000d4000017945 */ /* 0x000fd80003800200 */
[----:B------:R-:W-:Y:S05]  /*281a0*/  @P0 BRA `(.L_x_2917) ;  /* 0x0000000c00480947 */ /* 0x000fea0003800000 */
[----:B------:R-:W1:Y:S01]  /*281b0*/  LDCU UR6, c[0x0][0x3f8] ;  /* 0x00007f00ff0677ac */ /* 0x000e620008000800 */
[----:B------:R-:W-:Y:S01]  /*281c0*/  VIADD R22, R27, 0x4 ;  /* 0x000000041b167836 */ /* 0x000fe20000000000 */
[----:B--2---:R-:W2:Y:S01]  /*281d0*/  LDC.64 R18, c[0x0][0x458] ;  /* 0x00011600ff127b82 */ /* 0x004ea20000000a00 */
[----:B------:R-:W-:Y:S01]  /*281e0*/  BSSY.RECONVERGENT B2, `(.L_x_2918) ;  /* 0x000004a000027945 */ /* 0x000fe20003800200 */
[----:B------:R-:W-:Y:S01]  /*281f0*/  ULOP3.LUT UR9, URZ, UR4, URZ, 0x33, !UPT ;  /* 0x00000004ff097292 */ /* 0x000fe2000f8e33ff */
[----:B------:R-:W-:Y:S01]  /*28200*/  IMAD.MOV.U32 R24, RZ, RZ, R27 ;  /* 0x000000ffff187224 */ /* 0x000fe200078e001b */
[----:B------:R-:W-:-:S04]  /*28210*/  VIMNMX R20, PT, PT, R22, UR40, !PT ;  /* 0x0000002816147c48 */ /* 0x000fc8000ffe0100 */
[----:B------:R-:W-:-:S04]  /*28220*/  IADD3 R23, PT, PT, -R17, UR9, R20 ;  /* 0x0000000911177c10 */ /* 0x000fc8000fffe114 */
[----:B------:R-:W-:Y:S01]  /*28230*/  LOP3.LUT P0, RZ, R23, 0x4, RZ, 0xc0, !PT ;  /* 0x0000000417ff7812 */ /* 0x000fe2000780c0ff */
[----:B-1----:R-:W-:-:S06]  /*28240*/  UIMAD UR6, UR39, UR6, UR11 ;  /* 0x00000006270672a4 */ /* 0x002fcc000f8e020b */
[----:B------:R-:W-:-:S05]  /*28250*/  MOV R21, UR6 ;  /* 0x0000000600157c02 */ /* 0x000fca0008000f00 */
[----:B------:R-:W-:-:S04]  /*28260*/  IMAD R21, R21, 0xc0, R0 ;  /* 0x000000c015157824 */ /* 0x000fc800078e0200 */
[----:B--2---:R-:W-:Y:S01]  /*28270*/  IMAD.WIDE R20, R21, 0x4, R18 ;  /* 0x0000000415147825 */ /* 0x004fe200078e0212 */
[----:B------:R-:W-:Y:S06]  /*28280*/  @P0 BRA `(.L_x_2919) ;  /* 0x0000000000fc0947 */ /* 0x000fec0003800000 */
[----:B------:R-:W1:Y:S01]  /*28290*/  LDC R26, c[0x0][0x3f4] ;  /* 0x0000fd00ff1a7b82 */ /* 0x000e620000000800 */
[----:B------:R-:W-:Y:S01]  /*282a0*/  IMAD.MOV.U32 R24, RZ, RZ, R22 ;  /* 0x000000ffff187224 */ /* 0x000fe200078e0016 */
[----:B-1----:R-:W-:-:S13]  /*282b0*/  ISETP.GE.AND P0, PT, R27, R26, PT ;  /* 0x0000001a1b00720c */ /* 0x002fda0003f06270 */
[----:B------:R-:W-:Y:S05]  /*282c0*/  @!P0 BRA `(.L_x_2919) ;  /* 0x0000000000ec8947 */ /* 0x000fea0003800000 */
[----:B------:R-:W-:Y:S02]  /*282d0*/  IABS R25, R26 ;  /* 0x0000001a00197213 */ /* 0x000fe40000000000 */
[----:B------:R-:W-:Y:S02]  /*282e0*/  IABS R30, R27 ;  /* 0x0000001b001e7213 */ /* 0x000fe40000000000 */
[----:B------:R-:W1:Y:S01]  /*282f0*/  I2F.RP R24, R25 ;  /* 0x0000001900187306 */ /* 0x000e620000209400 */
[----:B------:R-:W-:Y:S02]  /*28300*/  ISETP.GE.AND P1, PT, R27, RZ, PT ;  /* 0x000000ff1b00720c */ /* 0x000fe40003f26270 */
[----:B------:R-:W-:-:S05]  /*28310*/  ISETP.NE.AND P2, PT, R26, RZ, PT ;  /* 0x000000ff1a00720c */ /* 0x000fca0003f45270 */
[----:B-1----:R-:W1:Y:S02]  /*28320*/  MUFU.RCP R24, R24 ;  /* 0x0000001800187308 */ /* 0x002e640000001000 */
[----:B-1----:R-:W-:-:S06]  /*28330*/  VIADD R28, R24, 0xffffffe ;  /* 0x0ffffffe181c7836 */ /* 0x002fcc0000000000 */
[----:B------:R-:W1:Y:S02]  /*28340*/  F2I.FTZ.U32.TRUNC.NTZ R19, R28 ;  /* 0x0000001c00137305 */ /* 0x000e64000021f000 */
[----:B-1----:R-:W-:-:S04]  /*28350*/  IMAD.MOV R18, RZ, RZ, -R19 ;  /* 0x000000ffff127224 */ /* 0x002fc800078e0a13 */
        /* <DEDUP_REMOVED lines=12> */
[----:B------:R-:W-:-:S05]  /*28420*/  @!P2 LOP3.LUT R18, RZ, R26, RZ, 0x33, !PT ;  /* 0x0000001aff12a212 */ /* 0x000fca00078e33ff */
[----:B------:R-:W-:-:S04]  /*28430*/  IMAD R19, R18, 0xc0, RZ ;  /* 0x000000c012137824 */ /* 0x000fc800078e02ff */
[----:B------:R-:W-:-:S05]  /*28440*/  IMAD.WIDE.U32 R18, R19, 0x4, R14 ;  /* 0x0000000413127825 */ /* 0x000fca00078e000e */
[----:B------:R1:W5:Y:S01]  /*28450*/  LDG.E.128 R28, desc[UR36][R18.64] ;  /* 0x00000024121c7981 */ /* 0x000362000c1e1d00 */
[----:B------:R-:W2:Y:S01]  /*28460*/  S2UR UR9, SR_CgaCtaId ;  /* 0x00000000000979c3 */ /* 0x000ea20000008800 */
[----:B------:R-:W-:Y:S02]  /*28470*/  UMOV UR6, 0x400 ;  /* 0x0000040000067882 */ /* 0x000fe40000000000 */
[----:B------:R-:W-:-:S04]  /*28480*/  UIADD3 UR6, UPT, UPT, UR6, 0x840, URZ ;  /* 0x0000084006067890 */ /* 0x000fc8000fffe0ff */
[----:B--2---:R-:W-:-:S06]  /*28490*/  ULEA UR6, UR9, UR6, 0x18 ;  /* 0x0000000609067291 */ /* 0x004fcc000f8ec0ff */
[----:B------:R-:W-:-:S05]  /*284a0*/  LEA R25, R17, UR6, 0x2 ;  /* 0x0000000611197c11 */ /* 0x000fca000f8e10ff */
[----:B------:R-:W2:Y:S01]  /*284b0*/  LDCU UR6, c[0x0][0x40c] ;  /* 0x00008180ff0677ac */ /* 0x000ea20008000800 */
[----:B------:R-:W3:Y:S01]  /*284c0*/  LDS R25, [R25] ;  /* 0x0000000019197984 */ /* 0x000ee20000000800 */
[----:B--2---:R-:W-:-:S09]  /*284d0*/  UISETP.NE.AND UP0, UPT, UR6, URZ, UPT ;  /* 0x000000ff0600728c */ /* 0x004fd2000bf05270 */
[----:B-1----:R-:W-:Y:S05]  /*284e0*/  BRA.U UP0, `(.L_x_2920) ;  /* 0x0000000100507547 */ /* 0x002fea000b800000 */
[----:B------:R-:W-:Y:S01]  /*284f0*/  ISETP.NE.AND P3, PT, R2, RZ, PT ;  /* 0x000000ff0200720c */ /* 0x000fe20003f65270 */
[----:B------:R-:W1:-:S12]  /*28500*/  LDS.128 R36, [R16+UR8] ;  /* 0x0000000810247984 */ /* 0x000e580008000c00 */
        /* <DEDUP_REMOVED lines=9> */
[----:B-1---5:R-:W-:Y:S01]  /*285a0*/  FADD.FTZ R28, R28, R36 ;  /* 0x000000241c1c7221 */ /* 0x022fe20000010000 */
[----:B------:R-:W-:Y:S01]  /*285b0*/  FADD.FTZ R29, R29, R37 ;  /* 0x000000251d1d7221 */ /* 0x000fe20000010000 */
[----:B------:R-:W-:Y:S01]  /*285c0*/  FADD.FTZ R30, R30, R38 ;  /* 0x000000261e1e7221 */ /* 0x000fe20000010000 */
[----:B------:R-:W-:Y:S01]  /*285d0*/  FADD.FTZ R31, R31, R39 ;  /* 0x000000271f1f7221 */ /* 0x000fe20000010000 */
[----:B--2---:R-:W-:Y:S02]  /*285e0*/  @P0 FMUL.FTZ R28, R28, R32 ;  /* 0x000000201c1c0220 */ /* 0x004fe40000410000 */
[----:B------:R-:W-:Y:S02]  /*285f0*/  @P1 FMUL.FTZ R29, R29, R33 ;  /* 0x000000211d1d1220 */ /* 0x000fe40000410000 */
[----:B------:R-:W-:Y:S02]  /*28600*/  @P2 FMUL.FTZ R30, R30, R34 ;  /* 0x000000221e1e2220 */ /* 0x000fe40000410000 */
[----:B------:R-:W-:-:S05]  /*28610*/  @P3 FMUL.FTZ R31, R31, R35 ;  /* 0x000000231f1f3220 */ /* 0x000fca0000410000 */
[----:B------:R1:W-:Y:S02]  /*28620*/  STG.E.128 desc[UR36][R18.64], R28 ;  /* 0x0000001c12007986 */ /* 0x0003e4000c101d24 */
.L_x_2920:
[C---:B---3-5:R-:W-:Y:S01]  /*28630*/  FFMA.FTZ R8, R25.reuse, R28, R8 ;  /* 0x0000001c19087223 */ /* 0x068fe20000010008 */
[C---:B------:R-:W-:Y:S01]  /*28640*/  FFMA.FTZ R9, R25.reuse, R29, R9 ;  /* 0x0000001d19097223 */ /* 0x040fe20000010009 */
[C---:B------:R-:W-:Y:S01]  /*28650*/  FFMA.FTZ R10, R25.reuse, R30, R10 ;  /* 0x0000001e190a7223 */ /* 0x040fe2000001000a */
[----:B------:R-:W-:Y:S01]  /*28660*/  FFMA.FTZ R11, R25, R31, R11 ;  /* 0x0000001f190b7223 */ /* 0x000fe2000001000b */
[----:B------:R-:W-:-:S07]  /*28670*/  IMAD.MOV.U32 R24, RZ, RZ, R22 ;  /* 0x000000ffff187224 */ /* 0x000fce00078e0016 */
.L_x_2919:
[----:B------:R-:W-:Y:S05]  /*28680*/  BSYNC.RECONVERGENT B2 ;  /* 0x0000000000027941 */ /* 0x000fea0003800200 */
.L_x_2918:
[----:B------:R-:W-:-:S13]  /*28690*/  ISETP.GE.U32.AND P0, PT, R23, 0x4, PT ;  /* 0x000000041700780c */ /* 0x000fda0003f06070 */
[----:B------:R-:W-:Y:S05]  /*286a0*/  @!P0 BRA `(.L_x_2917) ;  /* 0x0000000800088947 */ /* 0x000fea0003800000 */
[----:B------:R-:W2:Y:S01]  /*286b0*/  S2R R22, SR_CgaCtaId ;  /* 0x0000000000167919 */ /* 0x000ea20000008800 */
[----:B-1----:R-:W-:Y:S01]  /*286c0*/  MOV R18, 0x400 ;  /* 0x0000040000127802 */ /* 0x002fe20000000f00 */
[----:B------:R-:W-:Y:S01]  /*286d0*/  USHF.L.U32 UR6, UR4, 0x2, URZ ;  /* 0x0000000204067899 */ /* 0x000fe200080006ff */
[----:B------:R-:W-:Y:S02]  /*286e0*/  IMAD R23, R24, 0xc0, RZ ;  /* 0x000000c018177824 */ /* 0x000fe400078e02ff */
[----:B------:R-:W-:-:S03]  /*286f0*/  IADD3 R19, PT, PT, R18, 0x840, RZ ;  /* 0x0000084012137810 */ /* 0x000fc60007ffe0ff */
[----:B------:R-:W-:Y:S02]  /*28700*/  LEA R18, R24, -UR6, 0x2 ;  /* 0x8000000618127c11 */ /* 0x000fe4000f8e10ff */
[----:B--2---:R-:W-:Y:S01]  /*28710*/  LEA R19, R22, R19, 0x18 ;  /* 0x0000001316137211 */ /* 0x004fe200078ec0ff */
[----:B------:R-:W-:-:S03]  /*28720*/  VIADD R22, R24, 0x4 ;  /* 0x0000000418167836 */ /* 0x000fc60000000000 */
[----:B------:R-:W-:-:S07]  /*28730*/  IADD3 R24, PT, PT, R18, 0x10, R19 ;  /* 0x0000001012187810 */ /* 0x000fce0007ffe013 */
.L_x_2927:
[----:B------:R-:W1:Y:S01]  /*28740*/  LDC R26, c[0x0][0x3f4] ;  /* 0x0000fd00ff1a7b82 */ /* 0x000e620000000800 */
[----:B------:R-:W-:Y:S01]  /*28750*/  VIADD R25, R22, 0xfffffffc ;  /* 0xfffffffc16197836 */ /* 0x000fe20000000000 */
[----:B------:R-:W-:Y:S04]  /*28760*/  BSSY.RECONVERGENT B2, `(.L_x_2921) ;  /* 0x0000037000027945 */ /* 0x000fe80003800200 */
        /* <DEDUP_REMOVED lines=8> */
[----:B------:R3:W4:Y:S04]  /*287f0*/  LDS R25, [R24+-0x10] ;  /* 0xfffff00018197984 */ /* 0x0007280000000800 */
[----:B--2---:R-:W2:Y:S02]  /*28800*/  MUFU.RCP R28, R28 ;  /* 0x0000001c001c7308 */ /* 0x004ea40000001000 */
[----:B--2---:R-:W-:-:S06]  /*28810*/  VIADD R29, R28, 0xffffffe ;  /* 0x0ffffffe1c1d7836 */ /* 0x004fcc0000000000 */
[----:B------:R-:W2:Y:S02]  /*28820*/  F2I.FTZ.U32.TRUNC.NTZ R19, R29 ;  /* 0x0000001d00137305 */ /* 0x000ea4000021f000 */
[----:B--2---:R-:W-:-:S04]  /*28830*/  IMAD.MOV R18, RZ, RZ, -R19 ;  /* 0x000000ffff127224 */ /* 0x004fc800078e0a13 */
        /* <DEDUP_REMOVED lines=16> */
[----:B-1----:R-:W-:-:S09]  /*28940*/  UISETP.NE.AND UP0, UPT, UR6, URZ, UPT ;  /* 0x000000ff0600728c */ /* 0x002fd2000bf05270 */
[----:B---34-:R-:W-:Y:S05]  /*28950*/  BRA.U UP0, `(.L_x_2923) ;  /* 0x00000001004c7547 */ /* 0x018fea000b800000 */
[----:B------:R-:W-:Y:S01]  /*28960*/  ISETP.NE.AND P3, PT, R2, RZ, PT ;  /* 0x000000ff0200720c */ /* 0x000fe20003f65270 */
[----:B------:R-:W1:-:S12]  /*28970*/  LDS.128 R32, [R16+UR8] ;  /* 0x0000000810207984 */ /* 0x000e580008000c00 */
        /* <DEDUP_REMOVED lines=17> */
.L_x_2923:
[C---:B-----5:R-:W-:Y:S01]  /*28a90*/  FFMA.FTZ R8, R25.reuse, R28, R8 ;  /* 0x0000001c19087223 */ /* 0x060fe20000010008 */
[C---:B------:R-:W-:Y:S01]  /*28aa0*/  FFMA.FTZ R9, R25.reuse, R29, R9 ;  /* 0x0000001d19097223 */ /* 0x040fe20000010009 */
[C---:B------:R-:W-:Y:S01]  /*28ab0*/  FFMA.FTZ R10, R25.reuse, R30, R10 ;  /* 0x0000001e190a7223 */ /* 0x040fe2000001000a */
[----:B------:R-:W-:-:S07]  /*28ac0*/  FFMA.FTZ R11, R25, R31, R11 ;  /* 0x0000001f190b7223 */ /* 0x000fce000001000b */
.L_x_2922:
[----:B------:R-:W-:Y:S05]  /*28ad0*/  BSYNC.RECONVERGENT B2 ;  /* 0x0000000000027941 */ /* 0x000fea0003800200 */
.L_x_2921:
[----:B------:R-:W-:Y:S01]  /*28ae0*/  ISETP.GE.AND P0, PT, R22, R26, PT ;  /* 0x0000001a1600720c */ /* 0x000fe20003f06270 */
[----:B------:R-:W-:-:S12]  /*28af0*/  BSSY.RECONVERGENT B2, `(.L_x_2924) ;  /* 0x0000037000027945 */ /* 0x000fd80003800200 */
[----:B------:R-:W-:Y:S05]  /*28b00*/  @!P0 BRA `(.L_x_2925) ;  /* 0x0000000000d48947 */ /* 0x000fea0003800000 */
[----:B------:R-:W-:Y:S01]  /*28b10*/  IABS R25, R26 ;  /* 0x0000001a00197213 */ /* 0x000fe20000000000 */
[----:B------:R-:W2:Y:S01]  /*28b20*/  LDCU UR6, c[0x0][0x40c] ;  /* 0x00008180ff0677ac */ /* 0x000ea20008000800 */
[----:B-1----:R-:W-:Y:S02]  /*28b30*/  IABS R30, R22 ;  /* 0x00000016001e7213 */ /* 0x002fe40000000000 */
[----:B------:R-:W1:Y:S01]  /*28b40*/  I2F.RP R27, R25 ;  /* 0x00000019001b7306 */ /* 0x000e620000209400 */
[----:B------:R-:W-:Y:S02]  /*28b50*/  ISETP.GE.AND P1, PT, R22, RZ, PT ;  /* 0x000000ff1600720c */ /* 0x000fe40003f26270 */
[----:B------:R-:W-:-:S05]  /*28b60*/  ISETP.NE.AND P2, PT, R26, RZ, PT ;  /* 0x000000ff1a00720c */ /* 0x000fca0003f45270 */
[----:B-1----:R-:W1:Y:S02]  /*28b70*/  MUFU.RCP R27, R27 ;  /* 0x0000001b001b7308 */ /* 0x002e640000001000 */
[----:B-1----:R-:W-:-:S06]  /*28b80*/  VIADD R28, R27, 0xffffffe ;  /* 0x0ffffffe1b1c7836 */ /* 0x002fcc0000000000 */
[----:B------:R-:W1:Y:S02]  /*28b90*/  F2I.FTZ.U32.TRUNC.NTZ R19, R28 ;  /* 0x0000001c00137305 */ /* 0x000e64000021f000 */
[----:B-1----:R-:W-:-:S05]  /*28ba0*/  IADD3 R18, PT, PT, RZ, -R19, RZ ;  /* 0x80000013ff127210 */ /* 0x002fca0007ffe0ff */
        /* <DEDUP_REMOVED lines=10> */
[----:B------:R-:W-:Y:S02]  /*28c50*/  @!P0 IMAD.IADD R18, R18, 0x1, -R25 ;  /* 0x0000000112128824 */ /* 0x000fe400078e0a19 */
[----:B------:R1:W3:Y:S03]  /*28c60*/  LDS R25, [R24] ;  /* 0x0000000018197984 */ /* 0x0002e60000000800 */
[----:B------:R-:W-:Y:S02]  /*28c70*/  @!P1 IADD3 R18, PT, PT, -R18, RZ, RZ ;  /* 0x000000ff12129210 */ /* 0x000fe40007ffe1ff */
[----:B------:R-:W-:-:S05]  /*28c80*/  @!P2 LOP3.LUT R18, RZ, R26, RZ, 0x33, !PT ;  /* 0x0000001aff12a212 */ /* 0x000fca00078e33ff */
[----:B------:R-:W-:-:S04]  /*28c90*/  IMAD R19, R18, 0xc0, RZ ;  /* 0x000000c012137824 */ /* 0x000fc800078e02ff */
[----:B------:R-:W-:-:S05]  /*28ca0*/  IMAD.WIDE.U32 R18, R19, 0x4, R14 ;  /* 0x0000000413127825 */ /* 0x000fca00078e000e */
[----:B------:R1:W5:Y:S01]  /*28cb0*/  LDG.E.128 R28, desc[UR36][R18.64] ;  /* 0x00000024121c7981 */ /* 0x000362000c1e1d00 */
        /* <DEDUP_REMOVED lines=22> */
.L_x_2926:
[C---:B---3-5:R-:W-:Y:S01]  /*28e20*/  FFMA.FTZ R8, R25.reuse, R28, R8 ;  /* 0x0000001c19087223 */ /* 0x068fe20000010008 */
[C---:B------:R-:W-:Y:S01]  /*28e30*/  FFMA.FTZ R9, R25.reuse, R29, R9 ;  /* 0x0000001d19097223 */ /* 0x040fe20000010009 */
[C---:B------:R-:W-:Y:S01]  /*28e40*/  FFMA.FTZ R10, R25.reuse, R30, R10 ;  /* 0x0000001e190a7223 */ /* 0x040fe2000001000a */
[----:B------:R-:W-:-:S07]  /*28e50*/  FFMA.FTZ R11, R25, R31, R11 ;  /* 0x0000001f190b7223 */ /* 0x000fce000001000b */
.L_x_2925:
[----:B------:R-:W-:Y:S05]  /*28e60*/  BSYNC.RECONVERGENT B2 ;  /* 0x0000000000027941 */ /* 0x000fea0003800200 */
.L_x_2924:
[C---:B-1----:R-:W-:Y:S02]  /*28e70*/  VIADD R18, R22.reuse, 0x4 ;  /* 0x0000000416127836 */ /* 0x042fe40000000000 */
[----:B------:R-:W-:Y:S02]  /*28e80*/  VIADD R22, R22, 0x8 ;  /* 0x0000000816167836 */ /* 0x000fe40000000000 */
[----:B------:R-:W-:Y:S01]  /*28e90*/  VIADD R23, R23, 0x600 ;  /* 0x0000060017177836 */ /* 0x000fe20000000000 */
[----:B------:R-:W-:Y:S01]  /*28ea0*/  ISETP.GE.AND P0, PT, R18, UR40, PT ;  /* 0x0000002812007c0c */ /* 0x000fe2000bf06270 */
[----:B------:R-:W-:-:S12]  /*28eb0*/  VIADD R24, R24, 0x20 ;  /* 0x0000002018187836 */ /* 0x000fd80000000000 */
[----:B------:R-:W-:Y:S05]  /*28ec0*/  @!P0 BRA `(.L_x_2927) ;  /* 0xfffffff8001c8947 */ /* 0x000fea000383ffff */
.L_x_2917:
[----:B------:R-:W-:Y:S05]  /*28ed0*/  BSYNC.RECONVERGENT B1 ;  /* 0x0000000000017941 */ /* 0x000fea0003800200 */
.L_x_2916:
[----:B------:R-:W-:-:S13]  /*28ee0*/  ISETP.NE.AND P0, PT, R17, UR5, PT ;  /* 0x0000000511007c0c */ /* 0x000fda000bf05270 */
[----:B------:R-:W-:Y:S05]  /*28ef0*/  @P0 BRA `(.L_x_2903) ;  /* 0x0000000000b80947 */ /* 0x000fea0003800000 */
[----:B------:R-:W-:Y:S02]  /*28f00*/  UMOV UR6, 0xc0 ;  /* 0x000000c000067882 */ /* 0x000fe40000000000 */
[----:B------:R-:W-:-:S06]  /*28f10*/  UIMAD UR6, UR41, UR6, -0xc0 ;  /* 0xffffff40290674a4 */ /* 0x000fcc000f8e0206 */
[----:B------:R-:W-:-:S05]  /*28f20*/  MOV R15, UR6 ;  /* 0x00000006000f7c02 */ /* 0x000fca0008000f00 */
[----:B------:R-:W-:-:S05]  /*28f30*/  IMAD.WIDE R14, R15, 0x4, R12 ;  /* 0x000000040f0e7825 */ /* 0x000fca00078e020c */
[----:B------:R3:W5:Y:S01]  /*28f40*/  LDG.E.128 R20, desc[UR36][R14.64] ;  /* 0x000000240e147981 */ /* 0x000762000c1e1d00 */
[----:B------:R-:W4:Y:S01]  /*28f50*/  S2UR UR9, SR_CgaCtaId ;  /* 0x00000000000979c3 */ /* 0x000f220000008800 */
[----:B------:R-:W-:Y:S02]  /*28f60*/  UMOV UR6, 0x400 ;  /* 0x0000040000067882 */ /* 0x000fe40000000000 */
[----:B------:R-:W-:Y:S02]  /*28f70*/  UIADD3 UR10, UPT, UPT, UR6, 0x840, URZ ;  /* 0x00000840060a7890 */ /* 0x000fe4000fffe0ff */
[----:B------:R-:W-:Y:S02]  /*28f80*/  UIADD3 UR6, UPT, UPT, UR41, -UR4, URZ ;  /* 0x8000000429067290 */ /* 0x000fe4000fffe0ff */
[----:B----4-:R-:W-:-:S04]  /*28f90*/  ULEA UR9, UR9, UR10, 0x18 ;  /* 0x0000000a09097291 */ /* 0x010fc8000f8ec0ff */
[----:B------:R-:W-:-:S09]  /*28fa0*/  ULEA UR6, UR6, UR9, 0x2 ;  /* 0x0000000906067291 */ /* 0x000fd2000f8e10ff */
[----:B-12---:R-:W1:Y:S02]  /*28fb0*/  LDS R19, [UR6+-0x4] ;  /* 0xfffffc06ff137984 */ /* 0x006e640008000800 */
[----:B------:R-:W2:Y:S02]  /*28fc0*/  LDCU UR6, c[0x0][0x40c] ;  /* 0x00008180ff0677ac */ /* 0x000ea40008000800 */
[----:B--2---:R-:W-:-:S09]  /*28fd0*/  UISETP.NE.AND UP0, UPT, UR6, URZ, UPT ;  /* 0x000000ff0600728c */ /* 0x004fd2000bf05270 */
[----:B---3--:R-:W-:Y:S05]  /*28fe0*/  BRA.U UP0, `(.L_x_2928) ;  /* 0x00000001006c7547 */ /* 0x008fea000b800000 */
[----:B------:R-:W2:Y:S01]  /*28ff0*/  LDCU.64 UR12, c[0x0][0x460] ;  /* 0x00008c00ff0c77ac */ /* 0x000ea20008000a00 */
[----:B------:R-:W3:Y:S01]  /*29000*/  LDL R18, [R1+0x780] ;  /* 0x0007800001127983 */ /* 0x000ee20000100800 */
[----:B--2---:R-:W-:-:S04]  /*29010*/  UISETP.NE.U32.AND UP0, UPT, UR12, URZ, UPT ;  /* 0x000000ff0c00728c */ /* 0x004fc8000bf05070 */
[----:B------:R-:W-:-:S06]  /*29020*/  UISETP.NE.AND.EX UP0, UPT, UR13, URZ, UPT, UP0 ;  /* 0x000000ff0d00728c */ /* 0x000fcc000bf05300 */
[----:B------:R-:W-:-:S05]  /*29030*/  PLOP3.LUT P0, PT, PT, PT, UP0, 0x80, 0x8 ;  /* 0x000000000008781c */ /* 0x000fca0003f0f008 */
[----:B------:R-:W2:Y:S01]  /*29040*/  @UP0 LDCU UR6, c[0x0][0x3f8] ;  /* 0x00007f00ff0607ac */ /* 0x000ea20008000800 */
[----:B------:R-:W4:Y:S01]  /*29050*/  @UP0 LDCU.64 UR12, c[0x0][0x458] ;  /* 0x00008b00ff0c07ac */ /* 0x000f220008000a00 */
[----:B--2---:R-:W-:Y:S01]  /*29060*/  @UP0 UIMAD UR6, UR39, UR6, UR11 ;  /* 0x00000006270602a4 */ /* 0x004fe2000f8e020b */
[----:B----4-:R-:W-:-:S05]  /*29070*/  IMAD.U32 R14, RZ, RZ, UR12 ;  /* 0x0000000cff0e7e24 */ /* 0x010fca000f8e00ff */
[----:B------:R-:W-:Y:S02]  /*29080*/  IMAD.U32 R25, RZ, RZ, UR6 ;  /* 0x00000006ff197e24 */ /* 0x000fe4000f8e00ff */
[----:B------:R-:W-:Y:S02]  /*29090*/  IMAD.U32 R15, RZ, RZ, UR13 ;  /* 0x0000000dff0f7e24 */ /* 0x000fe4000f8e00ff */
[----:B------:R-:W-:-:S04]  /*290a0*/  @P0 IMAD R25, R25, 0xc0, R0 ;  /* 0x000000c019190824 */ /* 0x000fc800078e0200 */
[----:B------:R-:W-:-:S05]  /*290b0*/  @P0 IMAD.WIDE R14, R25, 0x4, R14 ;  /* 0x00000004190e0825 */ /* 0x000fca00078e020e */
[----:B------:R-:W2:Y:S01]  /*290c0*/  @P0 LDG.E.128 R24, desc[UR36][R14.64] ;  /* 0x000000240e180981 */ /* 0x000ea2000c1e1d00 */
[----:B-----5:R-:W-:Y:S01]  /*290d0*/  FADD.FTZ R20, R20, R4 ;  /* 0x0000000414147221 */ /* 0x020fe20000010000 */
[----:B------:R-:W-:Y:S01]  /*290e0*/  FADD.FTZ R21, R21, R5 ;  /* 0x0000000515157221 */ /* 0x000fe20000010000 */
[----:B------:R-:W-:Y:S01]  /*290f0*/  FADD.FTZ R22, R22, R6 ;  /* 0x0000000616167221 */ /* 0x000fe20000010000 */
[----:B------:R-:W-:Y:S01]  /*29100*/  FADD.FTZ R23, R23, R7 ;  /* 0x0000000717177221 */ /* 0x000fe20000010000 */
[----:B---3--:R-:W-:-:S13]  /*29110*/  R2UR UR9, R18 ;  /* 0x00000000120972ca */ /* 0x008fda00000e0000 */
[----:B------:R-:W-:-:S06]  /*29120*/  UIMAD UR6, UR9, 0xc0, URZ ;  /* 0x000000c0090678a4 */ /* 0x000fcc000f8e02ff */
[----:B------:R-:W-:-:S04]  /*29130*/  IMAD.U32 R29, RZ, RZ, UR6 ;  /* 0x00000006ff1d7e24 */ /* 0x000fc8000f8e00ff */
[----:B------:R-:W-:-:S04]  /*29140*/  IMAD.WIDE R12, R29, 0x4, R12 ;  /* 0x000000041d0c7825 */ /* 0x000fc800078e020c */
[----:B--2---:R-:W-:Y:S01]  /*29150*/  @P0 FMUL.FTZ R20, R20, R24 ;  /* 0x0000001814140220 */ /* 0x004fe20000410000 */
[----:B------:R-:W-:Y:S01]  /*29160*/  @P0 FMUL.FTZ R21, R21, R25 ;  /* 0x0000001915150220 */ /* 0x000fe20000410000 */
[----:B------:R-:W-:Y:S01]  /*29170*/  @P0 FMUL.FTZ R22, R22, R26 ;  /* 0x0000001a16160220 */ /* 0x000fe20000410000 */
[----:B------:R-:W-:-:S05]  /*29180*/  @P0 FMUL.FTZ R23, R23, R27 ;  /* 0x0000001b17170220 */ /* 0x000fca0000410000 */
[----:B------:R2:W-:Y:S02]  /*29190*/  STG.E.128 desc[UR36][R12.64], R20 ;  /* 0x000000140c007986 */ /* 0x0005e4000c101d24 */
.L_x_2928:
[C---:B-1---5:R-:W-:Y:S01]  /*291a0*/  FFMA.FTZ R8, R19.reuse, R20, R8 ;  /* 0x0000001413087223 */ /* 0x062fe20000010008 */
[C---:B------:R-:W-:Y:S01]  /*291b0*/  FFMA.FTZ R9, R19.reuse, R21, R9 ;  /* 0x0000001513097223 */ /* 0x040fe20000010009 */
[C---:B------:R-:W-:Y:S01]  /*291c0*/  FFMA.FTZ R10, R19.reuse, R22, R10 ;  /* 0x00000016130a7223 */ /* 0x040fe2000001000a */
[----:B------:R-:W-:-:S07]  /*291d0*/  FFMA.FTZ R11, R19, R23, R11 ;  /* 0x00000017130b7223 */ /* 0x000fce000001000b */
.L_x_2903:
[----:B-1----:R-:W-:Y:S05]  /*291e0*/  BSYNC.RECONVERGENT B0 ;  /* 0x0000000000007941 */ /* 0x002fea0003800200 */
.L_x_2902:
[----:B------:R-:W-:Y:S01]  /*291f0*/  BAR.SYNC.DEFER_BLOCKING 0x0 ;  /* 0x0000000000007b1d */ /* 0x000fe20000010000 */
[----:B------:R-:W-:-:S13]  /*29200*/  ISETP.GT.U32.AND P0, PT, R0, 0xbf, PT ;  /* 0x000000bf0000780c */ /* 0x000fda0003f04070 */
[----:B------:R-:W-:Y:S05]  /*29210*/  @P0 EXIT ;  /* 0x000000000000094d */ /* 0x000fea0003800000 */
[----:B------:R-:W1:Y:S01]  /*29220*/  S2UR UR5, SR_CgaCtaId ;  /* 0x00000000000579c3 */ /* 0x000e620000008800 */
[----:B------:R-:W-:Y:S01]  /*29230*/  UMOV UR4, 0x400 ;  /* 0x0000040000047882 */ /* 0x000fe20000000000 */
[----:B------:R-:W-:Y:S01]  /*29240*/  LOP3.LUT R2, R3, 0x380, RZ, 0xc0, !PT ;  /* 0x0000038003027812 */ /* 0x000fe200078ec0ff */
[----:B------:R-:W-:Y:S01]  /*29250*/  UIADD3 UR4, UPT, UPT, UR4, 0x840, URZ ;  /* 0x0000084004047890 */ /* 0x000fe2000fffe0ff */
[----:B------:R-:W-:Y:S01]  /*29260*/  IMAD R17, R17, 0xc0, R0 ;  /* 0x000000c011117824 */ /* 0x000fe200078e0200 */
[C---:B------:R-:W-:Y:S02]  /*29270*/  ISETP.GT.U32.AND P1, PT, R3.reuse, 0x7f, PT ;  /* 0x0000007f0300780c */ /* 0x040fe40003f24070 */
[----:B------:R-:W-:Y:S02]  /*29280*/  ISETP.NE.AND P0, PT, R2, 0x80, PT ;  /* 0x000000800200780c */ /* 0x000fe40003f05270 */
[C---:B------:R-:W-:Y:S02]  /*29290*/  LOP3.LUT R2, R3.reuse, 0x3c0, RZ, 0xc0, !PT ;  /* 0x000003c003027812 */ /* 0x040fe400078ec0ff */
[----:B------:R-:W-:Y:S01]  /*292a0*/  ISETP.GT.U32.AND P2, PT, R3, 0x3f, PT ;  /* 0x0000003f0300780c */ /* 0x000fe20003f44070 */
[----:B-1----:R-:W-:-:S06]  /*292b0*/  ULEA UR4, UR5, UR4, 0x18 ;  /* 0x0000000405047291 */ /* 0x002fcc000f8ec0ff */
        /* <DEDUP_REMOVED lines=12> */
[----:B------:R0:W1:Y:S02]  /*29380*/  @!P2 LDS.128 R4, [R17] ;  /* 0x000000001104a984 */ /* 0x0000640000000c00 */
[----:B------:R-:W-:Y:S06]  /*29390*/  BAR.SYNC.DEFER_BLOCKING 0x0 ;  /* 0x0000000000007b1d */ /* 0x000fec0000010000 */
[----:B------:R-:W-:Y:S05]  /*293a0*/  @P2 EXIT ;  /* 0x000000000000294d */ /* 0x000fea0003800000 */
[----:B------:R-:W3:Y:S01]  /*293b0*/  LDCU UR4, c[0x0][0x478] ;  /* 0x00008f00ff0477ac */ /* 0x000ee20008000800 */
[----:B01----:R-:W-:Y:S01]  /*293c0*/  @!P2 FADD.FTZ R8, R8, R4 ;  /* 0x000000040808a221 */ /* 0x003fe20000010000 */
[----:B------:R-:W-:Y:S01]  /*293d0*/  @!P2 FADD.FTZ R9, R9, R5 ;  /* 0x000000050909a221 */ /* 0x000fe20000010000 */
[----:B------:R-:W-:Y:S01]  /*293e0*/  @!P2 FADD.FTZ R10, R10, R6 ;  /* 0x000000060a0aa221 */ /* 0x000fe20000010000 */
[----:B------:R-:W-:Y:S01]  /*293f0*/  @!P2 FADD.FTZ R11, R11, R7 ;  /* 0x000000070b0ba221 */ /* 0x000fe20000010000 */
[----:B---3--:R-:W-:-:S09]  /*29400*/  UISETP.NE.AND UP0, UPT, UR4, 0x2, UPT ;  /* 0x000000020400788c */ /* 0x008fd2000bf05270 */
[----:B------:R-:W-:Y:S05]  /*29410*/  BRA.U UP0, `(.L_x_2929) ;  /* 0x00000001007c7547 */ /* 0x000fea000b800000 */
[----:B------:R-:W0:Y:S01]  /*29420*/  LDC.64 R2, c[0x0][0x470] ;  /* 0x00011c00ff027b82 */ /* 0x000e220000000a00 */
[----:B------:R-:W1:Y:S01]  /*29430*/  LDCU.64 UR4, c[0x0][0x380] ;  /* 0x00007000ff0477ac */ /* 0x000e620008000a00 */
[----:B0-----:R-:W3:Y:S01]  /*29440*/  LDG.E R2, desc[UR36][R2.64] ;  /* 0x0000002402027981 */ /* 0x001ee2000c1e1900 */
[----:B------:R-:W-:Y:S02]  /*29450*/  VIADD R6, R0, UR7 ;  /* 0x0000000700067c36 */ /* 0x000fe40008000000 */
[C---:B---3--:R-:W-:Y:S01]  /*29460*/  FMUL.FTZ R10, R2.reuse, R10 ;  /* 0x0000000a020a7220 */ /* 0x048fe20000410000 */
[C---:B------:R-:W-:Y:S01]  /*29470*/  FMUL.FTZ R11, R2.reuse, R11 ;  /* 0x0000000b020b7220 */ /* 0x040fe20000410000 */
[C---:B------:R-:W-:Y:S01]  /*29480*/  FMUL.FTZ R9, R2.reuse, R9 ;  /* 0x0000000902097220 */ /* 0x040fe20000410000 */
[----:B------:R-:W-:-:S03]  /*29490*/  FMUL.FTZ R8, R2, R8 ;  /* 0x0000000802087220 */ /* 0x000fc60000410000 */
[----:B------:R-:W0:Y:S08]  /*294a0*/  F2I.S8.NTZ R10, R10 ;  /* 0x0000000a000a7305 */ /* 0x000e300000202100 */
[----:B------:R-:W3:Y:S01]  /*294b0*/  F2I.S8.NTZ R11, R11 ;  /* 0x0000000b000b7305 */ /* 0x000ee20000202100 */
[----:B0-----:R-:W-:-:S07]  /*294c0*/  PRMT R4, R10, 0x8880, RZ ;  /* 0x000088800a047816 */ /* 0x001fce00000000ff */
[----:B------:R-:W0:Y:S01]  /*294d0*/  F2I.S8.NTZ R9, R9 ;  /* 0x0000000900097305 */ /* 0x000e220000202100 */
[----:B------:R-:W-:Y:S02]  /*294e0*/  PRMT R2, R4, 0x7710, RZ ;  /* 0x0000771004027816 */ /* 0x000fe400000000ff */
[----:B---3--:R-:W-:-:S05]  /*294f0*/  PRMT R3, R11, 0x8880, RZ ;  /* 0x000088800b037816 */ /* 0x008fca00000000ff */
[----:B------:R-:W3:Y:S01]  /*29500*/  F2I.S8.NTZ R8, R8 ;  /* 0x0000000800087305 */ /* 0x000ee20000202100 */
[----:B------:R-:W-:Y:S01]  /*29510*/  IMAD.U32 R2, R2, 0x10000, RZ ;  /* 0x0001000002027824 */ /* 0x000fe200078e00ff */
[----:B------:R-:W-:-:S04]  /*29520*/  PRMT R3, R3, 0x7710, RZ ;  /* 0x0000771003037816 */ /* 0x000fc800000000ff */
[----:B------:R-:W-:Y:S02]  /*29530*/  LOP3.LUT R4, R2, 0xff0000, RZ, 0xc0, !PT ;  /* 0x00ff000002047812 */ /* 0x000fe400078ec0ff */
[----:B0-----:R-:W-:Y:S02]  /*29540*/  PRMT R9, R9, 0x8880, RZ ;  /* 0x0000888009097816 */ /* 0x001fe400000000ff */
[----:B------:R-:W-:Y:S02]  /*29550*/  LEA R3, R3, R4, 0x18 ;  /* 0x0000000403037211 */ /* 0x000fe400078ec0ff */
[----:B------:R-:W-:Y:S02]  /*29560*/  PRMT R2, R9, 0x7710, RZ ;  /* 0x0000771009027816 */ /* 0x000fe400000000ff */
[----:B---3--:R-:W-:Y:S02]  /*29570*/  PRMT R5, R8, 0x8880, RZ ;  /* 0x0000888008057816 */ /* 0x008fe400000000ff */
[----:B------:R-:W-:-:S02]  /*29580*/  LOP3.LUT R4, R2, 0xff, RZ, 0xc0, !PT ;  /* 0x000000ff02047812 */ /* 0x000fc400078ec0ff */
[----:B------:R-:W-:Y:S02]  /*29590*/  PRMT R0, R5, 0x7710, RZ ;  /* 0x0000771005007816 */ /* 0x000fe400000000ff */
[----:B-1----:R-:W-:Y:S01]  /*295a0*/  IADD3 R2, P0, PT, R6, UR4, RZ ;  /* 0x0000000406027c10 */ /* 0x002fe2000ff1e0ff */
[----:B------:R-:W-:Y:S01]  /*295b0*/  IMAD R4, R4, 0x100, R3 ;  /* 0x0000010004047824 */ /* 0x000fe200078e0203 */
[----:B------:R-:W-:Y:S02]  /*295c0*/  LOP3.LUT R5, R0, 0xff, RZ, 0xc0, !PT ;  /* 0x000000ff00057812 */ /* 0x000fe400078ec0ff */
[----:B------:R-:W-:-:S03]  /*295d0*/  LEA.HI.X.SX32 R3, R6, UR5, 0x1, P0 ;  /* 0x0000000506037c11 */ /* 0x000fc600080f0eff */
[----:B------:R-:W-:-:S05]  /*295e0*/  IMAD.IADD R5, R4, 0x1, R5 ;  /* 0x0000000104057824 */ /* 0x000fca00078e0205 */
[----:B------:R-:W-:Y:S01]  /*295f0*/  STG.E desc[UR36][R2.64], R5 ;  /* 0x0000000502007986 */ /* 0x000fe2000c101924 */
[----:B------:R-:W-:Y:S05]  /*29600*/  EXIT ;  /* 0x000000000000794d */ /* 0x000fea0003800000 */
.L_x_2929:
[----:B------:R-:W0:Y:S01]  /*29610*/  LDC.64 R2, c[0x0][0x380] ;  /* 0x0000e000ff027b82 */ /* 0x000e220000000a00 */
[----:B------:R-:W-:-:S04]  /*29620*/  VIADD R5, R0, UR7 ;  /* 0x0000000700057c36 */ /* 0x000fc80008000000 */
[----:B0-----:R-:W-:-:S05]  /*29630*/  IMAD.WIDE R2, R5, 0x4, R2 ;  /* 0x0000000405027825 */ /* 0x001fca00078e0202 */
[----:B------:R-:W-:Y:S01]  /*29640*/  STG.E.128 desc[UR36][R2.64], R8 ;  /* 0x0000000802007986 */ /* 0x000fe2000c101d24 */
[----:B------:R-:W-:Y:S05]  /*29650*/  EXIT ;  /* 0x000000000000794d */ /* 0x000fea0003800000 */
.L_x_2930:
        /* <DEDUP_REMOVED lines=10> */
.L_x_5598:


//--------------------- .text._ZN4mmha33masked_multihead_attention_kernelIfLi192ELi256ELi2ELi64ELi128ELb1ELb0EEEv26Multihead_attention_paramsIT_XT5_EE --------------------------
	.section	.text._ZN4mmha33masked_multihead_attention_kernelIfLi192ELi256ELi2ELi64ELi128ELb1ELb0EEEv26Multihead_attention_paramsIT_XT5_EE,"ax",@progbits
	.align	128
        .global         _ZN4mmha33masked_multihead_attention_kernelIfLi192ELi256ELi2ELi64ELi128ELb1ELb0EEEv26Multihead_attention_paramsIT_XT5_EE
        .type           _ZN4mmha33masked_multihead_attention_kernelIfLi192ELi256ELi2ELi64ELi128ELb1ELb0EEEv26Multihead_attention_paramsIT_XT5_EE,@function
        .size           _ZN4mmha33masked_multihead_attention_kernelIfLi192ELi256ELi2ELi64ELi128ELb1ELb0EEEv26Multihead_attention_paramsIT_XT5_EE,(.L_x_5599 - _ZN4mmha33masked_multihead_attention_kernelIfLi192ELi256ELi2ELi64ELi128ELb1ELb0EEEv26Multihead_attention_paramsIT_XT5_EE)
        .other          _ZN4mmha33masked_multihead_attention_kernelIfLi192ELi256ELi2ELi64ELi128ELb1ELb0EEEv26Multihead_attention_paramsIT_XT5_EE,@"STO_CUDA_ENTRY STV_DEFAULT"
_ZN4mmha33masked_multihead_attention_kernelIfLi192ELi256ELi2ELi64ELi128ELb1ELb0EEEv26Multihead_attention_paramsIT_XT5_EE:
.text._ZN4mmha33masked_multihead_attention_kernelIfLi192ELi256ELi2ELi64ELi128ELb1ELb0EEEv26Multihead_attention_paramsIT_XT5_EE:
        /* <DEDUP_REMOVED lines=13> */
.L_x_2931:
        /* <DEDUP_REMOVED lines=115> */
.L_x_2933:
[----:B------:R-:W-:Y:S05]  /*0800*/  BSYNC.RECONVERGENT B0 ;  /* 0x0000000000007941 */ /* 0x000fea0003800200 */
.L_x_2932:
        /* <DEDUP_REMOVED lines=11> */
[----:B-1----:R-:W-:Y:S01]  /*08c0*/  ISETP.NE.U32.AND P2, PT, RZ, UR12, PT ;  /* 0x0000000cff007c0c */ /* 0x002fe2000bf45070 */
[----:B------:R-:W1:Y:S03]  /*08d0*/  @P0 LDC.64 R10, c[0x0][0x418] ;  /* 0x00010600ff0a0b82 */ /* 0x000e660000000a00 */
[----:B------:R-:W-:Y:S02]  /*08e0*/  ISETP.NE.AND.EX P2, PT, RZ, UR13, PT, P2 ;  /* 0x0000000dff007c0c */ /* 0x000fe4000bf45320 */
[----:B----4-:R-:W-:Y:S02]  /*08f0*/  ISETP.NE.U32.AND P1, PT, RZ, UR8, PT ;  /* 0x00000008ff007c0c */ /* 0x010fe4000bf25070 */
[----:B------:R-:W-:-:S02]  /*0900*/  ISETP.GT.U32.OR P2, PT, R22, 0x2f, !P2 ;  /* 0x0000002f1600780c */ /* 0x000fc40005744470 */
[----:B------:R-:W-:Y:S02]  /*0910*/  ISETP.NE.AND.EX P1, PT, RZ, UR9, PT, P1 ;  /* 0x00000009ff007c0c */ /* 0x000fe4000bf25310 */
[----:B------:R-:W-:Y:S02]  /*0920*/  ISETP.NE.OR P4, PT, RZ, UR11, P2 ;  /* 0x0000000bff007c0c */ /* 0x000fe40009785670 */
[----:B------:R-:W-:Y:S02]  /*0930*/  PLOP3.LUT P2, PT, PT, PT, UP0, 0x40, 0x4 ;  /* 0x000000000004781c */ /* 0x000fe40003f4e808 */
[C---:B------:R-:W-:Y:S01]  /*0940*/  ISETP.GT.U32.OR P1, PT, R22.reuse, 0x2f, !P1 ;  /* 0x0000002f1600780c */ /* 0x040fe20004f24470 */
[----:B--2---:R-:W-:Y:S01]  /*0950*/  IMAD R13, R13, 0xc0, R0 ;  /* 0x000000c00d0d7824 */ /* 0x004fe200078e0200 */
[----:B------:R-:W-:Y:S02]  /*0960*/  ISETP.GT.U32.OR P2, PT, R22, 0x3f, P2 ;  /* 0x0000003f1600780c */ /* 0x000fe40001744470 */
[----:B-----5:R-:W-:Y:S01]  /*0970*/  @P5 R2UR UR38, R8 ;  /* 0x00000000082652ca */ /* 0x020fe200000e0000 */
[----:B------:R-:W-:-:S04]  /*0980*/  @!P3 IMAD R8, R22, R15, UR43 ;  /* 0x0000002b1608be24 */ /* 0x000fc8000f8e020f */
[----:B------:R-:W2:Y:S01]  /*0990*/  @!P4 LDC.64 R6, c[0x0][0x3a0] ;  /* 0x0000e800ff06cb82 */ /* 0x000ea20000000a00 */
[----:B------:R-:W-:Y:S01]  /*09a0*/  @!P3 IMAD.SHL.U32 R12, R8, 0x4, RZ ;  /* 0x00000004080cb824 */ /* 0x000fe200078e00ff */
[----:B------:R-:W-:Y:S01]  /*09b0*/  CS2R R26, SRZ ;  /* 0x00000000001a7805 */ /* 0x000fe2000001ff00 */
[----:B-1----:R-:W-:-:S03]  /*09c0*/  @P0 IMAD.WIDE.U32 R10, R17, 0x4, R10 ;  /* 0x00000004110a0825 */ /* 0x002fc600078e000a */
[----:B------:R-:W-:Y:S01]  /*09d0*/  VOTEU.ALL UP0, P2 ;  /* 0x0000000000ff7886 */ /* 0x000fe20001000000 */
[----:B------:R-:W-:Y:S01]  /*09e0*/  @!P3 IMAD R15, R15, UR46, R12 ;  /* 0x0000002e0f0fbc24 */ /* 0x000fe2000f8e020c */
[----:B0-----:R-:W0:Y:S08]  /*09f0*/  @!P1 LDC.64 R4, c[0x0][0x390] ;  /* 0x0000e400ff049b82 */ /* 0x001e300000000a00 */
[----:B------:R-:W1:Y:S01]  /*0a00*/  @!P2 LDC.64 R8, c[0x0][0x450] ;  /* 0x00011400ff08ab82 */ /* 0x000e620000000a00 */
[----:B------:R-:W-:Y:S01]  /*0a10*/  @!UP0 UIMAD UR4, UR38, UR6, URZ ;  /* 0x00000006260482a4 */ /* 0x000fe2000f8e02ff */
[----:B---3--:R-:W-:Y:S01]  /*0a20*/  @!P3 IMAD.WIDE R2, R15, 0x4, R2 ;  /* 0x000000040f02b825 */ /* 0x008fe200078e0202 */
[----:B------:R-:W-:-:S02]  /*0a30*/  CS2R R24, SRZ ;  /* 0x0000000000187805 */ /* 0x000fc4000001ff00 */
[----:B------:R-:W-:Y:S02]  /*0a40*/  CS2R R18, SRZ ;  /* 0x0000000000127805 */ /* 0x000fe4000001ff00 */
[----:B------:R-:W-:Y:S01]  /*0a50*/  CS2R R16, SRZ ;  /* 0x0000000000107805 */ /* 0x000fe2000001ff00 */
[----:B------:R-:W3:Y:S01]  /*0a60*/  @P0 LDG.E R10, desc[UR36][R10.64] ;  /* 0x000000240a0a0981 */ /* 0x000ee2000c1e1900 */
[----:B------:R-:W-:Y:S02]  /*0a70*/  IMAD.U32 R12, RZ, RZ, UR4 ;  /* 0x00000004ff0c7e24 */ /* 0x000fe4000f8e00ff */
[C---:B--2---:R-:W-:Y:S01]  /*0a80*/  @!P4 IMAD.WIDE.U32 R6, R13.reuse, 0x4, R6 ;  /* 0x000000040d06c825 */ /* 0x044fe200078e0006 */
[----:B------:R-:W2:Y:S01]  /*0a90*/  @!P3 LDG.E.128 R24, desc[UR36][R2.64] ;  /* 0x000000240218b981 */ /* 0x000ea2000c1e1d00 */
[----:B------:R-:W4:Y:S02]  /*0aa0*/  LDCU.U8 UR4, c[0x0][0x404] ;  /* 0x00008080ff0477ac */ /* 0x000f240008000000 */
[----:B------:R-:W-:Y:S01]  /*0ab0*/  @!P2 IMAD R15, R12, 0xc0, R13 ;  /* 0x000000c00c0fa824 */ /* 0x000fe200078e020d */
[----:B------:R-:W2:Y:S01]  /*0ac0*/  @!P4 LDG.E.128 R16, desc[UR36][R6.64] ;  /* 0x000000240610c981 */ /* 0x000ea2000c1e1d00 */
[----:B0-----:R-:W-:-:S05]  /*0ad0*/  @!P1 IMAD.WIDE.U32 R4, R13, 0x4, R4 ;  /* 0x000000040d049825 */ /* 0x001fca00078e0004 */
[----:B------:R0:W2:Y:S01]  /*0ae0*/  @!P1 LDG.E.128 R32, desc[UR36][R4.64] ;  /* 0x0000002404209981 */ /* 0x0000a2000c1e1d00 */
[----:B-1----:R-:W-:-:S05]  /*0af0*/  @!P2 IMAD.WIDE R8, R15, 0x4, R8 ;  /* 0x000000040f08a825 */ /* 0x002fca00078e0208 */
[----:B------:R-:W2:Y:S01]  /*0b00*/  @!P2 LDG.E.128 R12, desc[UR36][R8.64] ;  /* 0x00000024080ca981 */ /* 0x000ea2000c1e1d00 */
[----:B0-----:R-:W0:Y:S01]  /*0b10*/  LDC R5, c[0x0][0x400] ;  /* 0x00010000ff057b82 */ /* 0x001e220000000800 */
[----:B----4-:R-:W-:Y:S02]  /*0b20*/  ISETP.NE.AND P1, PT, RZ, UR4, PT ;  /* 0x00000004ff007c0c */ /* 0x010fe4000bf25270 */
[----:B------:R-:W-:Y:S01]  /*0b30*/  ISETP.NE.AND P3, PT, RZ, UR11, PT ;  /* 0x0000000bff007c0c */ /* 0x000fe2000bf65270 */
[----:B------:R-:W-:Y:S01]  /*0b40*/  UMOV UR39, URZ ;  /* 0x000000ff00277c82 */ /* 0x000fe20008000000 */
[----:B------:R-:W-:Y:S01]  /*0b50*/  BSSY.RECONVERGENT B6, `(.L_x_2934) ;  /* 0x0000120000067945 */ /* 0x000fe20003800200 */
[----:B0-----:R-:W-:Y:S02]  /*0b60*/  ISETP.LT.OR P1, PT, R5, 0x1, P1 ;  /* 0x000000010500780c */ /* 0x001fe40000f21670 */
[----:B---3--:R-:W-:-:S08]  /*0b70*/  @P0 R2UR UR39, R10 ;  /* 0x000000000a2702ca */ /* 0x008fd000000e0000 */
[----:B--2---:R-:W-:Y:S01]  /*0b80*/  @!P3 FADD.FTZ R24, R24, R16 ;  /* 0x000000101818b221 */ /* 0x004fe20000010000 */
[----:B------:R-:W-:Y:S01]  /*0b90*/  @!P3 FADD.FTZ R25, R25, R17 ;  /* 0x000000111919b221 */ /* 0x000fe20000010000 */
[----:B------:R-:W-:Y:S01]  /*0ba0*/  @!P3 FADD.FTZ R26, R26, R18 ;  /* 0x000000121a1ab221 */ /* 0x000fe20000010000 */
[----:B------:R-:W-:Y:S01]  /*0bb0*/  @!P3 FADD.FTZ R27, R27, R19 ;  /* 0x000000131b1bb221 */ /* 0x000fe20000010000 */
[----:B------:R-:W-:Y:S01]  /*0bc0*/  FADD.FTZ R28, R32, R28 ;  /* 0x0000001c201c7221 */ /* 0x000fe20000010000 */
[----:B------:R-:W-:Y:S01]  /*0bd0*/  FADD.FTZ R29, R33, R29 ;  /* 0x0000001d211d7221 */ /* 0x000fe20000010000 */
[----:B------:R-:W-:Y:S01]  /*0be0*/  FADD.FTZ R30, R34, R30 ;  /* 0x0000001e221e7221 */ /* 0x000fe20000010000 */
[----:B------:R-:W-:Y:S01]  /*0bf0*/  FADD.FTZ R31, R35, R31 ;  /* 0x0000001f231f7221 */ /* 0x000fe20000010000 */
[----:B------:R-:W-:Y:S01]  /*0c00*/  @!P2 FMUL.FTZ R24, R24, R12 ;  /* 0x0000000c1818a220 */ /* 0x000fe20000410000 */
[----:B------:R-:W-:Y:S01]  /*0c10*/  @!P2 FMUL.FTZ R25, R25, R13 ;  /* 0x0000000d1919a220 */ /* 0x000fe20000410000 */
[----:B------:R-:W-:Y:S01]  /*0c20*/  @!P2 FMUL.FTZ R26, R26, R14 ;  /* 0x0000000e1a1aa220 */ /* 0x000fe20000410000 */
[----:B------:R-:W-:Y:S01]  /*0c30*/  @!P2 FMUL.FTZ R27, R27, R15 ;  /* 0x0000000f1b1ba220 */ /* 0x000fe20000410000 */
        /* <DEDUP_REMOVED lines=44> */
.L_x_2936:
        /* <DEDUP_REMOVED lines=32> */
.L_x_2935:
        /* <DEDUP_REMOVED lines=54> */
.L_x_2938:
        /* <DEDUP_REMOVED lines=15> */
.L_x_2939:
        /* <DEDUP_REMOVED lines=71> */
.L_x_2945:
[----:B------:R-:W-:Y:S05]  /*19c0*/  BSYNC.RECONVERGENT B2 ;  /* 0x0000000000027941 */ /* 0x000fea0003800200 */
.L_x_2944:
[----:B-1----:R0:W-:Y:S04]  /*19d0*/  STS [R21], R24 ;  /* 0x0000001815007388 */ /* 0x0021e80000000800 */
[----:B--2---:R0:W-:Y:S04]  /*19e0*/  STS [R21+0x4], R26 ;  /* 0x0000041a15007388 */ /* 0x0041e80000000800 */
[----:B---3--:R0:W-:Y:S04]  /*19f0*/  STS [R34], R25 ;  /* 0x0000001922007388 */ /* 0x0081e80000000800 */
[----:B----4-:R0:W-:Y:S01]  /*1a00*/  STS [R34+0x4], R27 ;  /* 0x0000041b22007388 */ /* 0x0101e20000000800 */
[----:B------:R-:W-:Y:S05]  /*1a10*/  BRA `(.L_x_2946) ;  /* 0x0000000000847947 */ /* 0x000fea0003800000 */
.L_x_2943:
        /* <DEDUP_REMOVED lines=33> */
.L_x_2946:
[----:B------:R-:W-:Y:S05]  /*1c30*/  BSYNC.RECONVERGENT B1 ;  /* 0x0000000000017941 */ /* 0x000fea0003800200 */
.L_x_2942:
[----:B------:R1:W-:Y:S04]  /*1c40*/  STS [R15], R28 ;  /* 0x0000001c0f007388 */ /* 0x0003e80000000800 */
[----:B------:R1:W-:Y:S04]  /*1c50*/  STS [R15+0x4], R30 ;  /* 0x0000041e0f007388 */ /* 0x0003e80000000800 */
[----:B------:R1:W-:Y:S04]  /*1c60*/  STS [R20], R29 ;  /* 0x0000001d14007388 */ /* 0x0003e80000000800 */
[----:B------:R1:W-:Y:S02]  /*1c70*/  STS [R20+0x4], R31 ;  /* 0x0000041f14007388 */ /* 0x0003e40000000800 */
.L_x_2941:
[----:B------:R-:W-:Y:S05]  /*1c80*/  BSYNC.RECONVERGENT B0 ;  /* 0x0000000000007941 */ /* 0x000fea0003800200 */
.L_x_2940:
        /* <DEDUP_REMOVED lines=10> */
.L_x_2948:
[----:B------:R-:W-:Y:S05]  /*1d30*/  BSYNC.RECONVERGENT B0 ;  /* 0x0000000000007941 */ /* 0x000fea0003800200 */
.L_x_2947:
[----:B------:R-:W-:Y:S06]  /*1d40*/  BAR.SYNC.DEFER_BLOCKING 0x0 ;  /* 0x0000000000007b1d */ /* 0x000fec0000010000 */
.L_x_2937:
[----:B------:R-:W-:Y:S05]  /*1d50*/  BSYNC.RECONVERGENT B6 ;  /* 0x0000000000067941 */ /* 0x000fea0003800200 */
.L_x_2934:
        /* <DEDUP_REMOVED lines=28> */
.L_x_2950:
[----:B------:R-:W-:Y:S05]  /*1f20*/  BSYNC.RECONVERGENT B0 ;  /* 0x0000000000007941 */ /* 0x000fea0003800200 */
.L_x_2949:
[----:B-1-3--:R-:W1:Y:S01]  /*1f30*/  SHFL.BFLY PT, R3, R0, 0x10, 0x1f ;  /* 0x0e001f0000037f89 */ /* 0x00ae6200000e0000 */
[----:B------:R-:W3:Y:S01]  /*1f40*/  S2UR UR11, SR_CgaCtaId ;  /* 0x00000000000b79c3 */ /* 0x000ee20000008800 */
[----:B------:R-:W-:Y:S01]  /*1f50*/  UMOV UR10, 0x400 ;  /* 0x00000400000a7882 */ /* 0x000fe20000000000 */
[----:B------:R-:W-:Y:S01]  /*1f60*/  BSSY.RECONVERGENT B0, `(.L_x_2951) ;  /* 0x0000038000007945 */ /* 0x000fe20003800200 */
[----:B-1----:R-:W-:Y:S01]  /*1f70*/  FADD.FTZ R3, R3, R0 ;  /* 0x0000000003037221 */ /* 0x002fe20000010000 */
[----:B------:R-:W-:Y:S01]  /*1f80*/  SHF.R.U32.HI R0, RZ, 0x3, R22 ;  /* 0x00000003ff007819 */ /* 0x000fe20000011616 */
[----:B---3--:R-:W-:-:S03]  /*1f90*/  ULEA UR4, UR11, UR10, 0x18 ;  /* 0x0000000a0b047291 */ /* 0x008fc6000f8ec0ff */
        /* <DEDUP_REMOVED lines=16> */
[----:B-1----:R-:W-:Y:S01]  /*20a0*/  IMAD.U32 R0, RZ, RZ, UR4 ;  /* 0x00000004ff007e24 */ /* 0x002fe2000f8e00ff */
[----:B------:R-:W-:-:S03]  /*20b0*/  UIADD3 UR4, UPT, UPT, UR10, 0x820, URZ ;  /* 0x000008200a047890 */ /* 0x000fc6000fffe0ff */
[----:B------:R-:W-:Y:S01]  /*20c0*/  IMAD.MOV R6, RZ, RZ, -R0 ;  /* 0x000000ffff067224 */ /* 0x000fe200078e0a00 */
[----:B------:R-:W-:Y:S01]  /*20d0*/  ULEA UR12, UR11, UR4, 0x18 ;  /* 0x000000040b0c7291 */ /* 0x000fe2000f8ec0ff */
[----:B------:R1:W3:Y:S03]  /*20e0*/  @!P1 LDS R4, [R2+0x8] ;  /* 0x0000080002049984 */ /* 0x0002e60000000800 */
[----:B------:R-:W-:-:S04]  /*20f0*/  VIADDMNMX R6, R6, UR44, RZ, !PT ;  /* 0x0000002c06067c46 */ /* 0x000fc8000f8001ff */
[----:B------:R-:W-:Y:S01]  /*2100*/  R2UR UR13, R6 ;  /* 0x00000000060d72ca */ /* 0x000fe200000e0000 */
[----:B-1----:R-:W-:-:S05]  /*2110*/  IMAD.MOV.U32 R2, RZ, RZ, -0x800001 ;  /* 0xff7fffffff027424 */ /* 0x002fca00078e00ff */
[----:B------:R-:W-:Y:S07]  /*2120*/  STL [R1+0x6c], R2 ;  /* 0x00006c0201007387 */ /* 0x000fee0000100800 */
[----:B------:R-:W-:-:S04]  /*2130*/  UIADD3 UR4, UPT, UPT, UR44, -UR13, URZ ;  /* 0x8000000d2c047290 */ /* 0x000fc8000fffe0ff */
[----:B------:R-:W-:Y:S01]  /*2140*/  ULEA UR6, UR4, UR12, 0x2 ;  /* 0x0000000c04067291 */ /* 0x000fe2000f8e10ff */
        /* <DEDUP_REMOVED lines=12> */
[----:B------:R-:W-:Y:S01]  /*2210*/  IMAD.MOV.U32 R4, RZ, RZ, R2 ;  /* 0x000000ffff047224 */ /* 0x000fe200078e0002 */
        /* <DEDUP_REMOVED lines=10> */
.L_x_2953:
[----:B------:R-:W3:Y:S04]  /*22c0*/  LDL R2, [R1+0x6c] ;  /* 0x00006c0001027983 */ /* 0x000ee80000100800 */
[----:B---3--:R3:W-:Y:S02]  /*22d0*/  STS [UR6+-0x4], R2 ;  /* 0xfffffc02ff007988 */ /* 0x0087e40008000806 */
.L_x_2952:
[----:B------:R-:W-:Y:S05]  /*22e0*/  BSYNC.RECONVERGENT B0 ;  /* 0x0000000000007941 */ /* 0x000fea0003800200 */
.L_x_2951:
[----:B------:R-:W-:Y:S01]  /*22f0*/  BAR.SYNC.DEFER_BLOCKING 0x0 ;  /* 0x0000000000007b1d */ /* 0x000fe20000010000 */
[----:B------:R-:W-:Y:S01]  /*2300*/  UIADD3 UR4, UPT, UPT, UR10, 0x20, URZ ;  /* 0x000000200a047890 */ /* 0x000fe2000fffe0ff */
[----:B---3--:R-:W-:-:S03]  /*2310*/  IMAD.SHL.U32 R2, R22, 0x8, RZ ;  /* 0x0000000816027824 */ /* 0x008fc600078e00ff */
[----:B------:R-:W-:-:S03]  /*2320*/  ULEA UR4, UR11, UR4, 0x18 ;  /* 0x000000040b047291 */ /* 0x000fc6000f8ec0ff */
[----:B------:R-:W3:Y:S01]  /*2330*/  S2UR UR14, SR_CTAID.X ;  /* 0x00000000000e79c3 */ /* 0x000ee20000002500 */
        /* <DEDUP_REMOVED lines=112> */
[----:B0--3--:R-:W-:Y:S05]  /*2a40*/  BRA.U UP0, `(.L_x_2954) ;  /* 0x0000000500387547 */ /* 0x009fea000b800000 */
        /* <DEDUP_REMOVED lines=11> */
[----:B----4-:R-:W-:Y:S04]  /*2b00*/  LDS.64 R28, [R2+UR10+0x120] ;  /* 0x0001200a021c7984 */ /* 0x010fe80008000a00 */
        /* <DEDUP_REMOVED lines=28> */
[----:B------:R3:W4:Y:S04]  /*2cd0*/  LDS.64 R50, [R2+UR10+0x1d0] ;  /* 0x0001d00a02327984 */ /* 0x0007280008000a00 */
        /* <DEDUP_REMOVED lines=25> */
[----:B------:R3:W1:Y:S04]  /*2e70*/  LDS.64 R102, [R2+UR10+0x370] ;  /* 0x0003700a02667984 */ /* 0x0006680008000a00 */
[----:B------:R3:W2:Y:S04]  /*2e80*/  LDS.64 R104, [R2+UR10+0x380] ;  /* 0x0003800a02687984 */ /* 0x0006a80008000a00 */
[----:B------:R3:W3:Y:S04]  /*2e90*/  LDS.64 R106, [R2+UR10+0x390] ;  /* 0x0003900a026a7984 */ /* 0x0006e80008000a00 */
[----:B------:R0:W3:Y:S04]  /*2ea0*/  LDS.64 R108, [R2+UR10+0x3a0] ;  /* 0x0003a00a026c7984 */ /* 0x0000e80008000a00 */
[----:B------:R0:W3:Y:S04]  /*2eb0*/  LDS.64 R110, [R2+UR10+0x3b0] ;  /* 0x0003b00a026e7984 */ /* 0x0000e80008000a00 */
[----:B------:R0:W3:Y:S04]  /*2ec0*/  LDS.64 R112, [R2+UR10+0x3c0] ;  /* 0x0003c00a02707984 */ /* 0x0000e80008000a00 */
[----:B------:R0:W3:Y:S04]  /*2ed0*/  LDS.64 R114, [R2+UR10+0x3d0] ;  /* 0x0003d00a02727984 */ /* 0x0000e80008000a00 */
[----:B------:R0:W3:Y:S04]  /*2ee0*/  LDS.64 R116, [R2+UR10+0x3e0] ;  /* 0x0003e00a02747984 */ /* 0x0000e80008000a00 */
[----:B------:R1:W3:Y:S04]  /*2ef0*/  LDS.64 R118, [R2+UR10+0x3f0] ;  /* 0x0003f00a02767984 */ /* 0x0002e80008000a00 */
[----:B0-----:R0:W-:Y:S04]  /*2f00*/  STL.64 [R1+0x10], R8 ;  /* 0x0000100801007387 */ /* 0x0011e80000100a00 */
[----:B-1----:R0:W-:Y:S04]  /*2f10*/  STL.64 [R1+0x8], R6 ;  /* 0x0000080601007387 */ /* 0x0021e80000100a00 */
[----:B--2-4-:R0:W-:Y:S02]  /*2f20*/  STL.64 [R1], R4 ;  /* 0x0000000401007387 */ /* 0x0141e40000100a00 */
.L_x_2954:
[----:B0-2---:R-:W0:Y:S01]  /*2f30*/  LDS.64 R8, [R2+UR4+0x360] ;  /* 0x0003600402087984 */ /* 0x005e220008000a00 */
[----:B------:R-:W1:Y:S01]  /*2f40*/  LDCU UR6, c[0x0][0x3f0] ;  /* 0x00007e00ff0677ac */ /* 0x000e620008000800 */
[----:B------:R-:W-:Y:S02]  /*2f50*/  BSSY B1, `(.L_x_2955) ;  /* 0x00013f9000017945 */ /* 0x000fe40003800000 */
[----:B------:R-:W2:Y:S01]  /*2f60*/  LDS.64 R6, [R2+UR4+0x370] ;  /* 0x0003700402067984 */ /* 0x000ea20008000a00 */
[----:B------:R-:W0:Y:S03]  /*2f70*/  LDCU UR16, c[0x0][0x40c] ;  /* 0x00008180ff1077ac */ /* 0x000e260008000800 */
[----:B------:R-:W5:Y:S01]  /*2f80*/  LDS.64 R4, [R2+UR4+0x380] ;  /* 0x0003800402047984 */ /* 0x000f620008000a00 */
[----:B------:R-:W0:Y:S01]  /*2f90*/  LDCU UR22, c[0x0][0x3f4] ;  /* 0x00007e80ff1677ac */ /* 0x000e220008000800 */
[----:B------:R-:W0:Y:S01]  /*2fa0*/  LDCU UR17, c[0x0][0x410] ;  /* 0x00008200ff1177ac */ /* 0x000e220008000800 */
[----:B------:R-:W0:Y:S01]  /*2fb0*/  LDCU.64 UR18, c[0x0][0x3b8] ;  /* 0x00007700ff1277ac */ /* 0x000e220008000a00 */
[----:B-1----:R-:W-:Y:S01]  /*2fc0*/  UIMAD UR6, UR41, UR6, UR14 ;  /* 0x00000006290672a4 */ /* 0x002fe2000f8e020e */
[----:B------:R-:W1:Y:S01]  /*2fd0*/  LDCU.64 UR20, c[0x0][0x438] ;  /* 0x00008700ff1477ac */ /* 0x000e620008000a00 */
[----:B------:R-:W0:Y:S02]  /*2fe0*/  LDCU.64 UR10, c[0x0][0x448] ;  /* 0x00008900ff0a77ac */ /* 0x000e240008000a00 */
        /* <DEDUP_REMOVED lines=13> */
[----:B---3--:R-:W3:Y:S01]  /*30c0*/  LDS.64 R2, [R2+UR4+0x3f0] ;  /* 0x0003f00402027984 */ /* 0x008ee20008000a00 */
[----:B------:R-:W-:-:S04]  /*30d0*/  UIADD3 UR4, UPT, UPT, UR43, 0xf, -UR13 ;  /* 0x0000000f2b047890 */ /* 0x000fc8000fffe80d */
[----:B------:R-:W-:-:S04]  /*30e0*/  USHF.R.S32.HI UR5, URZ, 0x1f, UR4 ;  /* 0x0000001fff057899 */ /* 0x000fc80008011404 */
[----:B------:R-:W-:-:S04]  /*30f0*/  ULEA.HI UR5, UR5, UR4, URZ, 0x4 ;  /* 0x0000000405057291 */ /* 0x000fc8000f8f20ff */
[----:B------:R-:W-:Y:S01]  /*3100*/  ULOP3.LUT UR7, UR5, 0xfffffff0, URZ, 0xc0, !UPT ;  /* 0xfffffff005077892 */ /* 0x000fe2000f8ec0ff */
[----:B0-----:R-:W-:Y:S04]  /*3110*/  STL.64 [R1+0x90], R8 ;  /* 0x0000900801007387 */ /* 0x001fe80000100a00 */
[----:B--2---:R-:W-:Y:S04]  /*3120*/  STL.64 [R1+0x88], R6 ;  /* 0x0000880601007387 */ /* 0x004fe80000100a00 */
[----:B-----5:R0:W-:Y:S04]  /*3130*/  STL.64 [R1+0x80], R4 ;  /* 0x0000800401007387 */ /* 0x0201e80000100a00 */
[----:B---3--:R2:W-:Y:S01]  /*3140*/  STL.64 [R1+0x78], R2 ;  /* 0x0000780201007387 */ /* 0x0085e20000100a00 */
[----:B0-----:R-:W-:-:S04]  /*3150*/  SHF.R.U32.HI R5, RZ, 0x1, R246 ;  /* 0x00000001ff057819 */ /* 0x001fc800000116f6 */
[----:B------:R-:W-:-:S13]  /*3160*/  ISETP.GE.AND P0, PT, R5, UR7, PT ;  /* 0x0000000705007c0c */ /* 0x000fda000bf06270 */
[----:B-12---:R-:W-:Y:S05]  /*3170*/  @P0 BRA `(.L_x_2956) ;  /* 0x0000013c00580947 */ /* 0x006fea0003800000 */
[----:B------:R-:W-:Y:S01]  /*3180*/  IABS R2, R0 ;  /* 0x0000000000027213 */ /* 0x000fe20000000000 */
[----:B------:R-:W0:Y:S01]  /*3190*/  S2UR UR5, SR_CTAID.Y ;  /* 0x00000000000579c3 */ /* 0x000e220000002600 */
[----:B------:R-:W0:Y:S01]  /*31a0*/  LDCU UR4, c[0x0][0x3f8] ;  /* 0x00007f00ff0477ac */ /* 0x000e220008000800 */
[C---:B------:R-:W-:Y:S01]  /*31b0*/  VIADD R249, R5.reuse, UR13 ;  /* 0x0000000d05f97c36 */ /* 0x040fe20008000000 */
[----:B------:R-:W-:Y:S01]  /*31c0*/  LEA R5, R5, UR12, 0x2 ;  /* 0x0000000c05057c11 */ /* 0x000fe2000f8e10ff */
[----:B------:R-:W-:Y:S01]  /*31d0*/  IMAD.MOV.U32 R4, RZ, RZ, R2 ;  /* 0x000000ffff047224 */ /* 0x000fe200078e0002 */
[----:B------:R-:W1:Y:S03]  /*31e0*/  LDCU.64 UR8, c[0x0][0x420] ;  /* 0x00008400ff0877ac */ /* 0x000e660008000a00 */
[----:B------:R-:W2:Y:S01]  /*31f0*/  I2F.RP R2, R4 ;  /* 0x0000000400027306 */ /* 0x000ea20000209400 */
[----:B------:R3:W-:Y:S01]  /*3200*/  STL [R1+0x70], R4 ;  /* 0x0000700401007387 */ /* 0x0007e20000100800 */
[----:B------:R-:W5:Y:S06]  /*3210*/  LDC.64 R8, c[0x0][0x450] ;  /* 0x00011400ff087b82 */ /* 0x000f6c0000000a00 */
[----:B--2---:R-:W2:Y:S01]  /*3220*/  MUFU.RCP R2, R2 ;  /* 0x0000000200027308 */ /* 0x004ea20000001000 */
[----:B0-----:R-:W-:Y:S01]  /*3230*/  UIMAD UR15, UR5, UR4, UR14 ;  /* 0x00000004050f72a4 */ /* 0x001fe2000f8e020e */
[----:B-1----:R-:W-:Y:S01]  /*3240*/  ISETP.NE.U32.AND P0, PT, RZ, UR8, PT ;  /* 0x00000008ff007c0c */ /* 0x002fe2000bf05070 */
[----:B------:R-:W-:-:S03]  /*3250*/  UIMAD UR4, UR38, UR4, UR14 ;  /* 0x00000004260472a4 */ /* 0x000fc6000f8e020e */
[----:B------:R-:W-:-:S03]  /*3260*/  ISETP.NE.AND.EX P0, PT, RZ, UR9, PT, P0 ;  /* 0x00000009ff007c0c */ /* 0x000fc6000bf05300 */
[----:B------:R-:W-:Y:S02]  /*3270*/  IMAD.U32 R6, RZ, RZ, UR4 ;  /* 0x00000004ff067e24 */ /* 0x000fe4000f8e00ff */
[----:B--2---:R-:W-:-:S04]  /*3280*/  VIADD R2, R2, 0xffffffe ;  /* 0x0ffffffe02027836 */ /* 0x004fc80000000000 */
[----:B------:R-:W0:Y:S02]  /*3290*/  F2I.FTZ.U32.TRUNC.NTZ R3, R2 ;  /* 0x0000000200037305 */ /* 0x000e24000021f000 */
[----:B0-----:R-:W-:-:S04]  /*32a0*/  IMAD.MOV R2, RZ, RZ, -R3 ;  /* 0x000000ffff027224 */ /* 0x001fc800078e0a03 */
[----:B---3--:R-:W-:Y:S02]  /*32b0*/  IMAD R4, R2, R4, RZ ;  /* 0x0000000402047224 */ /* 0x008fe400078e02ff */
[----:B------:R-:W-:-:S04]  /*32c0*/  IMAD.MOV.U32 R2, RZ, RZ, RZ ;  /* 0x000000ffff027224 */ /* 0x000fc800078e00ff */
[----:B------:R-:W-:Y:S02]  /*32d0*/  IMAD.HI.U32 R2, R3, R4, R2 ;  /* 0x0000000403027227 */ /* 0x000fe400078e0002 */
[----:B------:R-:W0:Y:S02]  /*32e0*/  LDC R4, c[0x0][0x430] ;  /* 0x00010c00ff047b82 */ /* 0x000e240000000800 */
        /* <DEDUP_REMOVED lines=8> */
[----:B------:R-:W0:Y:S01]  /*3370*/  LDCU UR5, c[0x0][0x408] ;  /* 0x00008100ff0577ac */ /* 0x000e220008000800 */
[----:B-----5:R-:W-:Y:S01]  /*3380*/  IMAD.WIDE R6, R6, 0x4, R8 ;  /* 0x0000000406067825 */ /* 0x020fe200078e0208 */
[----:B------:R-:W-:Y:S02]  /*3390*/  SHF.R.S32.HI R252, RZ, 0x1f, R0 ;  /* 0x0000001ffffc7819 */ /* 0x000fe40000011400 */
[----:B------:R-:W-:-:S04]  /*33a0*/  IADD3 R0, P1, P2, R0, UR8, R249 ;  /* 0x0000000800007c10 */ /* 0x000fc8000fa3e0f9 */
[----:B------:R-:W-:Y:S01]  /*33b0*/  IADD3.X R252, PT, PT, R252, UR9, RZ, P1, P2 ;  /* 0x00000009fcfc7c10 */ /* 0x000fe20008fe44ff */
[----:B------:R2:W-:Y:S04]  /*33c0*/  STL [R1+0x60], R0 ;  /* 0x0000600001007387 */ /* 0x0005e80000100800 */
[----:B------:R3:W-:Y:S01]  /*33d0*/  STL [R1+0x68], R5 ;  /* 0x0000680501007387 */ /* 0x0007e20000100800 */
[----:B-1----:R-:W-:Y:S02]  /*33e0*/  UIMAD UR4, UR14, UR15, UR43 ;  /* 0x0000000f0e0472a4 */ /* 0x002fe4000f8e022b */
[----:B------:R-:W-:Y:S02]  /*33f0*/  IMAD.U32 R3, RZ, RZ, UR15 ;  /* 0x0000000fff037e24 */ /* 0x000fe4000f8e00ff */
[----:B--2---:R-:W-:-:S02]  /*3400*/  IMAD.U32 R0, RZ, RZ, UR7 ;  /* 0x00000007ff007e24 */ /* 0x004fc4000f8e00ff */
[----:B------:R-:W-:Y:S02]  /*3410*/  IMAD R3, R3, UR4, R249 ;  /* 0x0000000403037c24 */ /* 0x000fe4000f8e02f9 */
[----:B---3--:R-:W-:Y:S02]  /*3420*/  VIADD R5, R0, UR13 ;  /* 0x0000000d00057c36 */ /* 0x008fe40008000000 */
[----:B------:R-:W-:Y:S01]  /*3430*/  VIADD R249, R249, 0x1 ;  /* 0x00000001f9f97836 */ /* 0x000fe20000000000 */
[----:B------:R1:W-:Y:S01]  /*3440*/  STL [R1+0x64], R3 ;  /* 0x0000640301007387 */ /* 0x0003e20000100800 */
[----:B0-----:R-:W-:-:S03]  /*3450*/  VIADD R0, R4, UR5 ;  /* 0x0000000504007c36 */ /* 0x001fc60008000000 */
[----:B------:R0:W-:Y:S01]  /*3460*/  STL [R1+0x74], R5 ;  /* 0x0000740501007387 */ /* 0x0001e20000100800 */
[----:B-1----:R-:W-:-:S07]  /*3470*/  SHF.R.S32.HI R3, RZ, 0x1f, R2 ;  /* 0x0000001fff037819 */ /* 0x002fce0000011402 */
.L_x_3218:
[----:B------:R-:W2:Y:S04]  /*3480*/  LDL R11, [R1+0x278] ;  /* 0x00027800010b7983 */ /* 0x000ea80000100800 */
[----:B-1----:R-:W3:Y:S04]  /*3490*/  LDL R13, [R1+0x70] ;  /* 0x00007000010d7983 */ /* 0x002ee80000100800 */
[----:B------:R-:W5:Y:S01]  /*34a0*/  LDL R12, [R1+0x60] ;  /* 0x00006000010c7983 */ /* 0x000f620000100800 */
[----:B------:R-:W-:Y:S02]  /*34b0*/  VIADD R4, R249, 0xffffffff ;  /* 0xfffffffff9047836 */ /* 0x000fe40000000000 */
[----:B------:R-:W-:-:S03]  /*34c0*/  IMAD.U32 R0, RZ, RZ, UR22 ;  /* 0x00000016ff007e24 */ /* 0x000fc6000f8e00ff */
[----:B0-----:R-:W-:Y:S02]  /*34d0*/  IABS R5, R4 ;  /* 0x0000000400057213 */ /* 0x001fe40000000000 */
[----:B------:R-:W-:-:S03]  /*34e0*/  IABS R10, R0 ;  /* 0x00000000000a7213 */ /* 0x000fc60000000000 */
[----:B--2---:R-:W-:-:S04]  /*34f0*/  IMAD.HI.U32 R11, R11, R5, RZ ;  /* 0x000000050b0b7227 */ /* 0x004fc800078e00ff */
[----:B------:R-:W-:-:S04]  /*3500*/  IMAD.MOV R11, RZ, RZ, -R11 ;  /* 0x000000ffff0b7224 */ /* 0x000fc800078e0a0b */
[----:B------:R-:W-:Y:S02]  /*3510*/  IMAD R5, R10, R11, R5 ;  /* 0x0000000b0a057224 */ /* 0x000fe400078e0205 */
[----:B------:R-:W-:-:S03]  /*3520*/  @P0 IMAD.MOV.U32 R11, RZ, RZ, R252 ;  /* 0x000000ffff0b0224 */ /* 0x000fc600078e00fc */
[----:B---3--:R-:W-:-:S13]  /*3530*/  ISETP.GT.U32.AND P1, PT, R13, R5, PT ;  /* 0x000000050d00720c */ /* 0x008fda0003f24070 */
[----:B------:R-:W-:-:S05]  /*3540*/  @!P1 IMAD.IADD R5, R5, 0x1, -R10 ;  /* 0x0000000105059824 */ /* 0x000fca00078e0a0a */
[----:B------:R-:W-:-:S13]  /*3550*/  ISETP.GT.U32.AND P1, PT, R13, R5, PT ;  /* 0x000000050d00720c */ /* 0x000fda0003f24070 */
[----:B------:R-:W-:Y:S02]  /*3560*/  @!P1 IMAD.IADD R5, R5, 0x1, -R10 ;  /* 0x0000000105059824 */ /* 0x000fe400078e0a0a */
[----:B-----5:R-:W-:-:S06]  /*3570*/  @P0 IMAD.MOV.U32 R10, RZ, RZ, R12 ;  /* 0x000000ffff0a0224 */ /* 0x020fcc00078e000c */
[----:B------:R-:W2:Y:S01]  /*3580*/  @P0 LDG.E.U8 R10, desc[UR36][R10.64] ;  /* 0x000000240a0a0981 */ /* 0x000ea2000c1e1100 */
[----:B------:R-:W-:Y:S01]  /*3590*/  ISETP.GE.AND P1, PT, R4, RZ, PT ;  /* 0x000000ff0400720c */ /* 0x000fe20003f26270 */
[----:B------:R-:W-:Y:S01]  /*35a0*/  UISETP.NE.AND UP0, UPT, UR16, URZ, UPT ;  /* 0x000000ff1000728c */ /* 0x000fe2000bf05270 */
[----:B------:R-:W-:Y:S01]  /*35b0*/  ISETP.NE.AND P2, PT, R0, RZ, PT ;  /* 0x000000ff0000720c */ /* 0x000fe20003f45270 */
[----:B------:R-:W-:Y:S01]  /*35c0*/  BSSY.RECONVERGENT B0, `(.L_x_2957) ;  /* 0x0001236000007945 */ /* 0x000fe20003800200 */
[----:B--2---:R-:W-:Y:S01]  /*35d0*/  ISETP.NE.AND P4, PT, R10, RZ, P0 ;  /* 0x000000ff0a00720c */ /* 0x004fe20000785270 */
[----:B------:R-:W-:-:S08]  /*35e0*/  IMAD.MOV.U32 R10, RZ, RZ, R5 ;  /* 0x000000ffff0a7224 */ /* 0x000fd000078e0005 */
[----:B------:R-:W-:Y:S02]  /*35f0*/  @!P1 IMAD.MOV R10, RZ, RZ, -R10 ;  /* 0x000000ffff0a9224 */ /* 0x000fe400078e0a0a */
[----:B------:R-:W-:Y:S01]  /*3600*/  @!P2 LOP3.LUT R10, RZ, R0, RZ, 0x33, !PT ;  /* 0x00000000ff0aa212 */ /* 0x000fe200078e33ff */
[----:B------:R-:W-:Y:S06]  /*3610*/  BRA.U UP0, `(.L_x_2958) ;  /* 0x000000dd00c87547 */ /* 0x000fec000b800000 */
[----:B------:R-:W-:-:S09]  /*3620*/  UISETP.NE.AND UP0, UPT, UR42, URZ, UPT ;  /* 0x000000ff2a00728c */ /* 0x000fd2000bf05270 */
[----:B------:R-:W-:Y:S05]  /*3630*/  BRA.U !UP0, `(.L_x_2959) ;  /* 0x00000075085c7547 */ /* 0x000fea000b800000 */
[----:B------:R-:W-:Y:S01]  /*3640*/  ISETP.GE.AND P1, PT, R4, UR43, PT ;  /* 0x0000002b04007c0c */ /* 0x000fe2000bf26270 */
[----:B------:R-:W-:Y:S01]  /*3650*/  BSSY.RECONVERGENT B2, `(.L_x_2960) ;  /* 0x000001e000027945 */ /* 0x000fe20003800200 */
[C---:B------:R-:W-:Y:S02]  /*3660*/  IMAD.SHL.U32 R5, R10.reuse, 0x4, RZ ;  /* 0x000000040a057824 */ /* 0x040fe400078e00ff */
[----:B------:R-:W-:Y:S02]  /*3670*/  IMAD.IADD R11, R10, 0x1, R0 ;  /* 0x000000010a0b7824 */ /* 0x000fe400078e0200 */
[----:B------:R-:W-:-:S07]  /*3680*/  IMAD R10, R0, 0xc0, RZ ;  /* 0x000000c0000a7824 */ /* 0x000fce00078e02ff */
[----:B------:R-:W-:Y:S05]  /*3690*/  @P1 BRA `(.L_x_2961) ;  /* 0x0000000000641947 */ /* 0x000fea0003800000 */
[----:B------:R-:W-:Y:S01]  /*36a0*/  ISETP.GE.AND P2, PT, R5, R10, PT ;  /* 0x0000000a0500720c */ /* 0x000fe20003f46270 */
[----:B------:R-:W2:Y:S04]  /*36b0*/  LDL R247, [R1+0x58] ;  /* 0x0000580001f77983 */ /* 0x000ea80000100800 */
[----:B------:R-:W3:Y:S04]  /*36c0*/  LDG.E.64 R170, desc[UR36][R6.64] ;  /* 0x0000002406aa7981 */ /* 0x000ee8000c1e1b00 */
[----:B------:R-:W5:Y:S04]  /*36d0*/  LDL R246, [R1+0x5c] ;  /* 0x00005c0001f67983 */ /* 0x000f680000100800 */
[----:B------:R-:W0:Y:S01]  /*36e0*/  @!P2 S2R R14, SR_TID.X ;  /* 0x00000000000ea919 */ /* 0x000e220000002100 */
[----:B------:R-:W1:Y:S01]  /*36f0*/  @!P2 LDC.64 R12, c[0x0][0x3b8] ;  /* 0x0000ee00ff0cab82 */ /* 0x000e620000000a00 */
[----:B0-----:R-:W-:-:S05]  /*3700*/  @!P2 IMAD.SHL.U32 R14, R14, 0x2, RZ ;  /* 0x000000020e0ea824 */ /* 0x001fca00078e00ff */
[----:B------:R-:W-:-:S05]  /*3710*/  @!P2 LOP3.LUT R14, R14, 0x2, RZ, 0xc0, !PT ;  /* 0x000000020e0ea812 */ /* 0x000fca00078ec0ff */
[----:B------:R-:W-:-:S05]  /*3720*/  @!P2 IMAD R15, R0, UR6, R14 ;  /* 0x00000006000fac24 */ /* 0x000fca000f8e020e */
[----:B------:R-:W-:-:S04]  /*3730*/  @!P2 IADD3 R14, P3, PT, R5, R15, RZ ;  /* 0x0000000f050ea210 */ /* 0x000fc80007f7e0ff */
[----:B------:R-:W-:Y:S02]  /*3740*/  @!P2 LEA.HI.X.SX32 R15, R15, RZ, 0x1, P3 ;  /* 0x000000ff0f0fa211 */ /* 0x000fe400018f0eff */
[----:B-1----:R-:W-:-:S04]  /*3750*/  @!P2 LEA R12, P3, R14, R12, 0x2 ;  /* 0x0000000c0e0ca211 */ /* 0x002fc800078610ff */
[----:B------:R-:W-:Y:S02]  /*3760*/  @!P2 LEA.HI.X R13, R14, R13, R15, 0x2, P3 ;  /* 0x0000000d0e0da211 */ /* 0x000fe400018f140f */
[----:B------:R-:W-:-:S06]  /*3770*/  CS2R R14, SRZ ;  /* 0x00000000000e7805 */ /* 0x000fcc000001ff00 */
[----:B------:R0:W2:Y:S02]  /*3780*/  @!P2 LDG.E.64 R14, desc[UR36][R12.64] ;  /* 0x000000240c0ea981 */ /* 0x0000a4000c1e1b00 */
[----:B0-----:R-:W0:Y:S01]  /*3790*/  @!P2 LDC.64 R12, c[0x0][0x3b8] ;  /* 0x0000ee00ff0cab82 */ /* 0x001e220000000a00 */
[----:B--2---:R-:W-:Y:S01]  /*37a0*/  FADD.FTZ R14, R247, R14 ;  /* 0x0000000ef70e7221 */ /* 0x004fe20000010000 */
[----:B-----5:R-:W-:-:S03]  /*37b0*/  FADD.FTZ R15, R246, R15 ;  /* 0x0000000ff60f7221 */ /* 0x020fc60000010000 */
[----:B---3--:R-:W-:Y:S01]  /*37c0*/  FMUL.FTZ R170, R14, R170 ;  /* 0x000000aa0eaa7220 */ /* 0x008fe20000410000 */
[----:B------:R-:W-:Y:S01]  /*37d0*/  @!P2 IADD3 R14, P3, PT, R2, R5, RZ ;  /* 0x00000005020ea210 */ /* 0x000fe20007f7e0ff */
[----:B------:R-:W-:-:S03]  /*37e0*/  FMUL.FTZ R171, R15, R171 ;  /* 0x000000ab0fab7220 */ /* 0x000fc60000410000 */
[----:B0-----:R-:W-:Y:S01]  /*37f0*/  @!P2 LEA R12, P5, R14, R12, 0x2 ;  /* 0x0000000c0e0ca211 */ /* 0x001fe200078a10ff */
[----:B------:R-:W-:-:S05]  /*3800*/  @!P2 IMAD.X R15, RZ, RZ, R3, P3 ;  /* 0x000000ffff0fa224 */ /* 0x000fca00018e0603 */
[----:B------:R-:W-:-:S05]  /*3810*/  @!P2 LEA.HI.X R13, R14, R13, R15, 0x2, P5 ;  /* 0x0000000d0e0da211 */ /* 0x000fca00028f140f */
[----:B------:R0:W-:Y:S02]  /*3820*/  @!P2 STG.E.64 desc[UR36][R12.64], R170 ;  /* 0x000000aa0c00a986 */ /* 0x0001e4000c101b24 */
.L_x_2961:
[----:B------:R-:W-:Y:S05]  /*3830*/  BSYNC.RECONVERGENT B2 ;  /* 0x0000000000027941 */ /* 0x000fea0003800200 */
.L_x_2960:
[----:B------:R-:W-:Y:S04]  /*3840*/  BSSY.RECONVERGENT B2, `(.L_x_2962) ;  /* 0x000001d000027945 */ /* 0x000fe80003800200 */
[----:B------:R-:W-:Y:S05]  /*3850*/  @P1 BRA `(.L_x_2963) ;  /* 0x00000000006c1947 */ /* 0x000fea0003800000 */
[----:B------:R-:W-:Y:S01]  /*3860*/  IMAD.SHL.U32 R246, R11, 0x4, RZ ;  /* 0x000000040bf67824 */ /* 0x000fe200078e00ff */
[----:B------:R-:W2:Y:S04]  /*3870*/  LDL R248, [R1+0x50] ;  /* 0x0000500001f87983 */ /* 0x000ea80000100800 */
[----:B------:R-:W-:Y:S01]  /*3880*/  ISETP.GE.AND P2, PT, R246, R10, PT ;  /* 0x0000000af600720c */ /* 0x000fe20003f46270 */
[----:B------:R-:W3:Y:S04]  /*3890*/  LDG.E.64 R128, desc[UR36][R6.64+0x10] ;  /* 0x0000102406807981 */ /* 0x000ee8000c1e1b00 */
[----:B------:R-:W5:Y:S08]  /*38a0*/  LDL R247, [R1+0x54] ;  /* 0x0000540001f77983 */ /* 0x000f700000100800 */
[----:B0-----:R-:W0:Y:S02]  /*38b0*/  @!P2 S2R R12, SR_TID.X ;  /* 0x00000000000ca919 */ /* 0x001e240000002100 */
[----:B0-----:R-:W-:-:S05]  /*38c0*/  @!P2 IMAD.SHL.U32 R12, R12, 0x2, RZ ;  /* 0x000000020c0ca824 */ /* 0x001fca00078e00ff */
[----:B------:R-:W-:-:S05]  /*38d0*/  @!P2 LOP3.LUT R12, R12, 0x2, RZ, 0xc0, !PT ;  /* 0x000000020c0ca812 */ /* 0x000fca00078ec0ff */
[----:B------:R-:W-:Y:S01]  /*38e0*/  @!P2 IMAD R15, R0, UR6, R12 ;  /* 0x00000006000fac24 */ /* 0x000fe2000f8e020c */
[----:B------:R-:W-:-:S04]  /*38f0*/  @!P2 SHF.R.S32.HI R12, RZ, 0x1f, R246 ;  /* 0x0000001fff0ca819 */ /* 0x000fc800000114f6 */
[----:B------:R-:W-:-:S04]  /*3900*/  @!P2 IADD3 R14, P3, PT, R15, R246, RZ ;  /* 0x000000f60f0ea210 */ /* 0x000fc80007f7e0ff */
[----:B------:R-:W-:Y:S02]  /*3910*/  @!P2 LEA.HI.X.SX32 R15, R15, R12, 0x1, P3 ;  /* 0x0000000c0f0fa211 */ /* 0x000fe400018f0eff */
[----:B------:R-:W0:Y:S02]  /*3920*/  @!P2 LDC.64 R12, c[0x0][0x3b8] ;  /* 0x0000ee00ff0cab82 */ /* 0x000e240000000a00 */
[----:B0-----:R-:W-:-:S04]  /*3930*/  @!P2 LEA R12, P3, R14, R12, 0x2 ;  /* 0x0000000c0e0ca211 */ /* 0x001fc800078610ff */
[----:B------:R-:W-:Y:S02]  /*3940*/  @!P2 LEA.HI.X R13, R14, R13, R15, 0x2, P3 ;  /* 0x0000000d0e0da211 */ /* 0x000fe400018f140f */
[----:B------:R-:W-:-:S06]  /*3950*/  CS2R R14, SRZ ;  /* 0x00000000000e7805 */ /* 0x000fcc000001ff00 */
[----:B------:R0:W2:Y:S02]  /*3960*/  @!P2 LDG.E.64 R14, desc[UR36][R12.64] ;  /* 0x000000240c0ea981 */ /* 0x0000a4000c1e1b00 */
[----:B0-----:R-:W0:Y:S01]  /*3970*/  @!P2 LDC.64 R12, c[0x0][0x3b8] ;  /* 0x0000ee00ff0cab82 */ /* 0x001e220000000a00 */
[----:B--2---:R-:W-:-:S04]  /*3980*/  FADD.FTZ R14, R248, R14 ;  /* 0x0000000ef80e7221 */ /* 0x004fc80000010000 */
[----:B---3--:R-:W-:Y:S01]  /*3990*/  FMUL.FTZ R128, R14, R128 ;  /* 0x000000800e807220 */ /* 0x008fe20000410000 */
[----:B------:R-:W-:Y:S01]  /*39a0*/  @!P2 IADD3 R14, P3, PT, R2, R246, RZ ;  /* 0x000000f6020ea210 */ /* 0x000fe20007f7e0ff */
[----:B-----5:R-:W-:-:S03]  /*39b0*/  FADD.FTZ R15, R247, R15 ;  /* 0x0000000ff70f7221 */ /* 0x020fc60000010000 */
[----:B------:R-:W-:Y:S02]  /*39c0*/  @!P2 LEA.HI.X.SX32 R246, R246, R3, 0x1, P3 ;  /* 0x00000003f6f6a211 */ /* 0x000fe400018f0eff */
[----:B0-----:R-:W-:Y:S01]  /*39d0*/  @!P2 LEA R12, P3, R14, R12, 0x2 ;  /* 0x0000000c0e0ca211 */ /* 0x001fe200078610ff */
[----:B------:R-:W-:-:S03]  /*39e0*/  FMUL.FTZ R129, R15, R129 ;  /* 0x000000810f817220 */ /* 0x000fc60000410000 */
[----:B------:R-:W-:-:S05]  /*39f0*/  @!P2 LEA.HI.X R13, R14, R13, R246, 0x2, P3 ;  /* 0x0000000d0e0da211 */ /* 0x000fca00018f14f6 */
[----:B------:R1:W-:Y:S04]  /*3a00*/  @!P2 STG.E.64 desc[UR36][R12.64], R128 ;  /* 0x000000800c00a986 */ /* 0x0003e8000c101b24 */
.L_x_2963:
[----:B------:R-:W-:Y:S05]  /*3a10*/  BSYNC.RECONVERGENT B2 ;  /* 0x0000000000027941 */ /* 0x000fea0003800200 */
.L_x_2962:
[----:B------:R-:W-:Y:S04]  /*3a20*/  BSSY.RECONVERGENT B2, `(.L_x_2964) ;  /* 0x000001e000027945 */ /* 0x000fe80003800200 */
[----:B------:R-:W-:Y:S05]  /*3a30*/  @P1 BRA `(.L_x_2965) ;  /* 0x0000000000701947 */ /* 0x000fea0003800000 */
[----:B------:R-:W-:Y:S01]  /*3a40*/  IMAD R246, R0, 0x8, R5 ;  /* 0x0000000800f67824 */ /* 0x000fe200078e0205 */
[----:B------:R-:W2:Y:S04]  /*3a50*/  LDL R248, [R1+0x48] ;  /* 0x0000480001f87983 */ /* 0x000ea80000100800 */
[----:B------:R-:W-:Y:S01]  /*3a60*/  ISETP.GE.AND P2, PT, R246, R10, PT ;  /* 0x0000000af600720c */ /* 0x000fe20003f46270 */
[----:B------:R-:W3:Y:S04]  /*3a70*/  LDG.E.64 R16, desc[UR36][R6.64+0x20] ;  /* 0x0000202406107981 */ /* 0x000ee8000c1e1b00 */
[----:B------:R-:W5:Y:S08]  /*3a80*/  LDL R247, [R1+0x4c] ;  /* 0x00004c0001f77983 */ /* 0x000f700000100800 */
[----:B01----:R-:W0:Y:S02]  /*3a90*/  @!P2 S2R R12, SR_TID.X ;  /* 0x00000000000ca919 */ /* 0x003e240000002100 */
        /* <DEDUP_REMOVED lines=10> */
[----:B------:R0:W2:Y:S01]  /*3b40*/  @!P2 LDG.E.64 R14, desc[UR36][R12.64] ;  /* 0x000000240c0ea981 */ /* 0x0000a2000c1e1b00 */
[----:B------:R-:W-:-:S13]  /*3b50*/  ISETP.GE.AND P2, PT, R246, R10, PT ;  /* 0x0000000af600720c */ /* 0x000fda0003f46270 */
        /* <DEDUP_REMOVED lines=10> */
.L_x_2965:
[----:B------:R-:W-:Y:S05]  /*3c00*/  BSYNC.RECONVERGENT B2 ;  /* 0x0000000000027941 */ /* 0x000fea0003800200 */
.L_x_2964:
[----:B------:R-:W-:Y:S04]  /*3c10*/  BSSY.RECONVERGENT B2, `(.L_x_2966) ;  /* 0x000001f000027945 */ /* 0x000fe80003800200 */
[----:B------:R-:W-:Y:S05]  /*3c20*/  @P1 BRA `(.L_x_2967) ;  /* 0x0000000000741947 */ /* 0x000fea0003800000 */
[----:B------:R-:W-:Y:S01]  /*3c30*/  IMAD R246, R0, 0x2, R11 ;  /* 0x0000000200f67824 */ /* 0x000fe200078e020b */
[----:B------:R-:W3:Y:S03]  /*3c40*/  LDL R248, [R1+0x40] ;  /* 0x0000400001f87983 */ /* 0x000ee60000100800 */
[----:B------:R-:W-:Y:S01]  /*3c50*/  IMAD.SHL.U32 R246, R246, 0x4, RZ ;  /* 0x00000004f6f67824 */ /* 0x000fe200078e00ff */
[----:B------:R-:W5:Y:S04]  /*3c60*/  LDG.E.64 R120, desc[UR36][R6.64+0x30] ;  /* 0x0000302406787981 */ /* 0x000f68000c1e1b00 */
[----:B------:R-:W-:Y:S01]  /*3c70*/  ISETP.GE.AND P2, PT, R246, R10, PT ;  /* 0x0000000af600720c */ /* 0x000fe20003f46270 */
[----:B------:R-:W4:-:S12]  /*3c80*/  LDL R247, [R1+0x44] ;  /* 0x0000440001f77983 */ /* 0x000f180000100800 */
[----:B012---:R-:W0:Y:S02]  /*3c90*/  @!P2 S2R R12, SR_TID.X ;  /* 0x00000000000ca919 */ /* 0x007e240000002100 */
        /* <DEDUP_REMOVED lines=10> */
[----:B------:R0:W3:Y:S01]  /*3d40*/  @!P2 LDG.E.64 R14, desc[UR36][R12.64] ;  /* 0x000000240c0ea981 */ /* 0x0000e2000c1e1b00 */
[----:B------:R-:W-:-:S13]  /*3d50*/  ISETP.GE.AND P2, PT, R246, R10, PT ;  /* 0x0000000af600720c */ /* 0x000fda0003f46270 */
[----:B0-----:R-:W0:Y:S01]  /*3d60*/  @!P2 LDC.64 R12, c[0x0][0x3b8] ;  /* 0x0000ee00ff0cab82 */ /* 0x001e220000000a00 */
[----:B---3--:R-:W-:-:S04]  /*3d70*/  FADD.FTZ R14, R248, R14 ;  /* 0x0000000ef80e7221 */ /* 0x008fc80000010000 */
[----:B-----5:R-:W-:Y:S01]  /*3d80*/  FMUL.FTZ R120, R14, R120 ;  /* 0x000000780e787220 */ /* 0x020fe20000410000 */
[----:B------:R-:W-:Y:S01]  /*3d90*/  @!P2 IADD3 R14, P3, PT, R2, R246, RZ ;  /* 0x000000f6020ea210 */ /* 0x000fe20007f7e0ff */
[----:B----4-:R-:W-:-:S03]  /*3da0*/  FADD.FTZ R15, R247, R15 ;  /* 0x0000000ff70f7221 */ /* 0x010fc60000010000 */
[----:B------:R-:W-:Y:S02]  /*3db0*/  @!P2 LEA.HI.X.SX32 R246, R246, R3, 0x1, P3 ;  /* 0x00000003f6f6a211 */ /* 0x000fe400018f0eff */
[----:B0-----:R-:W-:Y:S01]  /*3dc0*/  @!P2 LEA R12, P3, R14, R12, 0x2 ;  /* 0x0000000c0e0ca211 */ /* 0x001fe200078610ff */
[----:B------:R-:W-:-:S03]  /*3dd0*/  FMUL.FTZ R121, R15, R121 ;  /* 0x000000790f797220 */ /* 0x000fc60000410000 */
[----:B------:R-:W-:-:S05]  /*3de0*/  @!P2 LEA.HI.X R13, R14, R13, R246, 0x2, P3 ;  /* 0x0000000d0e0da211 */ /* 0x000fca00018f14f6 */
[----:B------:R3:W-:Y:S04]  /*3df0*/  @!P2 STG.E.64 desc[UR36][R12.64], R120 ;  /* 0x000000780c00a986 */ /* 0x0007e8000c101b24 */
.L_x_2967:
[----:B------:R-:W-:Y:S05]  /*3e00*/  BSYNC.RECONVERGENT B2 ;  /* 0x0000000000027941 */ /* 0x000fea0003800200 */
.L_x_2966:
[----:B------:R-:W-:Y:S01]  /*3e10*/  BSSY.RECONVERGENT B2, `(.L_x_2968) ;  /* 0x000001f000027945 */ /* 0x000fe20003800200 */
[----:B------:R-:W-:-:S03]  /*3e20*/  IMAD R11, R0, 0x4, R11 ;  /* 0x00000004000b7824 */ /* 0x000fc600078e020b */
[----:B------:R-:W-:Y:S05]  /*3e30*/  @P1 BRA `(.L_x_2969) ;  /* 0x0000000000701947 */ /* 0x000fea0003800000 */
[----:B------:R-:W-:Y:S01]  /*3e40*/  IMAD R14, R0, 0x10, R5 ;  /* 0x00000010000e7824 */ /* 0x000fe200078e0205 */
[----:B------:R-:W5:Y:S04]  /*3e50*/  LDL R246, [R1+0x38] ;  /* 0x0000380001f67983 */ /* 0x000f680000100800 */
[----:B------:R-:W-:Y:S01]  /*3e60*/  ISETP.GE.AND P2, PT, R14, R10, PT ;  /* 0x0000000a0e00720c */ /* 0x000fe20003f46270 */
[----:B------:R-:W4:-:S12]  /*3e70*/  LDL R15, [R1+0x3c] ;  /* 0x00003c00010f7983 */ /* 0x000f180000100800 */
[----:B------:R-:W0:Y:S02]  /*3e80*/  @!P2 S2R R8, SR_TID.X ;  /* 0x000000000008a919 */ /* 0x000e240000002100 */
[----:B0-----:R-:W-:-:S05]  /*3e90*/  @!P2 IMAD.SHL.U32 R8, R8, 0x2, RZ ;  /* 0x000000020808a824 */ /* 0x001fca00078e00ff */
[----:B------:R-:W-:-:S05]  /*3ea0*/  @!P2 LOP3.LUT R8, R8, 0x2, RZ, 0xc0, !PT ;  /* 0x000000020808a812 */ /* 0x000fca00078ec0ff */
[----:B-123--:R-:W-:Y:S01]  /*3eb0*/  @!P2 IMAD R13, R0, UR6, R8 ;  /* 0x00000006000dac24 */ /* 0x00efe2000f8e0208 */
[----:B------:R-:W-:-:S04]  /*3ec0*/  @!P2 SHF.R.S32.HI R8, RZ, 0x1f, R14 ;  /* 0x0000001fff08a819 */ /* 0x000fc8000001140e */
[----:B------:R-:W-:-:S04]  /*3ed0*/  @!P2 IADD3 R12, P3, PT, R13, R14, RZ ;  /* 0x0000000e0d0ca210 */ /* 0x000fc80007f7e0ff */
[----:B------:R-:W-:Y:S02]  /*3ee0*/  @!P2 LEA.HI.X.SX32 R13, R13, R8, 0x1, P3 ;  /* 0x000000080d0da211 */ /* 0x000fe400018f0eff */
[----:B------:R-:W0:Y:S02]  /*3ef0*/  @!P2 LDC.64 R8, c[0x0][0x3b8] ;  /* 0x0000ee00ff08ab82 */ /* 0x000e240000000a00 */
[----:B0-----:R-:W-:-:S04]  /*3f00*/  @!P2 LEA R8, P3, R12, R8, 0x2 ;  /* 0x000000080c08a211 */ /* 0x001fc800078610ff */
[----:B------:R-:W-:Y:S02]  /*3f10*/  @!P2 LEA.HI.X R9, R12, R9, R13, 0x2, P3 ;  /* 0x000000090c09a211 */ /* 0x000fe400018f140d */
[----:B------:R-:W-:-:S06]  /*3f20*/  CS2R R12, SRZ ;  /* 0x00000000000c7805 */ /* 0x000fcc000001ff00 */
[----:B------:R-:W5:Y:S04]  /*3f30*/  @!P2 LDG.E.64 R12, desc[UR36][R8.64] ;  /* 0x00000024080ca981 */ /* 0x000f68000c1e1b00 */
[----:B------:R-:W2:Y:S01]  /*3f40*/  LDG.E.64 R8, desc[UR36][R6.64+0x40] ;  /* 0x0000402406087981 */ /* 0x000ea2000c1e1b00 */
[----:B------:R-:W-:Y:S01]  /*3f50*/  ISETP.GE.AND P2, PT, R14, R10, PT ;  /* 0x0000000a0e00720c */ /* 0x000fe20003f46270 */
[----:B-----5:R-:W-:Y:S01]  /*3f60*/  FADD.FTZ R12, R246, R12 ;  /* 0x0000000cf60c7221 */ /* 0x020fe20000010000 */
[----:B----4-:R-:W-:-:S11]  /*3f70*/  FADD.FTZ R13, R15, R13 ;  /* 0x0000000d0f0d7221 */ /* 0x010fd60000010000 */
[----:B------:R-:W-:-:S04]  /*3f80*/  @!P2 IADD3 R15, P3, PT, R2, R14, RZ ;  /* 0x0000000e020fa210 */ /* 0x000fc80007f7e0ff */
[----:B------:R-:W-:Y:S01]  /*3f90*/  @!P2 LEA.HI.X.SX32 R14, R14, R3, 0x1, P3 ;  /* 0x000000030e0ea211 */ /* 0x000fe200018f0eff */
[----:B--2---:R-:W-:Y:S01]  /*3fa0*/  FMUL.FTZ R8, R12, R8 ;  /* 0x000000080c087220 */ /* 0x004fe20000410000 */
[----:B------:R-:W-:Y:S02]  /*3fb0*/  FMUL.FTZ R9, R13, R9 ;  /* 0x000000090d097220 */ /* 0x000fe40000410000 */
[----:B------:R-:W0:Y:S02]  /*3fc0*/  @!P2 LDC.64 R12, c[0x0][0x3b8] ;  /* 0x0000ee00ff0cab82 */ /* 0x000e240000000a00 */
[----:B0-----:R-:W-:-:S04]  /*3fd0*/  @!P2 LEA R12, P3, R15, R12, 0x2 ;  /* 0x0000000c0f0ca211 */ /* 0x001fc800078610ff */
[----:B------:R-:W-:-:S05]  /*3fe0*/  @!P2 LEA.HI.X R13, R15, R13, R14, 0x2, P3 ;  /* 0x0000000d0f0da211 */ /* 0x000fca00018f140e */
[----:B------:R0:W-:Y:S04]  /*3ff0*/  @!P2 STG.E.64 desc[UR36][R12.64], R8 ;  /* 0x000000080c00a986 */ /* 0x0001e8000c101b24 */
.L_x_2969:
[----:B------:R-:W-:Y:S05]  /*4000*/  BSYNC.RECONVERGENT B2 ;  /* 0x0000000000027941 */ /* 0x000fea0003800200 */
.L_x_2968:
[----:B------:R-:W-:Y:S04]  /*4010*/  BSSY.RECONVERGENT B2, `(.L_x_2970) ;  /* 0x000001d000027945 */ /* 0x000fe80003800200 */
[----:B------:R-:W-:Y:S05]  /*4020*/  @P1 BRA `(.L_x_2971) ;  /* 0x00000000006c1947 */ /* 0x000fea0003800000 */
[----:B------:R-:W-:Y:S01]  /*4030*/  IMAD.SHL.U32 R246, R11, 0x4, RZ ;  /* 0x000000040bf67824 */ /* 0x000fe200078e00ff */
[----:B------:R-:W5:Y:S04]  /*4040*/  LDL R248, [R1+0x30] ;  /* 0x0000300001f87983 */ /* 0x000f680000100800 */
[----:B------:R-:W-:Y:S01]  /*4050*/  ISETP.GE.AND P2, PT, R246, R10, PT ;  /* 0x0000000af600720c */ /* 0x000fe20003f46270 */
[----:B------:R-:W4:Y:S04]  /*4060*/  LDG.E.64 R122, desc[UR36][R6.64+0x50] ;  /* 0x00005024067a7981 */ /* 0x000f28000c1e1b00 */
[----:B------:R-:W4:Y:S08]  /*4070*/  LDL R247, [R1+0x34] ;  /* 0x0000340001f77983 */ /* 0x000f300000100800 */
[----:B0123--:R-:W0:Y:S02]  /*4080*/  @!P2 S2R R12, SR_TID.X ;  /* 0x00000000000ca919 */ /* 0x00fe240000002100 */
        /* <DEDUP_REMOVED lines=10> */
[----:B------:R0:W5:Y:S02]  /*4130*/  @!P2 LDG.E.64 R14, desc[UR36][R12.64] ;  /* 0x000000240c0ea981 */ /* 0x000164000c1e1b00 */
[----:B0-----:R-:W0:Y:S01]  /*4140*/  @!P2 LDC.64 R12, c[0x0][0x3b8] ;  /* 0x0000ee00ff0cab82 */ /* 0x001e220000000a00 */
[----:B-----5:R-:W-:-:S04]  /*4150*/  FADD.FTZ R14, R248, R14 ;  /* 0x0000000ef80e7221 */ /* 0x020fc80000010000 */
[----:B----4-:R-:W-:Y:S01]  /*4160*/  FMUL.FTZ R122, R14, R122 ;  /* 0x0000007a0e7a7220 */ /* 0x010fe20000410000 */
[----:B------:R-:W-:Y:S01]  /*4170*/  @!P2 IADD3 R14, P3, PT, R2, R246, RZ ;  /* 0x000000f6020ea210 */ /* 0x000fe20007f7e0ff */
[----:B------:R-:W-:-:S03]  /*4180*/  FADD.FTZ R15, R247, R15 ;  /* 0x0000000ff70f7221 */ /* 0x000fc60000010000 */
[----:B------:R-:W-:Y:S02]  /*4190*/  @!P2 LEA.HI.X.SX32 R246, R246, R3, 0x1, P3 ;  /* 0x00000003f6f6a211 */ /* 0x000fe400018f0eff */
[----:B0-----:R-:W-:Y:S01]  /*41a0*/  @!P2 LEA R12, P3, R14, R12, 0x2 ;  /* 0x0000000c0e0ca211 */ /* 0x001fe200078610ff */
[----:B------:R-:W-:-:S03]  /*41b0*/  FMUL.FTZ R123, R15, R123 ;  /* 0x0000007b0f7b7220 */ /* 0x000fc60000410000 */
[----:B------:R-:W-:-:S05]  /*41c0*/  @!P2 LEA.HI.X R13, R14, R13, R246, 0x2, P3 ;  /* 0x0000000d0e0da211 */ /* 0x000fca00018f14f6 */
[----:B------:R0:W-:Y:S04]  /*41d0*/  @!P2 STG.E.64 desc[UR36][R12.64], R122 ;  /* 0x0000007a0c00a986 */ /* 0x0001e8000c101b24 */
.L_x_2971:
[----:B------:R-:W-:Y:S05]  /*41e0*/  BSYNC.RECONVERGENT B2 ;  /* 0x0000000000027941 */ /* 0x000fea0003800200 */
.L_x_2970:
[----:B------:R-:W-:Y:S01]  /*41f0*/  BSSY.RECONVERGENT B2, `(.L_x_2972) ;  /* 0x000001e000027945 */ /* 0x000fe20003800200 */
[----:B------:R-:W-:-:S03]  /*4200*/  IMAD.IADD R11, R11, 0x1, R0 ;  /* 0x000000010b0b7824 */ /* 0x000fc600078e0200 */
        /* <DEDUP_REMOVED lines=28> */
.L_x_2973:
[----:B------:R-:W-:Y:S05]  /*43d0*/  BSYNC.RECONVERGENT B2 ;  /* 0x0000000000027941 */ /* 0x000fea0003800200 */
.L_x_2972:
        /* <DEDUP_REMOVED lines=30> */
.L_x_2975:
[----:B------:R-:W-:Y:S05]  /*45c0*/  BSYNC.RECONVERGENT B2 ;  /* 0x0000000000027941 */ /* 0x000fea0003800200 */
.L_x_2974:
[----:B------:R-:W-:Y:S01]  /*45d0*/  BSSY.RECONVERGENT B2, `(.L_x_2976) ;  /* 0x000001f000027945 */ /* 0x000fe20003800200 */
[----:B------:R-:W-:-:S03]  /*45e0*/  IMAD R11, R0, 0x2, R11 ;  /* 0x00000002000b7824 */ /* 0x000fc600078e020b */
[----:B------:R-:W-:Y:S05]  /*45f0*/  @P1 BRA `(.L_x_2977) ;  /* 0x0000000000701947 */ /* 0x000fea0003800000 */
[----:B------:R-:W-:Y:S01]  /*4600*/  IMAD R246, R0, 0x20, R5 ;  /* 0x0000002000f67824 */ /* 0x000fe200078e0205 */
        /* <DEDUP_REMOVED lines=15> */
[----:B------:R0:W5:Y:S01]  /*4700*/  @!P2 LDG.E.64 R14, desc[UR36][R12.64] ;  /* 0x000000240c0ea981 */ /* 0x000162000c1e1b00 */
[----:B------:R-:W-:-:S13]  /*4710*/  ISETP.GE.AND P2, PT, R246, R10, PT ;  /* 0x0000000af600720c */ /* 0x000fda0003f46270 */
        /* <DEDUP_REMOVED lines=10> */
.L_x_2977:
[----:B------:R-:W-:Y:S05]  /*47c0*/  BSYNC.RECONVERGENT B2 ;  /* 0x0000000000027941 */ /* 0x000fea0003800200 */
.L_x_2976:
        /* <DEDUP_REMOVED lines=29> */
.L_x_2979:
[----:B------:R-:W-:Y:S05]  /*49a0*/  BSYNC.RECONVERGENT B2 ;  /* 0x0000000000027941 */ /* 0x000fea0003800200 */
.L_x_2978:
        /* <DEDUP_REMOVED lines=30> */
.L_x_2981:
[----:B------:R-:W-:Y:S05]  /*4b90*/  BSYNC.RECONVERGENT B2 ;  /* 0x0000000000027941 */ /* 0x000fea0003800200 */
.L_x_2980:
[----:B------:R-:W-:Y:S01]  /*4ba0*/  BSSY.RECONVERGENT B2, `(.L_x_2982) ;  /* 0x000001e000027945 */ /* 0x000fe20003800200 */
[----:B------:R-:W-:-:S03]  /*4bb0*/  IMAD.IADD R11, R11, 0x1, R0 ;  /* 0x000000010b0b7824 */ /* 0x000fc600078e0200 */
[----:B------:R-:W-:Y:S05]  /*4bc0*/  @P1 BRA `(.L_x_2983) ;  /* 0x00000000006c1947 */ /* 0x000fea0003800000 */
[----:B------:R-:W-:Y:S01]  /*4bd0*/  IMAD.SHL.U32 R246, R11, 0x4, RZ ;  /* 0x000000040bf67824 */ /* 0x000fe200078e00ff */
[----:B------:R-:W5:Y:S04]  /*4be0*/  LDL R248, [R1] ;  /* 0x0000000001f87983 */ /* 0x000f680000100800 */
        /* <DEDUP_REMOVED lines=25> */
.L_x_2983:
[----:B------:R-:W-:Y:S05]  /*4d80*/  BSYNC.RECONVERGENT B2 ;  /* 0x0000000000027941 */ /* 0x000fea0003800200 */
.L_x_2982:
[----:B------:R-:W-:Y:S01]  /*4d90*/  BSSY.RECONVERGENT B2, `(.L_x_2984) ;  /* 0x000001c000027945 */ /* 0x000fe20003800200 */
[----:B------:R-:W-:-:S03]  /*4da0*/  IMAD.IADD R11, R11, 0x1, R0 ;  /* 0x000000010b0b7824 */ /* 0x000fc600078e0200 */
[----:B------:R-:W-:Y:S05]  /*4db0*/  @P1 BRA `(.L_x_2985) ;  /* 0x0000000000641947 */ /* 0x000fea0003800000 */
[----:B------:R-:W-:Y:S01]  /*4dc0*/  IMAD.SHL.U32 R246, R11, 0x4, RZ ;  /* 0x000000040bf67824 */ /* 0x000fe200078e00ff */
[----:B------:R-:W5:Y:S04]  /*4dd0*/  LDG.E.64 R132, desc[UR36][R6.64+0xc0] ;  /* 0x0000c02406847981 */ /* 0x000f68000c1e1b00 */
[----:B------:R-:W-:-:S13]  /*4de0*/  ISETP.GE.AND P2, PT, R246, R10, PT ;  /* 0x0000000af600720c */ /* 0x000fda0003f46270 */
        /* <DEDUP_REMOVED lines=14> */
[----:B-----5:R-:W-:Y:S01]  /*4ed0*/  FMUL.FTZ R132, R14, R132 ;  /* 0x000000840e847220 */ /* 0x020fe20000410000 */
[----:B------:R-:W-:Y:S01]  /*4ee0*/  @!P2 IADD3 R14, P3, PT, R2, R246, RZ ;  /* 0x000000f6020ea210 */ /* 0x000fe20007f7e0ff */
[----:B------:R-:W-:-:S03]  /*4ef0*/  FADD.FTZ R15, R245, R15 ;  /* 0x0000000ff50f7221 */ /* 0x000fc60000010000 */
[----:B------:R-:W-:Y:S02]  /*4f00*/  @!P2 LEA.HI.X.SX32 R246, R246, R3, 0x1, P3 ;  /* 0x00000003f6f6a211 */ /* 0x000fe400018f0eff */
[----:B0-----:R-:W-:Y:S01]  /*4f10*/  @!P2 LEA R12, P3, R14, R12, 0x2 ;  /* 0x0000000c0e0ca211 */ /* 0x001fe200078610ff */
[----:B------:R-:W-:-:S03]  /*4f20*/  FMUL.FTZ R133, R15, R133 ;  /* 0x000000850f857220 */ /* 0x000fc60000410000 */
[----:B------:R-:W-:-:S05]  /*4f30*/  @!P2 LEA.HI.X R13, R14, R13, R246, 0x2, P3 ;  /* 0x0000000d0e0da211 */ /* 0x000fca00018f14f6 */
[----:B------:R0:W-:Y:S04]  /*4f40*/  @!P2 STG.E.64 desc[UR36][R12.64], R132 ;  /* 0x000000840c00a986 */ /* 0x0001e8000c101b24 */
.L_x_2985:
[----:B------:R-:W-:Y:S05]  /*4f50*/  BSYNC.RECONVERGENT B2 ;  /* 0x0000000000027941 */ /* 0x000fea0003800200 */
.L_x_2984:
        /* <DEDUP_REMOVED lines=28> */
.L_x_2987:
[----:B------:R-:W-:Y:S05]  /*5120*/  BSYNC.RECONVERGENT B2 ;  /* 0x0000000000027941 */ /* 0x000fea0003800200 */
.L_x_2986:
        /* <DEDUP_REMOVED lines=28> */
.L_x_2989:
[----:B------:R-:W-:Y:S05]  /*52f0*/  BSYNC.RECONVERGENT B2 ;  /* 0x0000000000027941 */ /* 0x000fea0003800200 */
.L_x_2988:
        /* <DEDUP_REMOVED lines=28> */
.L_x_2991:
[----:B------:R-:W-:Y:S05]  /*54c0*/  BSYNC.RECONVERGENT B2 ;  /* 0x0000000000027941 */ /* 0x000fea0003800200 */
.L_x_2990:
[----:B------:R-:W-:Y:S04]  /*54d0*/  BSSY.RECONVERGENT B2, `(.L_x_2992) ;  /* 0x000001c000027945 */ /* 0x000fe80003800200 */
[----:B------:R-:W-:Y:S05]  /*54e0*/  @P1 BRA `(.L_x_2993) ;  /* 0x0000000000681947 */ /* 0x000fea0003800000 */
[----:B------:R-:W-:Y:S01]  /*54f0*/  IMAD R246, R0, 0x40, R5 ;  /* 0x0000004000f67824 */ /* 0x000fe200078e0205 */
        /* <DEDUP_REMOVED lines=25> */
.L_x_2993:
[----:B------:R-:W-:Y:S05]  /*5690*/  BSYNC.RECONVERGENT B2 ;  /* 0x0000000000027941 */ /* 0x000fea0003800200 */
.L_x_2992:
[----:B------:R-:W-:Y:S01]  /*56a0*/  BSSY.RECONVERGENT B2, `(.L_x_2994) ;  /* 0x000001d000027945 */ /* 0x000fe20003800200 */
[C---:B------:R-:W-:Y:S02]  /*56b0*/  IMAD R5, R0.reuse, 0x80, R5 ;  /* 0x0000008000057824 */ /* 0x040fe400078e0205 */
[----:B------:R-:W-:Y:S01]  /*56c0*/  IMAD R11, R0, 0x2, R11 ;  /* 0x00000002000b7824 */ /* 0x000fe200078e020b */
[----:B------:R-:W-:Y:S06]  /*56d0*/  @P1 BRA `(.L_x_2995) ;  /* 0x0000000000641947 */ /* 0x000fec0003800000 */
        /* <DEDUP_REMOVED lines=25> */
.L_x_2995:
[----:B------:R-:W-:Y:S05]  /*5870*/  BSYNC.RECONVERGENT B2 ;  /* 0x0000000000027941 */ /* 0x000fea0003800200 */
.L_x_2994:
        /* <DEDUP_REMOVED lines=17> */
[----:B------:R0:W4:Y:S02]  /*5990*/  @!P2 LDG.E.64 R14, desc[UR36][R12.64] ;  /* 0x000000240c0ea981 */ /* 0x000124000c1e1b00 */
[----:B0-----:R-:W0:Y:S01]  /*59a0*/  @!P2 LDC.64 R12, c[0x0][0x3b8] ;  /* 0x0000ee00ff0cab82 */ /* 0x001e220000000a00 */
[----:B----4-:R-:W-:-:S04]  /*59b0*/  FADD.FTZ R14, R28, R14 ;  /* 0x0000000e1c0e7221 */ /* 0x010fc80000010000 */
        /* <DEDUP_REMOVED lines=8> */
.L_x_2997:
[----:B------:R-:W-:Y:S05]  /*5a40*/  BSYNC.RECONVERGENT B2 ;  /* 0x0000000000027941 */ /* 0x000fea0003800200 */
.L_x_2996:
        /* <DEDUP_REMOVED lines=28> */
.L_x_2999:
[----:B------:R-:W-:Y:S05]  /*5c10*/  BSYNC.RECONVERGENT B2 ;  /* 0x0000000000027941 */ /* 0x000fea0003800200 */
.L_x_2998:
        /* <DEDUP_REMOVED lines=28> */
.L_x_3001:
[----:B------:R-:W-:Y:S05]  /*5de0*/  BSYNC.RECONVERGENT B2 ;  /* 0x0000000000027941 */ /* 0x000fea0003800200 */
.L_x_3000:
        /* <DEDUP_REMOVED lines=28> */
.L_x_3003:
[----:B------:R-:W-:Y:S05]  /*5fb0*/  BSYNC.RECONVERGENT B2 ;  /* 0x0000000000027941 */ /* 0x000fea0003800200 */
.L_x_3002:
        /* <DEDUP_REMOVED lines=28> */
.L_x_3005:
[----:B------:R-:W-:Y:S05]  /*6180*/  BSYNC.RECONVERGENT B2 ;  /* 0x0000000000027941 */ /* 0x000fea0003800200 */
.L_x_3004:
        /* <DEDUP_REMOVED lines=28> */
.L_x_3007:
[----:B------:R-:W-:Y:S05]  /*6350*/  BSYNC.RECONVERGENT B2 ;  /* 0x0000000000027941 */ /* 0x000fea0003800200 */
.L_x_3006:
        /* <DEDUP_REMOVED lines=28> */
.L_x_3009:
[----:B------:R-:W-:Y:S05]  /*6520*/  BSYNC.RECONVERGENT B2 ;  /* 0x0000000000027941 */ /* 0x000fea0003800200 */
.L_x_3008:
        /* <DEDUP_REMOVED lines=28> */
.L_x_3011:
[----:B------:R-:W-:Y:S05]  /*66f0*/  BSYNC.RECONVERGENT B2 ;  /* 0x0000000000027941 */ /* 0x000fea0003800200 */
.L_x_3010:
        /* <DEDUP_REMOVED lines=28> */
.L_x_3013:
[----:B------:R-:W-:Y:S05]  /*68c0*/  BSYNC.RECONVERGENT B2 ;  /* 0x0000000000027941 */ /* 0x000fea0003800200 */
.L_x_3012:
        /* <DEDUP_REMOVED lines=28> */
.L_x_3015:
[----:B------:R-:W-:Y:S05]  /*6a90*/  BSYNC.RECONVERGENT B2 ;  /* 0x0000000000027941 */ /* 0x000fea0003800200 */
.L_x_3014:
        /* <DEDUP_REMOVED lines=28> */
.L_x_3017:
[----:B------:R-:W-:Y:S05]  /*6c60*/  BSYNC.RECONVERGENT B2 ;  /* 0x0000000000027941 */ /* 0x000fea0003800200 */
.L_x_3016:
        /* <DEDUP_REMOVED lines=28> */
.L_x_3019:
[----:B------:R-:W-:Y:S05]  /*6e30*/  BSYNC.RECONVERGENT B2 ;  /* 0x0000000000027941 */ /* 0x000fea0003800200 */
.L_x_3018:
        /* <DEDUP_REMOVED lines=28> */
.L_x_3021:
[----:B------:R-:W-:Y:S05]  /*7000*/  BSYNC.RECONVERGENT B2 ;  /* 0x0000000000027941 */ /* 0x000fea0003800200 */
.L_x_3020:
        /* <DEDUP_REMOVED lines=28> */
.L_x_3023:
[----:B------:R-:W-:Y:S05]  /*71d0*/  BSYNC.RECONVERGENT B2 ;  /* 0x0000000000027941 */ /* 0x000fea0003800200 */
.L_x_3022:
[----:B------:R-:W-:Y:S04]  /*71e0*/  BSSY.RECONVERGENT B2, `(.L_x_3024) ;  /* 0x000001a000027945 */ /* 0x000fe80003800200 */
[----:B------:R-:W-:Y:S05]  /*71f0*/  @P1 BRA `(.L_x_3025) ;  /* 0x0000000000601947 */ /* 0x000fea0003800000 */
[----:B------:R-:W-:Y:S01]  /*7200*/  ISETP.GE.AND P2, PT, R5, R10, PT ;  /* 0x0000000a0500720c */ /* 0x000fe20003f46270 */
[----:B------:R-:W5:-:S12]  /*7210*/  LDG.E.64 R172, desc[UR36][R6.64+0x200] ;  /* 0x0002002406ac7981 */ /* 0x000f58000c1e1b00 */
        /* <DEDUP_REMOVED lines=22> */
.L_x_3025:
[----:B------:R-:W-:Y:S05]  /*7380*/  BSYNC.RECONVERGENT B2 ;  /* 0x0000000000027941 */ /* 0x000fea0003800200 */
.L_x_3024:
[----:B------:R-:W-:Y:S01]  /*7390*/  BSSY.RECONVERGENT B2, `(.L_x_3026) ;  /* 0x000001c000027945 */ /* 0x000fe20003800200 */
[----:B------:R-:W-:-:S03]  /*73a0*/  IMAD R11, R0, 0x2, R11 ;  /* 0x00000002000b7824 */ /* 0x000fc600078e020b */
        /* <DEDUP_REMOVED lines=26> */
.L_x_3027:
[----:B------:R-:W-:Y:S05]  /*7550*/  BSYNC.RECONVERGENT B2 ;  /* 0x0000000000027941 */ /* 0x000fea0003800200 */
.L_x_3026:
        /* <DEDUP_REMOVED lines=28> */
.L_x_3029:
[----:B------:R-:W-:Y:S05]  /*7720*/  BSYNC.RECONVERGENT B2 ;  /* 0x0000000000027941 */ /* 0x000fea0003800200 */
.L_x_3028:
        /* <DEDUP_REMOVED lines=28> */
.L_x_3031:
[----:B------:R-:W-:Y:S05]  /*78f0*/  BSYNC.RECONVERGENT B2 ;  /* 0x0000000000027941 */ /* 0x000fea0003800200 */
.L_x_3030:
        /* <DEDUP_REMOVED lines=28> */
.L_x_3033:
[----:B------:R-:W-:Y:S05]  /*7ac0*/  BSYNC.RECONVERGENT B2 ;  /* 0x0000000000027941 */ /* 0x000fea0003800200 */
.L_x_3032:
        /* <DEDUP_REMOVED lines=28> */
.L_x_3035:
[----:B------:R-:W-:Y:S05]  /*7c90*/  BSYNC.RECONVERGENT B2 ;  /* 0x0000000000027941 */ /* 0x000fea0003800200 */
.L_x_3034:
        /* <DEDUP_REMOVED lines=28> */
.L_x_3037:
[----:B------:R-:W-:Y:S05]  /*7e60*/  BSYNC.RECONVERGENT B2 ;  /* 0x0000000000027941 */ /* 0x000fea0003800200 */
.L_x_3036:
        /* <DEDUP_REMOVED lines=28> */
.L_x_3039:
[----:B------:R-:W-:Y:S05]  /*8030*/  BSYNC.RECONVERGENT B2 ;  /* 0x0000000000027941 */ /* 0x000fea0003800200 */
.L_x_3038:
        /* <DEDUP_REMOVED lines=28> */
.L_x_3041:
[----:B------:R-:W-:Y:S05]  /*8200*/  BSYNC.RECONVERGENT B2 ;  /* 0x0000000000027941 */ /* 0x000fea0003800200 */
.L_x_3040:
        /* <DEDUP_REMOVED lines=28> */
.L_x_3043:
[----:B------:R-:W-:Y:S05]  /*83d0*/  BSYNC.RECONVERGENT B2 ;  /* 0x0000000000027941 */ /* 0x000fea0003800200 */
.L_x_3042:
        /* <DEDUP_REMOVED lines=28> */
.L_x_3045:
[----:B------:R-:W-:Y:S05]  /*85a0*/  BSYNC.RECONVERGENT B2 ;  /* 0x0000000000027941 */ /* 0x000fea0003800200 */
.L_x_3044:
        /* <DEDUP_REMOVED lines=28> */
.L_x_3047:
[----:B------:R-:W-:Y:S05]  /*8770*/  BSYNC.RECONVERGENT B2 ;  /* 0x0000000000027941 */ /* 0x000fea0003800200 */
.L_x_3046:
        /* <DEDUP_REMOVED lines=28> */
.L_x_3049:
[----:B------:R-:W-:Y:S05]  /*8940*/  BSYNC.RECONVERGENT B2 ;  /* 0x0000000000027941 */ /* 0x000fea0003800200 */
.L_x_3048:
        /* <DEDUP_REMOVED lines=28> */
.L_x_3051:
[----:B------:R-:W-:Y:S05]  /*8b10*/  BSYNC.RECONVERGENT B2 ;  /* 0x0000000000027941 */ /* 0x000fea0003800200 */
.L_x_3050:
        /* <DEDUP_REMOVED lines=28> */
.L_x_3053:
[----:B------:R-:W-:Y:S05]  /*8ce0*/  BSYNC.RECONVERGENT B2 ;  /* 0x0000000000027941 */ /* 0x000fea0003800200 */
.L_x_3052:
        /* <DEDUP_REMOVED lines=28> */
.L_x_3055:
[----:B------:R-:W-:Y:S05]  /*8eb0*/  BSYNC.RECONVERGENT B2 ;  /* 0x0000000000027941 */ /* 0x000fea0003800200 */
.L_x_3054:
        /* <DEDUP_REMOVED lines=28> */
.L_x_3057:
[----:B------:R-:W-:Y:S05]  /*9080*/  BSYNC.RECONVERGENT B2 ;  /* 0x0000000000027941 */ /* 0x000fea0003800200 */
.L_x_3056:
        /* <DEDUP_REMOVED lines=28> */
.L_x_3059:
[----:B------:R-:W-:Y:S05]  /*9250*/  BSYNC.RECONVERGENT B2 ;  /* 0x0000000000027941 */ /* 0x000fea0003800200 */
.L_x_3058:
        /* <DEDUP_REMOVED lines=28> */
.L_x_3061:
[----:B------:R-:W-:Y:S05]  /*9420*/  BSYNC.RECONVERGENT B2 ;  /* 0x0000000000027941 */ /* 0x000fea0003800200 */
.L_x_3060:
        /* <DEDUP_REMOVED lines=28> */
.L_x_3063:
[----:B------:R-:W-:Y:S05]  /*95f0*/  BSYNC.RECONVERGENT B2 ;  /* 0x0000000000027941 */ /* 0x000fea0003800200 */
.L_x_3062:
        /* <DEDUP_REMOVED lines=28> */
.L_x_3065:
[----:B------:R-:W-:Y:S05]  /*97c0*/  BSYNC.RECONVERGENT B2 ;  /* 0x0000000000027941 */ /* 0x000fea0003800200 */
.L_x_3064:
        /* <DEDUP_REMOVED lines=28> */
.L_x_3067:
[----:B------:R-:W-:Y:S05]  /*9990*/  BSYNC.RECONVERGENT B2 ;  /* 0x0000000000027941 */ /* 0x000fea0003800200 */
.L_x_3066:
        /* <DEDUP_REMOVED lines=28> */
.L_x_3069:
[----:B------:R-:W-:Y:S05]  /*9b60*/  BSYNC.RECONVERGENT B2 ;  /* 0x0000000000027941 */ /* 0x000fea0003800200 */
.L_x_3068:
        /* <DEDUP_REMOVED lines=28> */
.L_x_3071:
[----:B------:R-:W-:Y:S05]  /*9d30*/  BSYNC.RECONVERGENT B2 ;  /* 0x0000000000027941 */ /* 0x000fea0003800200 */
.L_x_3070:
        /* <DEDUP_REMOVED lines=28> */
.L_x_3073:
[----:B------:R-:W-:Y:S05]  /*9f00*/  BSYNC.RECONVERGENT B2 ;  /* 0x0000000000027941 */ /* 0x000fea0003800200 */
.L_x_3072:
        /* <DEDUP_REMOVED lines=28> */
.L_x_3075:
[----:B------:R-:W-:Y:S05]  /*a0d0*/  BSYNC.RECONVERGENT B2 ;  /* 0x0000000000027941 */ /* 0x000fea0003800200 */
.L_x_3074:
        /* <DEDUP_REMOVED lines=28> */
.L_x_3077:
[----:B------:R-:W-:Y:S05]  /*a2a0*/  BSYNC.RECONVERGENT B2 ;  /* 0x0000000000027941 */ /* 0x000fea0003800200 */
.L_x_3076:
        /* <DEDUP_REMOVED lines=28> */
.L_x_3079:
[----:B------:R-:W-:Y:S05]  /*a470*/  BSYNC.RECONVERGENT B2 ;  /* 0x0000000000027941 */ /* 0x000fea0003800200 */
.L_x_3078:
        /* <DEDUP_REMOVED lines=28> */
.L_x_3081:
[----:B------:R-:W-:Y:S05]  /*a640*/  BSYNC.RECONVERGENT B2 ;  /* 0x0000000000027941 */ /* 0x000fea0003800200 */
.L_x_3080:
        /* <DEDUP_REMOVED lines=28> */
.L_x_3083:
[----:B------:R-:W-:Y:S05]  /*a810*/  BSYNC.RECONVERGENT B2 ;  /* 0x0000000000027941 */ /* 0x000fea0003800200 */
.L_x_3082:
        /* <DEDUP_REMOVED lines=28> */
.L_x_3085:
[----:B------:R-:W-:Y:S05]  /*a9e0*/  BSYNC.RECONVERGENT B2 ;  /* 0x0000000000027941 */ /* 0x000fea0003800200 */
.L_x_3084:
[----:B------:R-:W-:Y:S05]  /*a9f0*/  @P1 BRA `(.L_x_3086) ;  /* 0x000000ac00c81947 */ /* 0x000fea0003800000 */
[----:B------:R-:W-:Y:S01]  /*aa00*/  IMAD.IADD R5, R11, 0x1, R0 ;  /* 0x000000010b057824 */ /* 0x000fe200078e0200 */
[----:B------:R-:W5:Y:S03]  /*aa10*/  LDG.E.64 R234, desc[UR36][R6.64+0x3f0] ;  /* 0x0003f02406ea7981 */ /* 0x000f66000c1e1b00 */
[----:B------:R-:W-:-:S05]  /*aa20*/  IMAD.SHL.U32 R5, R5, 0x4, RZ ;  /* 0x0000000405057824 */ /* 0x000fca00078e00ff */
[----:B------:R-:W-:-:S13]  /*aa30*/  ISETP.GE.AND P2, PT, R5, R10, PT ;  /* 0x0000000a0500720c */ /* 0x000fda0003f46270 */
        /* <DEDUP_REMOVED lines=11> */
[----:B------:R-:W2:Y:S02]  /*aaf0*/  @!P2 LDG.E.64 R12, desc[UR36][R10.64] ;  /* 0x000000240a0ca981 */ /* 0x000ea4000c1e1b00 */
[----:B--2---:R-:W-:Y:S01]  /*ab00*/  FADD.FTZ R12, R118, R12 ;  /* 0x0000000c760c7221 */ /* 0x004fe20000010000 */
[----:B------:R-:W-:-:S03]  /*ab10*/  FADD.FTZ R13, R119, R13 ;  /* 0x0000000d770d7221 */ /* 0x000fc60000010000 */
[----:B-----5:R-:W-:Y:S01]  /*ab20*/  FMUL.FTZ R234, R12, R234 ;  /* 0x000000ea0cea7220 */ /* 0x020fe20000410000 */
[----:B------:R-:W-:Y:S01]  /*ab30*/  FMUL.FTZ R235, R13, R235 ;  /* 0x000000eb0deb7220 */ /* 0x000fe20000410000 */
[----:B------:R-:W-:Y:S06]  /*ab40*/  @P2 BRA `(.L_x_3086) ;  /* 0x000000ac00742947 */ /* 0x000fec0003800000 */
[----:B------:R-:W-:-:S04]  /*ab50*/  IADD3 R11, P2, PT, R2, R5, RZ ;  /* 0x00000005020b7210 */ /* 0x000fc80007f5e0ff */
[----:B------:R-:W-:Y:S02]  /*ab60*/  LEA.HI.X.SX32 R5, R5, R3, 0x1, P2 ;  /* 0x0000000305057211 */ /* 0x000fe400010f0eff */
[----:B------:R-:W-:-:S04]  /*ab70*/  LEA R10, P2, R11, UR18, 0x2 ;  /* 0x000000120b0a7c11 */ /* 0x000fc8000f8410ff */
[----:B------:R-:W-:-:S05]  /*ab80*/  LEA.HI.X R11, R11, UR19, R5, 0x2, P2 ;  /* 0x000000130b0b7c11 */ /* 0x000fca00090f1405 */
[----:B------:R0:W-:Y:S01]  /*ab90*/  STG.E.64 desc[UR36][R10.64], R234 ;  /* 0x000000ea0a007986 */ /* 0x0001e2000c101b24 */
[----:B------:R-:W-:Y:S05]  /*aba0*/  BRA `(.L_x_3086) ;  /* 0x000000ac005c7947 */ /* 0x000fea0003800000 */
.L_x_2959:
        /* <DEDUP_REMOVED lines=8> */
[----:B------:R-:W3:Y:S01]  /*ac30*/  LDL R246, [R1+0x5c] ;  /* 0x00005c0001f67983 */ /* 0x000ee20000100800 */
[----:B------:R-:W-:-:S07]  /*ac40*/  CS2R R170, SRZ ;  /* 0x0000000000aa7805 */ /* 0x000fce000001ff00 */
        /* <DEDUP_REMOVED lines=8> */
[----:B------:R-:W-:-:S05]  /*acd0*/  @!P2 LEA.HI.X R13, R14, R13, R15, 0x2, P3 ;  /* 0x0000000d0e0da211 */ /* 0x000fca00018f140f */
[----:B------:R0:W2:Y:S01]  /*ace0*/  @!P2 LDG.E.64 R170, desc[UR36][R12.64] ;  /* 0x000000240caaa981 */ /* 0x0000a2000c1e1b00 */
[----:B------:R-:W-:-:S05]  /*acf0*/  @!P2 IADD3 R14, P3, PT, R2, R5, RZ ;  /* 0x00000005020ea210 */ /* 0x000fca0007f7e0ff */
[----:B------:R-:W-:Y:S01]  /*ad00*/  @!P2 IMAD.X R15, RZ, RZ, R3, P3 ;  /* 0x000000ffff0fa224 */ /* 0x000fe200018e0603 */
[----:B0-----:R-:W0:Y:S02]  /*ad10*/  @!P2 LDC.64 R12, c[0x0][0x3b8] ;  /* 0x0000ee00ff0cab82 */ /* 0x001e240000000a00 */
[----:B0-----:R-:W-:-:S04]  /*ad20*/  @!P2 LEA R12, P5, R14, R12, 0x2 ;  /* 0x0000000c0e0ca211 */ /* 0x001fc800078a10ff */
[----:B------:R-:W-:Y:S01]  /*ad30*/  @!P2 LEA.HI.X R13, R14, R13, R15, 0x2, P5 ;  /* 0x0000000d0e0da211 */ /* 0x000fe200028f140f */
[----:B--2---:R-:W-:Y:S01]  /*ad40*/  FADD.FTZ R170, R247, R170 ;  /* 0x000000aaf7aa7221 */ /* 0x004fe20000010000 */
[----:B---3--:R-:W-:-:S05]  /*ad50*/  FADD.FTZ R171, R246, R171 ;  /* 0x000000abf6ab7221 */ /* 0x008fca0000010000 */
[----:B------:R0:W-:Y:S02]  /*ad60*/  @!P2 STG.E.64 desc[UR36][R12.64], R170 ;  /* 0x000000aa0c00a986 */ /* 0x0001e4000c101b24 */
.L_x_3088:
[----:B------:R-:W-:Y:S05]  /*ad70*/  BSYNC.RECONVERGENT B2 ;  /* 0x0000000000027941 */ /* 0x000fea0003800200 */
.L_x_3087:
[----:B------:R-:W-:Y:S04]  /*ad80*/  BSSY.RECONVERGENT B2, `(.L_x_3089) ;  /* 0x000001a000027945 */ /* 0x000fe80003800200 */
[----:B------:R-:W-:Y:S05]  /*ad90*/  @P1 BRA `(.L_x_3090) ;  /* 0x0000000000601947 */ /* 0x000fea0003800000 */
[----:B------:R-:W-:Y:S01]  /*ada0*/  IMAD.SHL.U32 R14, R11, 0x4, RZ ;  /* 0x000000040b0e7824 */ /* 0x000fe200078e00ff */
[----:B------:R-:W2:Y:S04]  /*adb0*/  LDL R247, [R1+0x50] ;  /* 0x0000500001f77983 */ /* 0x000ea80000100800 */
[----:B------:R-:W-:Y:S01]  /*adc0*/  ISETP.GE.AND P2, PT, R14, R10, PT ;  /* 0x0000000a0e00720c */ /* 0x000fe20003f46270 */
[----:B------:R-:W3:-:S12]  /*add0*/  LDL R246, [R1+0x54] ;  /* 0x0000540001f67983 */ /* 0x000ed80000100800 */
        /* <DEDUP_REMOVED lines=12> */
[----:B------:R-:W-:-:S04]  /*aea0*/  @!P2 IADD3 R15, P3, PT, R2, R14, RZ ;  /* 0x0000000e020fa210 */ /* 0x000fc80007f7e0ff */
[----:B------:R-:W-:Y:S01]  /*aeb0*/  @!P2 LEA.HI.X.SX32 R14, R14, R3, 0x1, P3 ;  /* 0x000000030e0ea211 */ /* 0x000fe200018f0eff */
[----:B0-----:R-:W0:Y:S02]  /*aec0*/  @!P2 LDC.64 R12, c[0x0][0x3b8] ;  /* 0x0000ee00ff0cab82 */ /* 0x001e240000000a00 */
[----:B0-----:R-:W-:-:S04]  /*aed0*/  @!P2 LEA R12, P3, R15, R12, 0x2 ;  /* 0x0000000c0f0ca211 */ /* 0x001fc800078610ff */
[----:B------:R-:W-:Y:S01]  /*aee0*/  @!P2 LEA.HI.X R13, R15, R13, R14, 0x2, P3 ;  /* 0x0000000d0f0da211 */ /* 0x000fe200018f140e */
[----:B--2---:R-:W-:Y:S01]  /*aef0*/  FADD.FTZ R128, R247, R128 ;  /* 0x00000080f7807221 */ /* 0x004fe20000010000 */
[----:B---3--:R-:W-:-:S05]  /*af00*/  FADD.FTZ R129, R246, R129 ;  /* 0x00000081f6817221 */ /* 0x008fca0000010000 */
[----:B------:R1:W-:Y:S02]  /*af10*/  @!P2 STG.E.64 desc[UR36][R12.64], R128 ;  /* 0x000000800c00a986 */ /* 0x0003e4000c101b24 */
.L_x_3090:
[----:B------:R-:W-:Y:S05]  /*af20*/  BSYNC.RECONVERGENT B2 ;  /* 0x0000000000027941 */ /* 0x000fea0003800200 */
.L_x_3089:
[----:B------:R-:W-:Y:S04]  /*af30*/  BSSY.RECONVERGENT B2, `(.L_x_3091) ;  /* 0x000001b000027945 */ /* 0x000fe80003800200 */
[----:B------:R-:W-:Y:S05]  /*af40*/  @P1 BRA `(.L_x_3092) ;  /* 0x0000000000641947 */ /* 0x000fea0003800000 */
[----:B------:R-:W-:Y:S01]  /*af50*/  IMAD R14, R0, 0x8, R5 ;  /* 0x00000008000e7824 */ /* 0x000fe200078e0205 */
[----:B------:R-:W2:Y:S04]  /*af60*/  LDL R247, [R1+0x48] ;  /* 0x0000480001f77983 */ /* 0x000ea80000100800 */
[----:B------:R-:W-:Y:S01]  /*af70*/  ISETP.GE.AND P2, PT, R14, R10, PT ;  /* 0x0000000a0e00720c */ /* 0x000fe20003f46270 */
[----:B------:R-:W3:-:S12]  /*af80*/  LDL R246, [R1+0x4c] ;  /* 0x00004c0001f67983 */ /* 0x000ed80000100800 */
        /* <DEDUP_REMOVED lines=14> */
[----:B------:R-:W-:-:S04]  /*b070*/  @!P2 IADD3 R15, P3, PT, R2, R14, RZ ;  /* 0x0000000e020fa210 */ /* 0x000fc80007f7e0ff */
[----:B------:R-:W-:Y:S02]  /*b080*/  @!P2 LEA.HI.X.SX32 R14, R14, R3, 0x1, P3 ;  /* 0x000000030e0ea211 */ /* 0x000fe400018f0eff */
[----:B0-----:R-:W-:-:S04]  /*b090*/  @!P2 LEA R12, P3, R15, R12, 0x2 ;  /* 0x0000000c0f0ca211 */ /* 0x001fc800078610ff */
[----:B------:R-:W-:Y:S01]  /*b0a0*/  @!P2 LEA.HI.X R13, R15, R13, R14, 0x2, P3 ;  /* 0x0000000d0f0da211 */ /* 0x000fe200018f140e */
[----:B--2---:R-:W-:Y:S01]  /*b0b0*/  FADD.FTZ R16, R247, R16 ;  /* 0x00000010f7107221 */ /* 0x004fe20000010000 */
[----:B---3--:R-:W-:-:S05]  /*b0c0*/  FADD.FTZ R17, R246, R17 ;  /* 0x00000011f6117221 */ /* 0x008fca0000010000 */
[----:B------:R2:W-:Y:S02]  /*b0d0*/  @!P2 STG.E.64 desc[UR36][R12.64], R16 ;  /* 0x000000100c00a986 */ /* 0x0005e4000c101b24 */
.L_x_3092:
[----:B------:R-:W-:Y:S05]  /*b0e0*/  BSYNC.RECONVERGENT B2 ;  /* 0x0000000000027941 */ /* 0x000fea0003800200 */
.L_x_3091:
[----:B------:R-:W-:Y:S04]  /*b0f0*/  BSSY.RECONVERGENT B2, `(.L_x_3093) ;  /* 0x000001c000027945 */ /* 0x000fe80003800200 */
[----:B------:R-:W-:Y:S05]  /*b100*/  @P1 BRA `(.L_x_3094) ;  /* 0x0000000000681947 */ /* 0x000fea0003800000 */
[----:B------:R-:W-:Y:S01]  /*b110*/  IMAD R14, R0, 0x2, R11 ;  /* 0x00000002000e7824 */ /* 0x000fe200078e020b */
[----:B------:R-:W3:Y:S03]  /*b120*/  LDL R247, [R1+0x40] ;  /* 0x0000400001f77983 */ /* 0x000ee60000100800 */
[----:B------:R-:W-:Y:S01]  /*b130*/  IMAD.SHL.U32 R14, R14, 0x4, RZ ;  /* 0x000000040e0e7824 */ /* 0x000fe200078e00ff */
[----:B------:R-:W5:Y:S04]  /*b140*/  LDL R246, [R1+0x44] ;  /* 0x0000440001f67983 */ /* 0x000f680000100800 */
[----:B------:R-:W-:-:S13]  /*b150*/  ISETP.GE.AND P2, PT, R14, R10, PT ;  /* 0x0000000a0e00720c */ /* 0x000fda0003f46270 */
        /* <DEDUP_REMOVED lines=14> */
[----:B------:R-:W-:-:S04]  /*b240*/  @!P2 IADD3 R15, P3, PT, R2, R14, RZ ;  /* 0x0000000e020fa210 */ /* 0x000fc80007f7e0ff */
[----:B------:R-:W-:Y:S02]  /*b250*/  @!P2 LEA.HI.X.SX32 R14, R14, R3, 0x1, P3 ;  /* 0x000000030e0ea211 */ /* 0x000fe400018f0eff */
[----:B0-----:R-:W-:-:S04]  /*b260*/  @!P2 LEA R12, P3, R15, R12, 0x2 ;  /* 0x0000000c0f0ca211 */ /* 0x001fc800078610ff */
[----:B------:R-:W-:Y:S01]  /*b270*/  @!P2 LEA.HI.X R13, R15, R13, R14, 0x2, P3 ;  /* 0x0000000d0f0da211 */ /* 0x000fe200018f140e */
[----:B---3--:R-:W-:Y:S01]  /*b280*/  FADD.FTZ R120, R247, R120 ;  /* 0x00000078f7787221 */ /* 0x008fe20000010000 */
[----:B-----5:R-:W-:-:S05]  /*b290*/  FADD.FTZ R121, R246, R121 ;  /* 0x00000079f6797221 */ /* 0x020fca0000010000 */
[----:B------:R3:W-:Y:S02]  /*b2a0*/  @!P2 STG.E.64 desc[UR36][R12.64], R120 ;  /* 0x000000780c00a986 */ /* 0x0007e4000c101b24 */
.L_x_3094:
[----:B------:R-:W-:Y:S05]  /*b2b0*/  BSYNC.RECONVERGENT B2 ;  /* 0x0000000000027941 */ /* 0x000fea0003800200 */
.L_x_3093:
        /* <DEDUP_REMOVED lines=8> */
[----:B0123--:R-:W-:Y:S01]  /*b340*/  @!P2 SHF.R.S32.HI R12, RZ, 0x1f, R14 ;  /* 0x0000001fff0ca819 */ /* 0x00ffe2000001140e */
[----:B------:R-:W-:-:S05]  /*b350*/  @!P2 IMAD.SHL.U32 R8, R8, 0x2, RZ ;  /* 0x000000020808a824 */ /* 0x000fca00078e00ff */
[----:B------:R-:W-:-:S05]  /*b360*/  @!P2 LOP3.LUT R8, R8, 0x2, RZ, 0xc0, !PT ;  /* 0x000000020808a812 */ /* 0x000fca00078ec0ff */
[----:B------:R-:W-:-:S05]  /*b370*/  @!P2 IMAD R9, R0, UR6, R8 ;  /* 0x000000060009ac24 */ /* 0x000fca000f8e0208 */
        /* <DEDUP_REMOVED lines=9> */
[----:B------:R-:W-:-:S04]  /*b410*/  @!P2 IADD3 R15, P3, PT, R2, R14, RZ ;  /* 0x0000000e020fa210 */ /* 0x000fc80007f7e0ff */
[----:B------:R-:W-:Y:S02]  /*b420*/  @!P2 LEA.HI.X.SX32 R14, R14, R3, 0x1, P3 ;  /* 0x000000030e0ea211 */ /* 0x000fe400018f0eff */
[----:B0-----:R-:W-:-:S04]  /*b430*/  @!P2 LEA R12, P3, R15, R12, 0x2 ;  /* 0x0000000c0f0ca211 */ /* 0x001fc800078610ff */
[----:B------:R-:W-:Y:S01]  /*b440*/  @!P2 LEA.HI.X R13, R15, R13, R14, 0x2, P3 ;  /* 0x0000000d0f0da211 */ /* 0x000fe200018f140e */
[----:B-----5:R-:W-:Y:S01]  /*b450*/  FADD.FTZ R8, R247, R8 ;  /* 0x00000008f7087221 */ /* 0x020fe20000010000 */
[----:B----4-:R-:W-:-:S05]  /*b460*/  FADD.FTZ R9, R246, R9 ;  /* 0x00000009f6097221 */ /* 0x010fca0000010000 */
[----:B------:R0:W-:Y:S02]  /*b470*/  @!P2 STG.E.64 desc[UR36][R12.64], R8 ;  /* 0x000000080c00a986 */ /* 0x0001e4000c101b24 */
.L_x_3096:
[----:B------:R-:W-:Y:S05]  /*b480*/  BSYNC.RECONVERGENT B2 ;  /* 0x0000000000027941 */ /* 0x000fea0003800200 */
.L_x_3095:
[----:B------:R-:W-:Y:S04]  /*b490*/  BSSY.RECONVERGENT B2, `(.L_x_3097) ;  /* 0x000001a000027945 */ /* 0x000fe80003800200 */
[----:B------:R-:W-:Y:S05]  /*b4a0*/  @P1 BRA `(.L_x_3098) ;  /* 0x0000000000601947 */ /* 0x000fea0003800000 */
[----:B------:R-:W-:Y:S01]  /*b4b0*/  IMAD.SHL.U32 R14, R11, 0x4, RZ ;  /* 0x000000040b0e7824 */ /* 0x000fe200078e00ff */
[----:B------:R-:W5:Y:S04]  /*b4c0*/  LDL R247, [R1+0x30] ;  /* 0x0000300001f77983 */ /* 0x000f680000100800 */
[----:B------:R-:W-:Y:S01]  /*b4d0*/  ISETP.GE.AND P2, PT, R14, R10, PT ;  /* 0x0000000a0e00720c */ /* 0x000fe20003f46270 */
[----:B------:R-:W4:-:S12]  /*b4e0*/  LDL R246, [R1+0x34] ;  /* 0x0000340001f67983 */ /* 0x000f180000100800 */
        /* <DEDUP_REMOVED lines=12> */
[----:B------:R-:W-:-:S04]  /*b5b0*/  @!P2 IADD3 R15, P3, PT, R2, R14, RZ ;  /* 0x0000000e020fa210 */ /* 0x000fc80007f7e0ff */
[----:B------:R-:W-:Y:S01]  /*b5c0*/  @!P2 LEA.HI.X.SX32 R14, R14, R3, 0x1, P3 ;  /* 0x000000030e0ea211 */ /* 0x000fe200018f0eff */
[----:B0-----:R-:W0:Y:S02]  /*b5d0*/  @!P2 LDC.64 R12, c[0x0][0x3b8] ;  /* 0x0000ee00ff0cab82 */ /* 0x001e240000000a00 */
[----:B0-----:R-:W-:-:S04]  /*b5e0*/  @!P2 LEA R12, P3, R15, R12, 0x2 ;  /* 0x0000000c0f0ca211 */ /* 0x001fc800078610ff */
[----:B------:R-:W-:Y:S01]  /*b5f0*/  @!P2 LEA.HI.X R13, R15, R13, R14, 0x2, P3 ;  /* 0x0000000d0f0da211 */ /* 0x000fe200018f140e */
[----:B-----5:R-:W-:Y:S01]  /*b600*/  FADD.FTZ R122, R247, R122 ;  /* 0x0000007af77a7221 */ /* 0x020fe20000010000 */
[----:B----4-:R-:W-:-:S05]  /*b610*/  FADD.FTZ R123, R246, R123 ;  /* 0x0000007bf67b7221 */ /* 0x010fca0000010000 */
[----:B------:R0:W-:Y:S02]  /*b620*/  @!P2 STG.E.64 desc[UR36][R12.64], R122 ;  /* 0x0000007a0c00a986 */ /* 0x0001e4000c101b24 */
.L_x_3098:
[----:B------:R-:W-:Y:S05]  /*b630*/  BSYNC.RECONVERGENT B2 ;  /* 0x0000000000027941 */ /* 0x000fea0003800200 */
.L_x_3097:
[----:B------:R-:W-:Y:S01]  /*b640*/  BSSY.RECONVERGENT B2, `(.L_x_3099) ;  /* 0x000001b000027945 */ /* 0x000fe20003800200 */
[----:B------:R-:W-:-:S03]  /*b650*/  IMAD.IADD R11, R11, 0x1, R0 ;  /* 0x000000010b0b7824 */ /* 0x000fc600078e0200 */
        /* <DEDUP_REMOVED lines=25> */
.L_x_3100:
[----:B------:R-:W-:Y:S05]  /*b7f0*/  BSYNC.RECONVERGENT B2 ;  /* 0x0000000000027941 */ /* 0x000fea0003800200 */
.L_x_3099:
        /* <DEDUP_REMOVED lines=27> */
.L_x_3102:
[----:B------:R-:W-:Y:S05]  /*b9b0*/  BSYNC.RECONVERGENT B2 ;  /* 0x0000000000027941 */ /* 0x000fea0003800200 */
.L_x_3101:
[----:B------:R-:W-:Y:S01]  /*b9c0*/  BSSY.RECONVERGENT B2, `(.L_x_3103) ;  /* 0x000001c000027945 */ /* 0x000fe20003800200 */
[----:B------:R-:W-:-:S03]  /*b9d0*/  IMAD R11, R0, 0x2, R11 ;  /* 0x00000002000b7824 */ /* 0x000fc600078e020b */
[----:B------:R-:W-:Y:S05]  /*b9e0*/  @P1 BRA `(.L_x_3104) ;  /* 0x0000000000641947 */ /* 0x000fea0003800000 */
[----:B------:R-:W-:Y:S01]  /*b9f0*/  IMAD R14, R0, 0x20, R5 ;  /* 0x00000020000e7824 */ /* 0x000fe200078e0205 */
        /* <DEDUP_REMOVED lines=24> */
.L_x_3104:
[----:B------:R-:W-:Y:S05]  /*bb80*/  BSYNC.RECONVERGENT B2 ;  /* 0x0000000000027941 */ /* 0x000fea0003800200 */
.L_x_3103:
        /* <DEDUP_REMOVED lines=26> */
.L_x_3106:
[----:B------:R-:W-:Y:S05]  /*bd30*/  BSYNC.RECONVERGENT B2 ;  /* 0x0000000000027941 */ /* 0x000fea0003800200 */
.L_x_3105:
        /* <DEDUP_REMOVED lines=27> */
.L_x_3108:
[----:B------:R-:W-:Y:S05]  /*bef0*/  BSYNC.RECONVERGENT B2 ;  /* 0x0000000000027941 */ /* 0x000fea0003800200 */
.L_x_3107:
[----:B------:R-:W-:Y:S01]  /*bf00*/  BSSY.RECONVERGENT B2, `(.L_x_3109) ;  /* 0x000001b000027945 */ /* 0x000fe20003800200 */
[----:B------:R-:W-:-:S03]  /*bf10*/  IMAD.IADD R11, R11, 0x1, R0 ;  /* 0x000000010b0b7824 */ /* 0x000fc600078e0200 */
[----:B------:R-:W-:Y:S05]  /*bf20*/  @P1 BRA `(.L_x_3110) ;  /* 0x0000000000601947 */ /* 0x000fea0003800000 */
[----:B------:R-:W-:Y:S01]  /*bf30*/  IMAD.SHL.U32 R14, R11, 0x4, RZ ;  /* 0x000000040b0e7824 */ /* 0x000fe200078e00ff */
[----:B------:R-:W5:Y:S04]  /*bf40*/  LDL R247, [R1] ;  /* 0x0000000001f77983 */ /* 0x000f680000100800 */
        /* <DEDUP_REMOVED lines=22> */
.L_x_3110:
[----:B------:R-:W-:Y:S05]  /*c0b0*/  BSYNC.RECONVERGENT B2 ;  /* 0x0000000000027941 */ /* 0x000fea0003800200 */
.L_x_3109:
[----:B------:R-:W-:Y:S01]  /*c0c0*/  BSSY.RECONVERGENT B2, `(.L_x_3111) ;  /* 0x0000019000027945 */ /* 0x000fe20003800200 */
[----:B------:R-:W-:-:S03]  /*c0d0*/  IMAD.IADD R11, R11, 0x1, R0 ;  /* 0x000000010b0b7824 */ /* 0x000fc600078e0200 */
[----:B------:R-:W-:Y:S05]  /*c0e0*/  @P1 BRA `(.L_x_3112) ;  /* 0x0000000000581947 */ /* 0x000fea0003800000 */
[----:B------:R-:W-:-:S05]  /*c0f0*/  IMAD.SHL.U32 R14, R11, 0x4, RZ ;  /* 0x000000040b0e7824 */ /* 0x000fca00078e00ff */
        /* <DEDUP_REMOVED lines=19> */
[----:B------:R-:W-:-:S05]  /*c230*/  FADD.FTZ R133, R245, R133 ;  /* 0x00000085f5857221 */ /* 0x000fca0000010000 */
[----:B------:R0:W-:Y:S02]  /*c240*/  @!P2 STG.E.64 desc[UR36][R12.64], R132 ;  /* 0x000000840c00a986 */ /* 0x0001e4000c101b24 */
.L_x_3112:
[----:B------:R-:W-:Y:S05]  /*c250*/  BSYNC.RECONVERGENT B2 ;  /* 0x0000000000027941 */ /* 0x000fea0003800200 */
.L_x_3111:
        /* <DEDUP_REMOVED lines=25> */
.L_x_3114:
[----:B------:R-:W-:Y:S05]  /*c3f0*/  BSYNC.RECONVERGENT B2 ;  /* 0x0000000000027941 */ /* 0x000fea0003800200 */
.L_x_3113:
        /* <DEDUP_REMOVED lines=25> */
.L_x_3116:
[----:B------:R-:W-:Y:S05]  /*c590*/  BSYNC.RECONVERGENT B2 ;  /* 0x0000000000027941 */ /* 0x000fea0003800200 */
.L_x_3115:
        /* <DEDUP_REMOVED lines=25> */
.L_x_3118:
[----:B------:R-:W-:Y:S05]  /*c730*/  BSYNC.RECONVERGENT B2 ;  /* 0x0000000000027941 */ /* 0x000fea0003800200 */
.L_x_3117:
[----:B------:R-:W-:Y:S04]  /*c740*/  BSSY.RECONVERGENT B2, `(.L_x_3119) ;  /* 0x0000019000027945 */ /* 0x000fe80003800200 */
[----:B------:R-:W-:Y:S05]  /*c750*/  @P1 BRA `(.L_x_3120) ;  /* 0x00000000005c1947 */ /* 0x000fea0003800000 */
[----:B------:R-:W-:-:S05]  /*c760*/  IMAD R14, R0, 0x40, R5 ;  /* 0x00000040000e7824 */ /* 0x000fca00078e0205 */
        /* <DEDUP_REMOVED lines=20> */
[----:B------:R-:W-:-:S05]  /*c8b0*/  FADD.FTZ R139, R25, R139 ;  /* 0x0000008b198b7221 */ /* 0x000fca0000010000 */
[----:B------:R0:W-:Y:S02]  /*c8c0*/  @!P2 STG.E.64 desc[UR36][R12.64], R138 ;  /* 0x0000008a0c00a986 */ /* 0x0001e4000c101b24 */
.L_x_3120:
[----:B------:R-:W-:Y:S05]  /*c8d0*/  BSYNC.RECONVERGENT B2 ;  /* 0x0000000000027941 */ /* 0x000fea0003800200 */
.L_x_3119:
[----:B------:R-:W-:Y:S01]  /*c8e0*/  BSSY.RECONVERGENT B2, `(.L_x_3121) ;  /* 0x000001a000027945 */ /* 0x000fe20003800200 */
[C---:B------:R-:W-:Y:S02]  /*c8f0*/  IMAD R14, R0.reuse, 0x80, R5 ;  /* 0x00000080000e7824 */ /* 0x040fe400078e0205 */
[----:B------:R-:W-:Y:S01]  /*c900*/  IMAD R11, R0, 0x2, R11 ;  /* 0x00000002000b7824 */ /* 0x000fe200078e020b */
[----:B------:R-:W-:Y:S06]  /*c910*/  @P1 BRA `(.L_x_3122) ;  /* 0x0000000000581947 */ /* 0x000fec0003800000 */
        /* <DEDUP_REMOVED lines=22> */
.L_x_3122:
[----:B------:R-:W-:Y:S05]  /*ca80*/  BSYNC.RECONVERGENT B2 ;  /* 0x0000000000027941 */ /* 0x000fea0003800200 */
.L_x_3121:
        /* <DEDUP_REMOVED lines=16> */
[----:B------:R0:W4:Y:S01]  /*cb90*/  @!P2 LDG.E.64 R144, desc[UR36][R12.64] ;  /* 0x000000240c90a981 */ /* 0x000122000c1e1b00 */
[----:B------:R-:W-:-:S04]  /*cba0*/  @!P2 IADD3 R15, P3, PT, R2, R5, RZ ;  /* 0x00000005020fa210 */ /* 0x000fc80007f7e0ff */
[----:B------:R-:W-:Y:S01]  /*cbb0*/  @!P2 LEA.HI.X.SX32 R5, R5, R3, 0x1, P3 ;  /* 0x000000030505a211 */ /* 0x000fe200018f0eff */
[----:B0-----:R-:W0:Y:S02]  /*cbc0*/  @!P2 LDC.64 R12, c[0x0][0x3b8] ;  /* 0x0000ee00ff0cab82 */ /* 0x001e240000000a00 */
[----:B0-----:R-:W-:-:S04]  /*cbd0*/  @!P2 LEA R12, P3, R15, R12, 0x2 ;  /* 0x0000000c0f0ca211 */ /* 0x001fc800078610ff */
[----:B------:R-:W-:Y:S01]  /*cbe0*/  @!P2 LEA.HI.X R13, R15, R13, R5, 0x2, P3 ;  /* 0x0000000d0f0da211 */ /* 0x000fe200018f1405 */
[----:B----4-:R-:W-:Y:S01]  /*cbf0*/  FADD.FTZ R144, R28, R144 ;  /* 0x000000901c907221 */ /* 0x010fe20000010000 */
[----:B------:R-:W-:-:S05]  /*cc00*/  FADD.FTZ R145, R29, R145 ;  /* 0x000000911d917221 */ /* 0x000fca0000010000 */
[----:B------:R0:W-:Y:S02]  /*cc10*/  @!P2 STG.E.64 desc[UR36][R12.64], R144 ;  /* 0x000000900c00a986 */ /* 0x0001e4000c101b24 */
.L_x_3124:
[----:B------:R-:W-:Y:S05]  /*cc20*/  BSYNC.RECONVERGENT B2 ;  /* 0x0000000000027941 */ /* 0x000fea0003800200 */
.L_x_3123:
        /* <DEDUP_REMOVED lines=25> */
.L_x_3126:
[----:B------:R-:W-:Y:S05]  /*cdc0*/  BSYNC.RECONVERGENT B2 ;  /* 0x0000000000027941 */ /* 0x000fea0003800200 */
.L_x_3125:
        /* <DEDUP_REMOVED lines=25> */
.L_x_3128:
[----:B------:R-:W-:Y:S05]  /*cf60*/  BSYNC.RECONVERGENT B2 ;  /* 0x0000000000027941 */ /* 0x000fea0003800200 */
.L_x_3127:
        /* <DEDUP_REMOVED lines=25> */
.L_x_3130:
[----:B------:R-:W-:Y:S05]  /*d100*/  BSYNC.RECONVERGENT B2 ;  /* 0x0000000000027941 */ /* 0x000fea0003800200 */
.L_x_3129:
        /* <DEDUP_REMOVED lines=25> */
.L_x_3132:
[----:B------:R-:W-:Y:S05]  /*d2a0*/  BSYNC.RECONVERGENT B2 ;  /* 0x0000000000027941 */ /* 0x000fea0003800200 */
.L_x_3131:
        /* <DEDUP_REMOVED lines=25> */
.L_x_3134:
[----:B------:R-:W-:Y:S05]  /*d440*/  BSYNC.RECONVERGENT B2 ;  /* 0x0000000000027941 */ /* 0x000fea0003800200 */
.L_x_3133:
        /* <DEDUP_REMOVED lines=25> */
.L_x_3136:
[----:B------:R-:W-:Y:S05]  /*d5e0*/  BSYNC.RECONVERGENT B2 ;  /* 0x0000000000027941 */ /* 0x000fea0003800200 */
.L_x_3135:
        /* <DEDUP_REMOVED lines=25> */
.L_x_3138:
[----:B------:R-:W-:Y:S05]  /*d780*/  BSYNC.RECONVERGENT B2 ;  /* 0x0000000000027941 */ /* 0x000fea0003800200 */
.L_x_3137:
        /* <DEDUP_REMOVED lines=25> */
.L_x_3140:
[----:B------:R-:W-:Y:S05]  /*d920*/  BSYNC.RECONVERGENT B2 ;  /* 0x0000000000027941 */ /* 0x000fea0003800200 */
.L_x_3139:
        /* <DEDUP_REMOVED lines=25> */
.L_x_3142:
[----:B------:R-:W-:Y:S05]  /*dac0*/  BSYNC.RECONVERGENT B2 ;  /* 0x0000000000027941 */ /* 0x000fea0003800200 */
.L_x_3141:
        /* <DEDUP_REMOVED lines=25> */
.L_x_3144:
[----:B------:R-:W-:Y:S05]  /*dc60*/  BSYNC.RECONVERGENT B2 ;  /* 0x0000000000027941 */ /* 0x000fea0003800200 */
.L_x_3143:
        /* <DEDUP_REMOVED lines=25> */
.L_x_3146:
[----:B------:R-:W-:Y:S05]  /*de00*/  BSYNC.RECONVERGENT B2 ;  /* 0x0000000000027941 */ /* 0x000fea0003800200 */
.L_x_3145:
        /* <DEDUP_REMOVED lines=25> */
.L_x_3148:
[----:B------:R-:W-:Y:S05]  /*dfa0*/  BSYNC.RECONVERGENT B2 ;  /* 0x0000000000027941 */ /* 0x000fea0003800200 */
.L_x_3147:
        /* <DEDUP_REMOVED lines=25> */
.L_x_3150:
[----:B------:R-:W-:Y:S05]  /*e140*/  BSYNC.RECONVERGENT B2 ;  /* 0x0000000000027941 */ /* 0x000fea0003800200 */
.L_x_3149:
[----:B------:R-:W-:Y:S04]  /*e150*/  BSSY.RECONVERGENT B2, `(.L_x_3151) ;  /* 0x0000017000027945 */ /* 0x000fe80003800200 */
[----:B------:R-:W-:Y:S05]  /*e160*/  @P1 BRA `(.L_x_3152) ;  /* 0x0000000000541947 */ /* 0x000fea0003800000 */
[----:B------:R-:W-:Y:S02]  /*e170*/  ISETP.GE.AND P2, PT, R14, R10, PT ;  /* 0x0000000a0e00720c */ /* 0x000fe40003f46270 */
[----:B------:R-:W-:-:S11]  /*e180*/  CS2R R172, SRZ ;  /* 0x0000000000ac7805 */ /* 0x000fd6000001ff00 */
[----:B------:R-:W5:Y:S01]  /*e190*/  @!P2 S2R R11, SR_TID.X ;  /* 0x00000000000ba919 */ /* 0x000f620000002100 */
[----:B0123--:R-:W-:Y:S01]  /*e1a0*/  @!P2 SHF.R.S32.HI R12, RZ, 0x1f, R14 ;  /* 0x0000001fff0ca819 */ /* 0x00ffe2000001140e */
[----:B-----5:R-:W-:-:S05]  /*e1b0*/  @!P2 IMAD.SHL.U32 R11, R11, 0x2, RZ ;  /* 0x000000020b0ba824 */ /* 0x020fca00078e00ff */
[----:B------:R-:W-:-:S05]  /*e1c0*/  @!P2 LOP3.LUT R11, R11, 0x2, RZ, 0xc0, !PT ;  /* 0x000000020b0ba812 */ /* 0x000fca00078ec0ff */
[----:B------:R-:W-:-:S05]  /*e1d0*/  @!P2 IMAD R15, R0, UR6, R11 ;  /* 0x00000006000fac24 */ /* 0x000fca000f8e020b */
[----:B------:R-:W-:-:S04]  /*e1e0*/  @!P2 IADD3 R11, P3, PT, R15, R14, RZ ;  /* 0x0000000e0f0ba210 */ /* 0x000fc80007f7e0ff */
[----:B------:R-:W-:Y:S02]  /*e1f0*/  @!P2 LEA.HI.X.SX32 R15, R15, R12, 0x1, P3 ;  /* 0x0000000c0f0fa211 */ /* 0x000fe400018f0eff */
[----:B------:R-:W0:Y:S02]  /*e200*/  @!P2 LDC.64 R12, c[0x0][0x3b8] ;  /* 0x0000ee00ff0cab82 */ /* 0x000e240000000a00 */
[----:B0-----:R-:W-:-:S04]  /*e210*/  @!P2 LEA R12, P3, R11, R12, 0x2 ;  /* 0x0000000c0b0ca211 */ /* 0x001fc800078610ff */
[----:B------:R-:W-:-:S05]  /*e220*/  @!P2 LEA.HI.X R13, R11, R13, R15, 0x2, P3 ;  /* 0x0000000d0b0da211 */ /* 0x000fca00018f140f */
        /* <DEDUP_REMOVED lines=9> */
.L_x_3152:
[----:B------:R-:W-:Y:S05]  /*e2c0*/  BSYNC.RECONVERGENT B2 ;  /* 0x0000000000027941 */ /* 0x000fea0003800200 */
.L_x_3151:
[----:B------:R-:W-:Y:S01]  /*e2d0*/  BSSY.RECONVERGENT B2, `(.L_x_3153) ;  /* 0x0000019000027945 */ /* 0x000fe20003800200 */
[----:B------:R-:W-:-:S03]  /*e2e0*/  IMAD R5, R0, 0x2, R5 ;  /* 0x0000000200057824 */ /* 0x000fc600078e0205 */
[----:B------:R-:W-:Y:S05]  /*e2f0*/  @P1 BRA `(.L_x_3154) ;  /* 0x0000000000581947 */ /* 0x000fea0003800000 */
[----:B------:R-:W-:Y:S01]  /*e300*/  IMAD.SHL.U32 R11, R5, 0x4, RZ ;  /* 0x00000004050b7824 */ /* 0x000fe200078e00ff */
[----:B------:R-:W-:-:S04]  /*e310*/  CS2R R188, SRZ ;  /* 0x0000000000bc7805 */ /* 0x000fc8000001ff00 */
        /* <DEDUP_REMOVED lines=20> */
.L_x_3154:
[----:B------:R-:W-:Y:S05]  /*e460*/  BSYNC.RECONVERGENT B2 ;  /* 0x0000000000027941 */ /* 0x000fea0003800200 */
.L_x_3153:
[----:B------:R-:W-:Y:S01]  /*e470*/  BSSY.RECONVERGENT B2, `(.L_x_3155) ;  /* 0x0000019000027945 */ /* 0x000fe20003800200 */
[----:B------:R-:W-:-:S03]  /*e480*/  IMAD.IADD R5, R5, 0x1, R0 ;  /* 0x0000000105057824 */ /* 0x000fc600078e0200 */
        /* <DEDUP_REMOVED lines=23> */
.L_x_3156:
[----:B------:R-:W-:Y:S05]  /*e600*/  BSYNC.RECONVERGENT B2 ;  /* 0x0000000000027941 */ /* 0x000fea0003800200 */
.L_x_3155:
        /* <DEDUP_REMOVED lines=25> */
.L_x_3158:
[----:B------:R-:W-:Y:S05]  /*e7a0*/  BSYNC.RECONVERGENT B2 ;  /* 0x0000000000027941 */ /* 0x000fea0003800200 */
.L_x_3157:
        /* <DEDUP_REMOVED lines=25> */
.L_x_3160:
[----:B------:R-:W-:Y:S05]  /*e940*/  BSYNC.RECONVERGENT B2 ;  /* 0x0000000000027941 */ /* 0x000fea0003800200 */
.L_x_3159:
        /* <DEDUP_REMOVED lines=25> */
.L_x_3162:
[----:B------:R-:W-:Y:S05]  /*eae0*/  BSYNC.RECONVERGENT B2 ;  /* 0x0000000000027941 */ /* 0x000fea0003800200 */
.L_x_3161:
        /* <DEDUP_REMOVED lines=25> */
.L_x_3164:
[----:B------:R-:W-:Y:S05]  /*ec80*/  BSYNC.RECONVERGENT B2 ;  /* 0x0000000000027941 */ /* 0x000fea0003800200 */
.L_x_3163:
        /* <DEDUP_REMOVED lines=25> */
.L_x_3166:
[----:B------:R-:W-:Y:S05]  /*ee20*/  BSYNC.RECONVERGENT B2 ;  /* 0x0000000000027941 */ /* 0x000fea0003800200 */
.L_x_3165:
        /* <DEDUP_REMOVED lines=25> */
.L_x_3168:
[----:B------:R-:W-:Y:S05]  /*efc0*/  BSYNC.RECONVERGENT B2 ;  /* 0x0000000000027941 */ /* 0x000fea0003800200 */
.L_x_3167:
        /* <DEDUP_REMOVED lines=25> */
.L_x_3170:
[----:B------:R-:W-:Y:S05]  /*f160*/  BSYNC.RECONVERGENT B2 ;  /* 0x0000000000027941 */ /* 0x000fea0003800200 */
.L_x_3169:
        /* <DEDUP_REMOVED lines=25> */
.L_x_3172:
[----:B------:R-:W-:Y:S05]  /*f300*/  BSYNC.RECONVERGENT B2 ;  /* 0x0000000000027941 */ /* 0x000fea0003800200 */
.L_x_3171:
        /* <DEDUP_REMOVED lines=25> */
.L_x_3174:
[----:B------:R-:W-:Y:S05]  /*f4a0*/  BSYNC.RECONVERGENT B2 ;  /* 0x0000000000027941 */ /* 0x000fea0003800200 */
.L_x_3173:
        /* <DEDUP_REMOVED lines=25> */
.L_x_3176:
[----:B------:R-:W-:Y:S05]  /*f640*/  BSYNC.RECONVERGENT B2 ;  /* 0x0000000000027941 */ /* 0x000fea0003800200 */
.L_x_3175:
        /* <DEDUP_REMOVED lines=25> */
.L_x_3178:
[----:B------:R-:W-:Y:S05]  /*f7e0*/  BSYNC.RECONVERGENT B2 ;  /* 0x0000000000027941 */ /* 0x000fea0003800200 */
.L_x_3177:
        /* <DEDUP_REMOVED lines=25> */
.L_x_3180:
[----:B------:R-:W-:Y:S05]  /*f980*/  BSYNC.RECONVERGENT B2 ;  /* 0x0000000000027941 */ /* 0x000fea0003800200 */
.L_x_3179:
        /* <DEDUP_REMOVED lines=25> */
.L_x_3182:
[----:B------:R-:W-:Y:S05]  /*fb20*/  BSYNC.RECONVERGENT B2 ;  /* 0x0000000000027941 */ /* 0x000fea0003800200 */
.L_x_3181:
        /* <DEDUP_REMOVED lines=25> */
.L_x_3184:
[----:B------:R-:W-:Y:S05]  /*fcc0*/  BSYNC.RECONVERGENT B2 ;  /* 0x0000000000027941 */ /* 0x000fea0003800200 */
.L_x_3183:
        /* <DEDUP_REMOVED lines=25> */
.L_x_3186:
[----:B------:R-:W-:Y:S05]  /*fe60*/  BSYNC.RECONVERGENT B2 ;  /* 0x0000000000027941 */ /* 0x000fea0003800200 */
.L_x_3185:
        /* <DEDUP_REMOVED lines=25> */
.L_x_3188:
[----:B------:R-:W-:Y:S05]  /*10000*/  BSYNC.RECONVERGENT B2 ;  /* 0x0000000000027941 */ /* 0x000fea0003800200 */
.L_x_3187:
        /* <DEDUP_REMOVED lines=25> */
.L_x_3190:
[----:B------:R-:W-:Y:S05]  /*101a0*/  BSYNC.RECONVERGENT B2 ;  /* 0x0000000000027941 */ /* 0x000fea0003800200 */
.L_x_3189:
        /* <DEDUP_REMOVED lines=25> */
.L_x_3192:
[----:B------:R-:W-:Y:S05]  /*10340*/  BSYNC.RECONVERGENT B2 ;  /* 0x0000000000027941 */ /* 0x000fea0003800200 */
.L_x_3191:
        /* <DEDUP_REMOVED lines=25> */
.L_x_3194:
[----:B------:R-:W-:Y:S05]  /*104e0*/  BSYNC.RECONVERGENT B2 ;  /* 0x0000000000027941 */ /* 0x000fea0003800200 */
.L_x_3193:
        /* <DEDUP_REMOVED lines=25> */
.L_x_3196:
[----:B------:R-:W-:Y:S05]  /*10680*/  BSYNC.RECONVERGENT B2 ;  /* 0x0000000000027941 */ /* 0x000fea0003800200 */
.L_x_3195:
        /* <DEDUP_REMOVED lines=25> */
.L_x_3198:
[----:B------:R-:W-:Y:S05]  /*10820*/  BSYNC.RECONVERGENT B2 ;  /* 0x0000000000027941 */ /* 0x000fea0003800200 */
.L_x_3197:
        /* <DEDUP_REMOVED lines=25> */
.L_x_3200:
[----:B------:R-:W-:Y:S05]  /*109c0*/  BSYNC.RECONVERGENT B2 ;  /* 0x0000000000027941 */ /* 0x000fea0003800200 */
.L_x_3199:
        /* <DEDUP_REMOVED lines=25> */
.L_x_3202:
[----:B------:R-:W-:Y:S05]  /*10b60*/  BSYNC.RECONVERGENT B2 ;  /* 0x0000000000027941 */ /* 0x000fea0003800200 */
.L_x_3201:
        /* <DEDUP_REMOVED lines=25> */
.L_x_3204:
[----:B------:R-:W-:Y:S05]  /*10d00*/  BSYNC.RECONVERGENT B2 ;  /* 0x0000000000027941 */ /* 0x000fea0003800200 */
.L_x_3203:
        /* <DEDUP_REMOVED lines=25> */
.L_x_3206:
[----:B------:R-:W-:Y:S05]  /*10ea0*/  BSYNC.RECONVERGENT B2 ;  /* 0x0000000000027941 */ /* 0x000fea0003800200 */
.L_x_3205:
        /* <DEDUP_REMOVED lines=25> */
.L_x_3208:
[----:B------:R-:W-:Y:S05]  /*11040*/  BSYNC.RECONVERGENT B2 ;  /* 0x0000000000027941 */ /* 0x000fea0003800200 */
.L_x_3207:
        /* <DEDUP_REMOVED lines=25> */
.L_x_3210:
[----:B------:R-:W-:Y:S05]  /*111e0*/  BSYNC.RECONVERGENT B2 ;  /* 0x0000000000027941 */ /* 0x000fea0003800200 */
.L_x_3209:
        /* <DEDUP_REMOVED lines=25> */
.L_x_3212:
[----:B------:R-:W-:Y:S05]  /*11380*/  BSYNC.RECONVERGENT B2 ;  /* 0x0000000000027941 */ /* 0x000fea0003800200 */
.L_x_3211:
[----:B------:R-:W-:Y:S05]  /*11390*/  @P1 BRA `(.L_x_3086) ;  /* 0x0000004400601947 */ /* 0x000fea0003800000 */
[----:B------:R-:W-:Y:S01]  /*113a0*/  IMAD.IADD R5, R5, 0x1, R0 ;  /* 0x0000000105057824 */ /* 0x000fe200078e0200 */
[----:B------:R-:W-:Y:S01]  /*113b0*/  BSSY.RECONVERGENT B2, `(.L_x_3213) ;  /* 0x000000f000027945 */ /* 0x000fe20003800200 */
[----:B------:R-:W-:Y:S02]  /*113c0*/  CS2R R234, SRZ ;  /* 0x0000000000ea7805 */ /* 0x000fe4000001ff00 */
[----:B------:R-:W-:-:S05]  /*113d0*/  IMAD.SHL.U32 R5, R5, 0x4, RZ ;  /* 0x0000000405057824 */ /* 0x000fca00078e00ff */
[----:B------:R-:W-:-:S13]  /*113e0*/  ISETP.GE.AND P2, PT, R5, R10, PT ;  /* 0x0000000a0500720c */ /* 0x000fda0003f46270 */
[----:B------:R-:W-:Y:S05]  /*113f0*/  @P2 BRA `(.L_x_3214) ;  /* 0x0000000000282947 */ /* 0x000fea0003800000 */
[----:B------:R-:W4:Y:S01]  /*11400*/  S2R R11, SR_TID.X ;  /* 0x00000000000b7919 */ /* 0x000f220000002100 */
[----:B0123--:R-:W-:Y:S01]  /*11410*/  SHF.R.S32.HI R12, RZ, 0x1f, R5 ;  /* 0x0000001fff0c7819 */ /* 0x00ffe20000011405 */
[----:B----4-:R-:W-:-:S05]  /*11420*/  IMAD.SHL.U32 R11, R11, 0x2, RZ ;  /* 0x000000020b0b7824 */ /* 0x010fca00078e00ff */
[----:B------:R-:W-:-:S05]  /*11430*/  LOP3.LUT R11, R11, 0x2, RZ, 0xc0, !PT ;  /* 0x000000020b0b7812 */ /* 0x000fca00078ec0ff */
[----:B------:R-:W-:-:S05]  /*11440*/  IMAD R11, R0, UR6, R11 ;  /* 0x00000006000b7c24 */ /* 0x000fca000f8e020b */
[----:B------:R-:W-:-:S04]  /*11450*/  IADD3 R10, P3, PT, R11, R5, RZ ;  /* 0x000000050b0a7210 */ /* 0x000fc80007f7e0ff */
[----:B------:R-:W-:Y:S02]  /*11460*/  LEA.HI.X.SX32 R11, R11, R12, 0x1, P3 ;  /* 0x0000000c0b0b7211 */ /* 0x000fe400018f0eff */
[----:B------:R-:W-:-:S04]  /*11470*/  LEA R234, P3, R10, UR18, 0x2 ;  /* 0x000000120aea7c11 */ /* 0x000fc8000f8610ff */
[----:B------:R-:W-:-:S06]  /*11480*/  LEA.HI.X R235, R10, UR19, R11, 0x2, P3 ;  /* 0x000000130aeb7c11 */ /* 0x000fcc00098f140b */
[----:B------:R-:W5:Y:S03]  /*11490*/  LDG.E.64 R234, desc[UR36][R234.64] ;  /* 0x00000024eaea7981 */ /* 0x000f66000c1e1b00 */
.L_x_3214:
[----:B------:R-:W-:Y:S05]  /*114a0*/  BSYNC.RECONVERGENT B2 ;  /* 0x0000000000027941 */ /* 0x000fea0003800200 */
.L_x_3213:
[----:B-----5:R-:W-:Y:S01]  /*114b0*/  FADD.FTZ R234, R118, R234 ;  /* 0x000000ea76ea7221 */ /* 0x020fe20000010000 */
[----:B------:R-:W-:Y:S01]  /*114c0*/  FADD.FTZ R235, R119, R235 ;  /* 0x000000eb77eb7221 */ /* 0x000fe20000010000 */
[----:B------:R-:W-:Y:S06]  /*114d0*/  @P2 BRA `(.L_x_3086) ;  /* 0x0000004400102947 */ /* 0x000fec0003800000 */
[----:B------:R-:W-:-:S04]  /*114e0*/  IADD3 R11, P2, PT, R2, R5, RZ ;  /* 0x00000005020b7210 */ /* 0x000fc80007f5e0ff */
[----:B------:R-:W-:Y:S02]  /*114f0*/  LEA.HI.X.SX32 R5, R5, R3, 0x1, P2 ;  /* 0x0000000305057211 */ /* 0x000fe400010f0eff */
[----:B------:R-:W-:-:S04]  /*11500*/  LEA R10, P2, R11, UR18, 0x2 ;  /* 0x000000120b0a7c11 */ /* 0x000fc8000f8410ff */
[----:B------:R-:W-:-:S05]  /*11510*/  LEA.HI.X R11, R11, UR19, R5, 0x2, P2 ;  /* 0x000000130b0b7c11 */ /* 0x000fca00090f1405 */
[----:B------:R0:W-:Y:S01]  /*11520*/  STG.E.64 desc[UR36][R10.64], R234 ;  /* 0x000000ea0a007986 */ /* 0x0001e2000c101b24 */
[----:B------:R-:W-:Y:S05]  /*11530*/  BRA `(.L_x_3086) ;  /* 0x0000004000f87947 */ /* 0x000fea0003800000 */
.L_x_2958:
[----:B------:R-:W-:Y:S02]  /*11540*/  IMAD.SHL.U32 R11, R10, 0x4, RZ ;  /* 0x000000040a0b7824 */ /* 0x000fe400078e00ff */
[C---:B------:R-:W-:Y:S02]  /*11550*/  IMAD R5, R0.reuse, 0xc0, RZ ;  /* 0x000000c000057824 */ /* 0x040fe400078e02ff */
[C-C-:B------:R-:W-:Y:S02]  /*11560*/  IMAD R12, R0.reuse, 0x8, R11.reuse ;  /* 0x00000008000c7824 */ /* 0x140fe400078e020b */
[----:B------:R-:W-:-:S03]  /*11570*/  IMAD R247, R0, 0x10, R11 ;  /* 0x0000001000f77824 */ /* 0x000fc600078e020b */
[-C--:B------:R-:W-:Y:S02]  /*11580*/  ISETP.GE.AND P1, PT, R12, R5.reuse, PT ;  /* 0x000000050c00720c */ /* 0x080fe40003f26270 */
[----:B------:R-:W-:Y:S02]  /*11590*/  ISETP.GE.AND P2, PT, R247, R5, PT ;  /* 0x00000005f700720c */ /* 0x000fe40003f46270 */
[C---:B------:R-:W-:Y:S02]  /*115a0*/  ISETP.GE.OR P1, PT, R4.reuse, UR43, P1 ;  /* 0x0000002b04007c0c */ /* 0x040fe40008f26670 */
[----:B------:R-:W-:-:S11]  /*115b0*/  ISETP.GE.OR P2, PT, R4, UR43, P2 ;  /* 0x0000002b04007c0c */ /* 0x000fd60009746670 */
[----:B------:R-:W0:Y:S01]  /*115c0*/  @!P1 S2R R13, SR_TID.X ;  /* 0x00000000000d9919 */ /* 0x000e220000002100 */
[----:B------:R-:W1:Y:S01]  /*115d0*/  @!P1 LDC.64 R14, c[0x0][0x3b8] ;  /* 0x0000ee00ff0e9b82 */ /* 0x000e620000000a00 */
[----:B------:R-:W-:Y:S01]  /*115e0*/  @!P1 SHF.R.S32.HI R246, RZ, 0x1f, R12 ;  /* 0x0000001ffff69819 */ /* 0x000fe2000001140c */
[----:B------:R-:W2:Y:S01]  /*115f0*/  @!P2 S2R R248, SR_TID.X ;  /* 0x0000000000f8a919 */ /* 0x000ea20000002100 */
[----:B------:R-:W-:Y:S01]  /*11600*/  @!P2 SHF.R.S32.HI R251, RZ, 0x1f, R247 ;  /* 0x0000001ffffba819 */ /* 0x000fe200000114f7 */
[----:B0-----:R-:W-:Y:S02]  /*11610*/  @!P1 IMAD.SHL.U32 R13, R13, 0x2, RZ ;  /* 0x000000020d0d9824 */ /* 0x001fe400078e00ff */
[----:B--2---:R-:W-:-:S03]  /*11620*/  @!P2 IMAD.SHL.U32 R248, R248, 0x2, RZ ;  /* 0x00000002f8f8a824 */ /* 0x004fc600078e00ff */
[----:B------:R-:W-:Y:S02]  /*11630*/  @!P1 LOP3.LUT R13, R13, 0x2, RZ, 0xc0, !PT ;  /* 0x000000020d0d9812 */ /* 0x000fe400078ec0ff */
[----:B------:R-:W-:-:S03]  /*11640*/  @!P2 LOP3.LUT R248, R248, 0x2, RZ, 0xc0, !PT ;  /* 0x00000002f8f8a812 */ /* 0x000fc600078ec0ff */
[C---:B------:R-:W-:Y:S02]  /*11650*/  @!P1 IMAD R13, R0.reuse, UR6, R13 ;  /* 0x00000006000d9c24 */ /* 0x040fe4000f8e020d */
[----:B------:R-:W-:-:S03]  /*11660*/  @!P2 IMAD R250, R0, UR6, R248 ;  /* 0x0000000600faac24 */ /* 0x000fc6000f8e02f8 */
[----:B------:R-:W-:-:S04]  /*11670*/  @!P1 IADD3 R12, P3, PT, R13, R12, RZ ;  /* 0x0000000c0d0c9210 */ /* 0x000fc80007f7e0ff */
[----:B------:R-:W-:Y:S01]  /*11680*/  @!P1 LEA.HI.X.SX32 R13, R13, R246, 0x1, P3 ;  /* 0x000000f60d0d9211 */ /* 0x000fe200018f0eff */
[----:B------:R-:W-:Y:S01]  /*11690*/  IMAD R246, R0, 0x20, R11 ;  /* 0x0000002000f67824 */ /* 0x000fe200078e020b */
[----:B-1----:R-:W-:Y:S02]  /*116a0*/  @!P1 LEA R14, P3, R12, R14, 0x2 ;  /* 0x0000000e0c0e9211 */ /* 0x002fe400078610ff */
[----:B------:R-:W-:Y:S02]  /*116b0*/  @!P2 IADD3 R247, P5, PT, R250, R247, RZ ;  /* 0x000000f7faf7a210 */ /* 0x000fe40007fbe0ff */
[----:B------:R-:W-:Y:S02]  /*116c0*/  @!P1 LEA.HI.X R15, R12, R15, R13, 0x2, P3 ;  /* 0x0000000f0c0f9211 */ /* 0x000fe400018f140d */
[----:B------:R-:W-:Y:S01]  /*116d0*/  ISETP.GE.AND P3, PT, R246, R5, PT ;  /* 0x00000005f600720c */ /* 0x000fe20003f66270 */
[----:B------:R-:W0:Y:S01]  /*116e0*/  @!P2 LDC.64 R12, c[0x0][0x3b8] ;  /* 0x0000ee00ff0cab82 */ /* 0x000e220000000a00 */
[----:B------:R-:W-:-:S02]  /*116f0*/  @!P2 LEA.HI.X.SX32 R251, R250, R251, 0x1, P5 ;  /* 0x000000fbfafba211 */ /* 0x000fc400028f0eff */
[----:B------:R-:W-:-:S13]  /*11700*/  ISETP.GE.OR P3, PT, R4, UR43, P3 ;  /* 0x0000002b04007c0c */ /* 0x000fda0009f66670 */
[----:B------:R-:W1:Y:S01]  /*11710*/  @!P3 S2R R248, SR_TID.X ;  /* 0x0000000000f8b919 */ /* 0x000e620000002100 */
[----:B0-----:R-:W-:-:S04]  /*11720*/  @!P2 LEA R12, P5, R247, R12, 0x2 ;  /* 0x0000000cf70ca211 */ /* 0x001fc800078a10ff */
[----:B------:R-:W-:Y:S02]  /*11730*/  @!P2 LEA.HI.X R13, R247, R13, R251, 0x2, P5 ;  /* 0x0000000df70da211 */ /* 0x000fe400028f14fb */
[----:B------:R-:W-:Y:S01]  /*11740*/  ISETP.GE.AND P5, PT, R4, UR43, PT ;  /* 0x0000002b04007c0c */ /* 0x000fe2000bfa6270 */
[----:B------:R-:W-:-:S03]  /*11750*/  IMAD R247, R0, 0x40, R11 ;  /* 0x0000004000f77824 */ /* 0x000fc600078e020b */
[----:B------:R-:W-:Y:S02]  /*11760*/  FSEL R17, R17, RZ, P5 ;  /* 0x000000ff11117208 */ /* 0x000fe40002800000 */
[----:B------:R-:W-:-:S06]  /*11770*/  FSEL R16, R16, RZ, P5 ;  /* 0x000000ff10107208 */ /* 0x000fcc0002800000 */
[----:B------:R0:W5:Y:S01]  /*11780*/  @!P1 LDG.E.64 R16, desc[UR36][R14.64] ;  /* 0x000000240e109981 */ /* 0x000162000c1e1b00 */
[----:B------:R-:W-:Y:S02]  /*11790*/  ISETP.GE.AND P1, PT, R247, R5, PT ;  /* 0x00000005f700720c */ /* 0x000fe40003f26270 */
[----:B------:R-:W-:Y:S02]  /*117a0*/  FSEL R9, R9, RZ, P5 ;  /* 0x000000ff09097208 */ /* 0x000fe40002800000 */
[----:B------:R-:W-:Y:S01]  /*117b0*/  ISETP.GE.OR P1, PT, R4, UR43, P1 ;  /* 0x0000002b04007c0c */ /* 0x000fe20008f26670 */
[----:B-1----:R-:W-:Y:S01]  /*117c0*/  @!P3 IMAD.SHL.U32 R248, R248, 0x2, RZ ;  /* 0x00000002f8f8b824 */ /* 0x002fe200078e00ff */
[----:B------:R-:W-:Y:S02]  /*117d0*/  FSEL R8, R8, RZ, P5 ;  /* 0x000000ff08087208 */ /* 0x000fe40002800000 */
[----:B------:R-:W-:Y:S01]  /*117e0*/  @!P3 SHF.R.S32.HI R251, RZ, 0x1f, R246 ;  /* 0x0000001ffffbb819 */ /* 0x000fe200000114f6 */
[----:B0-----:R-:W0:Y:S01]  /*117f0*/  @!P3 LDC.64 R14, c[0x0][0x3b8] ;  /* 0x0000ee00ff0ebb82 */ /* 0x001e220000000a00 */
[----:B------:R-:W-:-:S02]  /*11800*/  @!P3 LOP3.LUT R248, R248, 0x2, RZ, 0xc0, !PT ;  /* 0x00000002f8f8b812 */ /* 0x000fc400078ec0ff */
[----:B------:R1:W5:Y:S01]  /*11810*/  @!P2 LDG.E.64 R8, desc[UR36][R12.64] ;  /* 0x000000240c08a981 */ /* 0x000362000c1e1b00 */
[----:B------:R-:W-:Y:S02]  /*11820*/  ISETP.GE.AND P2, PT, R11, R5, PT ;  /* 0x000000050b00720c */ /* 0x000fe40003f46270 */
[----:B------:R-:W-:Y:S02]  /*11830*/  @!P3 IMAD R250, R0, UR6, R248 ;  /* 0x0000000600fabc24 */ /* 0x000fe4000f8e02f8 */
[----:B------:R-:W-:Y:S01]  /*11840*/  ISETP.GE.OR P2, PT, R4, UR43, P2 ;  /* 0x0000002b04007c0c */ /* 0x000fe20009746670 */
[----:B------:R-:W2:Y:S02]  /*11850*/  @!P1 S2R R248, SR_TID.X ;  /* 0x0000000000f89919 */ /* 0x000ea40000002100 */
[C---:B------:R-:W-:Y:S01]  /*11860*/  @!P3 IADD3 R246, P6, PT, R250.reuse, R246, RZ ;  /* 0x000000f6faf6b210 */ /* 0x040fe20007fde0ff */
[----:B-1----:R-:W1:Y:S03]  /*11870*/  @!P1 LDC.64 R12, c[0x0][0x3b8] ;  /* 0x0000ee00ff0c9b82 */ /* 0x002e660000000a00 */
[----:B------:R-:W-:-:S02]  /*11880*/  @!P3 LEA.HI.X.SX32 R251, R250, R251, 0x1, P6 ;  /* 0x000000fbfafbb211 */ /* 0x000fc400030f0eff */
[----:B0-----:R-:W-:-:S04]  /*11890*/  @!P3 LEA R14, P6, R246, R14, 0x2 ;  /* 0x0000000ef60eb211 */ /* 0x001fc800078c10ff */
[----:B------:R-:W-:Y:S02]  /*118a0*/  @!P3 LEA.HI.X R15, R246, R15, R251, 0x2, P6 ;  /* 0x0000000ff60fb211 */ /* 0x000fe400030f14fb */
[----:B------:R-:W0:Y:S01]  /*118b0*/  @!P2 S2R R246, SR_TID.X ;  /* 0x0000000000f6a919 */ /* 0x000e220000002100 */
[----:B------:R-:W-:Y:S02]  /*118c0*/  FSEL R243, R243, RZ, P5 ;  /* 0x000000fff3f37208 */ /* 0x000fe40002800000 */
[----:B------:R-:W-:-:S06]  /*118d0*/  FSEL R242, R242, RZ, P5 ;  /* 0x000000fff2f27208 */ /* 0x000fcc0002800000 */
[----:B------:R3:W5:Y:S01]  /*118e0*/  @!P3 LDG.E.64 R242, desc[UR36][R14.64] ;  /* 0x000000240ef2b981 */ /* 0x000762000c1e1b00 */
[----:B--2---:R-:W-:-:S05]  /*118f0*/  @!P1 IMAD.SHL.U32 R248, R248, 0x2, RZ ;  /* 0x00000002f8f89824 */ /* 0x004fca00078e00ff */
[----:B------:R-:W-:Y:S01]  /*11900*/  @!P1 LOP3.LUT R248, R248, 0x2, RZ, 0xc0, !PT ;  /* 0x00000002f8f89812 */ /* 0x000fe200078ec0ff */
[----:B---3--:R-:W2:Y:S04]  /*11910*/  @!P2 LDC.64 R14, c[0x0][0x3b8] ;  /* 0x0000ee00ff0eab82 */ /* 0x008ea80000000a00 */
[----:B------:R-:W-:Y:S01]  /*11920*/  @!P1 IMAD R248, R0, UR6, R248 ;  /* 0x0000000600f89c24 */ /* 0x000fe2000f8e02f8 */
[----:B------:R-:W-:-:S04]  /*11930*/  @!P1 SHF.R.S32.HI R250, RZ, 0x1f, R247 ;  /* 0x0000001ffffa9819 */ /* 0x000fc800000114f7 */
[----:B------:R-:W-:Y:S01]  /*11940*/  @!P1 IADD3 R247, P6, PT, R248, R247, RZ ;  /* 0x000000f7f8f79210 */ /* 0x000fe20007fde0ff */
[----:B0-----:R-:W-:-:S03]  /*11950*/  @!P2 IMAD.SHL.U32 R246, R246, 0x2, RZ ;  /* 0x00000002f6f6a824 */ /* 0x001fc600078e00ff */
[----:B------:R-:W-:Y:S02]  /*11960*/  @!P1 LEA.HI.X.SX32 R250, R248, R250, 0x1, P6 ;  /* 0x000000faf8fa9211 */ /* 0x000fe400030f0eff */
[----:B------:R-:W-:Y:S02]  /*11970*/  @!P2 LOP3.LUT R246, R246, 0x2, RZ, 0xc0, !PT ;  /* 0x00000002f6f6a812 */ /* 0x000fe400078ec0ff */
[----:B-1----:R-:W-:-:S03]  /*11980*/  @!P1 LEA R12, P6, R247, R12, 0x2 ;  /* 0x0000000cf70c9211 */ /* 0x002fc600078c10ff */
[C---:B------:R-:W-:Y:S01]  /*11990*/  @!P2 IMAD R246, R0.reuse, UR6, R246 ;  /* 0x0000000600f6ac24 */ /* 0x040fe2000f8e02f6 */
[----:B------:R-:W-:Y:S01]  /*119a0*/  @!P1 LEA.HI.X R13, R247, R13, R250, 0x2, P6 ;  /* 0x0000000df70d9211 */ /* 0x000fe200030f14fa */
[----:B------:R-:W-:-:S03]  /*119b0*/  IMAD R247, R0, 0x80, R11 ;  /* 0x0000008000f77824 */ /* 0x000fc600078e020b */
[C---:B------:R-:W-:Y:S02]  /*119c0*/  @!P2 IADD3 R11, P6, PT, R246.reuse, R11, RZ ;  /* 0x0000000bf60ba210 */ /* 0x040fe40007fde0ff */
[----:B------:R-:W-:Y:S02]  /*119d0*/  ISETP.GE.AND P3, PT, R247, R5, PT ;  /* 0x00000005f700720c */ /* 0x000fe40003f66270 */
[----:B------:R-:W-:Y:S02]  /*119e0*/  @!P2 LEA.HI.X.SX32 R246, R246, RZ, 0x1, P6 ;  /* 0x000000fff6f6a211 */ /* 0x000fe400030f0eff */
[C---:B--2---:R-:W-:Y:S02]  /*119f0*/  @!P2 LEA R14, P6, R11.reuse, R14, 0x2 ;  /* 0x0000000e0b0ea211 */ /* 0x044fe400078c10ff */
[----:B------:R-:W-:Y:S02]  /*11a00*/  ISETP.GE.OR P3, PT, R4, UR43, P3 ;  /* 0x0000002b04007c0c */ /* 0x000fe40009f66670 */
[----:B------:R-:W-:Y:S01]  /*11a10*/  @!P2 LEA.HI.X R15, R11, R15, R246, 0x2, P6 ;  /* 0x0000000f0b0fa211 */ /* 0x000fe200030f14f6 */
[----:B------:R-:W-:Y:S01]  /*11a20*/  IMAD.IADD R246, R10, 0x1, R0 ;  /* 0x000000010af67824 */ /* 0x000fe200078e0200 */
[----:B------:R-:W-:-:S02]  /*11a30*/  FSEL R139, R139, RZ, P5 ;  /* 0x000000ff8b8b7208 */ /* 0x000fc40002800000 */
[----:B------:R-:W-:Y:S01]  /*11a40*/  FSEL R138, R138, RZ, P5 ;  /* 0x000000ff8a8a7208 */ /* 0x000fe20002800000 */
[----:B------:R-:W-:-:S05]  /*11a50*/  IMAD.SHL.U32 R248, R246, 0x4, RZ ;  /* 0x00000004f6f87824 */ /* 0x000fca00078e00ff */
[----:B------:R0:W5:Y:S01]  /*11a60*/  @!P1 LDG.E.64 R138, desc[UR36][R12.64] ;  /* 0x000000240c8a9981 */ /* 0x000162000c1e1b00 */
[----:B------:R-:W-:Y:S01]  /*11a70*/  ISETP.GE.AND P1, PT, R248, R5, PT ;  /* 0x00000005f800720c */ /* 0x000fe20003f26270 */
[----:B------:R-:W1:Y:S01]  /*11a80*/  @!P3 LDC.64 R10, c[0x0][0x3b8] ;  /* 0x0000ee00ff0abb82 */ /* 0x000e620000000a00 */
[----:B------:R-:W2:Y:S02]  /*11a90*/  @!P3 S2R R250, SR_TID.X ;  /* 0x0000000000fab919 */ /* 0x000ea40000002100 */
[----:B------:R-:W-:Y:S02]  /*11aa0*/  ISETP.GE.OR P1, PT, R4, UR43, P1 ;  /* 0x0000002b04007c0c */ /* 0x000fe40008f26670 */
[----:B------:R-:W-:-:S11]  /*11ab0*/  FSEL R171, R171, RZ, P5 ;  /* 0x000000ffabab7208 */ /* 0x000fd60002800000 */
[----:B0-----:R-:W0:Y:S01]  /*11ac0*/  @!P1 S2R R12, SR_TID.X ;  /* 0x00000000000c9919 */ /* 0x001e220000002100 */
[----:B------:R-:W-:-:S06]  /*11ad0*/  FSEL R170, R170, RZ, P5 ;  /* 0x000000ffaaaa7208 */ /* 0x000fcc0002800000 */
[----:B------:R3:W5:Y:S02]  /*11ae0*/  @!P2 LDG.E.64 R170, desc[UR36][R14.64] ;  /* 0x000000240eaaa981 */ /* 0x000764000c1e1b00 */
[----:B---3--:R-:W-:Y:S02]  /*11af0*/  IMAD R14, R0, 0x2, R246 ;  /* 0x00000002000e7824 */ /* 0x008fe400078e02f6 */
[----:B--2---:R-:W-:Y:S02]  /*11b00*/  @!P3 IMAD.SHL.U32 R250, R250, 0x2, RZ ;  /* 0x00000002fafab824 */ /* 0x004fe400078e00ff */
[----:B------:R-:W-:-:S03]  /*11b10*/  IMAD.SHL.U32 R14, R14, 0x4, RZ ;  /* 0x000000040e0e7824 */ /* 0x000fc600078e00ff */
[----:B------:R-:W-:Y:S02]  /*11b20*/  @!P3 LOP3.LUT R13, R250, 0x2, RZ, 0xc0, !PT ;  /* 0x00000002fa0db812 */ /* 0x000fe400078ec0ff */
[----:B------:R-:W-:-:S03]  /*11b30*/  ISETP.GE.AND P2, PT, R14, R5, PT ;  /* 0x000000050e00720c */ /* 0x000fc60003f46270 */
[----:B------:R-:W-:Y:S01]  /*11b40*/  @!P3 IMAD R13, R0, UR6, R13 ;  /* 0x00000006000dbc24 */ /* 0x000fe2000f8e020d */
[----:B------:R-:W-:Y:S02]  /*11b50*/  ISETP.GE.OR P2, PT, R4, UR43, P2 ;  /* 0x0000002b04007c0c */ /* 0x000fe40009746670 */
[----:B------:R-:W-:Y:S01]  /*11b60*/  @!P3 SHF.R.S32.HI R250, RZ, 0x1f, R247 ;  /* 0x0000001ffffab819 */ /* 0x000fe200000114f7 */
[----:B0-----:R-:W-:Y:S01]  /*11b70*/  @!P1 IMAD.SHL.U32 R15, R12, 0x2, RZ ;  /* 0x000000020c0f9824 */ /* 0x001fe200078e00ff */
[----:B------:R-:W-:-:S04]  /*11b80*/  @!P3 IADD3 R247, P6, PT, R13, R247, RZ ;  /* 0x000000f70df7b210 */ /* 0x000fc80007fde0ff */
[----:B------:R-:W-:Y:S02]  /*11b90*/  @!P3 LEA.HI.X.SX32 R250, R13, R250, 0x1, P6 ;  /* 0x000000fa0dfab211 */ /* 0x000fe400030f0eff */
[----:B-1----:R-:W-:Y:S01]  /*11ba0*/  @!P3 LEA R10, P6, R247, R10, 0x2 ;  /* 0x0000000af70ab211 */ /* 0x002fe200078c10ff */
[----:B------:R-:W0:Y:S01]  /*11bb0*/  @!P1 LDC.64 R12, c[0x0][0x3b8] ;  /* 0x0000ee00ff0c9b82 */ /* 0x000e220000000a00 */
[----:B------:R-:W-:Y:S02]  /*11bc0*/  @!P1 LOP3.LUT R15, R15, 0x2, RZ, 0xc0, !PT ;  /* 0x000000020f0f9812 */ /* 0x000fe400078ec0ff */
[----:B------:R-:W-:-:S03]  /*11bd0*/  @!P3 LEA.HI.X R11, R247, R11, R250, 0x2, P6 ;  /* 0x0000000bf70bb211 */ /* 0x000fc600030f14fa */
[----:B------:R-:W-:Y:S02]  /*11be0*/  @!P1 IMAD R247, R0, UR6, R15 ;  /* 0x0000000600f79c24 */ /* 0x000fe4000f8e020f */
[----:B------:R-:W1:Y:S01]  /*11bf0*/  @!P2 S2R R15, SR_TID.X ;  /* 0x00000000000fa919 */ /* 0x000e620000002100 */
[----:B------:R-:W-:Y:S02]  /*11c00*/  @!P1 SHF.R.S32.HI R250, RZ, 0x1f, R248 ;  /* 0x0000001ffffa9819 */ /* 0x000fe400000114f8 */
[----:B------:R-:W-:-:S04]  /*11c10*/  @!P1 IADD3 R248, P6, PT, R247, R248, RZ ;  /* 0x000000f8f7f89210 */ /* 0x000fc80007fde0ff */
[----:B------:R-:W-:Y:S01]  /*11c20*/  @!P1 LEA.HI.X.SX32 R250, R247, R250, 0x1, P6 ;  /* 0x000000faf7fa9211 */ /* 0x000fe200030f0eff */
[----:B------:R-:W-:Y:S01]  /*11c30*/  IMAD R247, R0, 0x4, R246 ;  /* 0x0000000400f77824 */ /* 0x000fe200078e02f6 */
[----:B------:R-:W-:Y:S02]  /*11c40*/  FSEL R173, R173, RZ, P5 ;  /* 0x000000ffadad7208 */ /* 0x000fe40002800000 */
[----:B------:R-:W-:Y:S01]  /*11c50*/  FSEL R172, R172, RZ, P5 ;  /* 0x000000ffacac7208 */ /* 0x000fe20002800000 */
[----:B------:R-:W-:-:S05]  /*11c60*/  IMAD.SHL.U32 R246, R247, 0x4, RZ ;  /* 0x00000004f7f67824 */ /* 0x000fca00078e00ff */
[----:B------:R2:W5:Y:S01]  /*11c70*/  @!P3 LDG.E.64 R172, desc[UR36][R10.64] ;  /* 0x000000240aacb981 */ /* 0x000562000c1e1b00 */
[----:B------:R-:W-:-:S04]  /*11c80*/  ISETP.GE.AND P3, PT, R246, R5, PT ;  /* 0x00000005f600720c */ /* 0x000fc80003f66270 */
[----:B------:R-:W-:Y:S01]  /*11c90*/  ISETP.GE.OR P3, PT, R4, UR43, P3 ;  /* 0x0000002b04007c0c */ /* 0x000fe20009f66670 */
[----:B--2---:R-:W2:Y:S01]  /*11ca0*/  @!P2 LDC.64 R10, c[0x0][0x3b8] ;  /* 0x0000ee00ff0aab82 */ /* 0x004ea20000000a00 */
[----:B-1----:R-:W-:Y:S01]  /*11cb0*/  @!P2 IMAD.SHL.U32 R15, R15, 0x2, RZ ;  /* 0x000000020f0fa824 */ /* 0x002fe200078e00ff */
[----:B0-----:R-:W-:-:S04]  /*11cc0*/  @!P1 LEA R12, P6, R248, R12, 0x2 ;  /* 0x0000000cf80c9211 */ /* 0x001fc800078c10ff */
[----:B------:R-:W-:Y:S02]  /*11cd0*/  @!P2 LOP3.LUT R15, R15, 0x2, RZ, 0xc0, !PT ;  /* 0x000000020f0fa812 */ /* 0x000fe400078ec0ff */
[----:B------:R-:W-:-:S03]  /*11ce0*/  @!P1 LEA.HI.X R13, R248, R13, R250, 0x2, P6 ;  /* 0x0000000df80d9211 */ /* 0x000fc600030f14fa */
[----:B------:R-:W-:Y:S02]  /*11cf0*/  @!P2 IMAD R248, R0, UR6, R15 ;  /* 0x0000000600f8ac24 */ /* 0x000fe4000f8e020f */
[----:B------:R-:W0:Y:S01]  /*11d00*/  @!P3 S2R R15, SR_TID.X ;  /* 0x00000000000fb919 */ /* 0x000e220000002100 */
[----:B------:R-:W-:Y:S02]  /*11d10*/  @!P2 SHF.R.S32.HI R250, RZ, 0x1f, R14 ;  /* 0x0000001ffffaa819 */ /* 0x000fe4000001140e */
[----:B------:R-:W-:-:S04]  /*11d20*/  @!P2 IADD3 R14, P6, PT, R248, R14, RZ ;  /* 0x0000000ef80ea210 */ /* 0x000fc80007fde0ff */
[----:B------:R-:W-:Y:S01]  /*11d30*/  @!P2 LEA.HI.X.SX32 R250, R248, R250, 0x1, P6 ;  /* 0x000000faf8faa211 */ /* 0x000fe200030f0eff */
[----:B------:R-:W-:Y:S01]  /*11d40*/  IMAD.IADD R248, R247, 0x1, R0 ;  /* 0x00000001f7f87824 */ /* 0x000fe200078e0200 */
[----:B--2---:R-:W-:Y:S02]  /*11d50*/  @!P2 LEA R10, P6, R14, R10, 0x2 ;  /* 0x0000000a0e0aa211 */ /* 0x004fe400078c10ff */
[----:B------:R-:W-:Y:S02]  /*11d60*/  FSEL R129, R129, RZ, P5 ;  /* 0x000000ff81817208 */ /* 0x000fe40002800000 */
[----:B------:R-:W-:Y:S02]  /*11d70*/  FSEL R128, R128, RZ, P5 ;  /* 0x000000ff80807208 */ /* 0x000fe40002800000 */
[----:B------:R-:W-:Y:S01]  /*11d80*/  @!P2 LEA.HI.X R11, R14, R11, R250, 0x2, P6 ;  /* 0x0000000b0e0ba211 */ /* 0x000fe200030f14fa */
[----:B------:R-:W-:-:S03]  /*11d90*/  IMAD.SHL.U32 R14, R248, 0x4, RZ ;  /* 0x00000004f80e7824 */ /* 0x000fc600078e00ff */
[----:B------:R1:W5:Y:S02]  /*11da0*/  @!P1 LDG.E.64 R128, desc[UR36][R12.64] ;  /* 0x000000240c809981 */ /* 0x000364000c1e1b00 */
[----:B------:R-:W-:-:S04]  /*11db0*/  ISETP.GE.AND P1, PT, R14, R5, PT ;  /* 0x000000050e00720c */ /* 0x000fc80003f26270 */
[----:B------:R-:W-:Y:S01]  /*11dc0*/  ISETP.GE.OR P1, PT, R4, UR43, P1 ;  /* 0x0000002b04007c0c */ /* 0x000fe20008f26670 */
[----:B0-----:R-:W-:Y:S01]  /*11dd0*/  @!P3 IMAD.SHL.U32 R15, R15, 0x2, RZ ;  /* 0x000000020f0fb824 */ /* 0x001fe200078e00ff */
[----:B-1----:R-:W0:Y:S04]  /*11de0*/  @!P3 LDC.64 R12, c[0x0][0x3b8] ;  /* 0x0000ee00ff0cbb82 */ /* 0x002e280000000a00 */
[----:B------:R-:W-:-:S07]  /*11df0*/  @!P3 LOP3.LUT R15, R15, 0x2, RZ, 0xc0, !PT ;  /* 0x000000020f0fb812 */ /* 0x000fce00078ec0ff */
[----:B------:R-:W1:Y:S01]  /*11e00*/  @!P1 S2R R247, SR_TID.X ;  /* 0x0000000000f79919 */ /* 0x000e620000002100 */
[----:B------:R-:W-:Y:S01]  /*11e10*/  @!P3 IMAD R15, R0, UR6, R15 ;  /* 0x00000006000fbc24 */ /* 0x000fe2000f8e020f */
[----:B------:R-:W-:Y:S01]  /*11e20*/  @!P3 SHF.R.S32.HI R250, RZ, 0x1f, R246 ;  /* 0x0000001ffffab819 */ /* 0x000fe200000114f6 */
[----:B------:R-:W-:-:S03]  /*11e30*/  IMAD.IADD R248, R248, 0x1, R0 ;  /* 0x00000001f8f87824 */ /* 0x000fc600078e0200 */
[----:B------:R-:W-:Y:S02]  /*11e40*/  @!P3 IADD3 R246, P6, PT, R15, R246, RZ ;  /* 0x000000f60ff6b210 */ /* 0x000fe40007fde0ff */
[----:B------:R-:W-:Y:S02]  /*11e50*/  FSEL R121, R121, RZ, P5 ;  /* 0x000000ff79797208 */ /* 0x000fe40002800000 */
[----:B------:R-:W-:Y:S02]  /*11e60*/  FSEL R120, R120, RZ, P5 ;  /* 0x000000ff78787208 */ /* 0x000fe40002800000 */
[----:B------:R-:W-:Y:S01]  /*11e70*/  @!P3 LEA.HI.X.SX32 R250, R15, R250, 0x1, P6 ;  /* 0x000000fa0ffab211 */ /* 0x000fe200030f0eff */
[----:B------:R-:W-:-:S03]  /*11e80*/  IMAD.SHL.U32 R15, R248, 0x4, RZ ;  /* 0x00000004f80f7824 */ /* 0x000fc600078e00ff */
[----:B------:R2:W5:Y:S02]  /*11e90*/  @!P2 LDG.E.64 R120, desc[UR36][R10.64] ;  /* 0x000000240a78a981 */ /* 0x000564000c1e1b00 */
[----:B------:R-:W-:-:S04]  /*11ea0*/  ISETP.GE.AND P2, PT, R15, R5, PT ;  /* 0x000000050f00720c */ /* 0x000fc80003f46270 */
[----:B------:R-:W-:Y:S01]  /*11eb0*/  ISETP.GE.OR P2, PT, R4, UR43, P2 ;  /* 0x0000002b04007c0c */ /* 0x000fe20009746670 */
[----:B--2---:R-:W2:Y:S01]  /*11ec0*/  @!P1 LDC.64 R10, c[0x0][0x3b8] ;  /* 0x0000ee00ff0a9b82 */ /* 0x004ea20000000a00 */
[----:B0-----:R-:W-:Y:S01]  /*11ed0*/  @!P3 LEA R12, P6, R246, R12, 0x2 ;  /* 0x0000000cf60cb211 */ /* 0x001fe200078c10ff */
[----:B-1----:R-:W-:-:S03]  /*11ee0*/  @!P1 IMAD.SHL.U32 R247, R247, 0x2, RZ ;  /* 0x00000002f7f79824 */ /* 0x002fc600078e00ff */
[----:B------:R-:W-:Y:S02]  /*11ef0*/  @!P3 LEA.HI.X R13, R246, R13, R250, 0x2, P6 ;  /* 0x0000000df60db211 */ /* 0x000fe400030f14fa */
[----:B------:R-:W-:-:S05]  /*11f00*/  @!P1 LOP3.LUT R247, R247, 0x2, RZ, 0xc0, !PT ;  /* 0x00000002f7f79812 */ /* 0x000fca00078ec0ff */
[----:B------:R-:W0:Y:S01]  /*11f10*/  @!P2 S2R R246, SR_TID.X ;  /* 0x0000000000f6a919 */ /* 0x000e220000002100 */
[----:B------:R-:W-:Y:S01]  /*11f20*/  @!P1 IMAD R247, R0, UR6, R247 ;  /* 0x0000000600f79c24 */ /* 0x000fe2000f8e02f7 */
[----:B------:R-:W-:-:S04]  /*11f30*/  @!P1 SHF.R.S32.HI R250, RZ, 0x1f, R14 ;  /* 0x0000001ffffa9819 */ /* 0x000fc8000001140e */
[----:B------:R-:W-:Y:S01]  /*11f40*/  @!P1 IADD3 R14, P6, PT, R247, R14, RZ ;  /* 0x0000000ef70e9210 */ /* 0x000fe20007fde0ff */
[----:B------:R-:W-:-:S03]  /*11f50*/  IMAD R248, R0, 0x2, R248 ;  /* 0x0000000200f87824 */ /* 0x000fc600078e02f8 */
[----:B------:R-:W-:Y:S02]  /*11f60*/  @!P1 LEA.HI.X.SX32 R250, R247, R250, 0x1, P6 ;  /* 0x000000faf7fa9211 */ /* 0x000fe400030f0eff */
        /* <DEDUP_REMOVED lines=10> */
[----:B------:R-:W-:-:S05]  /*12010*/  @!P2 LOP3.LUT R246, R246, 0x2, RZ, 0xc0, !PT ;  /* 0x00000002f6f6a812 */ /* 0x000fca00078ec0ff */
[----:B------:R-:W-:Y:S02]  /*12020*/  @!P2 IMAD R247, R0, UR6, R246 ;  /* 0x0000000600f7ac24 */ /* 0x000fe4000f8e02f6 */
[----:B------:R-:W1:Y:S01]  /*12030*/  @!P3 S2R R246, SR_TID.X ;  /* 0x0000000000f6b919 */ /* 0x000e620000002100 */
[----:B------:R-:W-:Y:S02]  /*12040*/  @!P2 SHF.R.S32.HI R250, RZ, 0x1f, R15 ;  /* 0x0000001ffffaa819 */ /* 0x000fe4000001140f */
[----:B------:R-:W-:Y:S01]  /*12050*/  @!P2 IADD3 R15, P6, PT, R247, R15, RZ ;  /* 0x0000000ff70fa210 */ /* 0x000fe20007fde0ff */
[----:B------:R-:W-:-:S03]  /*12060*/  IMAD.IADD R248, R248, 0x1, R0 ;  /* 0x00000001f8f87824 */ /* 0x000fc600078e0200 */
[----:B------:R-:W-:Y:S02]  /*12070*/  @!P2 LEA.HI.X.SX32 R250, R247, R250, 0x1, P6 ;  /* 0x000000faf7faa211 */ /* 0x000fe400030f0eff */
[----:B------:R-:W-:Y:S02]  /*12080*/  FSEL R135, R135, RZ, P5 ;  /* 0x000000ff87877208 */ /* 0x000fe40002800000 */
[----:B------:R-:W-:Y:S02]  /*12090*/  FSEL R134, R134, RZ, P5 ;  /* 0x000000ff86867208 */ /* 0x000fe40002800000 */
[----:B0-----:R-:W-:-:S04]  /*120a0*/  @!P2 LEA R12, P6, R15, R12, 0x2 ;  /* 0x0000000c0f0ca211 */ /* 0x001fc800078c10ff */
[----:B------:R0:W5:Y:S01]  /*120b0*/  @!P1 LDG.E.64 R134, desc[UR36][R10.64] ;  /* 0x000000240a869981 */ /* 0x000162000c1e1b00 */
[----:B------:R-:W-:Y:S01]  /*120c0*/  @!P2 LEA.HI.X R13, R15, R13, R250, 0x2, P6 ;  /* 0x0000000d0f0da211 */ /* 0x000fe200030f14fa */
[----:B------:R-:W-:-:S05]  /*120d0*/  IMAD.SHL.U32 R15, R248, 0x4, RZ ;  /* 0x00000004f80f7824 */ /* 0x000fca00078e00ff */
[----:B------:R-:W-:Y:S01]  /*120e0*/  ISETP.GE.AND P1, PT, R15, R5, PT ;  /* 0x000000050f00720c */ /* 0x000fe20003f26270 */
[----:B0-----:R-:W0:Y:S03]  /*120f0*/  @!P3 LDC.64 R10, c[0x0][0x3b8] ;  /* 0x0000ee00ff0abb82 */ /* 0x001e260000000a00 */
[----:B------:R-:W-:Y:S01]  /*12100*/  ISETP.GE.OR P1, PT, R4, UR43, P1 ;  /* 0x0000002b04007c0c */ /* 0x000fe20008f26670 */
[----:B-1----:R-:W-:-:S05]  /*12110*/  @!P3 IMAD.SHL.U32 R246, R246, 0x2, RZ ;  /* 0x00000002f6f6b824 */ /* 0x002fca00078e00ff */
[----:B------:R-:W-:-:S05]  /*12120*/  @!P3 LOP3.LUT R246, R246, 0x2, RZ, 0xc0, !PT ;  /* 0x00000002f6f6b812 */ /* 0x000fca00078ec0ff */
[----:B------:R-:W-:Y:S02]  /*12130*/  @!P3 IMAD R247, R0, UR6, R246 ;  /* 0x0000000600f7bc24 */ /* 0x000fe4000f8e02f6 */
[----:B------:R-:W1:Y:S01]  /*12140*/  @!P1 S2R R246, SR_TID.X ;  /* 0x0000000000f69919 */ /* 0x000e620000002100 */
[----:B------:R-:W-:Y:S02]  /*12150*/  @!P3 SHF.R.S32.HI R250, RZ, 0x1f, R14 ;  /* 0x0000001ffffab819 */ /* 0x000fe4000001140e */
[----:B------:R-:W-:Y:S01]  /*12160*/  @!P3 IADD3 R14, P6, PT, R247, R14, RZ ;  /* 0x0000000ef70eb210 */ /* 0x000fe20007fde0ff */
[----:B------:R-:W-:-:S03]  /*12170*/  IMAD.IADD R248, R248, 0x1, R0 ;  /* 0x00000001f8f87824 */ /* 0x000fc600078e0200 */
[----:B------:R-:W-:Y:S02]  /*12180*/  @!P3 LEA.HI.X.SX32 R250, R247, R250, 0x1, P6 ;  /* 0x000000faf7fab211 */ /* 0x000fe400030f0eff */
[----:B0-----:R-:W-:Y:S02]  /*12190*/  @!P3 LEA R10, P6, R14, R10, 0x2 ;  /* 0x0000000a0e0ab211 */ /* 0x001fe400078c10ff */
[----:B------:R-:W-:Y:S02]  /*121a0*/  FSEL R125, R125, RZ, P5 ;  /* 0x000000ff7d7d7208 */ /* 0x000fe40002800000 */
[----:B------:R-:W-:Y:S02]  /*121b0*/  FSEL R124, R124, RZ, P5 ;  /* 0x000000ff7c7c7208 */ /* 0x000fe40002800000 */
[----:B------:R-:W-:Y:S01]  /*121c0*/  @!P3 LEA.HI.X R11, R14, R11, R250, 0x2, P6 ;  /* 0x0000000b0e0bb211 */ /* 0x000fe200030f14fa */
[----:B------:R-:W-:-:S03]  /*121d0*/  IMAD.SHL.U32 R14, R248, 0x4, RZ ;  /* 0x00000004f80e7824 */ /* 0x000fc600078e00ff */
[----:B------:R0:W5:Y:S02]  /*121e0*/  @!P2 LDG.E.64 R124, desc[UR36][R12.64] ;  /* 0x000000240c7ca981 */ /* 0x000164000c1e1b00 */
[----:B------:R-:W-:-:S04]  /*121f0*/  ISETP.GE.AND P2, PT, R14, R5, PT ;  /* 0x000000050e00720c */ /* 0x000fc80003f46270 */
[----:B------:R-:W-:Y:S01]  /*12200*/  ISETP.GE.OR P2, PT, R4, UR43, P2 ;  /* 0x0000002b04007c0c */ /* 0x000fe20009746670 */
[----:B0-----:R-:W0:Y:S01]  /*12210*/  @!P1 LDC.64 R12, c[0x0][0x3b8] ;  /* 0x0000ee00ff0c9b82 */ /* 0x001e220000000a00 */
        /* <DEDUP_REMOVED lines=70> */
[C---:B------:R-:W-:Y:S02]  /*12680*/  @!P2 IMAD R247, R0.reuse, UR6, R246 ;  /* 0x0000000600f7ac24 */ /* 0x040fe4000f8e02f6 */
[----:B------:R-:W1:Y:S01]  /*12690*/  @!P3 S2R R246, SR_TID.X ;  /* 0x0000000000f6b919 */ /* 0x000e620000002100 */
[----:B------:R-:W-:Y:S02]  /*126a0*/  @!P2 SHF.R.S32.HI R250, RZ, 0x1f, R15 ;  /* 0x0000001ffffaa819 */ /* 0x000fe4000001140f */
[----:B------:R-:W-:Y:S01]  /*126b0*/  @!P2 IADD3 R15, P6, PT, R247, R15, RZ ;  /* 0x0000000ff70fa210 */ /* 0x000fe20007fde0ff */
[----:B------:R-:W-:-:S03]  /*126c0*/  IMAD R248, R0, 0x2, R248 ;  /* 0x0000000200f87824 */ /* 0x000fc600078e02f8 */
        /* <DEDUP_REMOVED lines=692> */
[----:B------:R-:W-:Y:S01]  /*15210*/  @!P1 IMAD R246, R0, UR6, R246 ;  /* 0x0000000600f69c24 */ /* 0x000fe2000f8e02f6 */
[----:B------:R-:W-:-:S04]  /*15220*/  @!P1 SHF.R.S32.HI R247, RZ, 0x1f, R14 ;  /* 0x0000001ffff79819 */ /* 0x000fc8000001140e */
[----:B------:R-:W-:-:S04]  /*15230*/  @!P1 IADD3 R14, P6, PT, R246, R14, RZ ;  /* 0x0000000ef60e9210 */ /* 0x000fc80007fde0ff */
[----:B------:R-:W-:Y:S02]  /*15240*/  @!P1 LEA.HI.X.SX32 R246, R246, R247, 0x1, P6 ;  /* 0x000000f7f6f69211 */ /* 0x000fe400030f0eff */
[----:B------:R-:W1:Y:S01]  /*15250*/  @!P2 S2R R247, SR_TID.X ;  /* 0x0000000000f7a919 */ /* 0x000e620000002100 */
[----:B0-----:R-:W-:-:S04]  /*15260*/  @!P1 LEA R10, P6, R14, R10, 0x2 ;  /* 0x0000000a0e0a9211 */ /* 0x001fc800078c10ff */
[----:B------:R-:W-:Y:S01]  /*15270*/  @!P1 LEA.HI.X R11, R14, R11, R246, 0x2, P6 ;  /* 0x0000000b0e0b9211 */ /* 0x000fe200030f14f6 */
[----:B------:R-:W-:Y:S01]  /*15280*/  IMAD.IADD R246, R248, 0x1, R0 ;  /* 0x00000001f8f67824 */ /* 0x000fe200078e0200 */
[----:B------:R-:W-:Y:S02]  /*15290*/  FSEL R229, R229, RZ, P5 ;  /* 0x000000ffe5e57208 */ /* 0x000fe40002800000 */
[----:B------:R-:W-:Y:S01]  /*152a0*/  FSEL R228, R228, RZ, P5 ;  /* 0x000000ffe4e47208 */ /* 0x000fe20002800000 */
[----:B------:R-:W-:-:S05]  /*152b0*/  IMAD.SHL.U32 R14, R246, 0x4, RZ ;  /* 0x00000004f60e7824 */ /* 0x000fca00078e00ff */
[----:B------:R0:W5:Y:S01]  /*152c0*/  @!P3 LDG.E.64 R228, desc[UR36][R12.64] ;  /* 0x000000240ce4b981 */ /* 0x000162000c1e1b00 */
[----:B------:R-:W-:-:S04]  /*152d0*/  ISETP.GE.AND P3, PT, R14, R5, PT ;  /* 0x000000050e00720c */ /* 0x000fc80003f66270 */
[----:B------:R-:W-:Y:S01]  /*152e0*/  ISETP.GE.OR P3, PT, R4, UR43, P3 ;  /* 0x0000002b04007c0c */ /* 0x000fe20009f66670 */
[----:B0-----:R-:W0:Y:S01]  /*152f0*/  @!P2 LDC.64 R12, c[0x0][0x3b8] ;  /* 0x0000ee00ff0cab82 */ /* 0x001e220000000a00 */
[----:B-1----:R-:W-:-:S05]  /*15300*/  @!P2 IMAD.SHL.U32 R247, R247, 0x2, RZ ;  /* 0x00000002f7f7a824 */ /* 0x002fca00078e00ff */
[----:B------:R-:W-:-:S06]  /*15310*/  @!P2 LOP3.LUT R248, R247, 0x2, RZ, 0xc0, !PT ;  /* 0x00000002f7f8a812 */ /* 0x000fcc00078ec0ff */
[----:B------:R-:W1:Y:S01]  /*15320*/  @!P3 S2R R247, SR_TID.X ;  /* 0x0000000000f7b919 */ /* 0x000e620000002100 */
[----:B------:R-:W-:Y:S01]  /*15330*/  @!P2 IMAD R248, R0, UR6, R248 ;  /* 0x0000000600f8ac24 */ /* 0x000fe2000f8e02f8 */
[----:B------:R-:W-:-:S04]  /*15340*/  @!P2 SHF.R.S32.HI R250, RZ, 0x1f, R15 ;  /* 0x0000001ffffaa819 */ /* 0x000fc8000001140f */
[----:B------:R-:W-:Y:S02]  /*15350*/  @!P2 IADD3 R15, P6, PT, R248, R15, RZ ;  /* 0x0000000ff80fa210 */ /* 0x000fe40007fde0ff */
[----:B------:R-:W-:Y:S02]  /*15360*/  FSEL R225, R225, RZ, P5 ;  /* 0x000000ffe1e17208 */ /* 0x000fe40002800000 */
[----:B------:R-:W-:Y:S02]  /*15370*/  FSEL R224, R224, RZ, P5 ;  /* 0x000000ffe0e07208 */ /* 0x000fe40002800000 */
[----:B------:R-:W-:Y:S01]  /*15380*/  @!P2 LEA.HI.X.SX32 R250, R248, R250, 0x1, P6 ;  /* 0x000000faf8faa211 */ /* 0x000fe200030f0eff */
[----:B------:R-:W-:Y:S01]  /*15390*/  IMAD.IADD R246, R246, 0x1, R0 ;  /* 0x00000001f6f67824 */ /* 0x000fe200078e0200 */
[C---:B0-----:R-:W-:Y:S02]  /*153a0*/  @!P2 LEA R12, P6, R15.reuse, R12, 0x2 ;  /* 0x0000000c0f0ca211 */ /* 0x041fe400078c10ff */
[----:B------:R0:W5:Y:S02]  /*153b0*/  @!P1 LDG.E.64 R224, desc[UR36][R10.64] ;  /* 0x000000240ae09981 */ /* 0x000164000c1e1b00 */
[----:B------:R-:W-:Y:S01]  /*153c0*/  @!P2 LEA.HI.X R13, R15, R13, R250, 0x2, P6 ;  /* 0x0000000d0f0da211 */ /* 0x000fe200030f14fa */
[----:B------:R-:W-:Y:S01]  /*153d0*/  IMAD.SHL.U32 R15, R246, 0x4, RZ ;  /* 0x00000004f60f7824 */ /* 0x000fe200078e00ff */
[----:B0-----:R-:W0:Y:S04]  /*153e0*/  @!P3 LDC.64 R10, c[0x0][0x3b8] ;  /* 0x0000ee00ff0abb82 */ /* 0x001e280000000a00 */
[----:B------:R-:W-:Y:S01]  /*153f0*/  ISETP.GE.AND P1, PT, R15, R5, PT ;  /* 0x000000050f00720c */ /* 0x000fe20003f26270 */
[----:B-1----:R-:W-:-:S03]  /*15400*/  @!P3 IMAD.SHL.U32 R247, R247, 0x2, RZ ;  /* 0x00000002f7f7b824 */ /* 0x002fc600078e00ff */
[----:B------:R-:W-:Y:S02]  /*15410*/  ISETP.GE.OR P1, PT, R4, UR43, P1 ;  /* 0x0000002b04007c0c */ /* 0x000fe40008f26670 */
[----:B------:R-:W-:Y:S02]  /*15420*/  @!P3 LOP3.LUT R247, R247, 0x2, RZ, 0xc0, !PT ;  /* 0x00000002f7f7b812 */ /* 0x000fe400078ec0ff */
[----:B------:R-:W-:Y:S02]  /*15430*/  FSEL R233, R233, RZ, P5 ;  /* 0x000000ffe9e97208 */ /* 0x000fe40002800000 */
[----:B------:R-:W-:Y:S01]  /*15440*/  FSEL R232, R232, RZ, P5 ;  /* 0x000000ffe8e87208 */ /* 0x000fe20002800000 */
[----:B------:R-:W-:Y:S01]  /*15450*/  @!P3 IMAD R247, R0, UR6, R247 ;  /* 0x0000000600f7bc24 */ /* 0x000fe2000f8e02f7 */
[----:B------:R-:W-:-:S04]  /*15460*/  @!P3 SHF.R.S32.HI R248, RZ, 0x1f, R14 ;  /* 0x0000001ffff8b819 */ /* 0x000fc8000001140e */
[C---:B------:R-:W-:Y:S01]  /*15470*/  @!P3 IADD3 R14, P6, PT, R247.reuse, R14, RZ ;  /* 0x0000000ef70eb210 */ /* 0x040fe20007fde0ff */
[----:B------:R1:W5:Y:S01]  /*15480*/  @!P2 LDG.E.64 R232, desc[UR36][R12.64] ;  /* 0x000000240ce8a981 */ /* 0x000362000c1e1b00 */
[----:B------:R-:W-:Y:S02]  /*15490*/  IMAD.IADD R246, R246, 0x1, R0 ;  /* 0x00000001f6f67824 */ /* 0x000fe400078e0200 */
[----:B------:R-:W-:Y:S02]  /*154a0*/  @!P3 LEA.HI.X.SX32 R248, R247, R248, 0x1, P6 ;  /* 0x000000f8f7f8b211 */ /* 0x000fe400030f0eff */
[C---:B0-----:R-:W-:Y:S01]  /*154b0*/  @!P3 LEA R10, P6, R14.reuse, R10, 0x2 ;  /* 0x0000000a0e0ab211 */ /* 0x041fe200078c10ff */
[----:B-1----:R-:W0:Y:S03]  /*154c0*/  @!P1 S2R R12, SR_TID.X ;  /* 0x00000000000c9919 */ /* 0x002e260000002100 */
[----:B------:R-:W-:Y:S01]  /*154d0*/  @!P3 LEA.HI.X R11, R14, R11, R248, 0x2, P6 ;  /* 0x0000000b0e0bb211 */ /* 0x000fe200030f14f8 */
[----:B------:R-:W-:-:S05]  /*154e0*/  IMAD.SHL.U32 R14, R246, 0x4, RZ ;  /* 0x00000004f60e7824 */ /* 0x000fca00078e00ff */
[----:B------:R-:W-:-:S04]  /*154f0*/  ISETP.GE.AND P2, PT, R14, R5, PT ;  /* 0x000000050e00720c */ /* 0x000fc80003f46270 */
[----:B------:R-:W-:Y:S02]  /*15500*/  ISETP.GE.OR P2, PT, R4, UR43, P2 ;  /* 0x0000002b04007c0c */ /* 0x000fe40009746670 */
[----:B------:R-:W-:Y:S02]  /*15510*/  FSEL R231, R231, RZ, P5 ;  /* 0x000000ffe7e77208 */ /* 0x000fe40002800000 */
[----:B------:R-:W-:Y:S01]  /*15520*/  FSEL R230, R230, RZ, P5 ;  /* 0x000000ffe6e67208 */ /* 0x000fe20002800000 */
[----:B------:R-:W-:-:S05]  /*15530*/  IMAD.IADD R246, R246, 0x1, R0 ;  /* 0x00000001f6f67824 */ /* 0x000fca00078e0200 */
[----:B------:R1:W5:Y:S03]  /*15540*/  @!P3 LDG.E.64 R230, desc[UR36][R10.64] ;  /* 0x000000240ae6b981 */ /* 0x000366000c1e1b00 */
[----:B------:R-:W2:Y:S01]  /*15550*/  @!P2 S2R R250, SR_TID.X ;  /* 0x0000000000faa919 */ /* 0x000ea20000002100 */
[----:B-1----:R-:W1:Y:S01]  /*15560*/  @!P1 LDC.64 R10, c[0x0][0x3b8] ;  /* 0x0000ee00ff0a9b82 */ /* 0x002e620000000a00 */
[----:B0-----:R-:W-:Y:S02]  /*15570*/  @!P1 IMAD.SHL.U32 R12, R12, 0x2, RZ ;  /* 0x000000020c0c9824 */ /* 0x001fe400078e00ff */
[----:B------:R-:W-:-:S03]  /*15580*/  IMAD.SHL.U32 R247, R246, 0x4, RZ ;  /* 0x00000004f6f77824 */ /* 0x000fc600078e00ff */
[----:B------:R-:W-:Y:S02]  /*15590*/  @!P1 LOP3.LUT R12, R12, 0x2, RZ, 0xc0, !PT ;  /* 0x000000020c0c9812 */ /* 0x000fe400078ec0ff */
[----:B------:R-:W-:-:S03]  /*155a0*/  ISETP.GE.AND P3, PT, R247, R5, PT ;  /* 0x00000005f700720c */ /* 0x000fc60003f66270 */
[----:B------:R-:W-:Y:S01]  /*155b0*/  @!P1 IMAD R12, R0, UR6, R12 ;  /* 0x00000006000c9c24 */ /* 0x000fe2000f8e020c */
[----:B------:R-:W-:Y:S02]  /*155c0*/  ISETP.GE.OR P3, PT, R4, UR43, P3 ;  /* 0x0000002b04007c0c */ /* 0x000fe40009f66670 */
[----:B------:R-:W-:Y:S02]  /*155d0*/  @!P1 SHF.R.S32.HI R13, RZ, 0x1f, R15 ;  /* 0x0000001fff0d9819 */ /* 0x000fe4000001140f */
[----:B------:R-:W-:-:S04]  /*155e0*/  @!P1 IADD3 R15, P6, PT, R12, R15, RZ ;  /* 0x0000000f0c0f9210 */ /* 0x000fc80007fde0ff */
[----:B------:R-:W-:Y:S02]  /*155f0*/  @!P1 LEA.HI.X.SX32 R13, R12, R13, 0x1, P6 ;  /* 0x0000000d0c0d9211 */ /* 0x000fe400030f0eff */
[----:B-1----:R-:W-:-:S03]  /*15600*/  @!P1 LEA R10, P6, R15, R10, 0x2 ;  /* 0x0000000a0f0a9211 */ /* 0x002fc600078c10ff */
[----:B------:R-:W0:Y:S01]  /*15610*/  @!P3 S2R R248, SR_TID.X ;  /* 0x0000000000f8b919 */ /* 0x000e220000002100 */
[----:B------:R-:W-:Y:S02]  /*15620*/  @!P1 LEA.HI.X R11, R15, R11, R13, 0x2, P6 ;  /* 0x0000000b0f0b9211 */ /* 0x000fe400030f140d */
[----:B------:R-:W1:Y:S01]  /*15630*/  @!P2 LDC.64 R12, c[0x0][0x3b8] ;  /* 0x0000ee00ff0cab82 */ /* 0x000e620000000a00 */
[----:B--2---:R-:W-:-:S05]  /*15640*/  @!P2 IMAD.SHL.U32 R250, R250, 0x2, RZ ;  /* 0x00000002fafaa824 */ /* 0x004fca00078e00ff */
[----:B------:R-:W-:-:S05]  /*15650*/  @!P2 LOP3.LUT R15, R250, 0x2, RZ, 0xc0, !PT ;  /* 0x00000002fa0fa812 */ /* 0x000fca00078ec0ff */
[----:B------:R-:W-:Y:S01]  /*15660*/  @!P2 IMAD R15, R0, UR6, R15 ;  /* 0x00000006000fac24 */ /* 0x000fe2000f8e020f */
[----:B------:R-:W-:-:S04]  /*15670*/  @!P2 SHF.R.S32.HI R250, RZ, 0x1f, R14 ;  /* 0x0000001ffffaa819 */ /* 0x000fc8000001140e */
[----:B------:R-:W-:-:S04]  /*15680*/  @!P2 IADD3 R14, P6, PT, R15, R14, RZ ;  /* 0x0000000e0f0ea210 */ /* 0x000fc80007fde0ff */
[----:B------:R-:W-:Y:S02]  /*15690*/  @!P2 LEA.HI.X.SX32 R250, R15, R250, 0x1, P6 ;  /* 0x000000fa0ffaa211 */ /* 0x000fe400030f0eff */
[----:B-1----:R-:W-:-:S04]  /*156a0*/  @!P2 LEA R12, P6, R14, R12, 0x2 ;  /* 0x0000000c0e0ca211 */ /* 0x002fc800078c10ff */
[----:B------:R-:W-:Y:S02]  /*156b0*/  @!P2 LEA.HI.X R13, R14, R13, R250, 0x2, P6 ;  /* 0x0000000d0e0da211 */ /* 0x000fe400030f14fa */
[----:B------:R-:W1:Y:S01]  /*156c0*/  @!P3 LDC.64 R14, c[0x0][0x3b8] ;  /* 0x0000ee00ff0ebb82 */ /* 0x000e620000000a00 */
[----:B0-----:R-:W-:-:S05]  /*156d0*/  @!P3 IMAD.SHL.U32 R248, R248, 0x2, RZ ;  /* 0x00000002f8f8b824 */ /* 0x001fca00078e00ff */
[----:B------:R-:W-:-:S05]  /*156e0*/  @!P3 LOP3.LUT R248, R248, 0x2, RZ, 0xc0, !PT ;  /* 0x00000002f8f8b812 */ /* 0x000fca00078ec0ff */
[----:B------:R-:W-:Y:S01]  /*156f0*/  @!P3 IMAD R248, R0, UR6, R248 ;  /* 0x0000000600f8bc24 */ /* 0x000fe2000f8e02f8 */
[----:B------:R-:W-:-:S04]  /*15700*/  @!P3 SHF.R.S32.HI R250, RZ, 0x1f, R247 ;  /* 0x0000001ffffab819 */ /* 0x000fc800000114f7 */
[----:B------:R-:W-:-:S04]  /*15710*/  @!P3 IADD3 R247, P6, PT, R248, R247, RZ ;  /* 0x000000f7f8f7b210 */ /* 0x000fc80007fde0ff */
[----:B------:R-:W-:Y:S02]  /*15720*/  @!P3 LEA.HI.X.SX32 R250, R248, R250, 0x1, P6 ;  /* 0x000000faf8fab211 */ /* 0x000fe400030f0eff */
[----:B-1----:R-:W-:Y:S02]  /*15730*/  @!P3 LEA R14, P6, R247, R14, 0x2 ;  /* 0x0000000ef70eb211 */ /* 0x002fe400078c10ff */
[----:B------:R-:W-:Y:S02]  /*15740*/  FSEL R241, R241, RZ, P5 ;  /* 0x000000fff1f17208 */ /* 0x000fe40002800000 */
[----:B------:R-:W-:Y:S02]  /*15750*/  FSEL R240, R240, RZ, P5 ;  /* 0x000000fff0f07208 */ /* 0x000fe40002800000 */
[----:B------:R-:W-:Y:S02]  /*15760*/  FSEL R239, R239, RZ, P5 ;  /* 0x000000ffefef7208 */ /* 0x000fe40002800000 */
[----:B------:R-:W-:-:S02]  /*15770*/  FSEL R238, R238, RZ, P5 ;  /* 0x000000ffeeee7208 */ /* 0x000fc40002800000 */
[----:B------:R-:W-:Y:S01]  /*15780*/  @!P3 LEA.HI.X R15, R247, R15, R250, 0x2, P6 ;  /* 0x0000000ff70fb211 */ /* 0x000fe200030f14fa */
[----:B------:R0:W5:Y:S04]  /*15790*/  @!P2 LDG.E.64 R240, desc[UR36][R12.64] ;  /* 0x000000240cf0a981 */ /* 0x000168000c1e1b00 */
[----:B------:R0:W5:Y:S01]  /*157a0*/  @!P3 LDG.E.64 R238, desc[UR36][R14.64] ;  /* 0x000000240eeeb981 */ /* 0x000162000c1e1b00 */
[----:B------:R-:W-:Y:S02]  /*157b0*/  FSEL R237, R237, RZ, P5 ;  /* 0x000000ffeded7208 */ /* 0x000fe40002800000 */
[----:B------:R-:W-:-:S06]  /*157c0*/  FSEL R236, R236, RZ, P5 ;  /* 0x000000ffecec7208 */ /* 0x000fcc0002800000 */
[----:B------:R0:W5:Y:S01]  /*157d0*/  @!P1 LDG.E.64 R236, desc[UR36][R10.64] ;  /* 0x000000240aec9981 */ /* 0x000162000c1e1b00 */
[----:B------:R-:W-:-:S13]  /*157e0*/  ISETP.GE.AND P1, PT, R4, UR43, PT ;  /* 0x0000002b04007c0c */ /* 0x000fda000bf26270 */
[----:B0-----:R-:W-:Y:S05]  /*157f0*/  @P1 BRA `(.L_x_3086) ;  /* 0x0000000000481947 */ /* 0x001fea0003800000 */
        /* <DEDUP_REMOVED lines=8> */
[----:B------:R-:W0:Y:S01]  /*15880*/  S2R R5, SR_TID.X ;  /* 0x0000000000057919 */ /* 0x000e220000002100 */
        /* <DEDUP_REMOVED lines=9> */
.L_x_3086:
[----:B------:R-:W-:Y:S05]  /*15920*/  BSYNC.RECONVERGENT B0 ;  /* 0x0000000000007941 */ /* 0x000fea0003800200 */
.L_x_2957:
        /* <DEDUP_REMOVED lines=9> */
[----:B-123--:R-:W2:Y:S04]  /*159c0*/  LDL R13, [R1+0x234] ;  /* 0x00023400010d7983 */ /* 0x00eea80000100800 */
[----:B------:R-:W3:Y:S04]  /*159d0*/  LDL R12, [R1+0x228] ;  /* 0x00022800010c7983 */ /* 0x000ee80000100800 */
[----:B------:R-:W3:Y:S04]  /*159e0*/  LDL R11, [R1+0x22c] ;  /* 0x00022c00010b7983 */ /* 0x000ee80000100800 */
[----:B----4-:R0:W-:Y:S04]  /*159f0*/  STL [R1+0x2c8], R31 ;  /* 0x0002c81f01007387 */ /* 0x0101e80000100800 */
[----:B0-----:R-:W4:Y:S04]  /*15a00*/  LDL R31, [R1+0x254] ;  /* 0x00025400011f7983 */ /* 0x001f280000100800 */
[----:B------:R0:W-:Y:S04]  /*15a10*/  STL [R1+0x2c4], R30 ;  /* 0x0002c41e01007387 */ /* 0x0001e80000100800 */
[----:B0-----:R-:W2:Y:S04]  /*15a20*/  LDL R30, [R1+0x250] ;  /* 0x00025000011e7983 */ /* 0x001ea80000100800 */
[----:B------:R0:W-:Y:S04]  /*15a30*/  STL [R1+0x2c0], R29 ;  /* 0x0002c01d01007387 */ /* 0x0001e80000100800 */
[----:B0-----:R-:W3:Y:S04]  /*15a40*/  LDL R29, [R1+0x25c] ;  /* 0x00025c00011d7983 */ /* 0x001ee80000100800 */
[----:B------:R0:W-:Y:S04]  /*15a50*/  STL [R1+0x2bc], R28 ;  /* 0x0002bc1c01007387 */ /* 0x0001e80000100800 */
[----:B0-----:R-:W2:Y:S04]  /*15a60*/  LDL R28, [R1+0x258] ;  /* 0x00025800011c7983 */ /* 0x001ea80000100800 */
[----:B------:R0:W-:Y:S04]  /*15a70*/  STL [R1+0x2b8], R27 ;  /* 0x0002b81b01007387 */ /* 0x0001e80000100800 */
        /* <DEDUP_REMOVED lines=19> */
[----:B0-----:R-:W2:Y:S04]  /*15bb0*/  LDL R23, [R1+0x1ec] ;  /* 0x0001ec0001177983 */ /* 0x001ea80000100800 */
[----:B-1----:R-:W2:Y:S04]  /*15bc0*/  LDL R2, [R1+0x220] ;  /* 0x0002200001027983 */ /* 0x002ea80000100800 */
[----:B------:R-:W2:Y:S04]  /*15bd0*/  LDL R0, [R1+0x224] ;  /* 0x0002240001007983 */ /* 0x000ea80000100800 */
        /* <DEDUP_REMOVED lines=8> */
[----:B------:R-:W2:Y:S01]  /*15c60*/  LDL R3, [R1+0x1b4] ;  /* 0x0001b40001037983 */ /* 0x000ea20000100800 */
[----:B-----5:R-:W-:Y:S01]  /*15c70*/  FMUL.FTZ R10, R10, R128 ;  /* 0x000000800a0a7220 */ /* 0x020fe20000410000 */
[----:B------:R-:W-:-:S04]  /*15c80*/  FMUL.FTZ R5, R5, R129 ;  /* 0x0000008105057220 */ /* 0x000fc80000410000 */
[----:B---3--:R-:W-:Y:S02]  /*15c90*/  FFMA.FTZ R5, R25, R171, R5 ;  /* 0x000000ab19057223 */ /* 0x008fe40000010005 */
[----:B------:R-:W3:Y:S02]  /*15ca0*/  LDL R25, [R1+0x1f4] ;  /* 0x0001f40001197983 */ /* 0x000ee40000100800 */
[----:B----4-:R-:W-:Y:S02]  /*15cb0*/  FFMA.FTZ R5, R27, R17, R5 ;  /* 0x000000111b057223 */ /* 0x010fe40000010005 */
[----:B------:R-:W4:Y:S02]  /*15cc0*/  LDL R27, [R1+0x1fc] ;  /* 0x0001fc00011b7983 */ /* 0x000f240000100800 */
[----:B------:R-:W-:Y:S02]  /*15cd0*/  FFMA.FTZ R5, R29, R121, R5 ;  /* 0x000000791d057223 */ /* 0x000fe40000010005 */
[----:B------:R-:W3:Y:S02]  /*15ce0*/  LDL R29, [R1+0x210] ;  /* 0x00021000011d7983 */ /* 0x000ee40000100800 */
[----:B------:R-:W-:Y:S01]  /*15cf0*/  FFMA.FTZ R5, R31, R9, R5 ;  /* 0x000000091f057223 */ /* 0x000fe20000010005 */
[----:B--2---:R-:W-:Y:S01]  /*15d00*/  FFMA.FTZ R10, R24, R170, R10 ;  /* 0x000000aa180a7223 */ /* 0x004fe2000001000a */
[----:B------:R-:W2:Y:S02]  /*15d10*/  LDL R31, [R1+0x218] ;  /* 0x00021800011f7983 */ /* 0x000ea40000100800 */
        /* <DEDUP_REMOVED lines=14> */
[----:B------:R-:W4:Y:S03]  /*15e00*/  LDL R251, [R1+0x208] ;  /* 0x0002080001fb7983 */ /* 0x000f260000100800 */
[----:B------:R-:W-:Y:S01]  /*15e10*/  FFMA.FTZ R10, R246, R124, R10 ;  /* 0x0000007cf60a7223 */ /* 0x000fe2000001000a */
[----:B------:R-:W4:Y:S03]  /*15e20*/  LDL R248, [R1+0x200] ;  /* 0x0002000001f87983 */ /* 0x000f260000100800 */
[----:B------:R-:W-:Y:S01]  /*15e30*/  FFMA.FTZ R10, R14, R242, R10 ;  /* 0x000000f20e0a7223 */ /* 0x000fe2000001000a */
[----:B------:R-:W4:Y:S03]  /*15e40*/  LDL R246, [R1+0x1f8] ;  /* 0x0001f80001f67983 */ /* 0x000f260000100800 */
[----:B------:R-:W-:Y:S01]  /*15e50*/  FFMA.FTZ R10, R12, R126, R10 ;  /* 0x0000007e0c0a7223 */ /* 0x000fe2000001000a */
[----:B------:R-:W4:Y:S04]  /*15e60*/  LDL R26, [R1+0x1f0] ;  /* 0x0001f000011a7983 */ /* 0x000f280000100800 */
[----:B------:R-:W4:Y:S04]  /*15e70*/  LDL R24, [R1+0x1e8] ;  /* 0x0001e80001187983 */ /* 0x000f280000100800 */
[----:B------:R-:W4:Y:S04]  /*15e80*/  LDL R15, [R1+0x1d4] ;  /* 0x0001d400010f7983 */ /* 0x000f280000100800 */
[----:B------:R-:W4:Y:S04]  /*15e90*/  LDL R14, [R1+0x1c8] ;  /* 0x0001c800010e7983 */ /* 0x000f280000100800 */
[----:B------:R-:W4:Y:S04]  /*15ea0*/  LDL R13, [R1+0x1cc] ;  /* 0x0001cc00010d7983 */ /* 0x000f280000100800 */
[----:B------:R-:W4:Y:S04]  /*15eb0*/  LDL R12, [R1+0x1c0] ;  /* 0x0001c000010c7983 */ /* 0x000f280000100800 */
[----:B------:R-:W4:Y:S01]  /*15ec0*/  LDL R11, [R1+0x1c4] ;  /* 0x0001c400010b7983 */ /* 0x000f220000100800 */
[----:B------:R-:W-:Y:S01]  /*15ed0*/  FFMA.FTZ R10, R2, R142, R10 ;  /* 0x0000008e020a7223 */ /* 0x000fe2000001000a */
[----:B------:R-:W-:-:S02]  /*15ee0*/  FFMA.FTZ R5, R0, R143, R5 ;  /* 0x0000008f00057223 */ /* 0x000fc40000010005 */
[----:B------:R-:W4:Y:S04]  /*15ef0*/  LDL R2, [R1+0x1a8] ;  /* 0x0001a80001027983 */ /* 0x000f280000100800 */
[----:B------:R-:W4:Y:S01]  /*15f00*/  LDL R0, [R1+0x1ac] ;  /* 0x0001ac0001007983 */ /* 0x000f220000100800 */
[----:B--2---:R-:W-:-:S03]  /*15f10*/  FFMA.FTZ R10, R31, R130, R10 ;  /* 0x000000821f0a7223 */ /* 0x004fc6000001000a */
[----:B------:R0:W5:Y:S01]  /*15f20*/  LDL.LU R31, [R1+0x2c8] ;  /* 0x0002c800011f7983 */ /* 0x0001620000300800 */
[----:B---3--:R-:W-:Y:S01]  /*15f30*/  FFMA.FTZ R10, R29, R132, R10 ;  /* 0x000000841d0a7223 */ /* 0x008fe2000001000a */
[----:B----4-:R-:W-:Y:S02]  /*15f40*/  FFMA.FTZ R5, R30, R131, R5 ;  /* 0x000000831e057223 */ /* 0x010fe40000010005 */
        /* <DEDUP_REMOVED lines=140> */
[----:B------:R-:W-:Y:S01]  /*16810*/  FFMA.FTZ R5, R247, R205, R5 ;  /* 0x000000cdf7057223 */ /* 0x000fe20000010005 */
[----:B------:R-:W-:-:S02]  /*16820*/  FFMA.FTZ R10, R246, R218, R10 ;  /* 0x000000daf60a7223 */ /* 0x000fc4000001000a */
        /* <DEDUP_REMOVED lines=9> */
[----:B------:R-:W4:Y:S01]  /*168c0*/  LDL R15, [R1+0x8c] ;  /* 0x00008c00010f7983 */ /* 0x000f220000100800 */
[----:B--2---:R-:W-:-:S03]  /*168d0*/  FFMA.FTZ R10, R14, R210, R10 ;  /* 0x000000d20e0a7223 */ /* 0x004fc6000001000a */
[----:B------:R-:W2:Y:S01]  /*168e0*/  LDL R14, [R1+0x80] ;  /* 0x00008000010e7983 */ /* 0x000ea20000100800 */
[----:B---3--:R-:W-:Y:S01]  /*168f0*/  FFMA.FTZ R5, R13, R211, R5 ;  /* 0x000000d30d057223 */ /* 0x008fe20000010005 */
[----:B------:R-:W-:Y:S02]  /*16900*/  FFMA.FTZ R10, R12, R222, R10 ;  /* 0x000000de0c0a7223 */ /* 0x000fe4000001000a */
[----:B------:R-:W3:Y:S01]  /*16910*/  LDL R13, [R1+0x84] ;  /* 0x00008400010d7983 */ /* 0x000ee20000100800 */
[----:B----4-:R-:W-:Y:S01]  /*16920*/  FFMA.FTZ R5, R11, R223, R5 ;  /* 0x000000df0b057223 */ /* 0x010fe20000010005 */
[----:B------:R-:W-:Y:S02]  /*16930*/  FFMA.FTZ R10, R7, R214, R10 ;  /* 0x000000d6070a7223 */ /* 0x000fe4000001000a */
[----:B------:R-:W4:Y:S01]  /*16940*/  LDL R12, [R1+0x78] ;  /* 0x00007800010c7983 */ /* 0x000f220000100800 */
[----:B------:R-:W-:-:S03]  /*16950*/  FFMA.FTZ R5, R6, R215, R5 ;  /* 0x000000d706057223 */ /* 0x000fc60000010005 */
[----:B------:R-:W2:Y:S01]  /*16960*/  LDL R7, [R1+0xb0] ;  /* 0x0000b00001077983 */ /* 0x000ea20000100800 */
[----:B------:R-:W-:-:S03]  /*16970*/  FFMA.FTZ R10, R4, R216, R10 ;  /* 0x000000d8040a7223 */ /* 0x000fc6000001000a */
[----:B------:R-:W3:Y:S01]  /*16980*/  LDL R6, [R1+0xb4] ;  /* 0x0000b40001067983 */ /* 0x000ee20000100800 */
        /* <DEDUP_REMOVED lines=8> */
[----:B------:R-:W-:-:S03]  /*16a10*/  FFMA.FTZ R10, R19, R220, R10 ;  /* 0x000000dc130a7223 */ /* 0x000fc6000001000a */
[----:B------:R0:W5:Y:S01]  /*16a20*/  LDL.LU R19, [R1+0x298] ;  /* 0x0002980001137983 */ /* 0x0001620000300800 */
[----:B------:R-:W-:-:S03]  /*16a30*/  FFMA.FTZ R5, R18, R221, R5 ;  /* 0x000000dd12057223 */ /* 0x000fc60000010005 */
[----:B------:R0:W5:Y:S01]  /*16a40*/  LDL.LU R18, [R1+0x294] ;  /* 0x0002940001127983 */ /* 0x0001620000300800 */
[----:B--2---:R-:W-:-:S03]  /*16a50*/  FFMA.FTZ R10, R7, R228, R10 ;  /* 0x000000e4070a7223 */ /* 0x004fc6000001000a */
[----:B------:R0:W5:Y:S01]  /*16a60*/  LDL.LU R7, [R1+0x290] ;  /* 0x0002900001077983 */ /* 0x0001620000300800 */
[----:B---3--:R-:W-:-:S03]  /*16a70*/  FFMA.FTZ R5, R6, R229, R5 ;  /* 0x000000e506057223 */ /* 0x008fc60000010005 */
[----:B------:R0:W5:Y:S01]  /*16a80*/  LDL.LU R6, [R1+0x28c] ;  /* 0x00028c0001067983 */ /* 0x0001620000300800 */
[----:B----4-:R-:W-:-:S03]  /*16a90*/  FFMA.FTZ R10, R4, R224, R10 ;  /* 0x000000e0040a7223 */ /* 0x010fc6000001000a */
        /* <DEDUP_REMOVED lines=8> */
[----:B------:R-:W-:-:S04]  /*16b20*/  FFMA.FTZ R10, R248, R236, R10 ;  /* 0x000000ecf80a7223 */ /* 0x000fc8000001000a */
[----:B------:R-:W-:Y:S02]  /*16b30*/  FFMA.FTZ R10, R246, R240, R10 ;  /* 0x000000f0f60a7223 */ /* 0x000fe4000001000a */
[----:B------:R-:W1:Y:S01]  /*16b40*/  S2R R246, SR_TID.X ;  /* 0x0000000000f67919 */ /* 0x000e620000002100 */
[----:B------:R-:W-:-:S04]  /*16b50*/  FFMA.FTZ R5, R250, R231, R5 ;  /* 0x000000e7fa057223 */ /* 0x000fc80000010005 */
[----:B------:R-:W-:-:S04]  /*16b60*/  FFMA.FTZ R5, R247, R237, R5 ;  /* 0x000000edf7057223 */ /* 0x000fc80000010005 */
        /* <DEDUP_REMOVED lines=10> */
.L_x_3288:
[----:B------:R2:W5:Y:S04]  /*16c10*/  LDL R13, [R1+0x68] ;  /* 0x00006800010d7983 */ /* 0x0005680000100800 */
[----:B------:R2:W5:Y:S01]  /*16c20*/  LDL R12, [R1+0x64] ;  /* 0x00006400010c7983 */ /* 0x0005620000100800 */
[----:B------:R-:W-:Y:S01]  /*16c30*/  ISETP.EQ.U32.OR P1, PT, R247, 0x1, P1 ;  /* 0x00000001f700780c */ /* 0x000fe20000f22470 */
[----:B-1----:R-:W-:Y:S01]  /*16c40*/  FADD.FTZ R10, R5, R14 ;  /* 0x0000000e050a7221 */ /* 0x002fe20000010000 */
[----:B------:R-:W-:Y:S03]  /*16c50*/  BSSY.RECONVERGENT B0, `(.L_x_3216) ;  /* 0x000001b000007945 */ /* 0x000fe60003800200 */
[----:B------:R-:W-:-:S08]  /*16c60*/  FMUL.FTZ R10, R10, UR17 ;  /* 0x000000110a0a7c20 */ /* 0x000fd00008410000 */
[----:B--2---:R-:W-:Y:S05]  /*16c70*/  @P1 BRA `(.L_x_3217) ;  /* 0x0000000000601947 */ /* 0x004fea0003800000 */
[----:B------:R-:W1:Y:S01]  /*16c80*/  LDC R11, c[0x0][0x430] ;  /* 0x00010c00ff0b7b82 */ /* 0x000e620000000800 */
[----:B------:R-:W1:Y:S01]  /*16c90*/  LDCU UR4, c[0x0][0x408] ;  /* 0x00008100ff0477ac */ /* 0x000e620008000800 */
[----:B------:R-:W-:Y:S01]  /*16ca0*/  ISETP.NE.U32.AND P1, PT, RZ, UR10, PT ;  /* 0x0000000aff007c0c */ /* 0x000fe2000bf25070 */
[----:B------:R-:W2:Y:S01]  /*16cb0*/  LDL R15, [R1+0x6c] ;  /* 0x00006c00010f7983 */ /* 0x000ea20000100800 */
[----:B------:R-:W-:Y:S02]  /*16cc0*/  ISETP.NE.U32.AND P2, PT, RZ, UR20, PT ;  /* 0x00000014ff007c0c */ /* 0x000fe4000bf45070 */
[----:B------:R-:W-:Y:S02]  /*16cd0*/  ISETP.NE.AND.EX P1, PT, RZ, UR11, PT, P1 ;  /* 0x0000000bff007c0c */ /* 0x000fe4000bf25310 */
[----:B------:R-:W-:Y:S01]  /*16ce0*/  ISETP.NE.AND.EX P2, PT, RZ, UR21, PT, P2 ;  /* 0x00000015ff007c0c */ /* 0x000fe2000bf45320 */
[----:B-1----:R-:W-:-:S10]  /*16cf0*/  VIADD R11, R11, UR4 ;  /* 0x000000040b0b7c36 */ /* 0x002fd40008000000 */
[----:B-----5:R-:W-:Y:S02]  /*16d00*/  @P1 ISETP.GE.AND P3, PT, R4, R11, PT ;  /* 0x0000000b0400120c */ /* 0x020fe40003f66270 */
[----:B0-----:R-:W0:Y:S02]  /*16d10*/  @P2 LDC.64 R4, c[0x0][0x438] ;  /* 0x00010e00ff042b82 */ /* 0x001e240000000a00 */
[----:B0-----:R-:W-:-:S06]  /*16d20*/  @P2 IMAD.WIDE R4, R12, 0x4, R4 ;  /* 0x000000040c042825 */ /* 0x001fcc00078e0204 */
[----:B------:R-:W3:Y:S01]  /*16d30*/  @P2 LDG.E R4, desc[UR36][R4.64] ;  /* 0x0000002404042981 */ /* 0x000ee2000c1e1900 */
[----:B------:R-:W0:Y:S01]  /*16d40*/  @P1 S2R R11, SR_CTAID.X ;  /* 0x00000000000b1919 */ /* 0x000e220000002500 */
[----:B---3--:R-:W-:Y:S02]  /*16d50*/  @P2 FADD.FTZ R10, R10, R4 ;  /* 0x000000040a0a2221 */ /* 0x008fe40000010000 */
[----:B------:R-:W0:Y:S02]  /*16d60*/  @P1 LDC.64 R4, c[0x0][0x448] ;  /* 0x00011200ff041b82 */ /* 0x000e240000000a00 */
[----:B0-----:R-:W-:-:S06]  /*16d70*/  @P1 IMAD.WIDE.U32 R4, R11, 0x4, R4 ;  /* 0x000000040b041825 */ /* 0x001fcc00078e0004 */
[----:B------:R0:W3:Y:S02]  /*16d80*/  @P1 LDG.E R4, desc[UR36][R4.64] ;  /* 0x0000002404041981 */ /* 0x0000e4000c1e1900 */
[----:B0-----:R-:W-:-:S04]  /*16d90*/  @P1 SEL R5, RZ, UR39, P3 ;  /* 0x00000027ff051c07 */ /* 0x001fc80009800000 */
[----:B------:R-:W-:-:S04]  /*16da0*/  @P1 IADD3 R5, PT, PT, R249, -UR44, R5 ;  /* 0x8000002cf9051c10 */ /* 0x000fc8000fffe005 */
[----:B------:R-:W-:-:S05]  /*16db0*/  @P1 I2FP.F32.S32 R5, R5 ;  /* 0x0000000500051245 */ /* 0x000fca0000201400 */
[----:B---3--:R-:W-:-:S05]  /*16dc0*/  @P1 FFMA.FTZ R10, R5, R4, R10 ;  /* 0x00000004050a1223 */ /* 0x008fca000001000a */
[----:B--2---:R-:W-:Y:S01]  /*16dd0*/  @!P4 FMNMX.FTZ R15, R15, R10, !PT ;  /* 0x0000000a0f0fc209 */ /* 0x004fe20007810000 */
[----:B------:R1:W-:Y:S04]  /*16de0*/  STS [R13], R10 ;  /* 0x0000000a0d007388 */ /* 0x0003e80000000800 */
[----:B------:R1:W-:Y:S02]  /*16df0*/  @!P4 STL [R1+0x6c], R15 ;  /* 0x00006c0f0100c387 */ /* 0x0003e40000100800 */
.L_x_3217:
[----:B------:R-:W-:Y:S05]  /*16e00*/  BSYNC.RECONVERGENT B0 ;  /* 0x0000000000007941 */ /* 0x000fea0003800200 */
.L_x_3216:
[----:B-1----:R-:W2:Y:S04]  /*16e10*/  LDL R10, [R1+0x74] ;  /* 0x00007400010a7983 */ /* 0x002ea80000100800 */
[----:B0-----:R-:W3:Y:S01]  /*16e20*/  LDL.LU R5, [R1+0x60] ;  /* 0x0000600001057983 */ /* 0x001ee20000300800 */
[----:B-----5:R-:W-:Y:S02]  /*16e30*/  VIADD R13, R13, 0x100 ;  /* 0x000001000d0d7836 */ /* 0x020fe40000000000 */
[----:B------:R-:W-:Y:S02]  /*16e40*/  VIADD R12, R12, 0x40 ;  /* 0x000000400c0c7836 */ /* 0x000fe40000000000 */
[C---:B------:R-:W-:Y:S02]  /*16e50*/  VIADD R4, R249.reuse, 0x3f ;  /* 0x0000003ff9047836 */ /* 0x040fe40000000000 */
[----:B------:R-:W-:-:S03]  /*16e60*/  VIADD R249, R249, 0x40 ;  /* 0x00000040f9f97836 */ /* 0x000fc60000000000 */
[----:B--2---:R-:W-:Y:S02]  /*16e70*/  ISETP.GE.AND P1, PT, R4, R10, PT ;  /* 0x0000000a0400720c */ /* 0x004fe40003f26270 */
[----:B---3--:R-:W-:-:S05]  /*16e80*/  IADD3 R5, P2, PT, R5, 0x40, RZ ;  /* 0x0000004005057810 */ /* 0x008fca0007f5e0ff */
[----:B------:R1:W-:Y:S01]  /*16e90*/  STL [R1+0x60], R5 ;  /* 0x0000600501007387 */ /* 0x0003e20000100800 */
[----:B------:R-:W-:-:S03]  /*16ea0*/  IMAD.X R252, RZ, RZ, R252, P2 ;  /* 0x000000fffffc7224 */ /* 0x000fc600010e06fc */
[----:B------:R1:W-:Y:S04]  /*16eb0*/  STL [R1+0x68], R13 ;  /* 0x0000680d01007387 */ /* 0x0003e80000100800 */
[----:B------:R1:W-:Y:S01]  /*16ec0*/  STL [R1+0x64], R12 ;  /* 0x0000640c01007387 */ /* 0x0003e20000100800 */
[----:B------:R-:W-:Y:S05]  /*16ed0*/  @!P1 BRA `(.L_x_3218) ;  /* 0xfffffec400689947 */ /* 0x000fea000383ffff */
.L_x_2956:
[----:B------:R-:W-:Y:S05]  /*16ee0*/  BSYNC B1 ;  /* 0x0000000000017941 */ /* 0x000fea0003800000 */
.L_x_2955:
[----:B------:R-:W-:Y:S01]  /*16ef0*/  UMOV UR4, 0xffffffff ;  /* 0xffffffff00047882 */ /* 0x000fe20000000000 */
[----:B------:R-:W-:Y:S02]  /*16f00*/  LOP3.LUT P0, R24, R246, 0x1f, RZ, 0xc0, !PT ;  /* 0x0000001ff6187812 */ /* 0x000fe4000780c0ff */
[----:B------:R-:W-:Y:S11]  /*16f10*/  BRA.DIV UR4, `(.L_x_3219) ;  /* 0x0000005204c87947 */ /* 0x000ff6000b800000 */
[----:B------:R-:W2:Y:S04]  /*16f20*/  LDL.LU R2, [R1+0x6c] ;  /* 0x00006c0001027983 */ /* 0x000ea80000300800 */
[----:B--2---:R-:W1:Y:S02]  /*16f30*/  SHFL.BFLY PT, R14, R2, 0x10, 0x1f ;  /* 0x0e001f00020e7f89 */ /* 0x004e6400000e0000 */
[----:B-1----:R-:W-:-:S05]  /*16f40*/  FMNMX.FTZ R13, R14, R2, !PT ;  /* 0x000000020e0d7209 */ /* 0x002fca0007810000 */
[----:B------:R-:W0:Y:S02]  /*16f50*/  SHFL.BFLY PT, R14, R13, 0x8, 0x1f ;  /* 0x0d001f000d0e7f89 */ /* 0x000e2400000e0000 */
[----:B0-----:R-:W-:-:S05]  /*16f60*/  FMNMX.FTZ R2, R13, R14, !PT ;  /* 0x0000000e0d027209 */ /* 0x001fca0007810000 */
[----:B------:R-:W0:Y:S02]  /*16f70*/  SHFL.BFLY PT, R14, R2, 0x4, 0x1f ;  /* 0x0c801f00020e7f89 */ /* 0x000e2400000e0000 */
[----:B0-----:R-:W-:-:S05]  /*16f80*/  FMNMX.FTZ R3, R2, R14, !PT ;  /* 0x0000000e02037209 */ /* 0x001fca0007810000 */
[----:B------:R0:W1:Y:S02]  /*16f90*/  SHFL.BFLY PT, R14, R3, 0x2, 0x1f ;  /* 0x0c401f00030e7f89 */ /* 0x00006400000e0000 */
.L_x_3294:
[----:B------:R-:W2:Y:S01]  /*16fa0*/  S2R R11, SR_CgaCtaId ;  /* 0x00000000000b7919 */ /* 0x000ea20000008800 */
[----:B------:R-:W-:Y:S01]  /*16fb0*/  MOV R10, 0x400 ;  /* 0x00000400000a7802 */ /* 0x000fe20000000f00 */
[----:B------:R-:W-:Y:S01]  /*16fc0*/  IMAD.SHL.U32 R2, R246, 0x4, RZ ;  /* 0x00000004f6027824 */ /* 0x000fe200078e00ff */
[----:B-1----:R-:W-:Y:S01]  /*16fd0*/  FMNMX.FTZ R14, R3, R14, !PT ;  /* 0x0000000e030e7209 */ /* 0x002fe20007810000 */
[----:B------:R-:W-:Y:S05]  /*16fe0*/  WARPSYNC.ALL ;  /* 0x0000000000007948 */ /* 0x000fea0003800000 */
[----:B------:R-:W-:Y:S02]  /*16ff0*/  LOP3.LUT R4, R2, 0x7c, RZ, 0xc0, !PT ;  /* 0x0000007c02047812 */ /* 0x000fe400078ec0ff */
[----:B--2---:R-:W-:-:S04]  /*17000*/  LEA R5, R11, R10, 0x18 ;  /* 0x0000000a0b057211 */ /* 0x004fc800078ec0ff */
[----:B0-----:R-:W-:Y:S01]  /*17010*/  @!P0 LEA.HI R3, R246, R5, RZ, 0x1d ;  /* 0x00000005f6038211 */ /* 0x001fe200078fe8ff */
[----:B------:R-:W-:-:S04]  /*17020*/  IMAD.IADD R4, R5, 0x1, R4 ;  /* 0x0000000105047824 */ /* 0x000fc800078e0204 */
[----:B------:R-:W-:Y:S01]  /*17030*/  @!P0 STS [R3], R14 ;  /* 0x0000000e03008388 */ /* 0x000fe20000000800 */
[----:B------:R-:W-:Y:S01]  /*17040*/  BAR.SYNC.DEFER_BLOCKING 0x0 ;  /* 0x0000000000007b1d */ /* 0x000fe20000010000 */
[----:B------:R-:W-:Y:S01]  /*17050*/  ISETP.GT.U32.AND P0, PT, R24, 0x3, PT ;  /* 0x000000031800780c */ /* 0x000fe20003f04070 */
[----:B------:R-:W-:Y:S02]  /*17060*/  IMAD.MOV.U32 R6, RZ, RZ, -0x800001 ;  /* 0xff7fffffff067424 */ /* 0x000fe400078e00ff */
[----:B------:R-:W-:Y:S02]  /*17070*/  IMAD.MOV.U32 R9, RZ, RZ, RZ ;  /* 0x000000ffff097224 */ /* 0x000fe400078e00ff */
[----:B------:R-:W-:Y:S08]  /*17080*/  BSSY.RECONVERGENT B0, `(.L_x_3220) ;  /* 0x0000155000007945 */ /* 0x000ff00003800200 */
[----:B------:R-:W0:Y:S04]  /*17090*/  @!P0 LDS R6, [R4] ;  /* 0x0000000004068984 */ /* 0x000e280000000800 */
[----:B0-----:R-:W0:Y:S02]  /*170a0*/  SHFL.BFLY PT, R3, R6, 0x2, 0x1f ;  /* 0x0c401f0006037f89 */ /* 0x001e2400000e0000 */
        /* <DEDUP_REMOVED lines=30> */
.L_x_3225:
[----:B0-----:R-:W1:Y:S01]  /*17290*/  LDS R8, [R7] ;  /* 0x0000000007087984 */ /* 0x001e620000000800 */
        /* <DEDUP_REMOVED lines=10> */
.L_x_3224:
[----:B------:R-:W-:Y:S05]  /*17340*/  BSYNC.RECONVERGENT B1 ;  /* 0x0000000000017941 */ /* 0x000fea0003800200 */
.L_x_3223:
        /* <DEDUP_REMOVED lines=14> */
.L_x_3228:
[----:B------:R-:W1:Y:S01]  /*17430*/  LDS R7, [R6+-0x400] ;  /* 0xfffc000006077984 */ /* 0x000e620000000800 */
[----:B------:R-:W-:-:S03]  /*17440*/  VIADD R0, R0, 0x800 ;  /* 0x0000080000007836 */ /* 0x000fc60000000000 */
[----:B0-----:R-:W0:Y:S02]  /*17450*/  LDS R8, [R6+-0x200] ;  /* 0xfffe000006087984 */ /* 0x001e240000000800 */
[----:B------:R-:W-:Y:S02]  /*17460*/  ISETP.GE.AND P1, PT, R0, R25, PT ;  /* 0x000000190000720c */ /* 0x000fe40003f26270 */
[----:B------:R-:W2:Y:S04]  /*17470*/  LDS R10, [R6] ;  /* 0x00000000060a7984 */ /* 0x000ea80000000800 */
[----:B------:R-:W3:Y:S04]  /*17480*/  LDS R11, [R6+0x200] ;  /* 0x00020000060b7984 */ /* 0x000ee80000000800 */
[----:B------:R-:W5:Y:S04]  /*17490*/  LDS R12, [R6+0x400] ;  /* 0x00040000060c7984 */ /* 0x000f680000000800 */
        /* <DEDUP_REMOVED lines=8> */
[----:B0-----:R-:W-:Y:S01]  /*17520*/  FADD.FTZ R8, -R27, R8 ;  /* 0x000000081b087221 */ /* 0x001fe20000010100 */
[----:B------:R-:W-:Y:S02]  /*17530*/  FMUL.FTZ R7, R7, 1.4426950216293334961 ;  /* 0x3fb8aa3b07077820 */ /* 0x000fe40000410000 */
[----:B------:R-:W0:Y:S01]  /*17540*/  LDS R20, [R6+0x1400] ;  /* 0x0014000006147984 */ /* 0x000e220000000800 */
[C---:B--2---:R-:W-:Y:S01]  /*17550*/  FADD.FTZ R10, -R27.reuse, R10 ;  /* 0x0000000a1b0a7221 */ /* 0x044fe20000010100 */
[----:B------:R-:W-:Y:S02]  /*17560*/  FMUL.FTZ R8, R8, 1.4426950216293334961 ;  /* 0x3fb8aa3b08087820 */ /* 0x000fe40000410000 */
[----:B------:R-:W2:Y:S01]  /*17570*/  MUFU.EX2 R7, R7 ;  /* 0x0000000700077308 */ /* 0x000ea20000000800 */
[----:B------:R-:W0:Y:S01]  /*17580*/  LDS R21, [R6+0x1600] ;  /* 0x0016000006157984 */ /* 0x000e220000000800 */
[C---:B---3--:R-:W-:Y:S01]  /*17590*/  FADD.FTZ R11, -R27.reuse, R11 ;  /* 0x0000000b1b0b7221 */ /* 0x048fe20000010100 */
[----:B------:R-:W-:Y:S01]  /*175a0*/  FMUL.FTZ R10, R10, 1.4426950216293334961 ;  /* 0x3fb8aa3b0a0a7820 */ /* 0x000fe20000410000 */
[----:B------:R-:W3:Y:S01]  /*175b0*/  MUFU.EX2 R8, R8 ;  /* 0x0000000800087308 */ /* 0x000ee20000000800 */
[----:B------:R-:W0:Y:S01]  /*175c0*/  LDS R22, [R6+0x1800] ;  /* 0x0018000006167984 */ /* 0x000e220000000800 */
[----:B-----5:R-:W-:Y:S01]  /*175d0*/  FADD.FTZ R12, -R27, R12 ;  /* 0x0000000c1b0c7221 */ /* 0x020fe20000010100 */
[----:B------:R-:W-:Y:S01]  /*175e0*/  FMUL.FTZ R11, R11, 1.4426950216293334961 ;  /* 0x3fb8aa3b0b0b7820 */ /* 0x000fe20000410000 */
[C---:B----4-:R-:W-:Y:S01]  /*175f0*/  FADD.FTZ R13, -R27.reuse, R13 ;  /* 0x0000000d1b0d7221 */ /* 0x050fe20000010100 */
        /* <DEDUP_REMOVED lines=71> */
.L_x_3227:
[----:B------:R-:W-:Y:S05]  /*17a70*/  BSYNC.RECONVERGENT B1 ;  /* 0x0000000000017941 */ /* 0x000fea0003800200 */
.L_x_3226:
[----:B------:R-:W-:Y:S01]  /*17a80*/  IADD3 R7, PT, PT, -R0, UR44, RZ ;  /* 0x0000002c00077c10 */ /* 0x000fe2000fffe1ff */
[----:B------:R-:W-:Y:S03]  /*17a90*/  BSSY.RECONVERGENT B1, `(.L_x_3229) ;  /* 0x0000036000017945 */ /* 0x000fe60003800200 */
[----:B------:R-:W-:-:S13]  /*17aa0*/  ISETP.GT.AND P1, PT, R7, 0x200, PT ;  /* 0x000002000700780c */ /* 0x000fda0003f24270 */
[----:B------:R-:W-:Y:S05]  /*17ab0*/  @!P1 BRA `(.L_x_3230) ;  /* 0x0000000000cc9947 */ /* 0x000fea0003800000 */
[----:B------:R-:W1:Y:S01]  /*17ac0*/  LDS R7, [R6+-0x400] ;  /* 0xfffc000006077984 */ /* 0x000e620000000800 */
[----:B------:R-:W-:Y:S01]  /*17ad0*/  PLOP3.LUT P0, PT, PT, PT, PT, 0x8, 0x80 ;  /* 0x000000000080781c */ /* 0x000fe20003f0e170 */
[----:B------:R-:W-:Y:S02]  /*17ae0*/  VIADD R0, R0, 0x400 ;  /* 0x0000040000007836 */ /* 0x000fe40000000000 */
[----:B0-----:R-:W0:Y:S04]  /*17af0*/  LDS R8, [R6+-0x200] ;  /* 0xfffe000006087984 */ /* 0x001e280000000800 */
[----:B------:R-:W2:Y:S04]  /*17b00*/  LDS R10, [R6] ;  /* 0x00000000060a7984 */ /* 0x000ea80000000800 */
[----:B------:R-:W3:Y:S04]  /*17b10*/  LDS R11, [R6+0x200] ;  /* 0x00020000060b7984 */ /* 0x000ee80000000800 */
[----:B------:R-:W5:Y:S04]  /*17b20*/  LDS R12, [R6+0x400] ;  /* 0x00040000060c7984 */ /* 0x000f680000000800 */
        /* <DEDUP_REMOVED lines=12> */
[----:B-----5:R-:W-:Y:S01]  /*17bf0*/  FADD.FTZ R12, -R27, R12 ;  /* 0x0000000c1b0c7221 */ /* 0x020fe20000010100 */
[----:B------:R-:W-:Y:S02]  /*17c00*/  FMUL.FTZ R11, R11, 1.4426950216293334961 ;  /* 0x3fb8aa3b0b0b7820 */ /* 0x000fe40000410000 */
[----:B------:R-:W2:Y:S01]  /*17c10*/  MUFU.EX2 R10, R10 ;  /* 0x0000000a000a7308 */ /* 0x000ea20000000800 */
[----:B----4-:R-:W-:Y:S01]  /*17c20*/  FADD.FTZ R13, -R27, R13 ;  /* 0x0000000d1b0d7221 */ /* 0x010fe20000010100 */
        /* <DEDUP_REMOVED lines=28> */
.L_x_3230:
[----:B------:R-:W-:Y:S05]  /*17df0*/  BSYNC.RECONVERGENT B1 ;  /* 0x0000000000017941 */ /* 0x000fea0003800200 */
.L_x_3229:
[----:B------:R-:W-:-:S13]  /*17e00*/  ISETP.LT.OR P0, PT, R0, UR44, P0 ;  /* 0x0000002c00007c0c */ /* 0x000fda0008701670 */
[----:B------:R-:W-:Y:S05]  /*17e10*/  @!P0 BRA `(.L_x_3221) ;  /* 0x0000000400ec8947 */ /* 0x000fea0003800000 */
[----:B------:R-:W1:Y:S04]  /*17e20*/  LDS R0, [R6+-0x400] ;  /* 0xfffc000006007984 */ /* 0x000e680000000800 */
[----:B------:R-:W2:Y:S04]  /*17e30*/  LDS R7, [R6+-0x200] ;  /* 0xfffe000006077984 */ /* 0x000ea80000000800 */
[----:B0-----:R-:W0:Y:S04]  /*17e40*/  LDS R8, [R6] ;  /* 0x0000000006087984 */ /* 0x001e280000000800 */
[----:B------:R-:W3:Y:S01]  /*17e50*/  LDS R10, [R6+0x200] ;  /* 0x00020000060a7984 */ /* 0x000ee20000000800 */
[C---:B-1----:R-:W-:Y:S01]  /*17e60*/  FADD.FTZ R0, -R27.reuse, R0 ;  /* 0x000000001b007221 */ /* 0x042fe20000010100 */
[----:B--2---:R-:W-:-:S03]  /*17e70*/  FADD.FTZ R7, -R27, R7 ;  /* 0x000000071b077221 */ /* 0x004fc60000010100 */
[----:B------:R-:W-:Y:S01]  /*17e80*/  FMUL.FTZ R0, R0, 1.4426950216293334961 ;  /* 0x3fb8aa3b00007820 */ /* 0x000fe20000410000 */
[----:B0-----:R-:W-:Y:S01]  /*17e90*/  FADD.FTZ R8, -R27, R8 ;  /* 0x000000081b087221 */ /* 0x001fe20000010100 */
        /* <DEDUP_REMOVED lines=17> */
.L_x_3222:
[----:B0-----:R-:W-:Y:S01]  /*17fb0*/  IMAD.MOV.U32 R8, RZ, RZ, 0x80 ;  /* 0x00000080ff087424 */ /* 0x001fe200078e00ff */
[----:B------:R-:W0:Y:S01]  /*17fc0*/  S2UR UR4, SR_CTAID.Y ;  /* 0x00000000000479c3 */ /* 0x000e220000002600 */
        /* <DEDUP_REMOVED lines=8> */
[----:B0-----:R-:W-:Y:S02]  /*18050*/  IMAD R15, R0, UR4, RZ ;  /* 0x00000004000f7c24 */ /* 0x001fe4000f8e02ff */
[----:B------:R-:W-:-:S03]  /*18060*/  IMAD.MOV.U32 R0, RZ, RZ, R3 ;  /* 0x000000ffff007224 */ /* 0x000fc600078e0003 */
[----:B------:R-:W-:-:S05]  /*18070*/  SHF.R.S32.HI R14, RZ, 0x1f, R15 ;  /* 0x0000001fff0e7819 */ /* 0x000fca000001140f */
[----:B------:R-:W-:Y:S05]  /*18080*/  @!P0 BRA `(.L_x_3232) ;  /* 0x00000000006c8947 */ /* 0x000fea0003800000 */
[----:B------:R-:W-:Y:S01]  /*18090*/  VIADD R10, R10, 0x820 ;  /* 0x000008200a0a7836 */ /* 0x000fe20000000000 */
[----:B------:R-:W-:Y:S01]  /*180a0*/  LEA.HI R0, R8, 0x1, RZ, 0x19 ;  /* 0x0000000108007811 */ /* 0x000fe200078fc8ff */
[----:B------:R-:W-:Y:S01]  /*180b0*/  IMAD.MOV.U32 R9, RZ, RZ, RZ ;  /* 0x000000ffff097224 */ /* 0x000fe200078e00ff */
[--C-:B------:R-:W-:Y:S02]  /*180c0*/  IADD3 R13, P0, P2, R15, R6, R3.reuse ;  /* 0x000000060f0d7210 */ /* 0x100fe40007a1e003 */
[----:B------:R-:W-:Y:S02]  /*180d0*/  LEA R11, R11, R10, 0x18 ;  /* 0x0000000a0b0b7211 */ /* 0x000fe400078ec0ff */
[----:B------:R-:W-:Y:S01]  /*180e0*/  LOP3.LUT R6, R0, 0x3, RZ, 0xc0, !PT ;  /* 0x0000000300067812 */ /* 0x000fe200078ec0ff */
[----:B------:R-:W-:Y:S01]  /*180f0*/  IMAD.MOV.U32 R0, RZ, RZ, R3 ;  /* 0x000000ffff007224 */ /* 0x000fe200078e0003 */
[----:B------:R-:W-:Y:S01]  /*18100*/  IADD3.X R7, PT, PT, R14, R7, RZ, P0, P2 ;  /* 0x000000070e077210 */ /* 0x000fe200007e44ff */
[----:B------:R-:W-:-:S02]  /*18110*/  IMAD.IADD R8, R2, 0x1, R11 ;  /* 0x0000000102087824 */ /* 0x000fc400078e020b */
[----:B------:R-:W-:-:S07]  /*18120*/  IMAD.MOV R10, RZ, RZ, -R6 ;  /* 0x000000ffff0a7224 */ /* 0x000fce00078e0a06 */
.L_x_3233:
        /* <DEDUP_REMOVED lines=17> */
.L_x_3232:
[----:B------:R-:W-:Y:S05]  /*18240*/  BSYNC.RECONVERGENT B1 ;  /* 0x0000000000017941 */ /* 0x000fea0003800200 */
.L_x_3231:
        /* <DEDUP_REMOVED lines=13> */
.L_x_3234:
[----:B------:R-:W-:-:S05]  /*18320*/  IMAD.MOV.U32 R6, RZ, RZ, R11 ;  /* 0x000000ffff067224 */ /* 0x000fca00078e000b */
[----:B------:R-:W2:Y:S04]  /*18330*/  LDG.E.U8 R13, desc[UR36][R6.64+-0x100] ;  /* 0xffff0024060d7981 */ /* 0x000ea8000c1e1100 */
[----:B------:R-:W3:Y:S04]  /*18340*/  LDG.E.U8 R10, desc[UR36][R6.64+-0x80] ;  /* 0xffff8024060a7981 */ /* 0x000ee8000c1e1100 */
[----:B------:R-:W5:Y:S04]  /*18350*/  LDG.E.U8 R11, desc[UR36][R6.64] ;  /* 0x00000024060b7981 */ /* 0x000f68000c1e1100 */
[----:B------:R-:W4:Y:S01]  /*18360*/  LDG.E.U8 R12, desc[UR36][R6.64+0x80] ;  /* 0x00008024060c7981 */ /* 0x000f22000c1e1100 */
[----:B------:R-:W-:-:S02]  /*18370*/  IMAD.MOV.U32 R15, RZ, RZ, RZ ;  /* 0x000000ffff0f7224 */ /* 0x000fc400078e00ff */
[----:B------:R-:W-:Y:S02]  /*18380*/  IMAD.MOV.U32 R17, RZ, RZ, RZ ;  /* 0x000000ffff117224 */ /* 0x000fe400078e00ff */
[----:B------:R-:W-:Y:S01]  /*18390*/  VIADD R0, R0, 0x200 ;  /* 0x0000020000007836 */ /* 0x000fe20000000000 */
[----:B--2---:R-:W-:Y:S01]  /*183a0*/  ISETP.NE.AND P0, PT, R13, RZ, PT ;  /* 0x000000ff0d00720c */ /* 0x004fe20003f05270 */
[----:B------:R-:W-:Y:S01]  /*183b0*/  IMAD.MOV.U32 R13, RZ, RZ, RZ ;  /* 0x000000ffff0d7224 */ /* 0x000fe200078e00ff */
        /* <DEDUP_REMOVED lines=13> */
[C---:B--2---:R-:W-:Y:S01]  /*18490*/  @!P2 FADD.FTZ R14, -R27.reuse, R14 ;  /* 0x0000000e1b0ea221 */ /* 0x044fe20000010100 */
        /* <DEDUP_REMOVED lines=19> */
.L_x_3221:
[----:B------:R-:W-:Y:S05]  /*185d0*/  BSYNC.RECONVERGENT B0 ;  /* 0x0000000000007941 */ /* 0x000fea0003800200 */
.L_x_3220:
[----:B0-----:R-:W0:Y:S01]  /*185e0*/  SHFL.BFLY PT, R0, R9, 0x10, 0x1f ;  /* 0x0e001f0009007f89 */ /* 0x001e2200000e0000 */
[C---:B------:R-:W-:Y:S01]  /*185f0*/  ISETP.NE.AND P0, PT, R24.reuse, RZ, PT ;  /* 0x000000ff1800720c */ /* 0x040fe20003f05270 */
[----:B------:R-:W2:Y:S01]  /*18600*/  LDCU.U8 UR11, c[0x0][0x48c] ;  /* 0x00009180ff0b77ac */ /* 0x000ea20008000000 */
[----:B------:R-:W-:Y:S01]  /*18610*/  ISETP.GT.U32.AND P1, PT, R24, 0x3, PT ;  /* 0x000000031800780c */ /* 0x000fe20003f24070 */
[----:B------:R-:W3:Y:S01]  /*18620*/  S2UR UR10, SR_CTAID.X ;  /* 0x00000000000a79c3 */ /* 0x000ee20000002500 */
[----:B------:R-:W-:Y:S01]  /*18630*/  UMOV UR4, URZ ;  /* 0x000000ff00047c82 */ /* 0x000fe20008000000 */
[----:B------:R-:W-:-:S08]  /*18640*/  UMOV UR5, URZ ;  /* 0x000000ff00057c82 */ /* 0x000fd00008000000 */
[----:B------:R-:W-:-:S04]  /*18650*/  @!P0 SHF.R.U32.HI R10, RZ, 0x3, R246 ;  /* 0x00000003ff0a8819 */ /* 0x000fc800000116f6 */
[----:B------:R-:W-:Y:S01]  /*18660*/  @!P0 LOP3.LUT R10, R10, 0x7c, RZ, 0xc0, !PT ;  /* 0x0000007c0a0a8812 */ /* 0x000fe200078ec0ff */
[----:B--2---:R-:W-:Y:S01]  /*18670*/  UISETP.NE.AND UP0, UPT, UR11, URZ, UPT ;  /* 0x000000ff0b00728c */ /* 0x004fe2000bf05270 */
[----:B0-----:R-:W-:-:S03]  /*18680*/  FADD.FTZ R0, R0, R9 ;  /* 0x0000000900007221 */ /* 0x001fc60000010000 */
[----:B------:R-:W-:Y:S02]  /*18690*/  @!P0 IMAD.IADD R9, R10, 0x1, R5 ;  /* 0x000000010a098824 */ /* 0x000fe400078e0205 */
        /* <DEDUP_REMOVED lines=18> */
[----:B----4-:R0:W2:Y:S01]  /*187c0*/  MUFU.RCP R29, R6 ;  /* 0x00000006001d7308 */ /* 0x0100a20000001000 */
        /* <DEDUP_REMOVED lines=10> */
.L_x_3235:
        /* <DEDUP_REMOVED lines=22> */
[----:B---3--:R-:W-:-:S06]  /*189d0*/  ULEA UR7, UR8, UR7, 0x18 ;  /* 0x0000000708077291 */ /* 0x008fcc000f8ec0ff */
[----:B------:R-:W-:-:S07]  /*189e0*/  VIADD R0, R2, UR7 ;  /* 0x0000000702007c36 */ /* 0x000fce0008000000 */
.L_x_3241:
[----:B------:R-:W2:Y:S01]  /*189f0*/  LDS R4, [R0] ;  /* 0x0000000000047984 */ /* 0x000ea20000000800 */
[----:B------:R-:W-:-:S05]  /*18a00*/  VIADD R5, R5, 0x1 ;  /* 0x0000000105057836 */ /* 0x000fca0000000000 */
[----:B------:R-:W-:Y:S01]  /*18a10*/  ISETP.NE.AND P0, PT, R5, RZ, PT ;  /* 0x000000ff0500720c */ /* 0x000fe20003f05270 */
[----:B--2---:R-:W-:-:S05]  /*18a20*/  FMUL.FTZ R7, R4, R29 ;  /* 0x0000001d04077220 */ /* 0x004fca0000410000 */
[----:B------:R2:W-:Y:S02]  /*18a30*/  STS [R0], R7 ;  /* 0x0000000700007388 */ /* 0x0005e40000000800 */
[----:B--2---:R-:W-:-:S05]  /*18a40*/  VIADD R0, R0, 0x200 ;  /* 0x0000020000007836 */ /* 0x004fca0000000000 */
[----:B------:R-:W-:Y:S05]  /*18a50*/  @P0 BRA `(.L_x_3241) ;  /* 0xfffffffc00e40947 */ /* 0x000fea000383ffff */
.L_x_3240:
[----:B------:R-:W-:Y:S05]  /*18a60*/  BSYNC.RECONVERGENT B1 ;  /* 0x0000000000017941 */ /* 0x000fea0003800200 */
.L_x_3239:
[----:B------:R-:W-:Y:S05]  /*18a70*/  @!P1 BRA `(.L_x_3237) ;  /* 0x0000001000dc9947 */ /* 0x000fea0003800000 */
[----:B------:R-:W3:Y:S01]  /*18a80*/  S2R R5, SR_CgaCtaId ;  /* 0x0000000000057919 */ /* 0x000ee20000008800 */
        /* <DEDUP_REMOVED lines=8> */
[----:B---3--:R-:W-:-:S04]  /*18b10*/  LEA R5, R5, R4, 0x18 ;  /* 0x0000000405057211 */ /* 0x008fc800078ec0ff */
[----:B------:R-:W-:Y:S01]  /*18b20*/  IADD3 R0, PT, PT, R0, 0x400, R5 ;  /* 0x0000040000007810 */ /* 0x000fe20007ffe005 */
[----:B------:R-:W-:Y:S06]  /*18b30*/  @!P1 BRA `(.L_x_3243) ;  /* 0x0000000000dc9947 */ /* 0x000fec0003800000 */
[----:B------:R-:W-:Y:S01]  /*18b40*/  IMAD.U32 R30, RZ, RZ, UR44 ;  /* 0x0000002cff1e7e24 */ /* 0x000fe2000f8e00ff */
[----:B------:R-:W-:-:S03]  /*18b50*/  PLOP3.LUT P0, PT, PT, PT, PT, 0x8, 0x80 ;  /* 0x000000000080781c */ /* 0x000fc60003f0e170 */
[----:B------:R-:W-:-:S10]  /*18b60*/  VIADD R30, R30, 0xfffffa00 ;  /* 0xfffffa001e1e7836 */ /* 0x000fd40000000000 */
.L_x_3244:
[----:B------:R-:W2:Y:S01]  /*18b70*/  LDS R4, [R0+-0x400] ;  /* 0xfffc000000047984 */ /* 0x000ea20000000800 */
[----:B------:R-:W-:-:S03]  /*18b80*/  VIADD R3, R3, 0x800 ;  /* 0x0000080003037836 */ /* 0x000fc60000000000 */
[----:B0-----:R-:W0:Y:S02]  /*18b90*/  LDS R6, [R0+-0x200] ;  /* 0xfffe000000067984 */ /* 0x001e240000000800 */
[----:B------:R-:W-:Y:S02]  /*18ba0*/  ISETP.GE.AND P1, PT, R3, R30, PT ;  /* 0x0000001e0300720c */ /* 0x000fe40003f26270 */
[----:B------:R-:W3:Y:S04]  /*18bb0*/  LDS R8, [R0] ;  /* 0x0000000000087984 */ /* 0x000ee80000000800 */
[----:B------:R-:W4:Y:S04]  /*18bc0*/  LDS R10, [R0+0x200] ;  /* 0x00020000000a7984 */ /* 0x000f280000000800 */
[----:B------:R-:W5:Y:S04]  /*18bd0*/  LDS R12, [R0+0x400] ;  /* 0x00040000000c7984 */ /* 0x000f680000000800 */
        /* <DEDUP_REMOVED lines=8> */
[----:B0-----:R-:W-:-:S03]  /*18c60*/  FMUL.FTZ R7, R29, R6 ;  /* 0x000000061d077220 */ /* 0x001fc60000410000 */
[----:B------:R-:W0:Y:S01]  /*18c70*/  LDS R25, [R0+0x1400] ;  /* 0x0014000000197984 */ /* 0x000e220000000800 */
[----:B---3--:R-:W-:-:S03]  /*18c80*/  FMUL.FTZ R9, R29, R8 ;  /* 0x000000081d097220 */ /* 0x008fc60000410000 */
[----:B------:R-:W3:Y:S01]  /*18c90*/  LDS R26, [R0+0x1600] ;  /* 0x00160000001a7984 */ /* 0x000ee20000000800 */
[----:B----4-:R-:W-:-:S03]  /*18ca0*/  FMUL.FTZ R11, R29, R10 ;  /* 0x0000000a1d0b7220 */ /* 0x010fc60000410000 */
[----:B-1----:R-:W1:Y:S01]  /*18cb0*/  LDS R27, [R0+0x1800] ;  /* 0x00180000001b7984 */ /* 0x002e620000000800 */
[----:B-----5:R-:W-:-:S03]  /*18cc0*/  FMUL.FTZ R13, R29, R12 ;  /* 0x0000000c1d0d7220 */ /* 0x020fc60000410000 */
[----:B------:R-:W4:Y:S01]  /*18cd0*/  LDS R28, [R0+0x1a00] ;  /* 0x001a0000001c7984 */ /* 0x000f220000000800 */
        /* <DEDUP_REMOVED lines=29> */
.L_x_3243:
[----:B------:R-:W-:Y:S05]  /*18eb0*/  BSYNC.RECONVERGENT B1 ;  /* 0x0000000000017941 */ /* 0x000fea0003800200 */
.L_x_3242:
[----:B------:R-:W-:Y:S01]  /*18ec0*/  IADD3 R4, PT, PT, -R3, UR44, RZ ;  /* 0x0000002c03047c10 */ /* 0x000fe2000fffe1ff */
[----:B------:R-:W-:Y:S03]  /*18ed0*/  BSSY.RECONVERGENT B1, `(.L_x_3245) ;  /* 0x000001e000017945 */ /* 0x000fe60003800200 */
[----:B------:R-:W-:-:S13]  /*18ee0*/  ISETP.GT.AND P1, PT, R4, 0x200, PT ;  /* 0x000002000400780c */ /* 0x000fda0003f24270 */
[----:B------:R-:W-:Y:S05]  /*18ef0*/  @!P1 BRA `(.L_x_3246) ;  /* 0x00000000006c9947 */ /* 0x000fea0003800000 */
[----:B------:R-:W2:Y:S01]  /*18f00*/  LDS R4, [R0+-0x400] ;  /* 0xfffc000000047984 */ /* 0x000ea20000000800 */
[----:B------:R-:W-:Y:S01]  /*18f10*/  PLOP3.LUT P0, PT, PT, PT, PT, 0x8, 0x80 ;  /* 0x000000000080781c */ /* 0x000fe20003f0e170 */
[----:B------:R-:W-:Y:S02]  /*18f20*/  VIADD R3, R3, 0x400 ;  /* 0x0000040003037836 */ /* 0x000fe40000000000 */
[----:B0-----:R-:W0:Y:S04]  /*18f30*/  LDS R6, [R0+-0x200] ;  /* 0xfffe000000067984 */ /* 0x001e280000000800 */
        /* <DEDUP_REMOVED lines=23> */
.L_x_3246:
[----:B------:R-:W-:Y:S05]  /*190b0*/  BSYNC.RECONVERGENT B1 ;  /* 0x0000000000017941 */ /* 0x000fea0003800200 */
.L_x_3245:
[----:B------:R-:W-:-:S13]  /*190c0*/  ISETP.LT.OR P0, PT, R3, UR44, P0 ;  /* 0x0000002c03007c0c */ /* 0x000fda0008701670 */
[----:B------:R-:W-:Y:S05]  /*190d0*/  @!P0 BRA `(.L_x_3237) ;  /* 0x0000000c00448947 */ /* 0x000fea0003800000 */
[----:B------:R-:W2:Y:S04]  /*190e0*/  LDS R3, [R0+-0x400] ;  /* 0xfffc000000037984 */ /* 0x000ea80000000800 */
[----:B------:R-:W3:Y:S04]  /*190f0*/  LDS R4, [R0+-0x200] ;  /* 0xfffe000000047984 */ /* 0x000ee80000000800 */
[----:B0-----:R-:W0:Y:S04]  /*19100*/  LDS R6, [R0] ;  /* 0x0000000000067984 */ /* 0x001e280000000800 */
[----:B------:R-:W4:Y:S01]  /*19110*/  LDS R8, [R0+0x200] ;  /* 0x0002000000087984 */ /* 0x000f220000000800 */
[-C--:B--2---:R-:W-:Y:S01]  /*19120*/  FMUL.FTZ R3, R3, R29.reuse ;  /* 0x0000001d03037220 */ /* 0x084fe20000410000 */
[----:B---3--:R-:W-:-:S04]  /*19130*/  FMUL.FTZ R5, R4, R29 ;  /* 0x0000001d04057220 */ /* 0x008fc80000410000 */
[----:B------:R3:W-:Y:S01]  /*19140*/  STS [R0+-0x400], R3 ;  /* 0xfffc000300007388 */ /* 0x0007e20000000800 */
[----:B0-----:R-:W-:-:S03]  /*19150*/  FMUL.FTZ R7, R6, R29 ;  /* 0x0000001d06077220 */ /* 0x001fc60000410000 */
[----:B------:R3:W-:Y:S01]  /*19160*/  STS [R0+-0x200], R5 ;  /* 0xfffe000500007388 */ /* 0x0007e20000000800 */
[----:B----4-:R-:W-:-:S03]  /*19170*/  FMUL.FTZ R9, R8, R29 ;  /* 0x0000001d08097220 */ /* 0x010fc60000410000 */
[----:B------:R3:W-:Y:S04]  /*19180*/  STS [R0], R7 ;  /* 0x0000000700007388 */ /* 0x0007e80000000800 */
[----:B------:R3:W-:Y:S01]  /*19190*/  STS [R0+0x200], R9 ;  /* 0x0002000900007388 */ /* 0x0007e20000000800 */
[----:B------:R-:W-:Y:S05]  /*191a0*/  BRA `(.L_x_3237) ;  /* 0x0000000c00107947 */ /* 0x000fea0003800000 */
.L_x_3238:
        /* <DEDUP_REMOVED lines=10> */
[----:B------:R-:W4:Y:S01]  /*19250*/  LDCU.64 UR14, c[0x0][0x480] ;  /* 0x00009000ff0e77ac */ /* 0x000f220008000a00 */
[----:B------:R-:W-:Y:S02]  /*19260*/  LEA.HI R0, R0, 0x1, RZ, 0x19 ;  /* 0x0000000100007811 */ /* 0x000fe400078fc8ff */
[----:B------:R-:W-:Y:S01]  /*19270*/  IADD3 R9, P0, PT, R3, UR4, RZ ;  /* 0x0000000403097c10 */ /* 0x000fe2000ff1e0ff */
[----:B------:R-:W-:Y:S02]  /*19280*/  UMOV UR7, 0x400 ;  /* 0x0000040000077882 */ /* 0x000fe40000000000 */
[----:B------:R-:W-:Y:S01]  /*19290*/  UIADD3 UR7, UPT, UPT, UR7, 0x820, URZ ;  /* 0x0000082007077890 */ /* 0x000fe2000fffe0ff */
[C---:B------:R-:W-:Y:S01]  /*192a0*/  IMAD.SHL.U32 R4, R0.reuse, 0x80, RZ ;  /* 0x0000008000047824 */ /* 0x040fe200078e00ff */
[----:B------:R-:W-:Y:S01]  /*192b0*/  LOP3.LUT R0, R0, 0x3, RZ, 0xc0, !PT ;  /* 0x0000000300007812 */ /* 0x000fe200078ec0ff */
[----:B0-----:R-:W-:-:S03]  /*192c0*/  IMAD.X R6, RZ, RZ, UR5, P0 ;  /* 0x00000005ff067e24 */ /* 0x001fc600080e06ff */
[----:B------:R-:W-:-:S05]  /*192d0*/  LOP3.LUT R4, R4, 0x180, RZ, 0xc0, !PT ;  /* 0x0000018004047812 */ /* 0x000fca00078ec0ff */
[----:B------:R-:W-:Y:S01]  /*192e0*/  IMAD.IADD R3, R3, 0x1, R4 ;  /* 0x0000000103037824 */ /* 0x000fe200078e0204 */
[----:B----4-:R-:W-:-:S04]  /*192f0*/  LEA R8, P0, R9, UR14, 0x2 ;  /* 0x0000000e09087c11 */ /* 0x010fc8000f8010ff */
[----:B------:R-:W-:Y:S01]  /*19300*/  LEA.HI.X R9, R9, UR15, R6, 0x2, P0 ;  /* 0x0000000f09097c11 */ /* 0x000fe200080f1406 */
[----:B---3--:R-:W-:Y:S01]  /*19310*/  ULEA UR7, UR8, UR7, 0x18 ;  /* 0x0000000708077291 */ /* 0x008fe2000f8ec0ff */
[----:B------:R-:W-:-:S05]  /*19320*/  IMAD.MOV R6, RZ, RZ, -R0 ;  /* 0x000000ffff067224 */ /* 0x000fca00078e0a00 */
[----:B------:R-:W-:-:S07]  /*19330*/  VIADD R0, R2, UR7 ;  /* 0x0000000702007c36 */ /* 0x000fce0008000000 */
.L_x_3249:
[----:B---3--:R-:W2:Y:S01]  /*19340*/  LDS R4, [R0] ;  /* 0x0000000000047984 */ /* 0x008ea20000000800 */
        /* <DEDUP_REMOVED lines=11> */
.L_x_3248:
[----:B------:R-:W-:Y:S05]  /*19400*/  BSYNC.RECONVERGENT B1 ;  /* 0x0000000000017941 */ /* 0x000fea0003800200 */
.L_x_3247:
[----:B------:R-:W-:Y:S05]  /*19410*/  @!P1 BRA `(.L_x_3237) ;  /* 0x0000000800749947 */ /* 0x000fea0003800000 */
[----:B---3--:R-:W3:Y:S01]  /*19420*/  S2R R5, SR_CgaCtaId ;  /* 0x0000000000057919 */ /* 0x008ee20000008800 */
[----:B------:R-:W0:Y:S01]  /*19430*/  LDCU.64 UR8, c[0x0][0x480] ;  /* 0x00009000ff0877ac */ /* 0x000e220008000a00 */
        /* <DEDUP_REMOVED lines=8> */
[----:B0-----:R-:W-:-:S04]  /*194c0*/  LEA R6, P0, R4, UR8, 0x2 ;  /* 0x0000000804067c11 */ /* 0x001fc8000f8010ff */
[----:B------:R-:W-:Y:S02]  /*194d0*/  LEA.HI.X R8, R4, UR9, R7, 0x2, P0 ;  /* 0x0000000904087c11 */ /* 0x000fe400080f1407 */
[----:B------:R-:W-:Y:S02]  /*194e0*/  IADD3 R4, P0, PT, R6, 0x400, RZ ;  /* 0x0000040006047810 */ /* 0x000fe40007f1e0ff */
[----:B---3--:R-:W-:-:S03]  /*194f0*/  LEA R7, R5, R0, 0x18 ;  /* 0x0000000005077211 */ /* 0x008fc600078ec0ff */
[----:B------:R-:W-:Y:S01]  /*19500*/  IMAD.X R5, RZ, RZ, R8, P0 ;  /* 0x000000ffff057224 */ /* 0x000fe200000e0608 */
[----:B------:R-:W-:Y:S02]  /*19510*/  LEA R0, R3, -UR7, 0x2 ;  /* 0x8000000703007c11 */ /* 0x000fe4000f8e10ff */
[----:B------:R-:W-:Y:S02]  /*19520*/  PLOP3.LUT P0, PT, PT, PT, PT, 0x80, 0x8 ;  /* 0x000000000008781c */ /* 0x000fe40003f0f070 */
[----:B------:R-:W-:Y:S01]  /*19530*/  IADD3 R0, PT, PT, R0, 0x400, R7 ;  /* 0x0000040000007810 */ /* 0x000fe20007ffe007 */
[----:B------:R-:W-:Y:S10]  /*19540*/  @!P1 BRA `(.L_x_3251) ;  /* 0x00000004002c9947 */ /* 0x000ff40003800000 */
[----:B------:R-:W-:Y:S01]  /*19550*/  IMAD.U32 R28, RZ, RZ, UR44 ;  /* 0x0000002cff1c7e24 */ /* 0x000fe2000f8e00ff */
[----:B------:R-:W-:-:S03]  /*19560*/  PLOP3.LUT P0, PT, PT, PT, PT, 0x8, 0x80 ;  /* 0x000000000080781c */ /* 0x000fc60003f0e170 */
[----:B------:R-:W-:-:S10]  /*19570*/  VIADD R28, R28, 0xfffffa00 ;  /* 0xfffffa001c1c7836 */ /* 0x000fd40000000000 */
.L_x_3252:
[----:B------:R-:W2:Y:S01]  /*19580*/  LDS R6, [R0+-0x400] ;  /* 0xfffc000000067984 */ /* 0x000ea20000000800 */
[----:B------:R-:W-:-:S03]  /*19590*/  VIADD R3, R3, 0x800 ;  /* 0x0000080003037836 */ /* 0x000fc60000000000 */
[----:B------:R-:W0:Y:S02]  /*195a0*/  LDS R8, [R0+-0x200] ;  /* 0xfffe000000087984 */ /* 0x000e240000000800 */
[----:B------:R-:W-:Y:S02]  /*195b0*/  ISETP.GE.AND P2, PT, R3, R28, PT ;  /* 0x0000001c0300720c */ /* 0x000fe40003f46270 */
[----:B------:R-:W3:Y:S04]  /*195c0*/  LDS R12, [R0+0x200] ;  /* 0x00020000000c7984 */ /* 0x000ee80000000800 */
[----:B------:R-:W4:Y:S04]  /*195d0*/  LDS R10, [R0] ;  /* 0x00000000000a7984 */ /* 0x000f280000000800 */
[----:B------:R-:W-:Y:S04]  /*195e0*/  LDS R20, [R0+0xa00] ;  /* 0x000a000000147984 */ /* 0x000fe80000000800 */
        /* <DEDUP_REMOVED lines=8> */
[----:B------:R-:W-:Y:S01]  /*19670*/  LDS R6, [R0+0x1a00] ;  /* 0x001a000000067984 */ /* 0x000fe20000000800 */
[----:B---3--:R-:W-:-:S03]  /*19680*/  FMUL.FTZ R13, R29, R12 ;  /* 0x0000000c1d0d7220 */ /* 0x008fc60000410000 */
[----:B------:R-:W-:Y:S01]  /*19690*/  LDS R24, [R0+0x1200] ;  /* 0x0012000000187984 */ /* 0x000fe20000000800 */
[----:B----4-:R-:W-:-:S03]  /*196a0*/  FMUL.FTZ R11, R29, R10 ;  /* 0x0000000a1d0b7220 */ /* 0x010fc60000410000 */
[----:B------:R-:W0:Y:S04]  /*196b0*/  LDS R25, [R0+0x1400] ;  /* 0x0014000000197984 */ /* 0x000e280000000800 */
[----:B------:R-:W-:Y:S04]  /*196c0*/  LDS R26, [R0+0x1600] ;  /* 0x00160000001a7984 */ /* 0x000fe80000000800 */
[----:B-1----:R-:W1:Y:S01]  /*196d0*/  LDS R27, [R0+0x1800] ;  /* 0x00180000001b7984 */ /* 0x002e620000000800 */
[----:B-----5:R-:W-:-:S03]  /*196e0*/  FMUL.FTZ R15, R29, R14 ;  /* 0x0000000e1d0f7220 */ /* 0x020fc60000410000 */
[----:B------:R-:W-:Y:S01]  /*196f0*/  STG.E desc[UR36][R4.64+-0x400], R7 ;  /* 0xfffc000704007986 */ /* 0x000fe2000c101924 */
[----:B------:R-:W-:-:S03]  /*19700*/  FMUL.FTZ R17, R29, R16 ;  /* 0x000000101d117220 */ /* 0x000fc60000410000 */
        /* <DEDUP_REMOVED lines=47> */
.L_x_3251:
[----:B------:R-:W-:Y:S05]  /*19a00*/  BSYNC.RECONVERGENT B1 ;  /* 0x0000000000017941 */ /* 0x000fea0003800200 */
.L_x_3250:
        /* <DEDUP_REMOVED lines=15> */
[----:B------:R-:W-:Y:S01]  /*19b00*/  IADD3 R6, P1, PT, R4, 0x1000, RZ ;  /* 0x0000100004067810 */ /* 0x000fe20007f3e0ff */
[----:B0-----:R-:W-:-:S03]  /*19b10*/  FMUL.FTZ R9, R29, R8 ;  /* 0x000000081d097220 */ /* 0x001fc60000410000 */
[----:B------:R-:W-:Y:S01]  /*19b20*/  STG.E desc[UR36][R4.64+-0x400], R7 ;  /* 0xfffc000704007986 */ /* 0x000fe2000c101924 */
[----:B---3--:R-:W-:-:S03]  /*19b30*/  FMUL.FTZ R11, R29, R10 ;  /* 0x0000000a1d0b7220 */ /* 0x008fc60000410000 */
[----:B------:R-:W-:Y:S01]  /*19b40*/  STS [R0+-0x400], R7 ;  /* 0xfffc000700007388 */ /* 0x000fe20000000800 */
        /* <DEDUP_REMOVED lines=8> */
[----:B0-----:R-:W-:Y:S02]  /*19bd0*/  IMAD.X R9, RZ, RZ, R5, P1 ;  /* 0x000000ffff097224 */ /* 0x001fe400008e0605 */
        /* <DEDUP_REMOVED lines=14> */
.L_x_3254:
[----:B------:R-:W-:Y:S05]  /*19cc0*/  BSYNC.RECONVERGENT B1 ;  /* 0x0000000000017941 */ /* 0x000fea0003800200 */
.L_x_3253:
[----:B------:R-:W-:-:S13]  /*19cd0*/  ISETP.LT.OR P0, PT, R3, UR44, P0 ;  /* 0x0000002c03007c0c */ /* 0x000fda0008701670 */
        /* <DEDUP_REMOVED lines=17> */
.L_x_3237:
[----:B------:R-:W-:Y:S05]  /*19df0*/  BSYNC.RECONVERGENT B0 ;  /* 0x0000000000007941 */ /* 0x000fea0003800200 */
.L_x_3236:
[----:B------:R-:W-:Y:S01]  /*19e00*/  ULEA.HI UR4, UR43, UR43, URZ, 0x1 ;  /* 0x0000002b2b047291 */ /* 0x000fe2000f8f08ff */
[----:B------:R-:W4:Y:S01]  /*19e10*/  S2UR UR5, SR_CTAID.Y ;  /* 0x00000000000579c3 */ /* 0x000f220000002600 */
[----:B------:R-:W5:Y:S01]  /*19e20*/  LDCU UR12, c[0x0][0x40c] ;  /* 0x00008180ff0c77ac */ /* 0x000f620008000800 */
[----:B------:R-:W-:Y:S01]  /*19e30*/  SHF.R.U32.HI R14, RZ, 0x6, R246 ;  /* 0x00000006ff0e7819 */ /* 0x000fe200000116f6 */
[----:B------:R-:W-:Y:S01]  /*19e40*/  IMAD.SHL.U32 R15, R246, 0x10, RZ ;  /* 0x00000010f60f7824 */ /* 0x000fe200078e00ff */
[----:B0--3--:R-:W-:Y:S01]  /*19e50*/  LOP3.LUT R0, R2, 0xfc, RZ, 0xc0, !PT ;  /* 0x000000fc02007812 */ /* 0x009fe200078ec0ff */
[----:B------:R-:W-:Y:S01]  /*19e60*/  ULOP3.LUT UR4, UR4, 0xfffffffe, URZ, 0xc0, !UPT ;  /* 0xfffffffe04047892 */ /* 0x000fe2000f8ec0ff */
[----:B------:R-:W-:Y:S01]  /*19e70*/  BSSY.RECONVERGENT B0, `(.L_x_3255) ;  /* 0x000001f000007945 */ /* 0x000fe20003800200 */
[----:B------:R-:W4:Y:S01]  /*19e80*/  LDCU UR11, c[0x0][0x3f8] ;  /* 0x00007f00ff0b77ac */ /* 0x000f220008000800 */
[----:B------:R-:W0:Y:S01]  /*19e90*/  S2UR UR17, SR_CgaCtaId ;  /* 0x00000000001179c3 */ /* 0x000e220000008800 */
[----:B------:R-:W-:-:S02]  /*19ea0*/  CS2R R6, SRZ ;  /* 0x0000000000067805 */ /* 0x000fc4000001ff00 */
[----:B------:R-:W-:Y:S01]  /*19eb0*/  CS2R R4, SRZ ;  /* 0x0000000000047805 */ /* 0x000fe2000001ff00 */
[----:B------:R-:W-:Y:S01]  /*19ec0*/  UIADD3 UR4, UPT, UPT, UR43, -UR4, URZ ;  /* 0x800000042b047290 */ /* 0x000fe2000fffe0ff */
[----:B------:R-:W-:Y:S01]  /*19ed0*/  LOP3.LUT R15, R15, 0x3f0, RZ, 0xc0, !PT ;  /* 0x000003f00f0f7812 */ /* 0x000fe200078ec0ff */
[----:B------:R-:W3:Y:S04]  /*19ee0*/  LDCU UR9, c[0x0][0x3f4] ;  /* 0x00007e80ff0977ac */ /* 0x000ee80008000800 */
[----:B------:R-:W-:Y:S01]  /*19ef0*/  ISETP.NE.AND P0, PT, R14, UR4, PT ;  /* 0x000000040e007c0c */ /* 0x000fe2000bf05270 */
[----:B------:R-:W-:Y:S02]  /*19f00*/  UMOV UR16, 0x400 ;  /* 0x0000040000107882 */ /* 0x000fe40000000000 */
[----:B------:R-:W-:Y:S01]  /*19f10*/  UIADD3 UR8, UPT, UPT, UR16, 0x420, URZ ;  /* 0x0000042010087890 */ /* 0x000fe2000fffe0ff */
[----:B-----5:R-:W-:-:S04]  /*19f20*/  ISETP.NE.OR P0, PT, RZ, UR12, P0 ;  /* 0x0000000cff007c0c */ /* 0x020fc80008705670 */
[----:B------:R-:W-:Y:S01]  /*19f30*/  ISETP.GT.U32.OR P0, PT, R0, 0xbf, P0 ;  /* 0x000000bf0000780c */ /* 0x000fe20000704470 */
[----:B----4-:R-:W-:-:S04]  /*19f40*/  UIMAD UR5, UR5, UR11, UR10 ;  /* 0x0000000b050572a4 */ /* 0x010fc8000f8e020a */
[----:B------:R-:W-:Y:S01]  /*19f50*/  UIMAD UR7, UR5, 0xc0, URZ ;  /* 0x000000c0050778a4 */ /* 0x000fe2000f8e02ff */
[----:B---3--:R-:W-:Y:S01]  /*19f60*/  IMAD.U32 R17, RZ, RZ, UR9 ;  /* 0x00000009ff117e24 */ /* 0x008fe2000f8e00ff */
[----:B0-----:R-:W-:-:S03]  /*19f70*/  ULEA UR8, UR17, UR8, 0x18 ;  /* 0x0000000811087291 */ /* 0x001fc6000f8ec0ff */
[C-C-:B------:R-:W-:Y:S02]  /*19f80*/  IMAD R21, R17.reuse, UR6, R0.reuse ;  /* 0x0000000611157c24 */ /* 0x140fe4000f8e0200 */
[----:B------:R-:W-:Y:S01]  /*19f90*/  IMAD R19, R17, UR7, R0 ;  /* 0x0000000711137c24 */ /* 0x000fe2000f8e0200 */
[----:B------:R-:W-:Y:S06]  /*19fa0*/  @P0 BRA `(.L_x_3256) ;  /* 0x00000000002c0947 */ /* 0x000fec0003800000 */
        /* <DEDUP_REMOVED lines=10> */
.L_x_3257:
[----:B-----5:R0:W-:Y:S02]  /*1a050*/  STS.128 [R15+UR8], R4 ;  /* 0x000000040f007988 */ /* 0x0201e40008000c08 */
.L_x_3256:
[----:B------:R-:W-:Y:S05]  /*1a060*/  BSYNC.RECONVERGENT B0 ;  /* 0x0000000000007941 */ /* 0x000fea0003800200 */
.L_x_3255:
[----:B------:R-:W-:Y:S01]  /*1a070*/  BAR.SYNC.DEFER_BLOCKING 0x0 ;  /* 0x0000000000007b1d */ /* 0x000fe20000010000 */
[----:B------:R-:W-:Y:S02]  /*1a080*/  ISETP.GT.U32.AND P0, PT, R0, 0xbf, PT ;  /* 0x000000bf0000780c */ /* 0x000fe40003f04070 */
[----:B------:R-:W-:Y:S02]  /*1a090*/  CS2R R10, SRZ ;  /* 0x00000000000a7805 */ /* 0x000fe4000001ff00 */
[----:B------:R-:W-:Y:S01]  /*1a0a0*/  CS2R R8, SRZ ;  /* 0x0000000000087805 */ /* 0x000fe2000001ff00 */
[----:B------:R-:W3:Y:S01]  /*1a0b0*/  LDCU UR18, c[0x0][0x40c] ;  /* 0x00008180ff1277ac */ /* 0x000ee20008000800 */
[----:B------:R-:W-:Y:S07]  /*1a0c0*/  BSSY.RECONVERGENT B0, `(.L_x_3258) ;  /* 0x00001d2000007945 */ /* 0x000fee0003800200 */
[----:B------:R-:W-:Y:S05]  /*1a0d0*/  @P0 BRA `(.L_x_3259) ;  /* 0x0000001c00400947 */ /* 0x000fea0003800000 */
[----:B------:R-:W4:Y:S01]  /*1a0e0*/  LDC.64 R12, c[0x0][0x3c0] ;  /* 0x0000f000ff0c7b82 */ /* 0x000f220000000a00 */
[----:B------:R-:W-:Y:S01]  /*1a0f0*/  VIADD R25, R14, UR13 ;  /* 0x0000000d0e197c36 */ /* 0x000fe20008000000 */
[----:B------:R-:W-:Y:S01]  /*1a100*/  VIMNMX R24, PT, PT, R17, UR43, PT ;  /* 0x0000002b11187c48 */ /* 0x000fe2000bfe0100 */
[----:B------:R-:W-:Y:S01]  /*1a110*/  BSSY.RECONVERGENT B1, `(.L_x_3260) ;  /* 0x00000cb000017945 */ /* 0x000fe20003800200 */
[----:B------:R-:W-:Y:S02]  /*1a120*/  IMAD.MOV.U32 R11, RZ, RZ, RZ ;  /* 0x000000ffff0b7224 */ /* 0x000fe400078e00ff */
[----:B------:R-:W-:Y:S01]  /*1a130*/  ISETP.GE.AND P0, PT, R25, R24, PT ;  /* 0x000000181900720c */ /* 0x000fe20003f06270 */
[----:B----4-:R-:W-:-:S04]  /*1a140*/  IMAD.WIDE R2, R19, 0x4, R12 ;  /* 0x0000000413027825 */ /* 0x010fc800078e020c */
[----:B------:R-:W-:-:S08]  /*1a150*/  IMAD.WIDE R12, R21, 0x4, R12 ;  /* 0x00000004150c7825 */ /* 0x000fd000078e020c */
[----:B------:R-:W-:Y:S05]  /*1a160*/  @P0 BRA `(.L_x_3261) ;  /* 0x0000000c00140947 */ /* 0x000fea0003800000 */
[----:B------:R-:W-:Y:S01]  /*1a170*/  ULOP3.LUT UR5, URZ, UR13, URZ, 0x33, !UPT ;  /* 0x0000000dff057292 */ /* 0x000fe2000f8e33ff */
[----:B------:R-:W-:Y:S01]  /*1a180*/  VIADDMNMX R11, R25, 0x2, R24, !PT ;  /* 0x00000002190b7846 */ /* 0x000fe20007800118 */
[----:B------:R-:W4:Y:S01]  /*1a190*/  LDC.64 R8, c[0x0][0x458] ;  /* 0x00011600ff087b82 */ /* 0x000f220000000a00 */
[----:B------:R-:W-:Y:S01]  /*1a1a0*/  UIMAD UR6, UR38, UR11, UR10 ;  /* 0x0000000b260672a4 */ /* 0x000fe2000f8e020a */
[----:B------:R-:W-:Y:S01]  /*1a1b0*/  BSSY.RECONVERGENT B2, `(.L_x_3262) ;  /* 0x0000042000027945 */ /* 0x000fe20003800200 */
[----:B-1----:R-:W-:Y:S01]  /*1a1c0*/  IMAD.MOV.U32 R27, RZ, RZ, R25 ;  /* 0x000000ffff1b7224 */ /* 0x002fe200078e0019 */
[----:B------:R-:W-:-:S03]  /*1a1d0*/  IADD3 R20, PT, PT, -R14, UR5, R11 ;  /* 0x000000050e147c10 */ /* 0x000fc6000fffe10b */
[----:B------:R-:W-:Y:S01]  /*1a1e0*/  IMAD.U32 R23, RZ, RZ, UR6 ;  /* 0x00000006ff177e24 */ /* 0x000fe2000f8e00ff */
[----:B------:R-:W-:-:S03]  /*1a1f0*/  LOP3.LUT R10, R20, 0x6, RZ, 0xc0, !PT ;  /* 0x00000006140a7812 */ /* 0x000fc600078ec0ff */
[----:B------:R-:W-:Y:S01]  /*1a200*/  IMAD R23, R23, 0xc0, R0 ;  /* 0x000000c017177824 */ /* 0x000fe200078e0200 */
[----:B------:R-:W-:Y:S02]  /*1a210*/  ISETP.NE.AND P0, PT, R10, 0x6, PT ;  /* 0x000000060a00780c */ /* 0x000fe40003f05270 */
[----:B------:R-:W-:Y:S01]  /*1a220*/  CS2R R10, SRZ ;  /* 0x00000000000a7805 */ /* 0x000fe2000001ff00 */
[----:B----4-:R-:W-:Y:S01]  /*1a230*/  IMAD.WIDE R22, R23, 0x4, R8 ;  /* 0x0000000417167825 */ /* 0x010fe200078e0208 */
[----:B------:R-:W-:-:S09]  /*1a240*/  CS2R R8, SRZ ;  /* 0x0000000000087805 */ /* 0x000fd2000001ff00 */
[----:B------:R-:W-:Y:S05]  /*1a250*/  @!P0 BRA `(.L_x_3263) ;  /* 0x0000000000dc8947 */ /* 0x000fea0003800000 */
[----:B------:R-:W1:Y:S01]  /*1a260*/  LDCU.64 UR14, c[0x0][0x3c0] ;  /* 0x00007800ff0e77ac */ /* 0x000e620008000a00 */
[----:B------:R-:W-:Y:S01]  /*1a270*/  IMAD R16, R25, 0xc0, RZ ;  /* 0x000000c019107824 */ /* 0x000fe200078e02ff */
[----:B------:R-:W-:Y:S01]  /*1a280*/  LEA.HI R8, R20, 0x1, RZ, 0x1f ;  /* 0x0000000114087811 */ /* 0x000fe200078ff8ff */
[----:B------:R-:W-:Y:S01]  /*1a290*/  IMAD.MOV.U32 R27, RZ, RZ, R25 ;  /* 0x000000ffff1b7224 */ /* 0x000fe200078e0019 */
[----:B------:R-:W-:Y:S01]  /*1a2a0*/  UIADD3 UR5, UPT, UPT, UR16, 0x820, URZ ;  /* 0x0000082010057890 */ /* 0x000fe2000fffe0ff */
[----:B------:R-:W-:-:S03]  /*1a2b0*/  IMAD.WIDE.U32 R16, R16, 0x4, RZ ;  /* 0x0000000410107825 */ /* 0x000fc600078e00ff */
[----:B------:R-:W-:Y:S01]  /*1a2c0*/  ULEA UR5, UR17, UR5, 0x18 ;  /* 0x0000000511057291 */ /* 0x000fe2000f8ec0ff */
[----:B------:R-:W-:-:S04]  /*1a2d0*/  IMAD.WIDE R18, R19, 0x4, R16 ;  /* 0x0000000413127825 */ /* 0x000fc800078e0210 */
[----:B------:R-:W-:Y:S01]  /*1a2e0*/  IMAD.WIDE R16, R21, 0x4, R16 ;  /* 0x0000000415107825 */ /* 0x000fe200078e0210 */
[----:B-1----:R-:W-:Y:S02]  /*1a2f0*/  IADD3 R40, P0, PT, R18, UR14, RZ ;  /* 0x0000000e12287c10 */ /* 0x002fe4000ff1e0ff */
[----:B------:R-:W-:Y:S02]  /*1a300*/  IADD3 R26, P1, PT, R16, UR14, RZ ;  /* 0x0000000e101a7c10 */ /* 0x000fe4000ff3e0ff */
[----:B------:R-:W-:Y:S01]  /*1a310*/  LOP3.LUT R16, R8, 0x3, RZ, 0xc0, !PT ;  /* 0x0000000308107812 */ /* 0x000fe200078ec0ff */
[----:B------:R-:W-:Y:S01]  /*1a320*/  IMAD.MOV.U32 R8, RZ, RZ, RZ ;  /* 0x000000ffff087224 */ /* 0x000fe200078e00ff */
[----:B------:R-:W-:Y:S02]  /*1a330*/  IADD3.X R43, PT, PT, R19, UR15, RZ, P0, !PT ;  /* 0x0000000f132b7c10 */ /* 0x000fe400087fe4ff */
[----:B------:R-:W-:Y:S01]  /*1a340*/  IADD3.X R41, PT, PT, R17, UR15, RZ, P1, !PT ;  /* 0x0000000f11297c10 */ /* 0x000fe20008ffe4ff */
[----:B------:R-:W-:Y:S01]  /*1a350*/  IMAD.MOV R19, RZ, RZ, -R16 ;  /* 0x000000ffff137224 */ /* 0x000fe200078e0a10 */
[----:B------:R-:W-:-:S07]  /*1a360*/  LEA R18, R14, UR5, 0x2 ;  /* 0x000000050e127c11 */ /* 0x000fce000f8e10ff */
.L_x_3265:
[----:B-1----:R-:W-:Y:S01]  /*1a370*/  IMAD.MOV.U32 R16, RZ, RZ, R26 ;  /* 0x000000ffff107224 */ /* 0x002fe200078e001a */
[----:B------:R1:W4:Y:S01]  /*1a380*/  LDS R21, [R18] ;  /* 0x0000000012157984 */ /* 0x0003220000000800 */
[----:B------:R-:W-:-:S05]  /*1a390*/  IMAD.MOV.U32 R17, RZ, RZ, R41 ;  /* 0x000000ffff117224 */ /* 0x000fca00078e0029 */
[----:B--2---:R1:W5:Y:S01]  /*1a3a0*/  LDG.E.128 R28, desc[UR36][R16.64] ;  /* 0x00000024101c7981 */ /* 0x004362000c1e1d00 */
[----:B------:R-:W-:Y:S01]  /*1a3b0*/  UISETP.NE.AND UP0, UPT, UR12, URZ, UPT ;  /* 0x000000ff0c00728c */ /* 0x000fe2000bf05270 */
[----:B------:R-:W-:-:S08]  /*1a3c0*/  VIADD R19, R19, 0x1 ;  /* 0x0000000113137836 */ /* 0x000fd00000000000 */
[----:B-1----:R-:W-:Y:S05]  /*1a3d0*/  BRA.U UP0, `(.L_x_3264) ;  /* 0x00000001004c7547 */ /* 0x002fea000b800000 */
[----:B------:R-:W-:Y:S01]  /*1a3e0*/  UISETP.NE.AND UP0, UPT, UR42, URZ, UPT ;  /* 0x000000ff2a00728c */ /* 0x000fe2000bf05270 */
[----:B------:R-:W1:Y:S05]  /*1a3f0*/  LDS.128 R32, [R15+UR8] ;  /* 0x000000080f207984 */ /* 0x000e6a0008000c00 */
[----:B------:R-:W-:-:S13]  /*1a400*/  PLOP3.LUT P0, PT, PT, PT, UP0, 0x80, 0x8 ;  /* 0x000000000008781c */ /* 0x000fda0003f0f008 */
[----:B------:R-:W2:Y:S01]  /*1a410*/  @P0 LDG.E.128 R36, desc[UR36][R22.64] ;  /* 0x0000002416240981 */ /* 0x000ea2000c1e1d00 */
[----:B------:R-:W-:Y:S01]  /*1a420*/  PLOP3.LUT P0, PT, PT, PT, UP0, 0x80, 0x8 ;  /* 0x000000000008781c */ /* 0x000fe20003f0f008 */
[----:B------:R-:W-:Y:S01]  /*1a430*/  IMAD.MOV.U32 R16, RZ, RZ, R40 ;  /* 0x000000ffff107224 */ /* 0x000fe200078e0028 */
[----:B------:R-:W-:Y:S01]  /*1a440*/  PLOP3.LUT P1, PT, PT, PT, UP0, 0x80, 0x8 ;  /* 0x000000000008781c */ /* 0x000fe20003f2f008 */
[----:B------:R-:W-:Y:S01]  /*1a450*/  IMAD.MOV.U32 R17, RZ, RZ, R43 ;  /* 0x000000ffff117224 */ /* 0x000fe200078e002b */
        /* <DEDUP_REMOVED lines=11> */
.L_x_3264:
[----:B------:R-:W-:Y:S01]  /*1a510*/  ISETP.NE.AND P0, PT, R19, RZ, PT ;  /* 0x000000ff1300720c */ /* 0x000fe20003f05270 */
[C---:B----45:R-:W-:Y:S01]  /*1a520*/  FFMA.FTZ R8, R21.reuse, R28, R8 ;  /* 0x0000001c15087223 */ /* 0x070fe20000010008 */
        /* <DEDUP_REMOVED lines=10> */
.L_x_3263:
[----:B---3--:R-:W-:Y:S05]  /*1a5d0*/  BSYNC.RECONVERGENT B2 ;  /* 0x0000000000027941 */ /* 0x008fea0003800200 */
.L_x_3262:
[----:B------:R-:W-:-:S13]  /*1a5e0*/  ISETP.GE.U32.AND P0, PT, R20, 0x6, PT ;  /* 0x000000061400780c */ /* 0x000fda0003f06070 */
[----:B------:R-:W-:Y:S05]  /*1a5f0*/  @!P0 BRA `(.L_x_3261) ;  /* 0x0000000400f08947 */ /* 0x000fea0003800000 */
[----:B------:R-:W3:Y:S02]  /*1a600*/  LDCU UR5, c[0x0][0x40c] ;  /* 0x00008180ff0577ac */ /* 0x000ee40008000800 */
[----:B---3--:R-:W-:-:S06]  /*1a610*/  UISETP.NE.AND UP0, UPT, UR5, URZ, UPT ;  /* 0x000000ff0500728c */ /* 0x008fcc000bf05270 */
[----:B------:R-:W-:-:S13]  /*1a620*/  PLOP3.LUT P0, PT, PT, PT, UP0, 0x80, 0x8 ;  /* 0x000000000008781c */ /* 0x000fda0003f0f008 */
.L_x_3271:
[----:B------:R-:W-:-:S04]  /*1a630*/  IMAD R21, R27, 0xc0, RZ ;  /* 0x000000c01b157824 */ /* 0x000fc800078e02ff */
[----:B-1----:R-:W-:-:S05]  /*1a640*/  IMAD.WIDE.U32 R16, R21, 0x4, R12 ;  /* 0x0000000415107825 */ /* 0x002fca00078e000c */
[----:B--2---:R1:W5:Y:S01]  /*1a650*/  LDG.E.128 R28, desc[UR36][R16.64] ;  /* 0x00000024101c7981 */ /* 0x004362000c1e1d00 */
[----:B------:R-:W-:Y:S04]  /*1a660*/  BSSY.RECONVERGENT B2, `(.L_x_3266) ;  /* 0x0000014000027945 */ /* 0x000fe80003800200 */
[----:B------:R-:W-:Y:S05]  /*1a670*/  @P0 BRA `(.L_x_3267) ;  /* 0x0000000000480947 */ /* 0x000fea0003800000 */
[----:B------:R-:W-:Y:S01]  /*1a680*/  UISETP.NE.AND UP0, UPT, UR42, URZ, UPT ;  /* 0x000000ff2a00728c */ /* 0x000fe2000bf05270 */
[----:B-1----:R-:W1:Y:S05]  /*1a690*/  LDS.128 R16, [R15+UR8] ;  /* 0x000000080f107984 */ /* 0x002e6a0008000c00 */
        /* <DEDUP_REMOVED lines=16> */
.L_x_3267:
[----:B------:R-:W-:Y:S05]  /*1a7a0*/  BSYNC.RECONVERGENT B2 ;  /* 0x0000000000027941 */ /* 0x000fea0003800200 */
.L_x_3266:
[----:B------:R-:W-:Y:S01]  /*1a7b0*/  VIADD R41, R21, 0x180 ;  /* 0x0000018015297836 */ /* 0x000fe20000000000 */
        /* <DEDUP_REMOVED lines=15> */
[----:B------:R-:W-:Y:S01]  /*1a8b0*/  UISETP.NE.AND UP0, UPT, UR42, URZ, UPT ;  /* 0x000000ff2a00728c */ /* 0x000fe2000bf05270 */
[----:B------:R-:W1:Y:S05]  /*1a8c0*/  LDS.128 R48, [R15+UR8] ;  /* 0x000000080f307984 */ /* 0x000e6a0008000c00 */
        /* <DEDUP_REMOVED lines=16> */
.L_x_3268:
[----:B------:R2:W5:Y:S01]  /*1a9d0*/  LDG.E.128 R36, desc[UR36][R18.64] ;  /* 0x0000002412247981 */ /* 0x000562000c1e1d00 */
[----:B------:R-:W-:Y:S05]  /*1a9e0*/  @P0 BRA `(.L_x_3269) ;  /* 0x0000000000480947 */ /* 0x000fea0003800000 */
[----:B------:R-:W-:Y:S01]  /*1a9f0*/  UISETP.NE.AND UP0, UPT, UR42, URZ, UPT ;  /* 0x000000ff2a00728c */ /* 0x000fe2000bf05270 */
[----:B------:R-:W3:Y:S05]  /*1aa00*/  LDS.128 R48, [R15+UR8] ;  /* 0x000000080f307984 */ /* 0x000eea0008000c00 */
[----:B------:R-:W-:-:S13]  /*1aa10*/  PLOP3.LUT P1, PT, PT, PT, UP0, 0x80, 0x8 ;  /* 0x000000000008781c */ /* 0x000fda0003f2f008 */
[----:B-12---:R-:W2:Y:S01]  /*1aa20*/  @P1 LDG.E.128 R16, desc[UR36][R22.64] ;  /* 0x0000002416101981 */ /* 0x006ea2000c1e1d00 */
[----:B------:R-:W-:Y:S02]  /*1aa30*/  PLOP3.LUT P1, PT, PT, PT, UP0, 0x80, 0x8 ;  /* 0x000000000008781c */ /* 0x000fe40003f2f008 */
[----:B------:R-:W-:Y:S02]  /*1aa40*/  PLOP3.LUT P2, PT, PT, PT, UP0, 0x80, 0x8 ;  /* 0x000000000008781c */ /* 0x000fe40003f4f008 */
[----:B------:R-:W-:Y:S02]  /*1aa50*/  PLOP3.LUT P3, PT, PT, PT, UP0, 0x80, 0x8 ;  /* 0x000000000008781c */ /* 0x000fe40003f6f008 */
[----:B------:R-:W-:Y:S01]  /*1aa60*/  PLOP3.LUT P4, PT, PT, PT, UP0, 0x80, 0x8 ;  /* 0x000000000008781c */ /* 0x000fe20003f8f008 */
[----:B---3-5:R-:W-:Y:S01]  /*1aa70*/  FADD.FTZ R36, R48, R36 ;  /* 0x0000002430247221 */ /* 0x028fe20000010000 */
        /* <DEDUP_REMOVED lines=9> */
.L_x_3269:
        /* <DEDUP_REMOVED lines=17> */
[----:B------:R-:W-:Y:S01]  /*1ac20*/  UISETP.NE.AND UP0, UPT, UR42, URZ, UPT ;  /* 0x000000ff2a00728c */ /* 0x000fe2000bf05270 */
[----:B------:R-:W1:Y:S05]  /*1ac30*/  LDS.128 R28, [R15+UR8] ;  /* 0x000000080f1c7984 */ /* 0x000e6a0008000c00 */
[----:B------:R-:W-:-:S13]  /*1ac40*/  PLOP3.LUT P1, PT, PT, PT, UP0, 0x80, 0x8 ;  /* 0x000000000008781c */ /* 0x000fda0003f2f008 */
        /* <DEDUP_REMOVED lines=15> */
.L_x_3270:
        /* <DEDUP_REMOVED lines=8> */
.L_x_3261:
[----:B---3--:R-:W-:Y:S05]  /*1adc0*/  BSYNC.RECONVERGENT B1 ;  /* 0x0000000000017941 */ /* 0x008fea0003800200 */
.L_x_3260:
[----:B------:R-:W-:Y:S01]  /*1add0*/  ISETP.GE.AND P0, PT, R25, UR43, PT ;  /* 0x0000002b19007c0c */ /* 0x000fe2000bf06270 */
[----:B------:R-:W-:-:S12]  /*1ade0*/  BSSY.RECONVERGENT B1, `(.L_x_3272) ;  /* 0x00000d1000017945 */ /* 0x000fd80003800200 */
[----:B------:R-:W-:Y:S05]  /*1adf0*/  @P0 BRA `(.L_x_3273) ;  /* 0x0000000c003c0947 */ /* 0x000fea0003800000 */
[----:B------:R-:W3:Y:S01]  /*1ae00*/  LDCU UR5, c[0x0][0x3f8] ;  /* 0x00007f00ff0577ac */ /* 0x000ee20008000800 */
[----:B------:R-:W-:Y:S01]  /*1ae10*/  VIADD R20, R25, 0x2 ;  /* 0x0000000219147836 */ /* 0x000fe20000000000 */
[----:B-1----:R-:W1:Y:S01]  /*1ae20*/  LDC.64 R16, c[0x0][0x458] ;  /* 0x00011600ff107b82 */ /* 0x002e620000000a00 */
[----:B------:R-:W-:Y:S01]  /*1ae30*/  BSSY.RECONVERGENT B2, `(.L_x_3274) ;  /* 0x0000049000027945 */ /* 0x000fe20003800200 */
[----:B------:R-:W-:Y:S01]  /*1ae40*/  ULOP3.LUT UR6, URZ, UR13, URZ, 0x33, !UPT ;  /* 0x0000000dff067292 */ /* 0x000fe2000f8e33ff */
[----:B------:R-:W-:Y:S01]  /*1ae50*/  IMAD.MOV.U32 R22, RZ, RZ, R25 ;  /* 0x000000ffff167224 */ /* 0x000fe200078e0019 */
[----:B------:R-:W-:-:S04]  /*1ae60*/  VIMNMX R19, PT, PT, R20, UR43, !PT ;  /* 0x0000002b14137c48 */ /* 0x000fc8000ffe0100 */
[----:B------:R-:W-:-:S04]  /*1ae70*/  IADD3 R21, PT, PT, -R14, UR6, R19 ;  /* 0x000000060e157c10 */ /* 0x000fc8000fffe113 */
[----:B------:R-:W-:Y:S01]  /*1ae80*/  LOP3.LUT P0, RZ, R21, 0x2, RZ, 0xc0, !PT ;  /* 0x0000000215ff7812 */ /* 0x000fe2000780c0ff */
[----:B---3--:R-:W-:-:S06]  /*1ae90*/  UIMAD UR5, UR38, UR5, UR10 ;  /* 0x00000005260572a4 */ /* 0x008fcc000f8e020a */
[----:B------:R-:W-:-:S04]  /*1aea0*/  IMAD.U32 R19, RZ, RZ, UR5 ;  /* 0x00000005ff137e24 */ /* 0x000fc8000f8e00ff */
[----:B------:R-:W-:-:S04]  /*1aeb0*/  IMAD R19, R19, 0xc0, R0 ;  /* 0x000000c013137824 */ /* 0x000fc800078e0200 */
[----:B-1----:R-:W-:Y:S01]  /*1aec0*/  IMAD.WIDE R18, R19, 0x4, R16 ;  /* 0x0000000413127825 */ /* 0x002fe200078e0210 */
        /* <DEDUP_REMOVED lines=29> */
[----:B--2---:R1:W5:Y:S01]  /*1b0a0*/  LDG.E.128 R28, desc[UR36][R16.64] ;  /* 0x00000024101c7981 */ /* 0x004362000c1e1d00 */
        /* <DEDUP_REMOVED lines=9> */
[----:B------:R-:W-:Y:S01]  /*1b140*/  UISETP.NE.AND UP0, UPT, UR42, URZ, UPT ;  /* 0x000000ff2a00728c */ /* 0x000fe2000bf05270 */
[----:B------:R-:W1:Y:S05]  /*1b150*/  LDS.128 R36, [R15+UR8] ;  /* 0x000000080f247984 */ /* 0x000e6a0008000c00 */
        /* <DEDUP_REMOVED lines=17> */
.L_x_3276:
[C---:B---3-5:R-:W-:Y:S01]  /*1b270*/  FFMA.FTZ R8, R23.reuse, R28, R8 ;  /* 0x0000001c17087223 */ /* 0x068fe20000010008 */
[C---:B------:R-:W-:Y:S01]  /*1b280*/  FFMA.FTZ R9, R23.reuse, R29, R9 ;  /* 0x0000001d17097223 */ /* 0x040fe20000010009 */
[C---:B------:R-:W-:Y:S01]  /*1b290*/  FFMA.FTZ R10, R23.reuse, R30, R10 ;  /* 0x0000001e170a7223 */ /* 0x040fe2000001000a */
[----:B------:R-:W-:Y:S01]  /*1b2a0*/  FFMA.FTZ R11, R23, R31, R11 ;  /* 0x0000001f170b7223 */ /* 0x000fe2000001000b */
[----:B------:R-:W-:-:S07]  /*1b2b0*/  IMAD.MOV.U32 R22, RZ, RZ, R20 ;  /* 0x000000ffff167224 */ /* 0x000fce00078e0014 */
.L_x_3275:
[----:B------:R-:W-:Y:S05]  /*1b2c0*/  BSYNC.RECONVERGENT B2 ;  /* 0x0000000000027941 */ /* 0x000fea0003800200 */
.L_x_3274:
[----:B------:R-:W-:-:S13]  /*1b2d0*/  ISETP.GE.U32.AND P0, PT, R21, 0x2, PT ;  /* 0x000000021500780c */ /* 0x000fda0003f06070 */
[----:B------:R-:W-:Y:S05]  /*1b2e0*/  @!P0 BRA `(.L_x_3273) ;  /* 0x0000000800008947 */ /* 0x000fea0003800000 */
[----:B------:R-:W3:Y:S01]  /*1b2f0*/  S2R R20, SR_CgaCtaId ;  /* 0x0000000000147919 */ /* 0x000ee20000008800 */
[----:B-1----:R-:W-:Y:S01]  /*1b300*/  MOV R16, 0x400 ;  /* 0x0000040000107802 */ /* 0x002fe20000000f00 */
[----:B------:R-:W-:Y:S01]  /*1b310*/  USHF.L.U32 UR5, UR13, 0x2, URZ ;  /* 0x000000020d057899 */ /* 0x000fe200080006ff */
[----:B------:R-:W-:-:S03]  /*1b320*/  IMAD R21, R22, 0xc0, RZ ;  /* 0x000000c016157824 */ /* 0x000fc600078e02ff */
[----:B------:R-:W-:Y:S02]  /*1b330*/  VIADD R17, R16, 0x820 ;  /* 0x0000082010117836 */ /* 0x000fe40000000000 */
[----:B------:R-:W-:-:S03]  /*1b340*/  LEA R16, R22, -UR5, 0x2 ;  /* 0x8000000516107c11 */ /* 0x000fc6000f8e10ff */
[----:B---3--:R-:W-:Y:S01]  /*1b350*/  LEA R17, R20, R17, 0x18 ;  /* 0x0000001114117211 */ /* 0x008fe200078ec0ff */
[----:B------:R-:W-:-:S03]  /*1b360*/  VIADD R20, R22, 0x2 ;  /* 0x0000000216147836 */ /* 0x000fc60000000000 */
[----:B------:R-:W-:-:S07]  /*1b370*/  IADD3 R22, PT, PT, R16, 0x8, R17 ;  /* 0x0000000810167810 */ /* 0x000fce0007ffe011 */
.L_x_3283:
        /* <DEDUP_REMOVED lines=8> */
[----:B------:R-:W3:Y:S01]  /*1b400*/  I2F.RP R24, R25 ;  /* 0x0000001900187306 */ /* 0x000ee20000209400 */
[----:B------:R-:W-:Y:S02]  /*1b410*/  ISETP.GE.AND P1, PT, R23, RZ, PT ;  /* 0x000000ff1700720c */ /* 0x000fe40003f26270 */
[----:B------:R-:W-:Y:S01]  /*1b420*/  ISETP.NE.AND P2, PT, R36, RZ, PT ;  /* 0x000000ff2400720c */ /* 0x000fe20003f45270 */
[----:B------:R4:W0:Y:S04]  /*1b430*/  LDS R23, [R22+-0x8] ;  /* 0xfffff80016177984 */ /* 0x0008280000000800 */
[----:B---3--:R-:W3:Y:S02]  /*1b440*/  MUFU.RCP R24, R24 ;  /* 0x0000001800187308 */ /* 0x008ee40000001000 */
[----:B---3--:R-:W-:-:S06]  /*1b450*/  VIADD R26, R24, 0xffffffe ;  /* 0x0ffffffe181a7836 */ /* 0x008fcc0000000000 */
[----:B------:R-:W3:Y:S02]  /*1b460*/  F2I.FTZ.U32.TRUNC.NTZ R17, R26 ;  /* 0x0000001a00117305 */ /* 0x000ee4000021f000 */
[----:B---3--:R-:W-:-:S04]  /*1b470*/  IMAD.MOV R16, RZ, RZ, -R17 ;  /* 0x000000ffff107224 */ /* 0x008fc800078e0a11 */
        /* <DEDUP_REMOVED lines=17> */
[----:B0---4-:R-:W-:Y:S05]  /*1b590*/  BRA.U UP0, `(.L_x_3279) ;  /* 0x0000000100487547 */ /* 0x011fea000b800000 */
[----:B------:R-:W-:Y:S01]  /*1b5a0*/  UISETP.NE.AND UP0, UPT, UR42, URZ, UPT ;  /* 0x000000ff2a00728c */ /* 0x000fe2000bf05270 */
[----:B--2---:R-:W0:Y:S05]  /*1b5b0*/  LDS.128 R28, [R15+UR8] ;  /* 0x000000080f1c7984 */ /* 0x004e2a0008000c00 */
[----:B------:R-:W-:-:S13]  /*1b5c0*/  PLOP3.LUT P0, PT, PT, PT, UP0, 0x80, 0x8 ;  /* 0x000000000008781c */ /* 0x000fda0003f0f008 */
[----:B------:R-:W2:Y:S01]  /*1b5d0*/  @P0 LDG.E.128 R32, desc[UR36][R18.64] ;  /* 0x0000002412200981 */ /* 0x000ea2000c1e1d00 */
[----:B------:R-:W-:Y:S01]  /*1b5e0*/  PLOP3.LUT P0, PT, PT, PT, UP0, 0x80, 0x8 ;  /* 0x000000000008781c */ /* 0x000fe20003f0f008 */
[----:B------:R-:W-:Y:S01]  /*1b5f0*/  IMAD.WIDE.U32 R16, R21, 0x4, R2 ;  /* 0x0000000415107825 */ /* 0x000fe200078e0002 */
[----:B------:R-:W-:Y:S02]  /*1b600*/  PLOP3.LUT P1, PT, PT, PT, UP0, 0x80, 0x8 ;  /* 0x000000000008781c */ /* 0x000fe40003f2f008 */
[----:B------:R-:W-:Y:S02]  /*1b610*/  PLOP3.LUT P2, PT, PT, PT, UP0, 0x80, 0x8 ;  /* 0x000000000008781c */ /* 0x000fe40003f4f008 */
[----:B------:R-:W-:Y:S01]  /*1b620*/  PLOP3.LUT P3, PT, PT, PT, UP0, 0x80, 0x8 ;  /* 0x000000000008781c */ /* 0x000fe20003f6f008 */
[----:B0----5:R-:W-:Y:S01]  /*1b630*/  FADD.FTZ R24, R24, R28 ;  /* 0x0000001c18187221 */ /* 0x021fe20000010000 */
        /* <DEDUP_REMOVED lines=8> */
.L_x_3279:
[C---:B-----5:R-:W-:Y:S01]  /*1b6c0*/  FFMA.FTZ R8, R23.reuse, R24, R8 ;  /* 0x0000001817087223 */ /* 0x060fe20000010008 */
[C---:B------:R-:W-:Y:S01]  /*1b6d0*/  FFMA.FTZ R9, R23.reuse, R25, R9 ;  /* 0x0000001917097223 */ /* 0x040fe20000010009 */
[C---:B------:R-:W-:Y:S01]  /*1b6e0*/  FFMA.FTZ R10, R23.reuse, R26, R10 ;  /* 0x0000001a170a7223 */ /* 0x040fe2000001000a */
[----:B------:R-:W-:-:S07]  /*1b6f0*/  FFMA.FTZ R11, R23, R27, R11 ;  /* 0x0000001b170b7223 */ /* 0x000fce000001000b */
.L_x_3278:
[----:B------:R-:W-:Y:S05]  /*1b700*/  BSYNC.RECONVERGENT B2 ;  /* 0x0000000000027941 */ /* 0x000fea0003800200 */
.L_x_3277:
[----:B------:R-:W-:Y:S01]  /*1b710*/  ISETP.GE.AND P0, PT, R20, R36, PT ;  /* 0x000000241400720c */ /* 0x000fe20003f06270 */
[----:B------:R-:W-:-:S12]  /*1b720*/  BSSY.RECONVERGENT B2, `(.L_x_3280) ;  /* 0x0000036000027945 */ /* 0x000fd80003800200 */
[----:B------:R-:W-:Y:S05]  /*1b730*/  @!P0 BRA `(.L_x_3281) ;  /* 0x0000000000d08947 */ /* 0x000fea0003800000 */
[----:B------:R-:W-:Y:S01]  /*1b740*/  IABS R23, R36 ;  /* 0x0000002400177213 */ /* 0x000fe20000000000 */
[----:B------:R-:W1:Y:S01]  /*1b750*/  LDCU UR5, c[0x0][0x40c] ;  /* 0x00008180ff0577ac */ /* 0x000e620008000800 */
[----:B0-----:R-:W-:Y:S02]  /*1b760*/  IABS R26, R20 ;  /* 0x00000014001a7213 */ /* 0x001fe40000000000 */
[----:B------:R-:W0:Y:S01]  /*1b770*/  I2F.RP R24, R23 ;  /* 0x0000001700187306 */ /* 0x000e220000209400 */
[----:B------:R-:W-:Y:S02]  /*1b780*/  ISETP.GE.AND P1, PT, R20, RZ, PT ;  /* 0x000000ff1400720c */ /* 0x000fe40003f26270 */
[----:B------:R-:W-:-:S05]  /*1b790*/  ISETP.NE.AND P2, PT, R36, RZ, PT ;  /* 0x000000ff2400720c */ /* 0x000fca0003f45270 */
[----:B0-----:R-:W0:Y:S02]  /*1b7a0*/  MUFU.RCP R24, R24 ;  /* 0x0000001800187308 */ /* 0x001e240000001000 */
[----:B0-----:R-:W-:-:S06]  /*1b7b0*/  VIADD R25, R24, 0xffffffe ;  /* 0x0ffffffe18197836 */ /* 0x001fcc0000000000 */
[----:B------:R-:W0:Y:S02]  /*1b7c0*/  F2I.FTZ.U32.TRUNC.NTZ R17, R25 ;  /* 0x0000001900117305 */ /* 0x000e24000021f000 */
        /* <DEDUP_REMOVED lines=12> */
[----:B------:R0:W3:Y:S02]  /*1b890*/  LDS R23, [R22] ;  /* 0x0000000016177984 */ /* 0x0000e40000000800 */
[----:B------:R-:W-:Y:S01]  /*1b8a0*/  @!P1 IMAD.MOV R16, RZ, RZ, -R16 ;  /* 0x000000ffff109224 */ /* 0x000fe200078e0a10 */
[----:B------:R-:W-:-:S05]  /*1b8b0*/  @!P2 LOP3.LUT R16, RZ, R36, RZ, 0x33, !PT ;  /* 0x00000024ff10a212 */ /* 0x000fca00078e33ff */
[----:B------:R-:W-:-:S04]  /*1b8c0*/  IMAD R17, R16, 0xc0, RZ ;  /* 0x000000c010117824 */ /* 0x000fc800078e02ff */
[----:B------:R-:W-:-:S05]  /*1b8d0*/  IMAD.WIDE.U32 R16, R17, 0x4, R12 ;  /* 0x0000000411107825 */ /* 0x000fca00078e000c */
[----:B------:R0:W5:Y:S01]  /*1b8e0*/  LDG.E.128 R24, desc[UR36][R16.64] ;  /* 0x0000002410187981 */ /* 0x000162000c1e1d00 */
[----:B-1----:R-:W-:-:S09]  /*1b8f0*/  UISETP.NE.AND UP0, UPT, UR5, URZ, UPT ;  /* 0x000000ff0500728c */ /* 0x002fd2000bf05270 */
[----:B0-----:R-:W-:Y:S05]  /*1b900*/  BRA.U UP0, `(.L_x_3282) ;  /* 0x00000001004c7547 */ /* 0x001fea000b800000 */
[----:B------:R-:W-:Y:S01]  /*1b910*/  UISETP.NE.AND UP0, UPT, UR42, URZ, UPT ;  /* 0x000000ff2a00728c */ /* 0x000fe2000bf05270 */
[----:B------:R-:W0:Y:S05]  /*1b920*/  LDS.128 R32, [R15+UR8] ;  /* 0x000000080f207984 */ /* 0x000e2a0008000c00 */
[----:B------:R-:W-:-:S13]  /*1b930*/  PLOP3.LUT P0, PT, PT, PT, UP0, 0x80, 0x8 ;  /* 0x000000000008781c */ /* 0x000fda0003f0f008 */
[----:B--2---:R-:W2:Y:S01]  /*1b940*/  @P0 LDG.E.128 R28, desc[UR36][R18.64] ;  /* 0x00000024121c0981 */ /* 0x004ea2000c1e1d00 */
[----:B------:R-:W-:Y:S01]  /*1b950*/  PLOP3.LUT P0, PT, PT, PT, UP0, 0x80, 0x8 ;  /* 0x000000000008781c */ /* 0x000fe20003f0f008 */
[----:B------:R-:W-:Y:S01]  /*1b960*/  VIADD R17, R21, 0x180 ;  /* 0x0000018015117836 */ /* 0x000fe20000000000 */
[----:B------:R-:W-:Y:S02]  /*1b970*/  PLOP3.LUT P1, PT, PT, PT, UP0, 0x80, 0x8 ;  /* 0x000000000008781c */ /* 0x000fe40003f2f008 */
[----:B------:R-:W-:Y:S01]  /*1b980*/  PLOP3.LUT P2, PT, PT, PT, UP0, 0x80, 0x8 ;  /* 0x000000000008781c */ /* 0x000fe20003f4f008 */
[----:B------:R-:W-:Y:S01]  /*1b990*/  IMAD.WIDE.U32 R16, R17, 0x4, R2 ;  /* 0x0000000411107825 */ /* 0x000fe200078e0002 */
[----:B------:R-:W-:-:S03]  /*1b9a0*/  PLOP3.LUT P3, PT, PT, PT, UP0, 0x80, 0x8 ;  /* 0x000000000008781c */ /* 0x000fc60003f6f008 */
[----:B0----5:R-:W-:Y:S01]  /*1b9b0*/  FADD.FTZ R24, R32, R24 ;  /* 0x0000001820187221 */ /* 0x021fe20000010000 */
        /* <DEDUP_REMOVED lines=8> */
.L_x_3282:
[C---:B---3-5:R-:W-:Y:S01]  /*1ba40*/  FFMA.FTZ R8, R23.reuse, R24, R8 ;  /* 0x0000001817087223 */ /* 0x068fe20000010008 */
[C---:B------:R-:W-:Y:S01]  /*1ba50*/  FFMA.FTZ R9, R23.reuse, R25, R9 ;  /* 0x0000001917097223 */ /* 0x040fe20000010009 */
[C---:B------:R-:W-:Y:S01]  /*1ba60*/  FFMA.FTZ R10, R23.reuse, R26, R10 ;  /* 0x0000001a170a7223 */ /* 0x040fe2000001000a */
[----:B------:R-:W-:-:S07]  /*1ba70*/  FFMA.FTZ R11, R23, R27, R11 ;  /* 0x0000001b170b7223 */ /* 0x000fce000001000b */
.L_x_3281:
[----:B------:R-:W-:Y:S05]  /*1ba80*/  BSYNC.RECONVERGENT B2 ;  /* 0x0000000000027941 */ /* 0x000fea0003800200 */
.L_x_3280:
[C---:B0-----:R-:W-:Y:S02]  /*1ba90*/  VIADD R16, R20.reuse, 0x2 ;  /* 0x0000000214107836 */ /* 0x041fe40000000000 */
[----:B------:R-:W-:Y:S02]  /*1baa0*/  VIADD R20, R20, 0x4 ;  /* 0x0000000414147836 */ /* 0x000fe40000000000 */
[----:B------:R-:W-:Y:S01]  /*1bab0*/  VIADD R21, R21, 0x300 ;  /* 0x0000030015157836 */ /* 0x000fe20000000000 */
[----:B------:R-:W-:Y:S01]  /*1bac0*/  ISETP.GE.AND P0, PT, R16, UR43, PT ;  /* 0x0000002b10007c0c */ /* 0x000fe2000bf06270 */
[----:B------:R-:W-:-:S12]  /*1bad0*/  VIADD R22, R22, 0x10 ;  /* 0x0000001016167836 */ /* 0x000fd80000000000 */
[----:B------:R-:W-:Y:S05]  /*1bae0*/  @!P0 BRA `(.L_x_3283) ;  /* 0xfffffff800248947 */ /* 0x000fea000383ffff */
.L_x_3273:
[----:B------:R-:W-:Y:S05]  /*1baf0*/  BSYNC.RECONVERGENT B1 ;  /* 0x0000000000017941 */ /* 0x000fea0003800200 */
.L_x_3272:
[----:B------:R-:W-:-:S13]  /*1bb00*/  ISETP.NE.AND P0, PT, R14, UR4, PT ;  /* 0x000000040e007c0c */ /* 0x000fda000bf05270 */
[----:B------:R-:W-:Y:S05]  /*1bb10*/  @P0 BRA `(.L_x_3259) ;  /* 0x0000000000b00947 */ /* 0x000fea0003800000 */
[----:B------:R-:W-:Y:S02]  /*1bb20*/  UMOV UR5, 0xc0 ;  /* 0x000000c000057882 */ /* 0x000fe40000000000 */
[----:B------:R-:W-:-:S06]  /*1bb30*/  UIMAD UR5, UR44, UR5, -0xc0 ;  /* 0xffffff402c0574a4 */ /* 0x000fcc000f8e0205 */
[----:B------:R-:W-:-:S04]  /*1bb40*/  IMAD.U32 R13, RZ, RZ, UR5 ;  /* 0x00000005ff0d7e24 */ /* 0x000fc8000f8e00ff */
[----:B------:R-:W-:-:S05]  /*1bb50*/  IMAD.WIDE R12, R13, 0x4, R2 ;  /* 0x000000040d0c7825 */ /* 0x000fca00078e0202 */
[----:B-1----:R1:W5:Y:S01]  /*1bb60*/  LDG.E.128 R16, desc[UR36][R12.64] ;  /* 0x000000240c107981 */ /* 0x002362000c1e1d00 */
[----:B------:R-:W3:Y:S01]  /*1bb70*/  S2UR UR6, SR_CgaCtaId ;  /* 0x00000000000679c3 */ /* 0x000ee20000008800 */
[----:B------:R-:W-:Y:S02]  /*1bb80*/  UMOV UR5, 0x400 ;  /* 0x0000040000057882 */ /* 0x000fe40000000000 */
[----:B------:R-:W-:Y:S02]  /*1bb90*/  UIADD3 UR9, UPT, UPT, UR5, 0x820, URZ ;  /* 0x0000082005097890 */ /* 0x000fe4000fffe0ff */
[----:B------:R-:W-:Y:S02]  /*1bba0*/  UIADD3 UR5, UPT, UPT, UR44, -UR13, URZ ;  /* 0x8000000d2c057290 */ /* 0x000fe4000fffe0ff */
[----:B---3--:R-:W-:-:S04]  /*1bbb0*/  ULEA UR6, UR6, UR9, 0x18 ;  /* 0x0000000906067291 */ /* 0x008fc8000f8ec0ff */
[----:B------:R-:W-:-:S09]  /*1bbc0*/  ULEA UR5, UR5, UR6, 0x2 ;  /* 0x0000000605057291 */ /* 0x000fd2000f8e10ff */
[----:B------:R-:W3:Y:S02]  /*1bbd0*/  LDS R21, [UR5+-0x4] ;  /* 0xfffffc05ff157984 */ /* 0x000ee40008000800 */
[----:B------:R-:W4:Y:S02]  /*1bbe0*/  LDCU UR5, c[0x0][0x40c] ;  /* 0x00008180ff0577ac */ /* 0x000f240008000800 */
[----:B----4-:R-:W-:-:S09]  /*1bbf0*/  UISETP.NE.AND UP0, UPT, UR5, URZ, UPT ;  /* 0x000000ff0500728c */ /* 0x010fd2000bf05270 */
[----:B-1----:R-:W-:Y:S05]  /*1bc00*/  BRA.U UP0, `(.L_x_3284) ;  /* 0x0000000100647547 */ /* 0x002fea000b800000 */
[----:B------:R-:W1:Y:S02]  /*1bc10*/  LDCU.64 UR14, c[0x0][0x460] ;  /* 0x00008c00ff0e77ac */ /* 0x000e640008000a00 */
[----:B-1----:R-:W-:-:S04]  /*1bc20*/  UISETP.NE.U32.AND UP0, UPT, UR14, URZ, UPT ;  /* 0x000000ff0e00728c */ /* 0x002fc8000bf05070 */
[----:B------:R-:W-:-:S06]  /*1bc30*/  UISETP.NE.AND.EX UP0, UPT, UR15, URZ, UPT, UP0 ;  /* 0x000000ff0f00728c */ /* 0x000fcc000bf05300 */
[----:B------:R-:W-:-:S05]  /*1bc40*/  PLOP3.LUT P0, PT, PT, PT, UP0, 0x80, 0x8 ;  /* 0x000000000008781c */ /* 0x000fca0003f0f008 */
[----:B------:R-:W1:Y:S01]  /*1bc50*/  @UP0 LDCU UR5, c[0x0][0x3f8] ;  /* 0x00007f00ff0507ac */ /* 0x000e620008000800 */
[----:B------:R-:W4:Y:S01]  /*1bc60*/  @UP0 LDCU.64 UR14, c[0x0][0x458] ;  /* 0x00008b00ff0e07ac */ /* 0x000f220008000a00 */
[----:B-1----:R-:W-:Y:S01]  /*1bc70*/  @UP0 UIMAD UR5, UR38, UR5, UR10 ;  /* 0x00000005260502a4 */ /* 0x002fe2000f8e020a */
[----:B----4-:R-:W-:-:S05]  /*1bc80*/  IMAD.U32 R12, RZ, RZ, UR14 ;  /* 0x0000000eff0c7e24 */ /* 0x010fca000f8e00ff */
[----:B0-----:R-:W-:Y:S02]  /*1bc90*/  IMAD.U32 R15, RZ, RZ, UR5 ;  /* 0x00000005ff0f7e24 */ /* 0x001fe4000f8e00ff */
[----:B------:R-:W-:Y:S02]  /*1bca0*/  IMAD.U32 R13, RZ, RZ, UR15 ;  /* 0x0000000fff0d7e24 */ /* 0x000fe4000f8e00ff */
[----:B------:R-:W-:-:S04]  /*1bcb0*/  @P0 IMAD R15, R15, 0xc0, R0 ;  /* 0x000000c00f0f0824 */ /* 0x000fc800078e0200 */
[----:B------:R-:W-:-:S06]  /*1bcc0*/  @P0 IMAD.WIDE R12, R15, 0x4, R12 ;  /* 0x000000040f0c0825 */ /* 0x000fcc00078e020c */
[----:B------:R-:W4:Y:S01]  /*1bcd0*/  @P0 LDG.E.128 R12, desc[UR36][R12.64] ;  /* 0x000000240c0c0981 */ /* 0x000f22000c1e1d00 */
[----:B------:R-:W-:Y:S01]  /*1bce0*/  UIMAD UR5, UR40, 0xc0, URZ ;  /* 0x000000c0280578a4 */ /* 0x000fe2000f8e02ff */
[----:B-----5:R-:W-:Y:S01]  /*1bcf0*/  FADD.FTZ R16, R16, R4 ;  /* 0x0000000410107221 */ /* 0x020fe20000010000 */
[----:B------:R-:W-:Y:S01]  /*1bd00*/  FADD.FTZ R17, R17, R5 ;  /* 0x0000000511117221 */ /* 0x000fe20000010000 */
[----:B------:R-:W-:Y:S01]  /*1bd10*/  FADD.FTZ R18, R18, R6 ;  /* 0x0000000612127221 */ /* 0x000fe20000010000 */
[----:B------:R-:W-:Y:S02]  /*1bd20*/  FADD.FTZ R19, R19, R7 ;  /* 0x0000000713137221 */ /* 0x000fe40000010000 */
[----:B------:R-:W-:-:S04]  /*1bd30*/  IMAD.U32 R23, RZ, RZ, UR5 ;  /* 0x00000005ff177e24 */ /* 0x000fc8000f8e00ff */
[----:B------:R-:W-:-:S04]  /*1bd40*/  IMAD.WIDE R2, R23, 0x4, R2 ;  /* 0x0000000417027825 */ /* 0x000fc800078e0202 */
[----:B----4-:R-:W-:Y:S01]  /*1bd50*/  @P0 FMUL.FTZ R16, R16, R12 ;  /* 0x0000000c10100220 */ /* 0x010fe20000410000 */
[----:B------:R-:W-:Y:S01]  /*1bd60*/  @P0 FMUL.FTZ R17, R17, R13 ;  /* 0x0000000d11110220 */ /* 0x000fe20000410000 */
[----:B------:R-:W-:Y:S01]  /*1bd70*/  @P0 FMUL.FTZ R18, R18, R14 ;  /* 0x0000000e12120220 */ /* 0x000fe20000410000 */
[----:B------:R-:W-:-:S05]  /*1bd80*/  @P0 FMUL.FTZ R19, R19, R15 ;  /* 0x0000000f13130220 */ /* 0x000fca0000410000 */
[----:B------:R1:W-:Y:S02]  /*1bd90*/  STG.E.128 desc[UR36][R2.64], R16 ;  /* 0x0000001002007986 */ /* 0x0003e4000c101d24 */
.L_x_3284:
[C---:B---3-5:R-:W-:Y:S01]  /*1bda0*/  FFMA.FTZ R8, R21.reuse, R16, R8 ;  /* 0x0000001015087223 */ /* 0x068fe20000010008 */
[C---:B------:R-:W-:Y:S01]  /*1bdb0*/  FFMA.FTZ R9, R21.reuse, R17, R9 ;  /* 0x0000001115097223 */ /* 0x040fe20000010009 */
[C---:B------:R-:W-:Y:S01]  /*1bdc0*/  FFMA.FTZ R10, R21.reuse, R18, R10 ;  /* 0x00000012150a7223 */ /* 0x040fe2000001000a */
[----:B------:R-:W-:-:S07]  /*1bdd0*/  FFMA.FTZ R11, R21, R19, R11 ;  /* 0x00000013150b7223 */ /* 0x000fce000001000b */
.L_x_3259:
[----:B---3--:R-:W-:Y:S05]  /*1bde0*/  BSYNC.RECONVERGENT B0 ;  /* 0x0000000000007941 */ /* 0x008fea0003800200 */
.L_x_3258:
[----:B------:R-:W-:Y:S01]  /*1bdf0*/  BAR.SYNC.DEFER_BLOCKING 0x0 ;  /* 0x0000000000007b1d */ /* 0x000fe20000010000 */
[----:B------:R-:W-:-:S13]  /*1be00*/  ISETP.GT.U32.AND P0, PT, R0, 0xbf, PT ;  /* 0x000000bf0000780c */ /* 0x000fda0003f04070 */
[----:B------:R-:W-:Y:S05]  /*1be10*/  @P0 EXIT ;  /* 0x000000000000094d */ /* 0x000fea0003800000 */
[----:B------:R-:W3:Y:S01]  /*1be20*/  S2UR UR5, SR_CgaCtaId ;  /* 0x00000000000579c3 */ /* 0x000ee20000008800 */
[----:B------:R-:W-:Y:S01]  /*1be30*/  UMOV UR4, 0x400 ;  /* 0x0000040000047882 */ /* 0x000fe20000000000 */
[C---:B-1----:R-:W-:Y:S01]  /*1be40*/  LOP3.LUT R2, R246.reuse, 0x3c0, RZ, 0xc0, !PT ;  /* 0x000003c0f6027812 */ /* 0x042fe200078ec0ff */
[----:B------:R-:W-:Y:S01]  /*1be50*/  UIADD3 UR4, UPT, UPT, UR4, 0x820, URZ ;  /* 0x0000082004047890 */ /* 0x000fe2000fffe0ff */
[----:B------:R-:W-:Y:S02]  /*1be60*/  ISETP.GT.U32.AND P1, PT, R246, 0x3f, PT ;  /* 0x0000003ff600780c */ /* 0x000fe40003f24070 */
[----:B------:R-:W-:Y:S01]  /*1be70*/  ISETP.NE.AND P0, PT, R2, 0x40, PT ;  /* 0x000000400200780c */ /* 0x000fe20003f05270 */
[----:B---3--:R-:W-:-:S06]  /*1be80*/  ULEA UR4, UR5, UR4, 0x18 ;  /* 0x0000000405047291 */ /* 0x008fcc000f8ec0ff */
[----:B------:R-:W-:-:S06]  /*1be90*/  LEA R2, R0, UR4, 0x2 ;  /* 0x0000000400027c11 */ /* 0x000fcc000f8e10ff */
[----:B------:R1:W-:Y:S01]  /*1bea0*/  @!P0 STS.128 [R2], R8 ;  /* 0x0000000802008388 */ /* 0x0003e20000000c00 */
[----:B------:R-:W-:Y:S06]  /*1beb0*/  BAR.SYNC.DEFER_BLOCKING 0x0 ;  /* 0x0000000000007b1d */ /* 0x000fec0000010000 */
[----:B0-----:R1:W0:Y:S02]  /*1bec0*/  @!P1 LDS.128 R4, [R2] ;  /* 0x0000000002049984 */ /* 0x0012240000000c00 */
        /* <DEDUP_REMOVED lines=27> */
[----:B0-----:R-:W-:-:S03]  /*1c080*/  PRMT R9, R9, 0x8880, RZ ;  /* 0x0000888009097816 */ /* 0x001fc600000000ff */
[----:B------:R-:W-:Y:S01]  /*1c090*/  IMAD R3, R3, 0x1000000, R4 ;  /* 0x0100000003037824 */ /* 0x000fe200078e0204 */
[----:B------:R-:W-:Y:S02]  /*1c0a0*/  PRMT R2, R9, 0x7710, RZ ;  /* 0x0000771009027816 */ /* 0x000fe400000000ff */
[----:B---3--:R-:W-:Y:S02]  /*1c0b0*/  PRMT R5, R8, 0x8880, RZ ;  /* 0x0000888008057816 */ /* 0x008fe400000000ff */
[----:B------:R-:W-:Y:S02]  /*1c0c0*/  LOP3.LUT R4, R2, 0xff, RZ, 0xc0, !PT ;  /* 0x000000ff02047812 */ /* 0x000fe400078ec0ff */
[----:B------:R-:W-:Y:S02]  /*1c0d0*/  PRMT R0, R5, 0x7710, RZ ;  /* 0x0000771005007816 */ /* 0x000fe400000000ff */
[----:B-1----:R-:W-:Y:S01]  /*1c0e0*/  IADD3 R2, P0, PT, R6, UR4, RZ ;  /* 0x0000000406027c10 */ /* 0x002fe2000ff1e0ff */
[----:B------:R-:W-:Y:S01]  /*1c0f0*/  IMAD R4, R4, 0x100, R3 ;  /* 0x0000010004047824 */ /* 0x000fe200078e0203 */
[----:B------:R-:W-:-:S02]  /*1c100*/  LOP3.LUT R5, R0, 0xff, RZ, 0xc0, !PT ;  /* 0x000000ff00057812 */ /* 0x000fc400078ec0ff */
[----:B------:R-:W-:-:S03]  /*1c110*/  LEA.HI.X.SX32 R3, R6, UR5, 0x1, P0 ;  /* 0x0000000506037c11 */ /* 0x000fc600080f0eff */
[----:B------:R-:W-:-:S05]  /*1c120*/  IMAD.IADD R5, R4, 0x1, R5 ;  /* 0x0000000104057824 */ /* 0x000fca00078e0205 */
[----:B------:R-:W-:Y:S01]  /*1c130*/  STG.E desc[UR36][R2.64], R5 ;  /* 0x0000000502007986 */ /* 0x000fe2000c101924 */
[----:B------:R-:W-:Y:S05]  /*1c140*/  EXIT ;  /* 0x000000000000794d */ /* 0x000fea0003800000 */
.L_x_3285:
[----:B------:R-:W0:Y:S01]  /*1c150*/  LDC.64 R2, c[0x0][0x380] ;  /* 0x0000e000ff027b82 */ /* 0x000e220000000a00 */
[----:B------:R-:W-:-:S04]  /*1c160*/  VIADD R5, R0, UR7 ;  /* 0x0000000700057c36 */ /* 0x000fc80008000000 */
[----:B0-----:R-:W-:-:S05]  /*1c170*/  IMAD.WIDE R2, R5, 0x4, R2 ;  /* 0x0000000405027825 */ /* 0x001fca00078e0202 */
[----:B------:R-:W-:Y:S01]  /*1c180*/  STG.E.128 desc[UR36][R2.64], R8 ;  /* 0x0000000802007986 */ /* 0x000fe2000c101d24 */
[----:B------:R-:W-:Y:S05]  /*1c190*/  EXIT ;  /* 0x000000000000794d */ /* 0x000fea0003800000 */
.L_x_3215:
        /* <DEDUP_REMOVED lines=8> */
.L_x_3287:
[----:B------:R-:W-:Y:S05]  /*1c220*/  BSYNC B0 ;  /* 0x0000000000007941 */ /* 0x000fea0003800000 */
.L_x_3286:
[----:B------:R-:W-:Y:S05]  /*1c230*/  BRA `(.L_x_3288) ;  /* 0xffffffa800747947 */ /* 0x000fea000383ffff */
.L_x_3219:
[----:B------:R-:W2:Y:S01]  /*1c240*/  LDL R4, [R1+0x6c] ;  /* 0x00006c0001047983 */ /* 0x000ea20000100800 */
[----:B------:R-:W-:Y:S01]  /*1c250*/  BSSY B0, `(.L_x_3289) ;  /* 0x0000008000007945 */ /* 0x000fe20003800000 */
[----:B-1----:R-:W-:Y:S02]  /*1c260*/  IMAD.MOV.U32 R12, RZ, RZ, 0x10 ;  /* 0x00000010ff0c7424 */ /* 0x002fe400078e00ff */
[----:B------:R-:W-:Y:S02]  /*1c270*/  IMAD.MOV.U32 R11, RZ, RZ, 0x1f ;  /* 0x0000001fff0b7424 */ /* 0x000fe400078e00ff */
[----:B------:R-:W-:Y:S02]  /*1c280*/  IMAD.MOV.U32 R15, RZ, RZ, -0x1 ;  /* 0xffffffffff0f7424 */ /* 0x000fe400078e00ff */
[----:B--2---:R-:W-:-:S07]  /*1c290*/  IMAD.MOV.U32 R13, RZ, RZ, R4 ;  /* 0x000000ffff0d7224 */ /* 0x004fce00078e0004 */
[----:B----4-:R-:W-:Y:S05]  /*1c2a0*/  WARPSYNC.COLLECTIVE R15, `(.L_x_3290) ;  /* 0x000000000f087348 */ /* 0x010fea0003c00000 */
[----:B------:R0:W1:Y:S02]  /*1c2b0*/  SHFL.BFLY P6, R14, R13, R12, R11 ;  /* 0x0c00000c0d0e7389 */ /* 0x00006400000c000b */
[----:B01--4-:R-:W-:Y:S05]  /*1c2c0*/  ENDCOLLECTIVE ;  /* 0x000000000000791b */ /* 0x013fea0003800000 */
.L_x_3290:
[----:B------:R-:W-:Y:S05]  /*1c2d0*/  BSYNC B0 ;  /* 0x0000000000007941 */ /* 0x000fea0003800000 */
.L_x_3289:
[----:B------:R-:W-:Y:S01]  /*1c2e0*/  FMNMX.FTZ R13, R14, R4, !PT ;  /* 0x000000040e0d7209 */ /* 0x000fe20007810000 */
[----:B------:R-:W-:Y:S02]  /*1c2f0*/  IMAD.MOV.U32 R12, RZ, RZ, 0x8 ;  /* 0x00000008ff0c7424 */ /* 0x000fe400078e00ff */
[----:B------:R-:W-:Y:S02]  /*1c300*/  IMAD.MOV.U32 R11, RZ, RZ, 0x1f ;  /* 0x0000001fff0b7424 */ /* 0x000fe400078e00ff */
[----:B------:R-:W-:-:S07]  /*1c310*/  IMAD.MOV.U32 R15, RZ, RZ, -0x1 ;  /* 0xffffffffff0f7424 */ /* 0x000fce00078e00ff */
[----:B------:R-:W-:Y:S05]  /*1c320*/  WARPSYNC.COLLECTIVE R15, `(.L_x_3291) ;  /* 0x000000000f087348 */ /* 0x000fea0003c00000 */
[----:B------:R0:W1:Y:S02]  /*1c330*/  SHFL.BFLY P6, R14, R13, R12, R11 ;  /* 0x0c00000c0d0e7389 */ /* 0x00006400000c000b */
[----:B01----:R-:W-:Y:S05]  /*1c340*/  ENDCOLLECTIVE ;  /* 0x000000000000791b */ /* 0x003fea0003800000 */
.L_x_3291:
[----:B------:R-:W-:Y:S01]  /*1c350*/  IMAD.MOV.U32 R12, RZ, RZ, 0x4 ;  /* 0x00000004ff0c7424 */ /* 0x000fe200078e00ff */
[----:B------:R-:W-:-:S05]  /*1c360*/  FMNMX.FTZ R2, R13, R14, !PT ;  /* 0x0000000e0d027209 */ /* 0x000fca0007810000 */
[----:B------:R-:W-:-:S07]  /*1c370*/  IMAD.MOV.U32 R13, RZ, RZ, R2 ;  /* 0x000000ffff0d7224 */ /* 0x000fce00078e0002 */
[----:B------:R-:W-:Y:S05]  /*1c380*/  WARPSYNC.COLLECTIVE R15, `(.L_x_3292) ;  /* 0x000000000f087348 */ /* 0x000fea0003c00000 */
[----:B------:R0:W1:Y:S02]  /*1c390*/  SHFL.BFLY P6, R14, R13, R12, R11 ;  /* 0x0c00000c0d0e7389 */ /* 0x00006400000c000b */
[----:B01----:R-:W-:Y:S05]  /*1c3a0*/  ENDCOLLECTIVE ;  /* 0x000000000000791b */ /* 0x003fea0003800000 */
.L_x_3292:
[----:B------:R-:W-:Y:S01]  /*1c3b0*/  IMAD.MOV.U32 R12, RZ, RZ, 0x2 ;  /* 0x00000002ff0c7424 */ /* 0x000fe200078e00ff */
[----:B------:R-:W-:-:S05]  /*1c3c0*/  FMNMX.FTZ R3, R2, R14, !PT ;  /* 0x0000000e02037209 */ /* 0x000fca0007810000 */
[----:B------:R-:W-:-:S07]  /*1c3d0*/  IMAD.MOV.U32 R13, RZ, RZ, R3 ;  /* 0x000000ffff0d7224 */ /* 0x000fce00078e0003 */
[----:B------:R-:W-:Y:S05]  /*1c3e0*/  WARPSYNC.COLLECTIVE R15, `(.L_x_3293) ;  /* 0x000000000f087348 */ /* 0x000fea0003c00000 */
[----:B------:R0:W1:Y:S02]  /*1c3f0*/  SHFL.BFLY P6, R14, R13, R12, R11 ;  /* 0x0c00000c0d0e7389 */ /* 0x00006400000c000b */
[----:B01----:R-:W-:Y:S05]  /*1c400*/  ENDCOLLECTIVE ;  /* 0x000000000000791b */ /* 0x003fea0003800000 */
.L_x_3293:
[----:B------:R-:W-:Y:S05]  /*1c410*/  BRA `(.L_x_3294) ;  /* 0xffffffa800e07947 */ /* 0x000fea000383ffff */
.L_x_3295:
        /* <DEDUP_REMOVED lines=14> */
.L_x_5599:


//--------------------- .text._ZN4mmha33masked_multihead_attention_kernelIfLi192ELi256ELi4ELi64ELi64ELb1ELb0EEEv26Multihead_attention_paramsIT_XT5_EE --------------------------
	.section	.text._ZN4mmha33masked_multihead_attention_kernelIfLi192ELi256ELi4ELi64ELi64ELb1ELb0EEEv26Multihead_attention_paramsIT_XT5_EE,"ax",@progbits
	.align	128
        .global         _ZN4mmha33masked_multihead_attention_kernelIfLi192ELi256ELi4ELi64ELi64ELb1ELb0EEEv26Multihead_attention_paramsIT_XT5_EE
        .type           _ZN4mmha33masked_multihead_attention_kernelIfLi192ELi256ELi4ELi64ELi64ELb1ELb0EEEv26Multihead_attention_paramsIT_XT5_EE,@function
        .size           _ZN4mmha33masked_multihead_attention_kernelIfLi192ELi256ELi4ELi64ELi64ELb1ELb0EEEv26Multihead_attention_paramsIT_XT5_EE,(.L_x_5600 - _ZN4mmha33masked_multihead_attention_kernelIfLi192ELi256ELi4ELi64ELi64ELb1ELb0EEEv26Multihead_attention_paramsIT_XT5_EE)
        .other          _ZN4mmha33masked_multihead_attention_kernelIfLi192ELi256ELi4ELi64ELi64ELb1ELb0EEEv26Multihead_attention_paramsIT_XT5_EE,@"STO_CUDA_ENTRY STV_DEFAULT"
_ZN4mmha33masked_multihead_attention_kernelIfLi192ELi256ELi4ELi64ELi64ELb1ELb0EEEv26Multihead_attention_paramsIT_XT5_EE:
.text._ZN4mmha33masked_multihead_attention_kernelIfLi192ELi256ELi4ELi64ELi64ELb1ELb0EEEv26Multihead_attention_paramsIT_XT5_EE:
        /* <DEDUP_REMOVED lines=12> */
.L_x_3296:
[----:B------:R-:W1:Y:S08]  /*00c0*/  LDC R6, c[0x0][0x3f0] ;  /* 0x0000fc00ff067b82 */ /* 0x000e700000000800 */
[----:B------:R-:W3:Y:S08]  /*00d0*/  LDC.64 R8, c[0x0][0x460] ;  /* 0x00011800ff087b82 */ /* 0x000ef00000000a00 */
[----:B------:R-:W4:Y:S01]  /*00e0*/  LDC R48, c[0x0][0x40c] ;  /* 0x00010300ff307b82 */ /* 0x000f220000000800 */
[----:B-1----:R-:W-:-:S07]  /*00f0*/  IABS R5, R6 ;  /* 0x0000000600057213 */ /* 0x002fce0000000000 */
[----:B------:R-:W2:Y:S01]  /*0100*/  LDC.64 R16, c[0x0][0x498] ;  /* 0x00012600ff107b82 */ /* 0x000ea20000000a00 */
[----:B------:R-:W1:Y:S01]  /*0110*/  I2F.RP R0, R5 ;  /* 0x0000000500007306 */ /* 0x000e620000209400 */
[----:B---3--:R-:W-:Y:S01]  /*0120*/  ISETP.NE.U32.AND P0, PT, R8, RZ, PT ;  /* 0x000000ff0800720c */ /* 0x008fe20003f05070 */
[----:B------:R-:W3:Y:S05]  /*0130*/  S2R R37, SR_TID.X ;  /* 0x0000000000257919 */ /* 0x000eea0000002100 */
[----:B------:R-:W0:Y:S01]  /*0140*/  LDC R14, c[0x0][0x3f8] ;  /* 0x0000fe00ff0e7b82 */ /* 0x000e220000000800 */
[----:B------:R-:W-:-:S04]  /*0150*/  ISETP.NE.AND.EX P0, PT, R9, RZ, PT, P0 ;  /* 0x000000ff0900720c */ /* 0x000fc80003f05300 */
[----:B----4-:R-:W-:Y:S01]  /*0160*/  ISETP.EQ.AND P3, PT, R48, RZ, P0 ;  /* 0x000000ff3000720c */ /* 0x010fe20000762270 */
[----:B-1----:R-:W1:Y:S01]  /*0170*/  MUFU.RCP R0, R0 ;  /* 0x0000000000007308 */ /* 0x002e620000001000 */
[----:B------:R-:W0:Y:S01]  /*0180*/  S2R R23, SR_CTAID.X ;  /* 0x0000000000177919 */ /* 0x000e220000002500 */
[----:B------:R-:W-:Y:S01]  /*0190*/  BSSY.RECONVERGENT B0, `(.L_x_3297) ;  /* 0x000003b000007945 */ /* 0x000fe20003800200 */
[----:B------:R-:W-:Y:S01]  /*01a0*/  P2R R19, PR, RZ, 0x8 ;  /* 0x00000008ff137803 */ /* 0x000fe20000000000 */
[----:B--2---:R-:W-:-:S06]  /*01b0*/  IMAD.WIDE.U32 R16, R21, 0x4, R16 ;  /* 0x0000000415107825 */ /* 0x004fcc00078e0010 */
[----:B------:R2:W5:Y:S01]  /*01c0*/  LDG.E R16, desc[UR36][R16.64] ;  /* 0x0000002410107981 */ /* 0x000562000c1e1900 */
[----:B-1----:R-:W-:-:S04]  /*01d0*/  VIADD R2, R0, 0xffffffe ;  /* 0x0ffffffe00027836 */ /* 0x002fc80000000000 */
[----:B------:R1:W4:Y:S02]  /*01e0*/  F2I.FTZ.U32.TRUNC.NTZ R3, R2 ;  /* 0x0000000200037305 */ /* 0x000324000021f000 */
[----:B-1----:R-:W-:Y:S02]  /*01f0*/  IMAD.MOV.U32 R2, RZ, RZ, RZ ;  /* 0x000000ffff027224 */ /* 0x002fe400078e00ff */
[----:B----4-:R-:W-:-:S04]  /*0200*/  IMAD.MOV R4, RZ, RZ, -R3 ;  /* 0x000000ffff047224 */ /* 0x010fc800078e0a03 */
[----:B------:R-:W-:Y:S01]  /*0210*/  IMAD R7, R4, R5, RZ ;  /* 0x0000000504077224 */ /* 0x000fe200078e02ff */
[----:B------:R-:W-:-:S03]  /*0220*/  IABS R4, R21 ;  /* 0x0000001500047213 */ /* 0x000fc60000000000 */
[----:B------:R-:W-:-:S06]  /*0230*/  IMAD.HI.U32 R3, R3, R7, R2 ;  /* 0x0000000703037227 */ /* 0x000fcc00078e0002 */
        /* <DEDUP_REMOVED lines=8> */
[----:B------:R-:W1:Y:S01]  /*02c0*/  @P3 LDC.64 R4, c[0x0][0x460] ;  /* 0x00011800ff043b82 */ /* 0x000e620000000a00 */
[----:B------:R-:W-:-:S04]  /*02d0*/  LOP3.LUT R0, R21, R6, RZ, 0x3c, !PT ;  /* 0x0000000615007212 */ /* 0x000fc800078e3cff */
[----:B------:R-:W-:-:S03]  /*02e0*/  ISETP.GE.AND P2, PT, R0, RZ, PT ;  /* 0x000000ff0000720c */ /* 0x000fc60003f46270 */
[----:B------:R-:W4:Y:S03]  /*02f0*/  LDC R0, c[0x0][0x3e8] ;  /* 0x0000fa00ff007b82 */ /* 0x000f260000000800 */
[----:B------:R-:W-:-:S04]  /*0300*/  @P0 VIADD R3, R3, 0x1 ;  /* 0x0000000103030836 */ /* 0x000fc80000000000 */
[----:B------:R-:W-:-:S04]  /*0310*/  IMAD.MOV.U32 R51, RZ, RZ, R3 ;  /* 0x000000ffff337224 */ /* 0x000fc800078e0003 */
[----:B------:R-:W-:Y:S01]  /*0320*/  @!P2 IMAD.MOV R51, RZ, RZ, -R51 ;  /* 0x000000ffff33a224 */ /* 0x000fe200078e0a33 */
[----:B------:R-:W-:-:S05]  /*0330*/  @!P1 LOP3.LUT R51, RZ, R6, RZ, 0x33, !PT ;  /* 0x00000006ff339212 */ /* 0x000fca00078e33ff */
[----:B-1----:R-:W-:-:S05]  /*0340*/  @P3 IMAD.WIDE R4, R51, 0x4, R4 ;  /* 0x0000000433043825 */ /* 0x002fca00078e0204 */
[----:B------:R2:W5:Y:S01]  /*0350*/  @P3 LDG.E R2, desc[UR36][R4.64] ;  /* 0x0000002404023981 */ /* 0x000562000c1e1900 */
[----:B----4-:R-:W-:Y:S02]  /*0360*/  ISETP.NE.AND P0, PT, R0, RZ, PT ;  /* 0x000000ff0000720c */ /* 0x010fe40003f05270 */
[----:B---3--:R-:W-:Y:S01]  /*0370*/  ISETP.GT.U32.AND P2, PT, R37, 0x2f, PT ;  /* 0x0000002f2500780c */ /* 0x008fe20003f44070 */
[----:B0-----:R-:W-:Y:S01]  /*0380*/  IMAD R38, R21, R14, R23 ;  /* 0x0000000e15267224 */ /* 0x001fe200078e0217 */
[----:B------:R-:W-:Y:S02]  /*0390*/  CS2R R34, SRZ ;  /* 0x0000000000227805 */ /* 0x000fe4000001ff00 */
        /* <DEDUP_REMOVED lines=26> */
.L_x_3298:
[----:B------:R-:W-:Y:S05]  /*0540*/  BSYNC.RECONVERGENT B0 ;  /* 0x0000000000007941 */ /* 0x000fea0003800200 */
.L_x_3297:
        /* <DEDUP_REMOVED lines=22> */
[----:B----4-:R-:W-:Y:S01]  /*06b0*/  @!P2 IMAD R0, R37, R20, R36 ;  /* 0x000000142500a224 */ /* 0x010fe200078e0224 */
[----:B--2---:R-:W-:Y:S01]  /*06c0*/  ISETP.NE.U32.AND P1, PT, R10, RZ, PT ;  /* 0x000000ff0a00720c */ /* 0x004fe20003f25070 */
[----:B------:R-:W-:Y:S01]  /*06d0*/  IMAD.MOV.U32 R17, RZ, RZ, RZ ;  /* 0x000000ffff117224 */ /* 0x000fe200078e00ff */
[----:B------:R-:W-:Y:S01]  /*06e0*/  IABS R18, R36 ;  /* 0x0000002400127213 */ /* 0x000fe20000000000 */
[----:B------:R-:W-:Y:S01]  /*06f0*/  @!P2 IMAD.SHL.U32 R13, R0, 0x4, RZ ;  /* 0x00000004000da824 */ /* 0x000fe200078e00ff */
[----:B------:R-:W-:Y:S01]  /*0700*/  ISETP.NE.AND.EX P1, PT, R11, RZ, PT, P1 ;  /* 0x000000ff0b00720c */ /* 0x000fe20003f25310 */
[----:B------:R-:W-:Y:S01]  /*0710*/  @!P3 IMAD R0, R2, R14, RZ ;  /* 0x0000000e0200b224 */ /* 0x000fe200078e02ff */
[----:B------:R-:W1:Y:S01]  /*0720*/  @!P3 LDC.64 R10, c[0x0][0x450] ;  /* 0x00011400ff0abb82 */ /* 0x000e620000000a00 */
[----:B------:R-:W-:Y:S01]  /*0730*/  @!P2 IMAD R13, R38, R20, R13 ;  /* 0x00000014260da224 */ /* 0x000fe200078e020d */
[----:B------:R-:W2:Y:S01]  /*0740*/  LDCU.U8 UR4, c[0x0][0x404] ;  /* 0x00008080ff0477ac */ /* 0x000ea20008000000 */
[----:B------:R-:W-:-:S02]  /*0750*/  @!P3 IMAD R15, R0, 0xc0, R3 ;  /* 0x000000c0000fb824 */ /* 0x000fc400078e0203 */
[----:B0-----:R-:W-:-:S03]  /*0760*/  @!P2 IMAD.WIDE R4, R13, 0x4, R4 ;  /* 0x000000040d04a825 */ /* 0x001fc600078e0204 */
[----:B------:R-:W0:Y:S02]  /*0770*/  @!P4 LDC.64 R8, c[0x0][0x3a0] ;  /* 0x0000e800ff08cb82 */ /* 0x000e240000000a00 */
[----:B------:R-:W3:Y:S06]  /*0780*/  @!P2 LDG.E.128 R28, desc[UR36][R4.64] ;  /* 0x00000024041ca981 */ /* 0x000eec000c1e1d00 */
[----:B------:R-:W4:Y:S01]  /*0790*/  @!P0 LDC.64 R6, c[0x0][0x390] ;  /* 0x0000e400ff068b82 */ /* 0x000f220000000a00 */
[----:B-1----:R-:W-:-:S07]  /*07a0*/  @!P3 IMAD.WIDE R10, R15, 0x4, R10 ;  /* 0x000000040f0ab825 */ /* 0x002fce00078e020a */
[----:B------:R-:W1:Y:S01]  /*07b0*/  @P1 LDC.64 R12, c[0x0][0x418] ;  /* 0x00010600ff0c1b82 */ /* 0x000e620000000a00 */
[----:B------:R-:W3:Y:S01]  /*07c0*/  @!P3 LDG.E.128 R44, desc[UR36][R10.64] ;  /* 0x000000240a2cb981 */ /* 0x000ee2000c1e1d00 */
[----:B0-----:R-:W-:-:S05]  /*07d0*/  @!P4 IMAD.WIDE.U32 R8, R3, 0x4, R8 ;  /* 0x000000040308c825 */ /* 0x001fca00078e0008 */
[----:B------:R-:W3:Y:S01]  /*07e0*/  @!P4 LDG.E.128 R24, desc[UR36][R8.64] ;  /* 0x000000240818c981 */ /* 0x000ee2000c1e1d00 */
[----:B----4-:R-:W-:-:S05]  /*07f0*/  @!P0 IMAD.WIDE.U32 R6, R3, 0x4, R6 ;  /* 0x0000000403068825 */ /* 0x010fca00078e0006 */
[----:B------:R1:W4:Y:S02]  /*0800*/  @!P0 LDG.E.128 R40, desc[UR36][R6.64] ;  /* 0x0000002406288981 */ /* 0x000324000c1e1d00 */
[----:B-1----:R-:W-:Y:S01]  /*0810*/  @P1 IMAD.WIDE.U32 R6, R21, 0x4, R12 ;  /* 0x0000000415061825 */ /* 0x002fe200078e000c */
[----:B------:R-:W-:-:S04]  /*0820*/  IABS R13, R20 ;  /* 0x00000014000d7213 */ /* 0x000fc80000000000 */
[----:B------:R-:W0:Y:S01]  /*0830*/  I2F.RP R0, R13 ;  /* 0x0000000d00007306 */ /* 0x000e220000209400 */
[----:B------:R1:W5:Y:S07]  /*0840*/  @P1 LDG.E R17, desc[UR36][R6.64] ;  /* 0x0000002406111981 */ /* 0x00036e000c1e1900 */
[----:B0-----:R-:W0:Y:S02]  /*0850*/  MUFU.RCP R0, R0 ;  /* 0x0000000000007308 */ /* 0x001e240000001000 */
[----:B0-----:R-:W-:-:S06]  /*0860*/  VIADD R3, R0, 0xffffffe ;  /* 0x0ffffffe00037836 */ /* 0x001fcc0000000000 */
[----:B------:R0:W2:Y:S01]  /*0870*/  F2I.FTZ.U32.TRUNC.NTZ R5, R3 ;  /* 0x0000000300057305 */ /* 0x0000a2000021f000 */
[----:B------:R-:W-:Y:S01]  /*0880*/  ISETP.GE.AND P2, PT, R36, RZ, PT ;  /* 0x000000ff2400720c */ /* 0x000fe20003f46270 */
[----:B0-----:R-:W0:Y:S01]  /*0890*/  LDC R3, c[0x0][0x400] ;  /* 0x00010000ff037b82 */ /* 0x001e220000000800 */
[----:B--2---:R-:W-:-:S04]  /*08a0*/  IMAD.MOV R4, RZ, RZ, -R5 ;  /* 0x000000ffff047224 */ /* 0x004fc800078e0a05 */
[----:B------:R-:W-:Y:S02]  /*08b0*/  IMAD R9, R4, R13, RZ ;  /* 0x0000000d04097224 */ /* 0x000fe400078e02ff */
[----:B------:R-:W-:-:S04]  /*08c0*/  IMAD.MOV.U32 R4, RZ, RZ, RZ ;  /* 0x000000ffff047224 */ /* 0x000fc800078e00ff */
        /* <DEDUP_REMOVED lines=10> */
[----:B------:R-:W-:Y:S02]  /*0970*/  @!P0 LOP3.LUT R18, RZ, R20, RZ, 0x33, !PT ;  /* 0x00000014ff128212 */ /* 0x000fe400078e33ff */
[----:B------:R-:W-:Y:S02]  /*0980*/  ISETP.NE.AND P0, PT, RZ, UR4, PT ;  /* 0x00000004ff007c0c */ /* 0x000fe4000bf05270 */
[----:B------:R-:W-:Y:S02]  /*0990*/  ISETP.NE.AND P1, PT, R48, RZ, PT ;  /* 0x000000ff3000720c */ /* 0x000fe40003f25270 */
[----:B0-----:R-:W-:Y:S01]  /*09a0*/  ISETP.LT.OR P0, PT, R3, 0x1, P0 ;  /* 0x000000010300780c */ /* 0x001fe20000701670 */
[----:B------:R-:W-:Y:S01]  /*09b0*/  BSSY.RECONVERGENT B6, `(.L_x_3299) ;  /* 0x000011f000067945 */ /* 0x000fe20003800200 */
[----:B------:R-:W-:-:S09]  /*09c0*/  IMAD R51, R51, R14, RZ ;  /* 0x0000000e33337224 */ /* 0x000fd200078e02ff */
        /* <DEDUP_REMOVED lines=12> */
[----:B-1----:R-:W-:Y:S06]  /*0a90*/  @P0 BRA `(.L_x_3300) ;  /* 0x00000004002c0947 */ /* 0x002fec0003800000 */
        /* <DEDUP_REMOVED lines=43> */
.L_x_3301:
        /* <DEDUP_REMOVED lines=11> */
[----:B------:R-:W-:Y:S02]  /*0e00*/  FMUL.FTZ R0, R0, R3 ;  /* 0x0000000300007220 */ /* 0x000fe40000410000 */
[----:B------:R-:W0:Y:S02]  /*0e10*/  MUFU.EX2 R5, -R4 ;  /* 0x8000000400057308 */ /* 0x000e240000000800 */
[----:B------:R-:W-:-:S04]  /*0e20*/  FMUL.FTZ R0, R0, 13.28771209716796875 ;  /* 0x41549a7800007820 */ /* 0x000fc80000410000 */
        /* <DEDUP_REMOVED lines=18> */
.L_x_3300:
        /* <DEDUP_REMOVED lines=54> */
.L_x_3303:
        /* <DEDUP_REMOVED lines=15> */
.L_x_3304:
        /* <DEDUP_REMOVED lines=71> */
.L_x_3310:
[----:B------:R-:W-:Y:S05]  /*1810*/  BSYNC.RECONVERGENT B2 ;  /* 0x0000000000027941 */ /* 0x000fea0003800200 */
.L_x_3309:
[----:B-1----:R0:W-:Y:S04]  /*1820*/  STS [R43], R28 ;  /* 0x0000001c2b007388 */ /* 0x0021e80000000800 */
[----:B--2---:R0:W-:Y:S04]  /*1830*/  STS [R43+0x4], R30 ;  /* 0x0000041e2b007388 */ /* 0x0041e80000000800 */
[----:B---3--:R0:W-:Y:S04]  /*1840*/  STS [R42], R29 ;  /* 0x0000001d2a007388 */ /* 0x0081e80000000800 */
[----:B----4-:R0:W-:Y:S01]  /*1850*/  STS [R42+0x4], R31 ;  /* 0x0000041f2a007388 */ /* 0x0101e20000000800 */
[----:B------:R-:W-:Y:S05]  /*1860*/  BRA `(.L_x_3311) ;  /* 0x0000000000847947 */ /* 0x000fea0003800000 */
.L_x_3308:
        /* <DEDUP_REMOVED lines=33> */
.L_x_3311:
[----:B------:R-:W-:Y:S05]  /*1a80*/  BSYNC.RECONVERGENT B1 ;  /* 0x0000000000017941 */ /* 0x000fea0003800200 */
.L_x_3307:
[----:B------:R1:W-:Y:S04]  /*1a90*/  STS [R21], R32 ;  /* 0x0000002015007388 */ /* 0x0003e80000000800 */
[----:B------:R1:W-:Y:S04]  /*1aa0*/  STS [R21+0x4], R34 ;  /* 0x0000042215007388 */ /* 0x0003e80000000800 */
[----:B------:R1:W-:Y:S04]  /*1ab0*/  STS [R20], R33 ;  /* 0x0000002114007388 */ /* 0x0003e80000000800 */
[----:B------:R1:W-:Y:S02]  /*1ac0*/  STS [R20+0x4], R35 ;  /* 0x0000042314007388 */ /* 0x0003e40000000800 */
.L_x_3306:
[----:B------:R-:W-:Y:S05]  /*1ad0*/  BSYNC.RECONVERGENT B0 ;  /* 0x0000000000007941 */ /* 0x000fea0003800200 */
.L_x_3305:
        /* <DEDUP_REMOVED lines=10> */
.L_x_3313:
[----:B------:R-:W-:Y:S05]  /*1b80*/  BSYNC.RECONVERGENT B0 ;  /* 0x0000000000007941 */ /* 0x000fea0003800200 */
.L_x_3312:
[----:B------:R-:W-:Y:S06]  /*1b90*/  BAR.SYNC.DEFER_BLOCKING 0x0 ;  /* 0x0000000000007b1d */ /* 0x000fec0000010000 */
.L_x_3302:
[----:B------:R-:W-:Y:S05]  /*1ba0*/  BSYNC.RECONVERGENT B6 ;  /* 0x0000000000067941 */ /* 0x000fea0003800200 */
.L_x_3299:
        /* <DEDUP_REMOVED lines=9> */
[----:B------:R-:W-:-:S04]  /*1c40*/  ISETP.GT.U32.OR P0, PT, R37, 0x2f, P1 ;  /* 0x0000002f2500780c */ /* 0x000fc80000f04470 */
[----:B0-----:R-:W-:-:S05]  /*1c50*/  LEA R0, R8, R0, 0x18 ;  /* 0x0000000008007211 */ /* 0x001fca00078ec0ff */
[----:B------:R-:W-:-:S04]  /*1c60*/  @!P1 VIADD R3, R3, 0x410 ;  /* 0x0000041003039836 */ /* 0x000fc80000000000 */
[----:B------:R-:W0:Y:S08]  /*1c70*/  @!P0 LDC R9, c[0x0][0x3f4] ;  /* 0x0000fd00ff098b82 */ /* 0x000e300000000800 */
[----:B-1----:R-:W1:Y:S01]  /*1c80*/  @!P0 LDC.64 R4, c[0x0][0x3b8] ;  /* 0x0000ee00ff048b82 */ /* 0x002e620000000a00 */
[----:B0-----:R-:W-:-:S04]  /*1c90*/  @!P0 IMAD R6, R37, R9, R18 ;  /* 0x0000000925068224 */ /* 0x001fc800078e0212 */
[----:B------:R-:W-:Y:S01]  /*1ca0*/  @!P0 IMAD.SHL.U32 R7, R6, 0x4, RZ ;  /* 0x0000000406078824 */ /* 0x000fe200078e00ff */
[----:B------:R-:W-:Y:S01]  /*1cb0*/  @!P1 LEA R6, R8, R3, 0x18 ;  /* 0x0000000308069211 */ /* 0x000fe200078ec0ff */
[C---:B------:R-:W-:Y:S02]  /*1cc0*/  IMAD R3, R37.reuse, 0x10, R0 ;  /* 0x0000001025037824 */ /* 0x040fe400078e0200 */
[----:B--2-4-:R-:W-:Y:S01]  /*1cd0*/  FMUL.FTZ R0, R32, R28 ;  /* 0x0000001c20007220 */ /* 0x014fe20000410000 */
[----:B------:R-:W-:Y:S02]  /*1ce0*/  @!P0 IMAD R7, R38, R9, R7 ;  /* 0x0000000926078224 */ /* 0x000fe400078e0207 */
[----:B------:R-:W-:Y:S01]  /*1cf0*/  @!P1 IMAD R6, R37, 0x10, R6 ;  /* 0x0000001025069824 */ /* 0x000fe200078e0206 */
[----:B------:R3:W-:Y:S01]  /*1d00*/  STS.128 [R3], R32 ;  /* 0x0000002003007388 */ /* 0x0007e20000000c00 */
[----:B-1----:R-:W-:-:S04]  /*1d10*/  @!P0 IMAD.WIDE R4, R7, 0x4, R4 ;  /* 0x0000000407048825 */ /* 0x002fc800078e0204 */
[----:B------:R-:W-:Y:S01]  /*1d20*/  FFMA.FTZ R7, R33, R29, R0 ;  /* 0x0000001d21077223 */ /* 0x000fe20000010000 */
[----:B------:R3:W-:Y:S03]  /*1d30*/  @!P1 STS.128 [R6], R24 ;  /* 0x0000001806009388 */ /* 0x0007e60000000c00 */
[----:B------:R-:W-:Y:S01]  /*1d40*/  FFMA.FTZ R0, R34, R30, R7 ;  /* 0x0000001e22007223 */ /* 0x000fe20000010007 */
[----:B------:R3:W-:Y:S03]  /*1d50*/  @!P0 STG.E.128 desc[UR36][R4.64], R28 ;  /* 0x0000001c04008986 */ /* 0x0007e6000c101d24 */
[----:B------:R-:W-:-:S07]  /*1d60*/  FFMA.FTZ R0, R35, R31, R0 ;  /* 0x0000001f23007223 */ /* 0x000fce0000010000 */
.L_x_3315:
[----:B------:R-:W-:Y:S05]  /*1d70*/  BSYNC.RECONVERGENT B0 ;  /* 0x0000000000007941 */ /* 0x000fea0003800200 */
.L_x_3314:
[----:B---3--:R-:W1:Y:S01]  /*1d80*/  SHFL.BFLY PT, R3, R0, 0x10, 0x1f ;  /* 0x0e001f0000037f89 */ /* 0x008e6200000e0000 */
[----:B------:R-:W3:Y:S01]  /*1d90*/  S2UR UR5, SR_CgaCtaId ;  /* 0x00000000000579c3 */ /* 0x000ee20000008800 */
[----:B------:R-:W-:Y:S01]  /*1da0*/  UMOV UR4, 0x400 ;  /* 0x0000040000047882 */ /* 0x000fe20000000000 */
[----:B------:R-:W-:Y:S01]  /*1db0*/  BSSY.RECONVERGENT B0, `(.L_x_3316) ;  /* 0x000002f000007945 */ /* 0x000fe20003800200 */
[----:B------:R-:W-:Y:S02]  /*1dc0*/  IMAD.MOV.U32 R159, RZ, RZ, -0x800001 ;  /* 0xff7fffffff9f7424 */ /* 0x000fe400078e00ff */
[----:B-1----:R-:W-:Y:S01]  /*1dd0*/  FADD.FTZ R4, R3, R0 ;  /* 0x0000000003047221 */ /* 0x002fe20000010000 */
[----:B------:R-:W-:Y:S01]  /*1de0*/  SHF.R.U32.HI R0, RZ, 0x3, R37 ;  /* 0x00000003ff007819 */ /* 0x000fe20000011625 */
[----:B---3--:R-:W-:-:S03]  /*1df0*/  ULEA UR6, UR5, UR4, 0x18 ;  /* 0x0000000405067291 */ /* 0x008fc6000f8ec0ff */
[----:B------:R-:W1:Y:S01]  /*1e00*/  SHFL.BFLY PT, R3, R4, 0x8, 0x1f ;  /* 0x0d001f0004037f89 */ /* 0x000e6200000e0000 */
[----:B------:R-:W-:Y:S01]  /*1e10*/  LOP3.LUT R0, R0, 0x7c, RZ, 0xc0, !PT ;  /* 0x0000007c00007812 */ /* 0x000fe200078ec0ff */
        /* <DEDUP_REMOVED lines=15> */
[----:B------:R-:W-:-:S04]  /*1f10*/  UIADD3 UR6, UPT, UPT, UR4, 0x810, URZ ;  /* 0x0000081004067890 */ /* 0x000fc8000fffe0ff */
[C---:B------:R-:W-:Y:S01]  /*1f20*/  VIADDMNMX R5, R16.reuse, -R3, RZ, !PT ;  /* 0x8000000310057246 */ /* 0x040fe200078001ff */
[----:B------:R-:W-:Y:S01]  /*1f30*/  ULEA UR6, UR5, UR6, 0x18 ;  /* 0x0000000605067291 */ /* 0x000fe2000f8ec0ff */
[----:B------:R-:W1:Y:S03]  /*1f40*/  @!P1 LDS R9, [R4+0x8] ;  /* 0x0000080004099984 */ /* 0x000e660000000800 */
[----:B------:R-:W-:-:S05]  /*1f50*/  IMAD.IADD R160, R16, 0x1, -R5 ;  /* 0x0000000110a07824 */ /* 0x000fca00078e0a05 */
[----:B------:R-:W-:Y:S01]  /*1f60*/  LEA R160, R160, UR6, 0x2 ;  /* 0x00000006a0a07c11 */ /* 0x000fe2000f8e10ff */
        /* <DEDUP_REMOVED lines=11> */
[----:B------:R-:W3:Y:S01]  /*2020*/  LDC.64 R6, c[0x0][0x438] ;  /* 0x00010e00ff067b82 */ /* 0x000ee20000000a00 */
[----:B-----5:R-:W-:-:S04]  /*2030*/  IMAD.IADD R36, R36, 0x1, -R17 ;  /* 0x0000000124247824 */ /* 0x020fc800078e0a11 */
[----:B-1----:R-:W-:-:S04]  /*2040*/  IMAD R23, R23, UR7, R36 ;  /* 0x0000000717177c24 */ /* 0x002fc8000f8e0224 */
[----:B------:R-:W-:-:S04]  /*2050*/  IMAD R23, R23, UR7, R36 ;  /* 0x0000000717177c24 */ /* 0x000fc8000f8e0224 */
[----:B---3--:R-:W-:-:S06]  /*2060*/  IMAD.WIDE R6, R23, 0x4, R6 ;  /* 0x0000000417067825 */ /* 0x008fcc00078e0206 */
[----:B------:R-:W3:Y:S02]  /*2070*/  LDG.E R6, desc[UR36][R6.64] ;  /* 0x0000002406067981 */ /* 0x000ee4000c1e1900 */
[----:B---3--:R-:W-:-:S07]  /*2080*/  FADD.FTZ R159, R159, R6 ;  /* 0x000000069f9f7221 */ /* 0x008fce0000010000 */
.L_x_3318:
[----:B------:R3:W-:Y:S02]  /*2090*/  STS [R160+-0x4], R159 ;  /* 0xfffffc9fa0007388 */ /* 0x0007e40000000800 */
.L_x_3317:
[----:B------:R-:W-:Y:S05]  /*20a0*/  BSYNC.RECONVERGENT B0 ;  /* 0x0000000000007941 */ /* 0x000fea0003800200 */
.L_x_3316:
[----:B------:R-:W-:Y:S01]  /*20b0*/  BAR.SYNC.DEFER_BLOCKING 0x0 ;  /* 0x0000000000007b1d */ /* 0x000fe20000010000 */
[----:B------:R-:W-:Y:S01]  /*20c0*/  UIADD3 UR7, UPT, UPT, UR4, 0x10, URZ ;  /* 0x0000001004077890 */ /* 0x000fe2000fffe0ff */
[----:B------:R-:W-:Y:S02]  /*20d0*/  LOP3.LUT R11, R22, 0xc, RZ, 0xc0, !PT ;  /* 0x0000000c160b7812 */ /* 0x000fe400078ec0ff */
[----:B------:R-:W-:Y:S01]  /*20e0*/  LOP3.LUT R13, RZ, R5, RZ, 0x33, !PT ;  /* 0x00000005ff0d7212 */ /* 0x000fe200078e33ff */
[----:B------:R-:W-:-:S03]  /*20f0*/  ULEA UR7, UR5, UR7, 0x18 ;  /* 0x0000000705077291 */ /* 0x000fc6000f8ec0ff */
[----:B------:R-:W0:Y:S01]  /*2100*/  S2UR UR12, SR_CTAID.X ;  /* 0x00000000000c79c3 */ /* 0x000e220000002500 */
[----:B------:R-:W0:Y:S01]  /*2110*/  LDCU UR13, c[0x0][0x40c] ;  /* 0x00008180ff0d77ac */ /* 0x000e220008000800 */
[----:B------:R-:W2:Y:S01]  /*2120*/  S2R R130, SR_TID.X ;  /* 0x0000000000827919 */ /* 0x000ea20000002100 */
[----:B------:R-:W-:Y:S01]  /*2130*/  IADD3 R13, PT, PT, R13, 0x7, R16 ;  /* 0x000000070d0d7810 */ /* 0x000fe20007ffe010 */
[----:B------:R-:W0:Y:S03]  /*2140*/  LDCU UR17, c[0x0][0x3f4] ;  /* 0x00007e80ff1177ac */ /* 0x000e260008000800 */
[----:B------:R-:W-:Y:S01]  /*2150*/  SHF.R.S32.HI R12, RZ, 0x1f, R13 ;  /* 0x0000001fff0c7819 */ /* 0x000fe2000001140d */
[----:B------:R-:W0:Y:S01]  /*2160*/  LDC R116, c[0x0][0x3f0] ;  /* 0x0000fc00ff747b82 */ /* 0x000e220000000800 */
[----:B------:R-:W0:Y:S02]  /*2170*/  LDCU UR16, c[0x0][0x410] ;  /* 0x00008200ff1077ac */ /* 0x000e240008000800 */
[----:B------:R-:W-:Y:S01]  /*2180*/  LEA.HI R12, R12, R13, RZ, 0x3 ;  /* 0x0000000d0c0c7211 */ /* 0x000fe200078f18ff */
[----:B------:R-:W0:Y:S03]  /*2190*/  LDCU.64 UR14, c[0x0][0x3b8] ;  /* 0x00007700ff0e77ac */ /* 0x000e260008000a00 */
[----:B------:R-:W-:Y:S01]  /*21a0*/  LOP3.LUT R122, R12, 0xfffffff8, RZ, 0xc0, !PT ;  /* 0xfffffff80c7a7812 */ /* 0x000fe200078ec0ff */
[----:B------:R-:W0:Y:S01]  /*21b0*/  LDCU.64 UR18, c[0x0][0x438] ;  /* 0x00008700ff1277ac */ /* 0x000e220008000a00 */
[----:B------:R0:W1:Y:S01]  /*21c0*/  LDS R158, [R11+UR7] ;  /* 0x000000070b9e7984 */ /* 0x0000620008000800 */
[----:B------:R-:W0:Y:S03]  /*21d0*/  LDCU.64 UR10, c[0x0][0x448] ;  /* 0x00008900ff0a77ac */ /* 0x000e260008000a00 */
[----:B------:R0:W1:Y:S04]  /*21e0*/  LDS R157, [R11+UR7+0x10] ;  /* 0x000010070b9d7984 */ /* 0x0000680008000800 */
[----:B------:R0:W1:Y:S04]  /*21f0*/  LDS R156, [R11+UR7+0x20] ;  /* 0x000020070b9c7984 */ /* 0x0000680008000800 */
[----:B------:R0:W1:Y:S02]  /*2200*/  LDS R155, [R11+UR7+0x30] ;  /* 0x000030070b9b7984 */ /* 0x0000640008000800 */
[----:B0-----:R-:W-:-:S02]  /*2210*/  IMAD R116, R51, R116, UR12 ;  /* 0x0000000c33747e24 */ /* 0x001fc4000f8e0274 */
[----:B------:R0:W0:Y:S01]  /*2220*/  LDS R154, [R11+UR7+0x40] ;  /* 0x000040070b9a7984 */ /* 0x0000220008000800 */
[----:B--2---:R-:W-:-:S03]  /*2230*/  SHF.R.U32.HI R13, RZ, 0x2, R130 ;  /* 0x00000002ff0d7819 */ /* 0x004fc60000011682 */
[----:B------:R2:W0:Y:S01]  /*2240*/  LDS R153, [R11+UR7+0x50] ;  /* 0x000050070b997984 */ /* 0x0004220008000800 */
[----:B------:R-:W-:-:S03]  /*2250*/  ISETP.GE.AND P0, PT, R13, R122, PT ;  /* 0x0000007a0d00720c */ /* 0x000fc60003f06270 */
        /* <DEDUP_REMOVED lines=22> */
[----:B-1----:R2:W1:Y:S04]  /*23c0*/  LDS R6, [R11+UR7+0x1c0] ;  /* 0x0001c0070b067984 */ /* 0x0024680008000800 */
        /* <DEDUP_REMOVED lines=39> */
[----:B------:R-:W-:-:S09]  /*2640*/  ULEA UR4, UR5, UR4, 0x18 ;  /* 0x0000000405047291 */ /* 0x000fd2000f8ec0ff */
[----:B------:R1:W2:Y:S04]  /*2650*/  LDS R51, [R11+UR4] ;  /* 0x000000040b337984 */ /* 0x0002a80008000800 */
[----:B------:R1:W3:Y:S04]  /*2660*/  LDS R52, [R11+UR4+0x10] ;  /* 0x000010040b347984 */ /* 0x0002e80008000800 */
[----:B------:R1:W4:Y:S04]  /*2670*/  LDS R53, [R11+UR4+0x20] ;  /* 0x000020040b357984 */ /* 0x0003280008000800 */
        /* <DEDUP_REMOVED lines=60> */
[----:B--234-:R1:W0:Y:S02]  /*2a40*/  LDS R114, [R11+UR4+0x3f0] ;  /* 0x0003f0040b727984 */ /* 0x01c2240008000800 */
.L_x_3319:
[----:B------:R-:W-:Y:S01]  /*2a50*/  BSSY B1, `(.L_x_3320) ;  /* 0x00010e8000017945 */ /* 0x000fe20003800000 */
[----:B------:R-:W-:-:S03]  /*2a60*/  IMAD R116, R116, 0xc0, RZ ;  /* 0x000000c074747824 */ /* 0x000fc600078e02ff */
[----:B------:R-:W-:Y:S05]  /*2a70*/  @P0 BRA `(.L_x_3321) ;  /* 0x0000010c00940947 */ /* 0x000fea0003800000 */
[----:B------:R-:W-:Y:S01]  /*2a80*/  IABS R115, R3 ;  /* 0x0000000300737213 */ /* 0x000fe20000000000 */
[----:B------:R-:W2:Y:S01]  /*2a90*/  S2R R124, SR_CTAID.Y ;  /* 0x00000000007c7919 */ /* 0x000ea20000002600 */
[----:B------:R-:W2:Y:S01]  /*2aa0*/  LDC R15, c[0x0][0x3f8] ;  /* 0x0000fe00ff0f7b82 */ /* 0x000ea20000000800 */
[----:B------:R-:W3:Y:S01]  /*2ab0*/  LDCU.64 UR8, c[0x0][0x420] ;  /* 0x00008400ff0877ac */ /* 0x000ee20008000a00 */
[----:B01----:R-:W0:Y:S01]  /*2ac0*/  I2F.RP R11, R115 ;  /* 0x00000073000b7306 */ /* 0x003e220000209400 */
[----:B------:R-:W-:Y:S01]  /*2ad0*/  LEA.HI R123, R130, R5, RZ, 0x1e ;  /* 0x00000005827b7211 */ /* 0x000fe200078ff0ff */
[----:B------:R-:W-:Y:S01]  /*2ae0*/  IMAD.IADD R122, R122, 0x1, R5 ;  /* 0x000000017a7a7824 */ /* 0x000fe200078e0205 */
[----:B------:R-:W1:Y:S03]  /*2af0*/  LDCU UR4, c[0x0][0x408] ;  /* 0x00008100ff0477ac */ /* 0x000e660008000800 */
[----:B------:R-:W4:Y:S08]  /*2b00*/  LDC R119, c[0x0][0x440] ;  /* 0x00011000ff777b82 */ /* 0x000f300000000800 */
[----:B------:R-:W1:Y:S01]  /*2b10*/  LDC.64 R228, c[0x0][0x450] ;  /* 0x00011400ffe47b82 */ /* 0x000e620000000a00 */
[----:B0-----:R-:W0:Y:S01]  /*2b20*/  MUFU.RCP R11, R11 ;  /* 0x0000000b000b7308 */ /* 0x001e220000001000 */
[----:B---3--:R-:W-:-:S04]  /*2b30*/  ISETP.NE.U32.AND P0, PT, RZ, UR8, PT ;  /* 0x00000008ff007c0c */ /* 0x008fc8000bf05070 */
[----:B------:R-:W-:Y:S02]  /*2b40*/  ISETP.NE.AND.EX P0, PT, RZ, UR9, PT, P0 ;  /* 0x00000009ff007c0c */ /* 0x000fe4000bf05300 */
[----:B------:R-:W1:Y:S01]  /*2b50*/  LDC R125, c[0x0][0x430] ;  /* 0x00010c00ff7d7b82 */ /* 0x000e620000000800 */
[C---:B--2---:R-:W-:Y:S02]  /*2b60*/  IMAD R118, R124.reuse, R15, UR12 ;  /* 0x0000000c7c767e24 */ /* 0x044fe4000f8e020f */
[-C--:B------:R-:W-:Y:S02]  /*2b70*/  IMAD R124, R124, R3.reuse, RZ ;  /* 0x000000037c7c7224 */ /* 0x080fe400078e02ff */
[----:B0-----:R-:W-:Y:S02]  /*2b80*/  VIADD R12, R11, 0xffffffe ;  /* 0x0ffffffe0b0c7836 */ /* 0x001fe40000000000 */
[----:B----4-:R-:W-:Y:S01]  /*2b90*/  IMAD R11, R119, UR12, R16 ;  /* 0x0000000c770b7c24 */ /* 0x010fe2000f8e0210 */
[----:B------:R-:W-:Y:S01]  /*2ba0*/  SHF.R.S32.HI R121, RZ, 0x1f, R124 ;  /* 0x0000001fff797819 */ /* 0x000fe2000001147c */
[----:B------:R0:W2:Y:S01]  /*2bb0*/  F2I.FTZ.U32.TRUNC.NTZ R13, R12 ;  /* 0x0000000c000d7305 */ /* 0x0000a2000021f000 */
[----:B------:R-:W-:Y:S01]  /*2bc0*/  IMAD R118, R118, R3, RZ ;  /* 0x0000000376767224 */ /* 0x000fe200078e02ff */
[----:B------:R-:W-:Y:S01]  /*2bd0*/  LOP3.LUT R3, R130, 0x3, RZ, 0xc0, !PT ;  /* 0x0000000382037812 */ /* 0x000fe200078ec0ff */
[----:B------:R-:W-:-:S04]  /*2be0*/  VIADD R120, R11, 0xffffffff ;  /* 0xffffffff0b787836 */ /* 0x000fc80000000000 */
[--C-:B------:R-:W-:Y:S01]  /*2bf0*/  IMAD R119, R120, R119, R123.reuse ;  /* 0x0000007778777224 */ /* 0x100fe200078e027b */
[----:B------:R-:W-:Y:S01]  /*2c00*/  IADD3 R120, P1, P2, R124, UR8, R123 ;  /* 0x000000087c787c10 */ /* 0x000fe2000fa3e07b */
[----:B------:R-:W-:Y:S01]  /*2c10*/  IMAD R118, R118, 0xc0, R3 ;  /* 0x000000c076767824 */ /* 0x000fe200078e0203 */
[----:B------:R-:W-:Y:S01]  /*2c20*/  LOP3.LUT R124, R130, 0x3fc, RZ, 0xc0, !PT ;  /* 0x000003fc827c7812 */ /* 0x000fe200078ec0ff */
[----:B0-----:R-:W-:Y:S01]  /*2c30*/  IMAD.MOV.U32 R12, RZ, RZ, RZ ;  /* 0x000000ffff0c7224 */ /* 0x001fe200078e00ff */
[----:B------:R-:W-:Y:S01]  /*2c40*/  IADD3.X R121, PT, PT, R121, UR9, RZ, P1, P2 ;  /* 0x0000000979797c10 */ /* 0x000fe20008fe44ff */
[----:B------:R-:W-:Y:S01]  /*2c50*/  VIADD R123, R123, 0x1 ;  /* 0x000000017b7b7836 */ /* 0x000fe20000000000 */
[----:B------:R-:W-:Y:S01]  /*2c60*/  SHF.R.S32.HI R126, RZ, 0x1f, R118 ;  /* 0x0000001fff7e7819 */ /* 0x000fe20000011476 */
[----:B--2---:R-:W-:Y:S02]  /*2c70*/  IMAD.MOV R14, RZ, RZ, -R13 ;  /* 0x000000ffff0e7224 */ /* 0x004fe400078e0a0d */
[----:B------:R-:W-:-:S02]  /*2c80*/  VIADD R124, R124, UR6 ;  /* 0x000000067c7c7c36 */ /* 0x000fc40008000000 */
[----:B------:R-:W-:Y:S02]  /*2c90*/  IMAD R117, R14, R115, RZ ;  /* 0x000000730e757224 */ /* 0x000fe400078e02ff */
[----:B------:R-:W-:Y:S02]  /*2ca0*/  IMAD R14, R2, R15, UR12 ;  /* 0x0000000c020e7e24 */ /* 0x000fe4000f8e020f */
[----:B------:R-:W-:-:S04]  /*2cb0*/  IMAD.HI.U32 R117, R13, R117, R12 ;  /* 0x000000750d757227 */ /* 0x000fc800078e000c */
[----:B------:R-:W-:Y:S02]  /*2cc0*/  IMAD R11, R14, 0xc0, R3 ;  /* 0x000000c00e0b7824 */ /* 0x000fe400078e0203 */
[----:B-1----:R-:W-:Y:S02]  /*2cd0*/  VIADD R125, R125, UR4 ;  /* 0x000000047d7d7c36 */ /* 0x002fe40008000000 */
[----:B------:R-:W-:-:S07]  /*2ce0*/  IMAD.WIDE R228, R11, 0x4, R228 ;  /* 0x000000040be47825 */ /* 0x000fce00078e02e4 */
.L_x_3583:
[----:B------:R-:W2:Y:S01]  /*2cf0*/  @P0 LDG.E.U8 R14, desc[UR36][R120.64] ;  /* 0x00000024780e0981 */ /* 0x000ea2000c1e1100 */
[----:B------:R-:W-:Y:S01]  /*2d00*/  VIADD R128, R123, 0xffffffff ;  /* 0xffffffff7b807836 */ /* 0x000fe20000000000 */
[----:B------:R-:W-:Y:S01]  /*2d10*/  UISETP.NE.AND UP0, UPT, UR13, URZ, UPT ;  /* 0x000000ff0d00728c */ /* 0x000fe2000bf05270 */
[----:B------:R-:W-:Y:S01]  /*2d20*/  IMAD.U32 R3, RZ, RZ, UR17 ;  /* 0x00000011ff037e24 */ /* 0x000fe2000f8e00ff */
[----:B------:R-:W-:Y:S02]  /*2d30*/  BSSY.RECONVERGENT B0, `(.L_x_3322) ;  /* 0x0001051000007945 */ /* 0x000fe40003800200 */
        /* <DEDUP_REMOVED lines=8> */
[----:B------:R-:W-:-:S05]  /*2dc0*/  @!P1 IMAD.IADD R12, R12, 0x1, -R13 ;  /* 0x000000010c0c9824 */ /* 0x000fca00078e0a0d */
[----:B------:R-:W-:-:S13]  /*2dd0*/  ISETP.GT.U32.AND P1, PT, R115, R12, PT ;  /* 0x0000000c7300720c */ /* 0x000fda0003f24070 */
[----:B------:R-:W-:-:S04]  /*2de0*/  @!P1 IMAD.IADD R12, R12, 0x1, -R13 ;  /* 0x000000010c0c9824 */ /* 0x000fc800078e0a0d */
[----:B------:R-:W-:Y:S01]  /*2df0*/  @!P2 IMAD.MOV R12, RZ, RZ, -R12 ;  /* 0x000000ffff0ca224 */ /* 0x000fe200078e0a0c */
[----:B------:R-:W-:Y:S02]  /*2e00*/  @!P3 LOP3.LUT R12, RZ, R3, RZ, 0x33, !PT ;  /* 0x00000003ff0cb212 */ /* 0x000fe400078e33ff */
[----:B--2---:R-:W-:Y:S01]  /*2e10*/  ISETP.NE.AND P4, PT, R14, RZ, P0 ;  /* 0x000000ff0e00720c */ /* 0x004fe20000785270 */
[----:B------:R-:W-:-:S12]  /*2e20*/  BRA.U UP0, `(.L_x_3323) ;  /* 0x000000c900107547 */ /* 0x000fd8000b800000 */
[----:B------:R-:W-:-:S13]  /*2e30*/  ISETP.NE.AND P5, PT, R19, RZ, PT ;  /* 0x000000ff1300720c */ /* 0x000fda0003fa5270 */
[----:B------:R-:W-:Y:S05]  /*2e40*/  @!P5 BRA `(.L_x_3324) ;  /* 0x000000680000d947 */ /* 0x000fea0003800000 */
[--C-:B------:R-:W-:Y:S01]  /*2e50*/  IMAD.IADD R224, R12, 0x1, R3.reuse ;  /* 0x000000010ce07824 */ /* 0x100fe200078e0203 */
[----:B------:R-:W-:Y:S01]  /*2e60*/  BSSY.RECONVERGENT B2, `(.L_x_3325) ;  /* 0x0000028000027945 */ /* 0x000fe20003800200 */
[----:B------:R-:W-:Y:S02]  /*2e70*/  VIADD R127, R16, 0xffffffff ;  /* 0xffffffff107f7836 */ /* 0x000fe40000000000 */
[C---:B------:R-:W-:Y:S02]  /*2e80*/  IMAD R234, R3.reuse, 0x4, R224 ;  /* 0x0000000403ea7824 */ /* 0x040fe400078e02e0 */
[----:B------:R-:W-:Y:S01]  /*2e90*/  IMAD.SHL.U32 R12, R12, 0x4, RZ ;  /* 0x000000040c0c7824 */ /* 0x000fe200078e00ff */
[----:B------:R-:W-:Y:S01]  /*2ea0*/  ISETP.GE.AND P1, PT, R128, R127, PT ;  /* 0x0000007f8000720c */ /* 0x000fe20003f26270 */
[----:B------:R-:W-:Y:S02]  /*2eb0*/  IMAD.IADD R232, R234, 0x1, R3 ;  /* 0x00000001eae87824 */ /* 0x000fe400078e0203 */
[----:B------:R-:W-:-:S02]  /*2ec0*/  IMAD R11, R3, 0xc0, RZ ;  /* 0x000000c0030b7824 */ /* 0x000fc400078e02ff */
[----:B------:R-:W-:-:S04]  /*2ed0*/  IMAD.IADD R230, R232, 0x1, R3 ;  /* 0x00000001e8e67824 */ /* 0x000fc800078e0203 */
        /* <DEDUP_REMOVED lines=8> */
[----:B------:R-:W-:-:S04]  /*2f60*/  IMAD.IADD R222, R226, 0x1, R3 ;  /* 0x00000001e2de7824 */ /* 0x000fc800078e0203 */
[----:B------:R-:W-:-:S04]  /*2f70*/  IMAD.IADD R132, R222, 0x1, R3 ;  /* 0x00000001de847824 */ /* 0x000fc800078e0203 */
[----:B------:R-:W-:Y:S01]  /*2f80*/  IMAD.IADD R130, R132, 0x1, R3 ;  /* 0x0000000184827824 */ /* 0x000fe200078e0203 */
[----:B------:R-:W-:Y:S06]  /*2f90*/  @P1 BRA `(.L_x_3326) ;  /* 0x0000000000501947 */ /* 0x000fec0003800000 */
[----:B------:R-:W-:Y:S01]  /*2fa0*/  ISETP.GE.AND P2, PT, R12, R11, PT ;  /* 0x0000000b0c00720c */ /* 0x000fe20003f46270 */
[----:B------:R-:W2:-:S12]  /*2fb0*/  LDG.E R227, desc[UR36][R228.64] ;  /* 0x00000024e4e37981 */ /* 0x000e98000c1e1900 */
[----:B------:R-:W0:Y:S01]  /*2fc0*/  @!P2 S2R R13, SR_TID.X ;  /* 0x00000000000da919 */ /* 0x000e220000002100 */
[----:B------:R-:W1:Y:S01]  /*2fd0*/  @!P2 LDC.64 R14, c[0x0][0x3b8] ;  /* 0x0000ee00ff0eab82 */ /* 0x000e620000000a00 */
[----:B0-----:R-:W-:-:S05]  /*2fe0*/  @!P2 LOP3.LUT R13, R13, 0x3, RZ, 0xc0, !PT ;  /* 0x000000030d0da812 */ /* 0x001fca00078ec0ff */
[----:B------:R-:W-:-:S05]  /*2ff0*/  @!P2 IMAD R13, R116, R3, R13 ;  /* 0x00000003740da224 */ /* 0x000fca00078e020d */
[----:B------:R-:W-:-:S04]  /*3000*/  @!P2 IADD3 R131, P3, PT, R12, R13, RZ ;  /* 0x0000000d0c83a210 */ /* 0x000fc80007f7e0ff */
[----:B------:R-:W-:Y:S02]  /*3010*/  @!P2 LEA.HI.X.SX32 R252, R13, RZ, 0x1, P3 ;  /* 0x000000ff0dfca211 */ /* 0x000fe400018f0eff */
[----:B-1----:R-:W-:-:S04]  /*3020*/  @!P2 LEA R250, P3, R131, R14, 0x2 ;  /* 0x0000000e83faa211 */ /* 0x002fc800078610ff */
[----:B------:R-:W-:Y:S01]  /*3030*/  @!P2 LEA.HI.X R251, R131, R15, R252, 0x2, P3 ;  /* 0x0000000f83fba211 */ /* 0x000fe200018f14fc */
[----:B------:R-:W-:Y:S01]  /*3040*/  IMAD.MOV.U32 R252, RZ, RZ, RZ ;  /* 0x000000fffffc7224 */ /* 0x000fe200078e00ff */
[----:B------:R-:W0:Y:S05]  /*3050*/  @!P2 LDC.64 R14, c[0x0][0x3b8] ;  /* 0x0000ee00ff0eab82 */ /* 0x000e2a0000000a00 */
        /* <DEDUP_REMOVED lines=8> */
.L_x_3326:
[----:B------:R-:W-:Y:S05]  /*30e0*/  BSYNC.RECONVERGENT B2 ;  /* 0x0000000000027941 */ /* 0x000fea0003800200 */
.L_x_3325:
[----:B------:R-:W-:Y:S04]  /*30f0*/  BSSY.RECONVERGENT B2, `(.L_x_3327) ;  /* 0x0000018000027945 */ /* 0x000fe80003800200 */
[----:B------:R-:W-:Y:S05]  /*3100*/  @P1 BRA `(.L_x_3328) ;  /* 0x0000000000581947 */ /* 0x000fea0003800000 */
[----:B------:R-:W-:-:S05]  /*3110*/  IMAD.SHL.U32 R13, R224, 0x4, RZ ;  /* 0x00000004e00d7824 */ /* 0x000fca00078e00ff */
[----:B------:R-:W-:-:S13]  /*3120*/  ISETP.GE.AND P2, PT, R13, R11, PT ;  /* 0x0000000b0d00720c */ /* 0x000fda0003f46270 */
[----:B------:R-:W1:Y:S01]  /*3130*/  @!P2 S2R R131, SR_TID.X ;  /* 0x000000000083a919 */ /* 0x000e620000002100 */
[----:B0-----:R-:W0:Y:S01]  /*3140*/  @!P2 LDC.64 R14, c[0x0][0x3b8] ;  /* 0x0000ee00ff0eab82 */ /* 0x001e220000000a00 */
[----:B-1----:R-:W-:-:S05]  /*3150*/  @!P2 LOP3.LUT R131, R131, 0x3, RZ, 0xc0, !PT ;  /* 0x000000038383a812 */ /* 0x002fca00078ec0ff */
[----:B------:R-:W-:Y:S01]  /*3160*/  @!P2 IMAD R220, R116, R3, R131 ;  /* 0x0000000374dca224 */ /* 0x000fe200078e0283 */
[----:B------:R-:W-:-:S04]  /*3170*/  @!P2 SHF.R.S32.HI R131, RZ, 0x1f, R13 ;  /* 0x0000001fff83a819 */ /* 0x000fc8000001140d */
        /* <DEDUP_REMOVED lines=15> */
.L_x_3328:
[----:B------:R-:W-:Y:S05]  /*3270*/  BSYNC.RECONVERGENT B2 ;  /* 0x0000000000027941 */ /* 0x000fea0003800200 */
.L_x_3327:
[----:B------:R-:W-:Y:S04]  /*3280*/  BSSY.RECONVERGENT B2, `(.L_x_3329) ;  /* 0x0000019000027945 */ /* 0x000fe80003800200 */
[----:B------:R-:W-:Y:S05]  /*3290*/  @P1 BRA `(.L_x_3330) ;  /* 0x00000000005c1947 */ /* 0x000fea0003800000 */
[----:B------:R-:W-:Y:S01]  /*32a0*/  IMAD R133, R3, 0x8, R12 ;  /* 0x0000000803857824 */ /* 0x000fe200078e020c */
[----:B------:R-:W2:Y:S04]  /*32b0*/  LDG.E R225, desc[UR36][R228.64+0x20] ;  /* 0x00002024e4e17981 */ /* 0x000ea8000c1e1900 */
[----:B------:R-:W-:-:S13]  /*32c0*/  ISETP.GE.AND P2, PT, R133, R11, PT ;  /* 0x0000000b8500720c */ /* 0x000fda0003f46270 */
[----:B------:R-:W3:Y:S01]  /*32d0*/  @!P2 S2R R13, SR_TID.X ;  /* 0x00000000000da919 */ /* 0x000ee20000002100 */
[----:B01----:R-:W0:Y:S01]  /*32e0*/  @!P2 LDC.64 R14, c[0x0][0x3b8] ;  /* 0x0000ee00ff0eab82 */ /* 0x003e220000000a00 */
[----:B---3--:R-:W-:-:S05]  /*32f0*/  @!P2 LOP3.LUT R13, R13, 0x3, RZ, 0xc0, !PT ;  /* 0x000000030d0da812 */ /* 0x008fca00078ec0ff */
[----:B------:R-:W-:Y:S01]  /*3300*/  @!P2 IMAD R252, R116, R3, R13 ;  /* 0x0000000374fca224 */ /* 0x000fe200078e020d */
[----:B------:R-:W-:-:S04]  /*3310*/  @!P2 SHF.R.S32.HI R13, RZ, 0x1f, R133 ;  /* 0x0000001fff0da819 */ /* 0x000fc80000011485 */
[----:B------:R-:W-:-:S04]  /*3320*/  @!P2 IADD3 R131, P3, PT, R252, R133, RZ ;  /* 0x00000085fc83a210 */ /* 0x000fc80007f7e0ff */
[----:B------:R-:W-:Y:S02]  /*3330*/  @!P2 LEA.HI.X.SX32 R252, R252, R13, 0x1, P3 ;  /* 0x0000000dfcfca211 */ /* 0x000fe400018f0eff */
[----:B0-----:R-:W-:-:S04]  /*3340*/  @!P2 LEA R250, P3, R131, R14, 0x2 ;  /* 0x0000000e83faa211 */ /* 0x001fc800078610ff */
[----:B------:R-:W-:Y:S01]  /*3350*/  @!P2 LEA.HI.X R251, R131, R15, R252, 0x2, P3 ;  /* 0x0000000f83fba211 */ /* 0x000fe200018f14fc */
[----:B------:R-:W-:-:S06]  /*3360*/  IMAD.MOV.U32 R252, RZ, RZ, RZ ;  /* 0x000000fffffc7224 */ /* 0x000fcc00078e00ff */
[----:B------:R-:W3:Y:S01]  /*3370*/  @!P2 LDG.E R252, desc[UR36][R250.64] ;  /* 0x00000024fafca981 */ /* 0x000ee2000c1e1900 */
[----:B------:R-:W-:-:S13]  /*3380*/  ISETP.GE.AND P2, PT, R133, R11, PT ;  /* 0x0000000b8500720c */ /* 0x000fda0003f46270 */
[----:B------:R-:W0:Y:S01]  /*3390*/  @!P2 LDC.64 R14, c[0x0][0x3b8] ;  /* 0x0000ee00ff0eab82 */ /* 0x000e220000000a00 */
[----:B------:R-:W-:-:S04]  /*33a0*/  @!P2 IADD3 R13, P3, PT, R118, R133, RZ ;  /* 0x00000085760da210 */ /* 0x000fc80007f7e0ff */
[----:B------:R-:W-:Y:S02]  /*33b0*/  @!P2 LEA.HI.X.SX32 R131, R133, R126, 0x1, P3 ;  /* 0x0000007e8583a211 */ /* 0x000fe400018f0eff */
[----:B0-----:R-:W-:-:S04]  /*33c0*/  @!P2 LEA R14, P3, R13, R14, 0x2 ;  /* 0x0000000e0d0ea211 */ /* 0x001fc800078610ff */
[----:B------:R-:W-:Y:S01]  /*33d0*/  @!P2 LEA.HI.X R15, R13, R15, R131, 0x2, P3 ;  /* 0x0000000f0d0fa211 */ /* 0x000fe200018f1483 */
[----:B---3--:R-:W-:-:S04]  /*33e0*/  FADD.FTZ R252, R53, R252 ;  /* 0x000000fc35fc7221 */ /* 0x008fc80000010000 */
[----:B--2---:R-:W-:-:S05]  /*33f0*/  FMUL.FTZ R225, R252, R225 ;  /* 0x000000e1fce17220 */ /* 0x004fca0000410000 */
[----:B------:R2:W-:Y:S02]  /*3400*/  @!P2 STG.E desc[UR36][R14.64], R225 ;  /* 0x000000e10e00a986 */ /* 0x0005e4000c101924 */
.L_x_3330:
[----:B------:R-:W-:Y:S05]  /*3410*/  BSYNC.RECONVERGENT B2 ;  /* 0x0000000000027941 */ /* 0x000fea0003800200 */
.L_x_3329:
[----:B------:R-:W-:Y:S04]  /*3420*/  BSSY.RECONVERGENT B2, `(.L_x_3331) ;  /* 0x000001a000027945 */ /* 0x000fe80003800200 */
[----:B------:R-:W-:Y:S05]  /*3430*/  @P1 BRA `(.L_x_3332) ;  /* 0x0000000000601947 */ /* 0x000fea0003800000 */
[----:B------:R-:W-:-:S04]  /*3440*/  IMAD R224, R3, 0x2, R224 ;  /* 0x0000000203e07824 */ /* 0x000fc800078e02e0 */
[----:B------:R-:W-:-:S05]  /*3450*/  IMAD.SHL.U32 R224, R224, 0x4, RZ ;  /* 0x00000004e0e07824 */ /* 0x000fca00078e00ff */
[----:B------:R-:W-:-:S13]  /*3460*/  ISETP.GE.AND P2, PT, R224, R11, PT ;  /* 0x0000000be000720c */ /* 0x000fda0003f46270 */
[----:B------:R-:W3:Y:S01]  /*3470*/  @!P2 S2R R13, SR_TID.X ;  /* 0x00000000000da919 */ /* 0x000ee20000002100 */
[----:B012---:R-:W0:Y:S01]  /*3480*/  @!P2 LDC.64 R14, c[0x0][0x3b8] ;  /* 0x0000ee00ff0eab82 */ /* 0x007e220000000a00 */
[----:B---3--:R-:W-:-:S05]  /*3490*/  @!P2 LOP3.LUT R13, R13, 0x3, RZ, 0xc0, !PT ;  /* 0x000000030d0da812 */ /* 0x008fca00078ec0ff */
[----:B------:R-:W-:Y:S01]  /*34a0*/  @!P2 IMAD R218, R116, R3, R13 ;  /* 0x0000000374daa224 */ /* 0x000fe200078e020d */
[----:B------:R-:W-:-:S04]  /*34b0*/  @!P2 SHF.R.S32.HI R13, RZ, 0x1f, R224 ;  /* 0x0000001fff0da819 */ /* 0x000fc800000114e0 */
[----:B------:R-:W-:-:S04]  /*34c0*/  @!P2 IADD3 R131, P3, PT, R218, R224, RZ ;  /* 0x000000e0da83a210 */ /* 0x000fc80007f7e0ff */
[----:B------:R-:W-:Y:S01]  /*34d0*/  @!P2 LEA.HI.X.SX32 R218, R218, R13, 0x1, P3 ;  /* 0x0000000ddadaa211 */ /* 0x000fe200018f0eff */
[----:B------:R-:W-:Y:S01]  /*34e0*/  IMAD.MOV.U32 R13, RZ, RZ, RZ ;  /* 0x000000ffff0d7224 */ /* 0x000fe200078e00ff */
[----:B0-----:R-:W-:-:S04]  /*34f0*/  @!P2 LEA R250, P3, R131, R14, 0x2 ;  /* 0x0000000e83faa211 */ /* 0x001fc800078610ff */
[----:B------:R-:W-:Y:S02]  /*3500*/  @!P2 LEA.HI.X R251, R131, R15, R218, 0x2, P3 ;  /* 0x0000000f83fba211 */ /* 0x000fe400018f14da */
[----:B------:R-:W2:Y:S04]  /*3510*/  LDG.E R218, desc[UR36][R228.64+0x30] ;  /* 0x00003024e4da7981 */ /* 0x000ea8000c1e1900 */
        /* <DEDUP_REMOVED lines=10> */
.L_x_3332:
[----:B------:R-:W-:Y:S05]  /*35c0*/  BSYNC.RECONVERGENT B2 ;  /* 0x0000000000027941 */ /* 0x000fea0003800200 */
.L_x_3331:
[----:B------:R-:W-:Y:S01]  /*35d0*/  BSSY.RECONVERGENT B2, `(.L_x_3333) ;  /* 0x000001a000027945 */ /* 0x000fe20003800200 */
[----:B------:R-:W-:-:S03]  /*35e0*/  IMAD.IADD R224, R130, 0x1, R3 ;  /* 0x0000000182e07824 */ /* 0x000fc600078e0203 */
[----:B------:R-:W-:Y:S05]  /*35f0*/  @P1 BRA `(.L_x_3334) ;  /* 0x00000000005c1947 */ /* 0x000fea0003800000 */
[----:B------:R-:W-:Y:S01]  /*3600*/  IMAD R133, R3, 0x10, R12 ;  /* 0x0000001003857824 */ /* 0x000fe200078e020c */
[----:B------:R-:W4:Y:S04]  /*3610*/  LDG.E R223, desc[UR36][R228.64+0x40] ;  /* 0x00004024e4df7981 */ /* 0x000f28000c1e1900 */
[----:B------:R-:W-:-:S13]  /*3620*/  ISETP.GE.AND P2, PT, R133, R11, PT ;  /* 0x0000000b8500720c */ /* 0x000fda0003f46270 */
[----:B------:R-:W0:Y:S02]  /*3630*/  @!P2 S2R R13, SR_TID.X ;  /* 0x00000000000da919 */ /* 0x000e240000002100 */
[----:B0123--:R-:W0:Y:S01]  /*3640*/  @!P2 LDC.64 R14, c[0x0][0x3b8] ;  /* 0x0000ee00ff0eab82 */ /* 0x00fe220000000a00 */
[----:B------:R-:W-:-:S05]  /*3650*/  @!P2 LOP3.LUT R13, R13, 0x3, RZ, 0xc0, !PT ;  /* 0x000000030d0da812 */ /* 0x000fca00078ec0ff */
[----:B------:R-:W-:Y:S01]  /*3660*/  @!P2 IMAD R252, R116, R3, R13 ;  /* 0x0000000374fca224 */ /* 0x000fe200078e020d */
[----:B------:R-:W-:-:S04]  /*3670*/  @!P2 SHF.R.S32.HI R13, RZ, 0x1f, R133 ;  /* 0x0000001fff0da819 */ /* 0x000fc80000011485 */
[----:B------:R-:W-:-:S04]  /*3680*/  @!P2 IADD3 R131, P3, PT, R252, R133, RZ ;  /* 0x00000085fc83a210 */ /* 0x000fc80007f7e0ff */
[----:B------:R-:W-:Y:S02]  /*3690*/  @!P2 LEA.HI.X.SX32 R252, R252, R13, 0x1, P3 ;  /* 0x0000000dfcfca211 */ /* 0x000fe400018f0eff */
[----:B0-----:R-:W-:-:S04]  /*36a0*/  @!P2 LEA R250, P3, R131, R14, 0x2 ;  /* 0x0000000e83faa211 */ /* 0x001fc800078610ff */
[----:B------:R-:W-:Y:S01]  /*36b0*/  @!P2 LEA.HI.X R251, R131, R15, R252, 0x2, P3 ;  /* 0x0000000f83fba211 */ /* 0x000fe200018f14fc */
[----:B------:R-:W-:-:S06]  /*36c0*/  IMAD.MOV.U32 R252, RZ, RZ, RZ ;  /* 0x000000fffffc7224 */ /* 0x000fcc00078e00ff */
[----:B------:R-:W2:Y:S01]  /*36d0*/  @!P2 LDG.E R252, desc[UR36][R250.64] ;  /* 0x00000024fafca981 */ /* 0x000ea2000c1e1900 */
[----:B------:R-:W-:-:S13]  /*36e0*/  ISETP.GE.AND P2, PT, R133, R11, PT ;  /* 0x0000000b8500720c */ /* 0x000fda0003f46270 */
[----:B------:R-:W0:Y:S01]  /*36f0*/  @!P2 LDC.64 R14, c[0x0][0x3b8] ;  /* 0x0000ee00ff0eab82 */ /* 0x000e220000000a00 */
[----:B------:R-:W-:-:S04]  /*3700*/  @!P2 IADD3 R13, P3, PT, R118, R133, RZ ;  /* 0x00000085760da210 */ /* 0x000fc80007f7e0ff */
[----:B------:R-:W-:Y:S02]  /*3710*/  @!P2 LEA.HI.X.SX32 R131, R133, R126, 0x1, P3 ;  /* 0x0000007e8583a211 */ /* 0x000fe400018f0eff */
[----:B0-----:R-:W-:-:S04]  /*3720*/  @!P2 LEA R14, P3, R13, R14, 0x2 ;  /* 0x0000000e0d0ea211 */ /* 0x001fc800078610ff */
[----:B------:R-:W-:Y:S01]  /*3730*/  @!P2 LEA.HI.X R15, R13, R15, R131, 0x2, P3 ;  /* 0x0000000f0d0fa211 */ /* 0x000fe200018f1483 */
[----:B--2---:R-:W-:-:S04]  /*3740*/  FADD.FTZ R252, R55, R252 ;  /* 0x000000fc37fc7221 */ /* 0x004fc80000010000 */
[----:B----4-:R-:W-:-:S05]  /*3750*/  FMUL.FTZ R223, R252, R223 ;  /* 0x000000dffcdf7220 */ /* 0x010fca0000410000 */
[----:B------:R4:W-:Y:S02]  /*3760*/  @!P2 STG.E desc[UR36][R14.64], R223 ;  /* 0x000000df0e00a986 */ /* 0x0009e4000c101924 */
.L_x_3334:
[----:B------:R-:W-:Y:S05]  /*3770*/  BSYNC.RECONVERGENT B2 ;  /* 0x0000000000027941 */ /* 0x000fea0003800200 */
.L_x_3333:
[----:B------:R-:W-:Y:S04]  /*3780*/  BSSY.RECONVERGENT B2, `(.L_x_3335) ;  /* 0x0000018000027945 */ /* 0x000fe80003800200 */
[----:B------:R-:W-:Y:S05]  /*3790*/  @P1 BRA `(.L_x_3336) ;  /* 0x0000000000581947 */ /* 0x000fea0003800000 */
[----:B------:R-:W-:-:S05]  /*37a0*/  IMAD.SHL.U32 R13, R234, 0x4, RZ ;  /* 0x00000004ea0d7824 */ /* 0x000fca00078e00ff */
[----:B------:R-:W-:-:S13]  /*37b0*/  ISETP.GE.AND P2, PT, R13, R11, PT ;  /* 0x0000000b0d00720c */ /* 0x000fda0003f46270 */
[----:B------:R-:W0:Y:S02]  /*37c0*/  @!P2 S2R R131, SR_TID.X ;  /* 0x000000000083a919 */ /* 0x000e240000002100 */
[----:B01234-:R-:W0:Y:S01]  /*37d0*/  @!P2 LDC.64 R14, c[0x0][0x3b8] ;  /* 0x0000ee00ff0eab82 */ /* 0x01fe220000000a00 */
[----:B------:R-:W-:-:S05]  /*37e0*/  @!P2 LOP3.LUT R131, R131, 0x3, RZ, 0xc0, !PT ;  /* 0x000000038383a812 */ /* 0x000fca00078ec0ff */
        /* <DEDUP_REMOVED lines=17> */
.L_x_3336:
[----:B------:R-:W-:Y:S05]  /*3900*/  BSYNC.RECONVERGENT B2 ;  /* 0x0000000000027941 */ /* 0x000fea0003800200 */
.L_x_3335:
[----:B------:R-:W-:Y:S01]  /*3910*/  BSSY.RECONVERGENT B2, `(.L_x_3337) ;  /* 0x0000019000027945 */ /* 0x000fe20003800200 */
[----:B------:R-:W-:-:S03]  /*3920*/  IMAD.IADD R234, R224, 0x1, R3 ;  /* 0x00000001e0ea7824 */ /* 0x000fc600078e0203 */
[----:B------:R-:W-:Y:S05]  /*3930*/  @P1 BRA `(.L_x_3338) ;  /* 0x0000000000581947 */ /* 0x000fea0003800000 */
[----:B------:R-:W-:Y:S01]  /*3940*/  IMAD.SHL.U32 R13, R232, 0x4, RZ ;  /* 0x00000004e80d7824 */ /* 0x000fe200078e00ff */
[----:B------:R-:W2:Y:S04]  /*3950*/  LDG.E R221, desc[UR36][R228.64+0x60] ;  /* 0x00006024e4dd7981 */ /* 0x000ea8000c1e1900 */
[----:B------:R-:W-:-:S13]  /*3960*/  ISETP.GE.AND P2, PT, R13, R11, PT ;  /* 0x0000000b0d00720c */ /* 0x000fda0003f46270 */
[----:B------:R-:W0:Y:S02]  /*3970*/  @!P2 S2R R131, SR_TID.X ;  /* 0x000000000083a919 */ /* 0x000e240000002100 */
[----:B01234-:R-:W0:Y:S01]  /*3980*/  @!P2 LDC.64 R14, c[0x0][0x3b8] ;  /* 0x0000ee00ff0eab82 */ /* 0x01fe220000000a00 */
[----:B------:R-:W-:-:S05]  /*3990*/  @!P2 LOP3.LUT R131, R131, 0x3, RZ, 0xc0, !PT ;  /* 0x000000038383a812 */ /* 0x000fca00078ec0ff */
[----:B------:R-:W-:Y:S01]  /*39a0*/  @!P2 IMAD R250, R116, R3, R131 ;  /* 0x0000000374faa224 */ /* 0x000fe200078e0283 */
[----:B------:R-:W-:-:S04]  /*39b0*/  @!P2 SHF.R.S32.HI R131, RZ, 0x1f, R13 ;  /* 0x0000001fff83a819 */ /* 0x000fc8000001140d */
        /* <DEDUP_REMOVED lines=11> */
[----:B--2---:R-:W-:-:S04]  /*3a70*/  FADD.FTZ R250, R57, R250 ;  /* 0x000000fa39fa7221 */ /* 0x004fc80000010000 */
[----:B------:R-:W-:-:S05]  /*3a80*/  FMUL.FTZ R221, R250, R221 ;  /* 0x000000ddfadd7220 */ /* 0x000fca0000410000 */
[----:B------:R0:W-:Y:S02]  /*3a90*/  @!P2 STG.E desc[UR36][R14.64], R221 ;  /* 0x000000dd0e00a986 */ /* 0x0001e4000c101924 */
.L_x_3338:
[----:B------:R-:W-:Y:S05]  /*3aa0*/  BSYNC.RECONVERGENT B2 ;  /* 0x0000000000027941 */ /* 0x000fea0003800200 */
.L_x_3337:
[----:B------:R-:W-:Y:S01]  /*3ab0*/  BSSY.RECONVERGENT B2, `(.L_x_3339) ;  /* 0x0000019000027945 */ /* 0x000fe20003800200 */
[----:B------:R-:W-:-:S03]  /*3ac0*/  IMAD.IADD R232, R234, 0x1, R3 ;  /* 0x00000001eae87824 */ /* 0x000fc600078e0203 */
        /* <DEDUP_REMOVED lines=23> */
.L_x_3340:
[----:B------:R-:W-:Y:S05]  /*3c40*/  BSYNC.RECONVERGENT B2 ;  /* 0x0000000000027941 */ /* 0x000fea0003800200 */
.L_x_3339:
[----:B------:R-:W-:Y:S01]  /*3c50*/  BSSY.RECONVERGENT B2, `(.L_x_3341) ;  /* 0x000001a000027945 */ /* 0x000fe20003800200 */
[----:B------:R-:W-:-:S03]  /*3c60*/  IMAD.IADD R230, R232, 0x1, R3 ;  /* 0x00000001e8e67824 */ /* 0x000fc600078e0203 */
[----:B------:R-:W-:Y:S05]  /*3c70*/  @P1 BRA `(.L_x_3342) ;  /* 0x00000000005c1947 */ /* 0x000fea0003800000 */
[----:B------:R-:W-:Y:S01]  /*3c80*/  IMAD R133, R3, 0x20, R12 ;  /* 0x0000002003857824 */ /* 0x000fe200078e020c */
        /* <DEDUP_REMOVED lines=20> */
[----:B------:R-:W-:-:S05]  /*3dd0*/  FMUL.FTZ R219, R252, R219 ;  /* 0x000000dbfcdb7220 */ /* 0x000fca0000410000 */
[----:B------:R0:W-:Y:S02]  /*3de0*/  @!P2 STG.E desc[UR36][R14.64], R219 ;  /* 0x000000db0e00a986 */ /* 0x0001e4000c101924 */
.L_x_3342:
[----:B------:R-:W-:Y:S05]  /*3df0*/  BSYNC.RECONVERGENT B2 ;  /* 0x0000000000027941 */ /* 0x000fea0003800200 */
.L_x_3341:
        /* <DEDUP_REMOVED lines=24> */
.L_x_3344:
[----:B------:R-:W-:Y:S05]  /*3f80*/  BSYNC.RECONVERGENT B2 ;  /* 0x0000000000027941 */ /* 0x000fea0003800200 */
.L_x_3343:
        /* <DEDUP_REMOVED lines=25> */
.L_x_3346:
[----:B------:R-:W-:Y:S05]  /*4120*/  BSYNC.RECONVERGENT B2 ;  /* 0x0000000000027941 */ /* 0x000fea0003800200 */
.L_x_3345:
        /* <DEDUP_REMOVED lines=25> */
.L_x_3348:
[----:B------:R-:W-:Y:S05]  /*42c0*/  BSYNC.RECONVERGENT B2 ;  /* 0x0000000000027941 */ /* 0x000fea0003800200 */
.L_x_3347:
        /* <DEDUP_REMOVED lines=25> */
.L_x_3350:
[----:B------:R-:W-:Y:S05]  /*4460*/  BSYNC.RECONVERGENT B2 ;  /* 0x0000000000027941 */ /* 0x000fea0003800200 */
.L_x_3349:
        /* <DEDUP_REMOVED lines=25> */
.L_x_3352:
[----:B------:R-:W-:Y:S05]  /*4600*/  BSYNC.RECONVERGENT B2 ;  /* 0x0000000000027941 */ /* 0x000fea0003800200 */
.L_x_3351:
        /* <DEDUP_REMOVED lines=25> */
.L_x_3354:
[----:B------:R-:W-:Y:S05]  /*47a0*/  BSYNC.RECONVERGENT B2 ;  /* 0x0000000000027941 */ /* 0x000fea0003800200 */
.L_x_3353:
        /* <DEDUP_REMOVED lines=25> */
.L_x_3356:
[----:B------:R-:W-:Y:S05]  /*4940*/  BSYNC.RECONVERGENT B2 ;  /* 0x0000000000027941 */ /* 0x000fea0003800200 */
.L_x_3355:
        /* <DEDUP_REMOVED lines=26> */
.L_x_3358:
[----:B------:R-:W-:Y:S05]  /*4af0*/  BSYNC.RECONVERGENT B2 ;  /* 0x0000000000027941 */ /* 0x000fea0003800200 */
.L_x_3357:
        /* <DEDUP_REMOVED lines=24> */
.L_x_3360:
[----:B------:R-:W-:Y:S05]  /*4c80*/  BSYNC.RECONVERGENT B2 ;  /* 0x0000000000027941 */ /* 0x000fea0003800200 */
.L_x_3359:
[----:B------:R-:W-:Y:S01]  /*4c90*/  BSSY.RECONVERGENT B2, `(.L_x_3361) ;  /* 0x0000019000027945 */ /* 0x000fe20003800200 */
[----:B------:R-:W-:-:S03]  /*4ca0*/  IMAD R226, R3, 0x2, R236 ;  /* 0x0000000203e27824 */ /* 0x000fc600078e02ec */
        /* <DEDUP_REMOVED lines=23> */
.L_x_3362:
[----:B------:R-:W-:Y:S05]  /*4e20*/  BSYNC.RECONVERGENT B2 ;  /* 0x0000000000027941 */ /* 0x000fea0003800200 */
.L_x_3361:
        /* <DEDUP_REMOVED lines=25> */
.L_x_3364:
[----:B------:R-:W-:Y:S05]  /*4fc0*/  BSYNC.RECONVERGENT B2 ;  /* 0x0000000000027941 */ /* 0x000fea0003800200 */
.L_x_3363:
        /* <DEDUP_REMOVED lines=25> */
.L_x_3366:
[----:B------:R-:W-:Y:S05]  /*5160*/  BSYNC.RECONVERGENT B2 ;  /* 0x0000000000027941 */ /* 0x000fea0003800200 */
.L_x_3365:
        /* <DEDUP_REMOVED lines=25> */
.L_x_3368:
[----:B------:R-:W-:Y:S05]  /*5300*/  BSYNC.RECONVERGENT B2 ;  /* 0x0000000000027941 */ /* 0x000fea0003800200 */
.L_x_3367:
        /* <DEDUP_REMOVED lines=25> */
.L_x_3370:
[----:B------:R-:W-:Y:S05]  /*54a0*/  BSYNC.RECONVERGENT B2 ;  /* 0x0000000000027941 */ /* 0x000fea0003800200 */
.L_x_3369:
        /* <DEDUP_REMOVED lines=25> */
.L_x_3372:
[----:B------:R-:W-:Y:S05]  /*5640*/  BSYNC.RECONVERGENT B2 ;  /* 0x0000000000027941 */ /* 0x000fea0003800200 */
.L_x_3371:
        /* <DEDUP_REMOVED lines=25> */
.L_x_3374:
[----:B------:R-:W-:Y:S05]  /*57e0*/  BSYNC.RECONVERGENT B2 ;  /* 0x0000000000027941 */ /* 0x000fea0003800200 */
.L_x_3373:
        /* <DEDUP_REMOVED lines=25> */
.L_x_3376:
[----:B------:R-:W-:Y:S05]  /*5980*/  BSYNC.RECONVERGENT B2 ;  /* 0x0000000000027941 */ /* 0x000fea0003800200 */
.L_x_3375:
        /* <DEDUP_REMOVED lines=25> */
.L_x_3378:
[----:B------:R-:W-:Y:S05]  /*5b20*/  BSYNC.RECONVERGENT B2 ;  /* 0x0000000000027941 */ /* 0x000fea0003800200 */
.L_x_3377:
        /* <DEDUP_REMOVED lines=25> */
.L_x_3380:
[----:B------:R-:W-:Y:S05]  /*5cc0*/  BSYNC.RECONVERGENT B2 ;  /* 0x0000000000027941 */ /* 0x000fea0003800200 */
.L_x_3379:
        /* <DEDUP_REMOVED lines=25> */
.L_x_3382:
[----:B------:R-:W-:Y:S05]  /*5e60*/  BSYNC.RECONVERGENT B2 ;  /* 0x0000000000027941 */ /* 0x000fea0003800200 */
.L_x_3381:
        /* <DEDUP_REMOVED lines=25> */
.L_x_3384:
[----:B------:R-:W-:Y:S05]  /*6000*/  BSYNC.RECONVERGENT B2 ;  /* 0x0000000000027941 */ /* 0x000fea0003800200 */
.L_x_3383:
        /* <DEDUP_REMOVED lines=25> */
.L_x_3386:
[----:B------:R-:W-:Y:S05]  /*61a0*/  BSYNC.RECONVERGENT B2 ;  /* 0x0000000000027941 */ /* 0x000fea0003800200 */
.L_x_3385:
        /* <DEDUP_REMOVED lines=25> */
.L_x_3388:
[----:B------:R-:W-:Y:S05]  /*6340*/  BSYNC.RECONVERGENT B2 ;  /* 0x0000000000027941 */ /* 0x000fea0003800200 */
.L_x_3387:
[----:B------:R-:W-:Y:S01]  /*6350*/  BSSY.RECONVERGENT B2, `(.L_x_3389) ;  /* 0x0000019000027945 */ /* 0x000fe20003800200 */
[----:B------:R-:W-:Y:S02]  /*6360*/  IMAD.IADD R236, R238, 0x1, R3 ;  /* 0x00000001eeec7824 */ /* 0x000fe400078e0203 */
[----:B------:R-:W-:Y:S01]  /*6370*/  IMAD R133, R3, 0x80, R12 ;  /* 0x0000008003857824 */ /* 0x000fe200078e020c */
[----:B------:R-:W-:Y:S06]  /*6380*/  @P1 BRA `(.L_x_3390) ;  /* 0x0000000000541947 */ /* 0x000fec0003800000 */
[----:B------:R-:W-:Y:S01]  /*6390*/  ISETP.GE.AND P2, PT, R133, R11, PT ;  /* 0x0000000b8500720c */ /* 0x000fe20003f46270 */
[----:B------:R-:W2:-:S12]  /*63a0*/  LDG.E R193, desc[UR36][R228.64+0x200] ;  /* 0x00020024e4c17981 */ /* 0x000e98000c1e1900 */
        /* <DEDUP_REMOVED lines=19> */
.L_x_3390:
[----:B------:R-:W-:Y:S05]  /*64e0*/  BSYNC.RECONVERGENT B2 ;  /* 0x0000000000027941 */ /* 0x000fea0003800200 */
.L_x_3389:
        /* <DEDUP_REMOVED lines=25> */
.L_x_3392:
[----:B------:R-:W-:Y:S05]  /*6680*/  BSYNC.RECONVERGENT B2 ;  /* 0x0000000000027941 */ /* 0x000fea0003800200 */
.L_x_3391:
        /* <DEDUP_REMOVED lines=25> */
.L_x_3394:
[----:B------:R-:W-:Y:S05]  /*6820*/  BSYNC.RECONVERGENT B2 ;  /* 0x0000000000027941 */ /* 0x000fea0003800200 */
.L_x_3393:
        /* <DEDUP_REMOVED lines=25> */
.L_x_3396:
[----:B------:R-:W-:Y:S05]  /*69c0*/  BSYNC.RECONVERGENT B2 ;  /* 0x0000000000027941 */ /* 0x000fea0003800200 */
.L_x_3395:
        /* <DEDUP_REMOVED lines=25> */
.L_x_3398:
[----:B------:R-:W-:Y:S05]  /*6b60*/  BSYNC.RECONVERGENT B2 ;  /* 0x0000000000027941 */ /* 0x000fea0003800200 */
.L_x_3397:
        /* <DEDUP_REMOVED lines=25> */
.L_x_3400:
[----:B------:R-:W-:Y:S05]  /*6d00*/  BSYNC.RECONVERGENT B2 ;  /* 0x0000000000027941 */ /* 0x000fea0003800200 */
.L_x_3399:
        /* <DEDUP_REMOVED lines=25> */
.L_x_3402:
[----:B------:R-:W-:Y:S05]  /*6ea0*/  BSYNC.RECONVERGENT B2 ;  /* 0x0000000000027941 */ /* 0x000fea0003800200 */
.L_x_3401:
        /* <DEDUP_REMOVED lines=25> */
.L_x_3404:
[----:B------:R-:W-:Y:S05]  /*7040*/  BSYNC.RECONVERGENT B2 ;  /* 0x0000000000027941 */ /* 0x000fea0003800200 */
.L_x_3403:
        /* <DEDUP_REMOVED lines=25> */
.L_x_3406:
[----:B------:R-:W-:Y:S05]  /*71e0*/  BSYNC.RECONVERGENT B2 ;  /* 0x0000000000027941 */ /* 0x000fea0003800200 */
.L_x_3405:
        /* <DEDUP_REMOVED lines=25> */
.L_x_3408:
[----:B------:R-:W-:Y:S05]  /*7380*/  BSYNC.RECONVERGENT B2 ;  /* 0x0000000000027941 */ /* 0x000fea0003800200 */
.L_x_3407:
        /* <DEDUP_REMOVED lines=25> */
.L_x_3410:
[----:B------:R-:W-:Y:S05]  /*7520*/  BSYNC.RECONVERGENT B2 ;  /* 0x0000000000027941 */ /* 0x000fea0003800200 */
.L_x_3409:
        /* <DEDUP_REMOVED lines=25> */
.L_x_3412:
[----:B------:R-:W-:Y:S05]  /*76c0*/  BSYNC.RECONVERGENT B2 ;  /* 0x0000000000027941 */ /* 0x000fea0003800200 */
.L_x_3411:
        /* <DEDUP_REMOVED lines=25> */
.L_x_3414:
[----:B------:R-:W-:Y:S05]  /*7860*/  BSYNC.RECONVERGENT B2 ;  /* 0x0000000000027941 */ /* 0x000fea0003800200 */
.L_x_3413:
        /* <DEDUP_REMOVED lines=25> */
.L_x_3416:
[----:B------:R-:W-:Y:S05]  /*7a00*/  BSYNC.RECONVERGENT B2 ;  /* 0x0000000000027941 */ /* 0x000fea0003800200 */
.L_x_3415:
        /* <DEDUP_REMOVED lines=25> */
.L_x_3418:
[----:B------:R-:W-:Y:S05]  /*7ba0*/  BSYNC.RECONVERGENT B2 ;  /* 0x0000000000027941 */ /* 0x000fea0003800200 */
.L_x_3417:
        /* <DEDUP_REMOVED lines=25> */
.L_x_3420:
[----:B------:R-:W-:Y:S05]  /*7d40*/  BSYNC.RECONVERGENT B2 ;  /* 0x0000000000027941 */ /* 0x000fea0003800200 */
.L_x_3419:
[----:B------:R-:W-:Y:S04]  /*7d50*/  BSSY.RECONVERGENT B2, `(.L_x_3421) ;  /* 0x0000018000027945 */ /* 0x000fe80003800200 */
        /* <DEDUP_REMOVED lines=23> */
.L_x_3422:
[----:B------:R-:W-:Y:S05]  /*7ed0*/  BSYNC.RECONVERGENT B2 ;  /* 0x0000000000027941 */ /* 0x000fea0003800200 */
.L_x_3421:
[----:B------:R-:W-:Y:S04]  /*7ee0*/  BSSY.RECONVERGENT B2, `(.L_x_3423) ;  /* 0x0000018000027945 */ /* 0x000fe80003800200 */
[----:B------:R-:W-:Y:S05]  /*7ef0*/  @P1 BRA `(.L_x_3424) ;  /* 0x0000000000581947 */ /* 0x000fea0003800000 */
[----:B------:R-:W-:Y:S02]  /*7f00*/  IMAD.SHL.U32 R131, R226, 0x4, RZ ;  /* 0x00000004e2837824 */ /* 0x000fe400078e00ff */
[----:B------:R-:W-:-:S03]  /*7f10*/  IMAD.MOV.U32 R133, RZ, RZ, RZ ;  /* 0x000000ffff857224 */ /* 0x000fc600078e00ff */
        /* <DEDUP_REMOVED lines=20> */
.L_x_3424:
[----:B------:R-:W-:Y:S05]  /*8060*/  BSYNC.RECONVERGENT B2 ;  /* 0x0000000000027941 */ /* 0x000fea0003800200 */
.L_x_3423:
        /* <DEDUP_REMOVED lines=24> */
.L_x_3426:
[----:B------:R-:W-:Y:S05]  /*81f0*/  BSYNC.RECONVERGENT B2 ;  /* 0x0000000000027941 */ /* 0x000fea0003800200 */
.L_x_3425:
        /* <DEDUP_REMOVED lines=24> */
.L_x_3428:
[----:B------:R-:W-:Y:S05]  /*8380*/  BSYNC.RECONVERGENT B2 ;  /* 0x0000000000027941 */ /* 0x000fea0003800200 */
.L_x_3427:
        /* <DEDUP_REMOVED lines=24> */
.L_x_3430:
[----:B------:R-:W-:Y:S05]  /*8510*/  BSYNC.RECONVERGENT B2 ;  /* 0x0000000000027941 */ /* 0x000fea0003800200 */
.L_x_3429:
        /* <DEDUP_REMOVED lines=24> */
.L_x_3432:
[----:B------:R-:W-:Y:S05]  /*86a0*/  BSYNC.RECONVERGENT B2 ;  /* 0x0000000000027941 */ /* 0x000fea0003800200 */
.L_x_3431:
        /* <DEDUP_REMOVED lines=24> */
.L_x_3434:
[----:B------:R-:W-:Y:S05]  /*8830*/  BSYNC.RECONVERGENT B2 ;  /* 0x0000000000027941 */ /* 0x000fea0003800200 */
.L_x_3433:
        /* <DEDUP_REMOVED lines=24> */
.L_x_3436:
[----:B------:R-:W-:Y:S05]  /*89c0*/  BSYNC.RECONVERGENT B2 ;  /* 0x0000000000027941 */ /* 0x000fea0003800200 */
.L_x_3435:
        /* <DEDUP_REMOVED lines=24> */
.L_x_3438:
[----:B------:R-:W-:Y:S05]  /*8b50*/  BSYNC.RECONVERGENT B2 ;  /* 0x0000000000027941 */ /* 0x000fea0003800200 */
.L_x_3437:
        /* <DEDUP_REMOVED lines=24> */
.L_x_3440:
[----:B------:R-:W-:Y:S05]  /*8ce0*/  BSYNC.RECONVERGENT B2 ;  /* 0x0000000000027941 */ /* 0x000fea0003800200 */
.L_x_3439:
        /* <DEDUP_REMOVED lines=24> */
.L_x_3442:
[----:B------:R-:W-:Y:S05]  /*8e70*/  BSYNC.RECONVERGENT B2 ;  /* 0x0000000000027941 */ /* 0x000fea0003800200 */
.L_x_3441:
        /* <DEDUP_REMOVED lines=24> */
.L_x_3444:
[----:B------:R-:W-:Y:S05]  /*9000*/  BSYNC.RECONVERGENT B2 ;  /* 0x0000000000027941 */ /* 0x000fea0003800200 */
.L_x_3443:
        /* <DEDUP_REMOVED lines=24> */
.L_x_3446:
[----:B------:R-:W-:Y:S05]  /*9190*/  BSYNC.RECONVERGENT B2 ;  /* 0x0000000000027941 */ /* 0x000fea0003800200 */
.L_x_3445:
        /* <DEDUP_REMOVED lines=24> */
.L_x_3448:
[----:B------:R-:W-:Y:S05]  /*9320*/  BSYNC.RECONVERGENT B2 ;  /* 0x0000000000027941 */ /* 0x000fea0003800200 */
.L_x_3447:
        /* <DEDUP_REMOVED lines=24> */
.L_x_3450:
[----:B------:R-:W-:Y:S05]  /*94b0*/  BSYNC.RECONVERGENT B2 ;  /* 0x0000000000027941 */ /* 0x000fea0003800200 */
.L_x_3449:
[----:B------:R-:W-:Y:S05]  /*94c0*/  @P1 BRA `(.L_x_3451) ;  /* 0x0000009c005c1947 */ /* 0x000fea0003800000 */
[----:B------:R-:W-:-:S04]  /*94d0*/  IMAD.IADD R238, R238, 0x1, R3 ;  /* 0x00000001eeee7824 */ /* 0x000fc800078e0203 */
        /* <DEDUP_REMOVED lines=23> */
.L_x_3324:
        /* <DEDUP_REMOVED lines=21> */
[----:B------:R-:W-:-:S13]  /*97a0*/  ISETP.GE.AND P2, PT, R12, R11, PT ;  /* 0x0000000b0c00720c */ /* 0x000fda0003f46270 */
        /* <DEDUP_REMOVED lines=17> */
.L_x_3453:
[----:B------:R-:W-:Y:S05]  /*98c0*/  BSYNC.RECONVERGENT B2 ;  /* 0x0000000000027941 */ /* 0x000fea0003800200 */
.L_x_3452:
        /* <DEDUP_REMOVED lines=14> */
[----:B------:R-:W0:Y:S03]  /*99b0*/  @!P2 LDC.64 R14, c[0x0][0x3b8] ;  /* 0x0000ee00ff0eab82 */ /* 0x000e260000000a00 */
[----:B------:R-:W2:Y:S01]  /*99c0*/  @!P2 LDG.E R131, desc[UR36][R250.64] ;  /* 0x00000024fa83a981 */ /* 0x000ea2000c1e1900 */
[----:B------:R-:W-:-:S04]  /*99d0*/  @!P2 IADD3 R133, P3, PT, R118, R13, RZ ;  /* 0x0000000d7685a210 */ /* 0x000fc80007f7e0ff */
[----:B------:R-:W-:Y:S02]  /*99e0*/  @!P2 LEA.HI.X.SX32 R220, R13, R126, 0x1, P3 ;  /* 0x0000007e0ddca211 */ /* 0x000fe400018f0eff */
[----:B0-----:R-:W-:-:S04]  /*99f0*/  @!P2 LEA R14, P3, R133, R14, 0x2 ;  /* 0x0000000e850ea211 */ /* 0x001fc800078610ff */
[----:B------:R-:W-:Y:S01]  /*9a00*/  @!P2 LEA.HI.X R15, R133, R15, R220, 0x2, P3 ;  /* 0x0000000f850fa211 */ /* 0x000fe200018f14dc */
[----:B--2---:R-:W-:-:S05]  /*9a10*/  FADD.FTZ R220, R52, R131 ;  /* 0x0000008334dc7221 */ /* 0x004fca0000010000 */
[----:B------:R1:W-:Y:S03]  /*9a20*/  @!P2 STG.E desc[UR36][R14.64], R220 ;  /* 0x000000dc0e00a986 */ /* 0x0003e6000c101924 */
.L_x_3455:
[----:B------:R-:W-:Y:S05]  /*9a30*/  BSYNC.RECONVERGENT B2 ;  /* 0x0000000000027941 */ /* 0x000fea0003800200 */
.L_x_3454:
[----:B------:R-:W-:Y:S04]  /*9a40*/  BSSY.RECONVERGENT B2, `(.L_x_3456) ;  /* 0x0000017000027945 */ /* 0x000fe80003800200 */
[----:B------:R-:W-:Y:S05]  /*9a50*/  @P1 BRA `(.L_x_3457) ;  /* 0x0000000000541947 */ /* 0x000fea0003800000 */
[----:B------:R-:W-:-:S05]  /*9a60*/  IMAD R133, R3, 0x8, R12 ;  /* 0x0000000803857824 */ /* 0x000fca00078e020c */
[----:B------:R-:W-:-:S13]  /*9a70*/  ISETP.GE.AND P2, PT, R133, R11, PT ;  /* 0x0000000b8500720c */ /* 0x000fda0003f46270 */
[----:B------:R-:W2:Y:S01]  /*9a80*/  @!P2 S2R R13, SR_TID.X ;  /* 0x00000000000da919 */ /* 0x000ea20000002100 */
[----:B01----:R-:W0:Y:S01]  /*9a90*/  @!P2 LDC.64 R14, c[0x0][0x3b8] ;  /* 0x0000ee00ff0eab82 */ /* 0x003e220000000a00 */
[----:B--2---:R-:W-:-:S05]  /*9aa0*/  @!P2 LOP3.LUT R13, R13, 0x3, RZ, 0xc0, !PT ;  /* 0x000000030d0da812 */ /* 0x004fca00078ec0ff */
        /* <DEDUP_REMOVED lines=14> */
[----:B--2---:R-:W-:-:S05]  /*9b90*/  FADD.FTZ R225, R53, R252 ;  /* 0x000000fc35e17221 */ /* 0x004fca0000010000 */
[----:B------:R2:W-:Y:S03]  /*9ba0*/  @!P2 STG.E desc[UR36][R14.64], R225 ;  /* 0x000000e10e00a986 */ /* 0x0005e6000c101924 */
.L_x_3457:
[----:B------:R-:W-:Y:S05]  /*9bb0*/  BSYNC.RECONVERGENT B2 ;  /* 0x0000000000027941 */ /* 0x000fea0003800200 */
.L_x_3456:
        /* <DEDUP_REMOVED lines=14> */
[----:B------:R-:W-:-:S05]  /*9ca0*/  @!P2 LEA.HI.X R251, R131, R15, R218, 0x2, P3 ;  /* 0x0000000f83fba211 */ /* 0x000fca00018f14da */
        /* <DEDUP_REMOVED lines=9> */
.L_x_3459:
[----:B------:R-:W-:Y:S05]  /*9d40*/  BSYNC.RECONVERGENT B2 ;  /* 0x0000000000027941 */ /* 0x000fea0003800200 */
.L_x_3458:
[----:B------:R-:W-:Y:S01]  /*9d50*/  BSSY.RECONVERGENT B2, `(.L_x_3460) ;  /* 0x0000018000027945 */ /* 0x000fe20003800200 */
[----:B------:R-:W-:-:S03]  /*9d60*/  IMAD.IADD R224, R130, 0x1, R3 ;  /* 0x0000000182e07824 */ /* 0x000fc600078e0203 */
[----:B------:R-:W-:Y:S05]  /*9d70*/  @P1 BRA `(.L_x_3461) ;  /* 0x0000000000541947 */ /* 0x000fea0003800000 */
[----:B------:R-:W-:-:S05]  /*9d80*/  IMAD R133, R3, 0x10, R12 ;  /* 0x0000001003857824 */ /* 0x000fca00078e020c */
[----:B------:R-:W-:-:S13]  /*9d90*/  ISETP.GE.AND P2, PT, R133, R11, PT ;  /* 0x0000000b8500720c */ /* 0x000fda0003f46270 */
[----:B------:R-:W4:Y:S01]  /*9da0*/  @!P2 S2R R13, SR_TID.X ;  /* 0x00000000000da919 */ /* 0x000f220000002100 */
[----:B0123--:R-:W0:Y:S01]  /*9db0*/  @!P2 LDC.64 R14, c[0x0][0x3b8] ;  /* 0x0000ee00ff0eab82 */ /* 0x00fe220000000a00 */
[----:B----4-:R-:W-:-:S05]  /*9dc0*/  @!P2 LOP3.LUT R13, R13, 0x3, RZ, 0xc0, !PT ;  /* 0x000000030d0da812 */ /* 0x010fca00078ec0ff */
        /* <DEDUP_REMOVED lines=16> */
.L_x_3461:
[----:B------:R-:W-:Y:S05]  /*9ed0*/  BSYNC.RECONVERGENT B2 ;  /* 0x0000000000027941 */ /* 0x000fea0003800200 */
.L_x_3460:
        /* <DEDUP_REMOVED lines=22> */
.L_x_3463:
[----:B------:R-:W-:Y:S05]  /*a040*/  BSYNC.RECONVERGENT B2 ;  /* 0x0000000000027941 */ /* 0x000fea0003800200 */
.L_x_3462:
        /* <DEDUP_REMOVED lines=23> */
.L_x_3465:
[----:B------:R-:W-:Y:S05]  /*a1c0*/  BSYNC.RECONVERGENT B2 ;  /* 0x0000000000027941 */ /* 0x000fea0003800200 */
.L_x_3464:
        /* <DEDUP_REMOVED lines=23> */
.L_x_3467:
[----:B------:R-:W-:Y:S05]  /*a340*/  BSYNC.RECONVERGENT B2 ;  /* 0x0000000000027941 */ /* 0x000fea0003800200 */
.L_x_3466:
[----:B------:R-:W-:Y:S01]  /*a350*/  BSSY.RECONVERGENT B2, `(.L_x_3468) ;  /* 0x0000018000027945 */ /* 0x000fe20003800200 */
[----:B------:R-:W-:-:S03]  /*a360*/  IMAD.IADD R230, R232, 0x1, R3 ;  /* 0x00000001e8e67824 */ /* 0x000fc600078e0203 */
[----:B------:R-:W-:Y:S05]  /*a370*/  @P1 BRA `(.L_x_3469) ;  /* 0x0000000000541947 */ /* 0x000fea0003800000 */
[----:B------:R-:W-:-:S05]  /*a380*/  IMAD R133, R3, 0x20, R12 ;  /* 0x0000002003857824 */ /* 0x000fca00078e020c */
        /* <DEDUP_REMOVED lines=20> */
.L_x_3469:
[----:B------:R-:W-:Y:S05]  /*a4d0*/  BSYNC.RECONVERGENT B2 ;  /* 0x0000000000027941 */ /* 0x000fea0003800200 */
.L_x_3468:
        /* <DEDUP_REMOVED lines=22> */
.L_x_3471:
[----:B------:R-:W-:Y:S05]  /*a640*/  BSYNC.RECONVERGENT B2 ;  /* 0x0000000000027941 */ /* 0x000fea0003800200 */
.L_x_3470:
        /* <DEDUP_REMOVED lines=23> */
.L_x_3473:
[----:B------:R-:W-:Y:S05]  /*a7c0*/  BSYNC.RECONVERGENT B2 ;  /* 0x0000000000027941 */ /* 0x000fea0003800200 */
.L_x_3472:
        /* <DEDUP_REMOVED lines=23> */
.L_x_3475:
[----:B------:R-:W-:Y:S05]  /*a940*/  BSYNC.RECONVERGENT B2 ;  /* 0x0000000000027941 */ /* 0x000fea0003800200 */
.L_x_3474:
        /* <DEDUP_REMOVED lines=23> */
.L_x_3477:
[----:B------:R-:W-:Y:S05]  /*aac0*/  BSYNC.RECONVERGENT B2 ;  /* 0x0000000000027941 */ /* 0x000fea0003800200 */
.L_x_3476:
        /* <DEDUP_REMOVED lines=23> */
.L_x_3479:
[----:B------:R-:W-:Y:S05]  /*ac40*/  BSYNC.RECONVERGENT B2 ;  /* 0x0000000000027941 */ /* 0x000fea0003800200 */
.L_x_3478:
        /* <DEDUP_REMOVED lines=23> */
.L_x_3481:
[----:B------:R-:W-:Y:S05]  /*adc0*/  BSYNC.RECONVERGENT B2 ;  /* 0x0000000000027941 */ /* 0x000fea0003800200 */
.L_x_3480:
        /* <DEDUP_REMOVED lines=23> */
.L_x_3483:
[----:B------:R-:W-:Y:S05]  /*af40*/  BSYNC.RECONVERGENT B2 ;  /* 0x0000000000027941 */ /* 0x000fea0003800200 */
.L_x_3482:
        /* <DEDUP_REMOVED lines=24> */
.L_x_3485:
[----:B------:R-:W-:Y:S05]  /*b0d0*/  BSYNC.RECONVERGENT B2 ;  /* 0x0000000000027941 */ /* 0x000fea0003800200 */
.L_x_3484:
        /* <DEDUP_REMOVED lines=22> */
.L_x_3487:
[----:B------:R-:W-:Y:S05]  /*b240*/  BSYNC.RECONVERGENT B2 ;  /* 0x0000000000027941 */ /* 0x000fea0003800200 */
.L_x_3486:
[----:B------:R-:W-:Y:S01]  /*b250*/  BSSY.RECONVERGENT B2, `(.L_x_3488) ;  /* 0x0000017000027945 */ /* 0x000fe20003800200 */
[----:B------:R-:W-:-:S03]  /*b260*/  IMAD R226, R3, 0x2, R236 ;  /* 0x0000000203e27824 */ /* 0x000fc600078e02ec */
        /* <DEDUP_REMOVED lines=21> */
.L_x_3489:
[----:B------:R-:W-:Y:S05]  /*b3c0*/  BSYNC.RECONVERGENT B2 ;  /* 0x0000000000027941 */ /* 0x000fea0003800200 */
.L_x_3488:
        /* <DEDUP_REMOVED lines=23> */
.L_x_3491:
[----:B------:R-:W-:Y:S05]  /*b540*/  BSYNC.RECONVERGENT B2 ;  /* 0x0000000000027941 */ /* 0x000fea0003800200 */
.L_x_3490:
        /* <DEDUP_REMOVED lines=23> */
.L_x_3493:
[----:B------:R-:W-:Y:S05]  /*b6c0*/  BSYNC.RECONVERGENT B2 ;  /* 0x0000000000027941 */ /* 0x000fea0003800200 */
.L_x_3492:
        /* <DEDUP_REMOVED lines=23> */
.L_x_3495:
[----:B------:R-:W-:Y:S05]  /*b840*/  BSYNC.RECONVERGENT B2 ;  /* 0x0000000000027941 */ /* 0x000fea0003800200 */
.L_x_3494:
        /* <DEDUP_REMOVED lines=23> */
.L_x_3497:
[----:B------:R-:W-:Y:S05]  /*b9c0*/  BSYNC.RECONVERGENT B2 ;  /* 0x0000000000027941 */ /* 0x000fea0003800200 */
.L_x_3496:
        /* <DEDUP_REMOVED lines=23> */
.L_x_3499:
[----:B------:R-:W-:Y:S05]  /*bb40*/  BSYNC.RECONVERGENT B2 ;  /* 0x0000000000027941 */ /* 0x000fea0003800200 */
.L_x_3498:
        /* <DEDUP_REMOVED lines=23> */
.L_x_3501:
[----:B------:R-:W-:Y:S05]  /*bcc0*/  BSYNC.RECONVERGENT B2 ;  /* 0x0000000000027941 */ /* 0x000fea0003800200 */
.L_x_3500:
        /* <DEDUP_REMOVED lines=23> */
.L_x_3503:
[----:B------:R-:W-:Y:S05]  /*be40*/  BSYNC.RECONVERGENT B2 ;  /* 0x0000000000027941 */ /* 0x000fea0003800200 */
.L_x_3502:
        /* <DEDUP_REMOVED lines=23> */
.L_x_3505:
[----:B------:R-:W-:Y:S05]  /*bfc0*/  BSYNC.RECONVERGENT B2 ;  /* 0x0000000000027941 */ /* 0x000fea0003800200 */
.L_x_3504:
[----:B------:R-:W-:Y:S01]  /*bfd0*/  BSSY.RECONVERGENT B2, `(.L_x_3506) ;  /* 0x0000017000027945 */ /* 0x000fe20003800200 */
[----:B------:R-:W-:-:S03]  /*bfe0*/  IMAD.IADD R246, R248, 0x1, R3 ;  /* 0x00000001f8f67824 */ /* 0x000fc600078e0203 */
        /* <DEDUP_REMOVED lines=21> */
.L_x_3507:
[----:B------:R-:W-:Y:S05]  /*c140*/  BSYNC.RECONVERGENT B2 ;  /* 0x0000000000027941 */ /* 0x000fea0003800200 */
.L_x_3506:
        /* <DEDUP_REMOVED lines=23> */
.L_x_3509:
[----:B------:R-:W-:Y:S05]  /*c2c0*/  BSYNC.RECONVERGENT B2 ;  /* 0x0000000000027941 */ /* 0x000fea0003800200 */
.L_x_3508:
        /* <DEDUP_REMOVED lines=23> */
.L_x_3511:
[----:B------:R-:W-:Y:S05]  /*c440*/  BSYNC.RECONVERGENT B2 ;  /* 0x0000000000027941 */ /* 0x000fea0003800200 */
.L_x_3510:
        /* <DEDUP_REMOVED lines=23> */
.L_x_3513:
[----:B------:R-:W-:Y:S05]  /*c5c0*/  BSYNC.RECONVERGENT B2 ;  /* 0x0000000000027941 */ /* 0x000fea0003800200 */
.L_x_3512:
        /* <DEDUP_REMOVED lines=23> */
.L_x_3515:
[----:B------:R-:W-:Y:S05]  /*c740*/  BSYNC.RECONVERGENT B2 ;  /* 0x0000000000027941 */ /* 0x000fea0003800200 */
.L_x_3514:
[----:B------:R-:W-:Y:S01]  /*c750*/  BSSY.RECONVERGENT B2, `(.L_x_3516) ;  /* 0x0000017000027945 */ /* 0x000fe20003800200 */
[----:B------:R-:W-:Y:S02]  /*c760*/  IMAD.IADD R236, R238, 0x1, R3 ;  /* 0x00000001eeec7824 */ /* 0x000fe400078e0203 */
[----:B------:R-:W-:Y:S01]  /*c770*/  IMAD R133, R3, 0x80, R12 ;  /* 0x0000008003857824 */ /* 0x000fe200078e020c */
[----:B------:R-:W-:Y:S06]  /*c780*/  @P1 BRA `(.L_x_3517) ;  /* 0x00000000004c1947 */ /* 0x000fec0003800000 */
        /* <DEDUP_REMOVED lines=19> */
.L_x_3517:
[----:B------:R-:W-:Y:S05]  /*c8c0*/  BSYNC.RECONVERGENT B2 ;  /* 0x0000000000027941 */ /* 0x000fea0003800200 */
.L_x_3516:
        /* <DEDUP_REMOVED lines=23> */
.L_x_3519:
[----:B------:R-:W-:Y:S05]  /*ca40*/  BSYNC.RECONVERGENT B2 ;  /* 0x0000000000027941 */ /* 0x000fea0003800200 */
.L_x_3518:
        /* <DEDUP_REMOVED lines=23> */
.L_x_3521:
[----:B------:R-:W-:Y:S05]  /*cbc0*/  BSYNC.RECONVERGENT B2 ;  /* 0x0000000000027941 */ /* 0x000fea0003800200 */
.L_x_3520:
        /* <DEDUP_REMOVED lines=23> */
.L_x_3523:
[----:B------:R-:W-:Y:S05]  /*cd40*/  BSYNC.RECONVERGENT B2 ;  /* 0x0000000000027941 */ /* 0x000fea0003800200 */
.L_x_3522:
        /* <DEDUP_REMOVED lines=23> */
.L_x_3525:
[----:B------:R-:W-:Y:S05]  /*cec0*/  BSYNC.RECONVERGENT B2 ;  /* 0x0000000000027941 */ /* 0x000fea0003800200 */
.L_x_3524:
        /* <DEDUP_REMOVED lines=23> */
.L_x_3527:
[----:B------:R-:W-:Y:S05]  /*d040*/  BSYNC.RECONVERGENT B2 ;  /* 0x0000000000027941 */ /* 0x000fea0003800200 */
.L_x_3526:
        /* <DEDUP_REMOVED lines=23> */
.L_x_3529:
[----:B------:R-:W-:Y:S05]  /*d1c0*/  BSYNC.RECONVERGENT B2 ;  /* 0x0000000000027941 */ /* 0x000fea0003800200 */
.L_x_3528:
        /* <DEDUP_REMOVED lines=23> */
.L_x_3531:
[----:B------:R-:W-:Y:S05]  /*d340*/  BSYNC.RECONVERGENT B2 ;  /* 0x0000000000027941 */ /* 0x000fea0003800200 */
.L_x_3530:
        /* <DEDUP_REMOVED lines=23> */
.L_x_3533:
[----:B------:R-:W-:Y:S05]  /*d4c0*/  BSYNC.RECONVERGENT B2 ;  /* 0x0000000000027941 */ /* 0x000fea0003800200 */
.L_x_3532:
        /* <DEDUP_REMOVED lines=23> */
.L_x_3535:
[----:B------:R-:W-:Y:S05]  /*d640*/  BSYNC.RECONVERGENT B2 ;  /* 0x0000000000027941 */ /* 0x000fea0003800200 */
.L_x_3534:
        /* <DEDUP_REMOVED lines=23> */
.L_x_3537:
[----:B------:R-:W-:Y:S05]  /*d7c0*/  BSYNC.RECONVERGENT B2 ;  /* 0x0000000000027941 */ /* 0x000fea0003800200 */
.L_x_3536:
        /* <DEDUP_REMOVED lines=23> */
.L_x_3539:
[----:B------:R-:W-:Y:S05]  /*d940*/  BSYNC.RECONVERGENT B2 ;  /* 0x0000000000027941 */ /* 0x000fea0003800200 */
.L_x_3538:
        /* <DEDUP_REMOVED lines=23> */
.L_x_3541:
[----:B------:R-:W-:Y:S05]  /*dac0*/  BSYNC.RECONVERGENT B2 ;  /* 0x0000000000027941 */ /* 0x000fea0003800200 */
.L_x_3540:
        /* <DEDUP_REMOVED lines=23> */
.L_x_3543:
[----:B------:R-:W-:Y:S05]  /*dc40*/  BSYNC.RECONVERGENT B2 ;  /* 0x0000000000027941 */ /* 0x000fea0003800200 */
.L_x_3542:
        /* <DEDUP_REMOVED lines=23> */
.L_x_3545:
[----:B------:R-:W-:Y:S05]  /*ddc0*/  BSYNC.RECONVERGENT B2 ;  /* 0x0000000000027941 */ /* 0x000fea0003800200 */
.L_x_3544:
        /* <DEDUP_REMOVED lines=23> */
.L_x_3547:
[----:B------:R-:W-:Y:S05]  /*df40*/  BSYNC.RECONVERGENT B2 ;  /* 0x0000000000027941 */ /* 0x000fea0003800200 */
.L_x_3546:
        /* <DEDUP_REMOVED lines=22> */
.L_x_3549:
[----:B------:R-:W-:Y:S05]  /*e0b0*/  BSYNC.RECONVERGENT B2 ;  /* 0x0000000000027941 */ /* 0x000fea0003800200 */
.L_x_3548:
        /* <DEDUP_REMOVED lines=22> */
.L_x_3551:
[----:B------:R-:W-:Y:S05]  /*e220*/  BSYNC.RECONVERGENT B2 ;  /* 0x0000000000027941 */ /* 0x000fea0003800200 */
.L_x_3550:
        /* <DEDUP_REMOVED lines=22> */
.L_x_3553:
[----:B------:R-:W-:Y:S05]  /*e390*/  BSYNC.RECONVERGENT B2 ;  /* 0x0000000000027941 */ /* 0x000fea0003800200 */
.L_x_3552:
        /* <DEDUP_REMOVED lines=22> */
.L_x_3555:
[----:B------:R-:W-:Y:S05]  /*e500*/  BSYNC.RECONVERGENT B2 ;  /* 0x0000000000027941 */ /* 0x000fea0003800200 */
.L_x_3554:
        /* <DEDUP_REMOVED lines=22> */
.L_x_3557:
[----:B------:R-:W-:Y:S05]  /*e670*/  BSYNC.RECONVERGENT B2 ;  /* 0x0000000000027941 */ /* 0x000fea0003800200 */
.L_x_3556:
        /* <DEDUP_REMOVED lines=22> */
.L_x_3559:
[----:B------:R-:W-:Y:S05]  /*e7e0*/  BSYNC.RECONVERGENT B2 ;  /* 0x0000000000027941 */ /* 0x000fea0003800200 */
.L_x_3558:
        /* <DEDUP_REMOVED lines=22> */
.L_x_3561:
[----:B------:R-:W-:Y:S05]  /*e950*/  BSYNC.RECONVERGENT B2 ;  /* 0x0000000000027941 */ /* 0x000fea0003800200 */
.L_x_3560:
        /* <DEDUP_REMOVED lines=22> */
.L_x_3563:
[----:B------:R-:W-:Y:S05]  /*eac0*/  BSYNC.RECONVERGENT B2 ;  /* 0x0000000000027941 */ /* 0x000fea0003800200 */
.L_x_3562:
        /* <DEDUP_REMOVED lines=22> */
.L_x_3565:
[----:B------:R-:W-:Y:S05]  /*ec30*/  BSYNC.RECONVERGENT B2 ;  /* 0x0000000000027941 */ /* 0x000fea0003800200 */
.L_x_3564:
        /* <DEDUP_REMOVED lines=22> */
.L_x_3567:
[----:B------:R-:W-:Y:S05]  /*eda0*/  BSYNC.RECONVERGENT B2 ;  /* 0x0000000000027941 */ /* 0x000fea0003800200 */
.L_x_3566:
        /* <DEDUP_REMOVED lines=22> */
.L_x_3569:
[----:B------:R-:W-:Y:S05]  /*ef10*/  BSYNC.RECONVERGENT B2 ;  /* 0x0000000000027941 */ /* 0x000fea0003800200 */
.L_x_3568:
        /* <DEDUP_REMOVED lines=22> */
.L_x_3571:
[----:B------:R-:W-:Y:S05]  /*f080*/  BSYNC.RECONVERGENT B2 ;  /* 0x0000000000027941 */ /* 0x000fea0003800200 */
.L_x_3570:
        /* <DEDUP_REMOVED lines=22> */
.L_x_3573:
[----:B------:R-:W-:Y:S05]  /*f1f0*/  BSYNC.RECONVERGENT B2 ;  /* 0x0000000000027941 */ /* 0x000fea0003800200 */
.L_x_3572:
        /* <DEDUP_REMOVED lines=22> */
.L_x_3575:
[----:B------:R-:W-:Y:S05]  /*f360*/  BSYNC.RECONVERGENT B2 ;  /* 0x0000000000027941 */ /* 0x000fea0003800200 */
.L_x_3574:
        /* <DEDUP_REMOVED lines=22> */
.L_x_3577:
[----:B------:R-:W-:Y:S05]  /*f4d0*/  BSYNC.RECONVERGENT B2 ;  /* 0x0000000000027941 */ /* 0x000fea0003800200 */
.L_x_3576:
[----:B------:R-:W-:Y:S05]  /*f4e0*/  @P1 BRA `(.L_x_3451) ;  /* 0x0000003c00541947 */ /* 0x000fea0003800000 */
[----:B------:R-:W-:Y:S01]  /*f4f0*/  IMAD.IADD R238, R238, 0x1, R3 ;  /* 0x00000001eeee7824 */ /* 0x000fe200078e0203 */
[----:B------:R-:W-:Y:S01]  /*f500*/  BSSY.RECONVERGENT B2, `(.L_x_3578) ;  /* 0x000000e000027945 */ /* 0x000fe20003800200 */
[----:B------:R-:W-:Y:S02]  /*f510*/  IMAD.MOV.U32 R13, RZ, RZ, RZ ;  /* 0x000000ffff0d7224 */ /* 0x000fe400078e00ff */
[----:B01234-:R-:W-:-:S05]  /*f520*/  IMAD.SHL.U32 R15, R238, 0x4, RZ ;  /* 0x00000004ee0f7824 */ /* 0x01ffca00078e00ff */
[----:B------:R-:W-:-:S13]  /*f530*/  ISETP.GE.AND P1, PT, R15, R11, PT ;  /* 0x0000000b0f00720c */ /* 0x000fda0003f26270 */
[----:B------:R-:W-:Y:S05]  /*f540*/  @P1 BRA `(.L_x_3579) ;  /* 0x0000000000241947 */ /* 0x000fea0003800000 */
[----:B------:R-:W0:Y:S02]  /*f550*/  S2R R11, SR_TID.X ;  /* 0x00000000000b7919 */ /* 0x000e240000002100 */
[----:B0-----:R-:W-:-:S05]  /*f560*/  LOP3.LUT R11, R11, 0x3, RZ, 0xc0, !PT ;  /* 0x000000030b0b7812 */ /* 0x001fca00078ec0ff */
[----:B------:R-:W-:Y:S01]  /*f570*/  IMAD R14, R116, R3, R11 ;  /* 0x00000003740e7224 */ /* 0x000fe200078e020b */
[----:B------:R-:W-:-:S04]  /*f580*/  SHF.R.S32.HI R11, RZ, 0x1f, R15 ;  /* 0x0000001fff0b7819 */ /* 0x000fc8000001140f */
[----:B------:R-:W-:-:S04]  /*f590*/  IADD3 R13, P2, PT, R14, R15, RZ ;  /* 0x0000000f0e0d7210 */ /* 0x000fc80007f5e0ff */
[----:B------:R-:W-:Y:S02]  /*f5a0*/  LEA.HI.X.SX32 R14, R14, R11, 0x1, P2 ;  /* 0x0000000b0e0e7211 */ /* 0x000fe400010f0eff */
[----:B------:R-:W-:-:S04]  /*f5b0*/  LEA R12, P2, R13, UR14, 0x2 ;  /* 0x0000000e0d0c7c11 */ /* 0x000fc8000f8410ff */
[----:B------:R-:W-:-:S06]  /*f5c0*/  LEA.HI.X R13, R13, UR15, R14, 0x2, P2 ;  /* 0x0000000f0d0d7c11 */ /* 0x000fcc00090f140e */
[----:B------:R0:W5:Y:S03]  /*f5d0*/  LDG.E R13, desc[UR36][R12.64] ;  /* 0x000000240c0d7981 */ /* 0x000166000c1e1900 */
.L_x_3579:
[----:B------:R-:W-:Y:S05]  /*f5e0*/  BSYNC.RECONVERGENT B2 ;  /* 0x0000000000027941 */ /* 0x000fea0003800200 */
.L_x_3578:
[----:B-----5:R-:W-:Y:S01]  /*f5f0*/  FADD.FTZ R161, R114, R13 ;  /* 0x0000000d72a17221 */ /* 0x020fe20000010000 */
[----:B------:R-:W-:Y:S06]  /*f600*/  @P1 BRA `(.L_x_3451) ;  /* 0x0000003c000c1947 */ /* 0x000fec0003800000 */
[----:B------:R-:W-:-:S04]  /*f610*/  IADD3 R11, P1, PT, R118, R15, RZ ;  /* 0x0000000f760b7210 */ /* 0x000fc80007f3e0ff */
[----:B------:R-:W-:Y:S02]  /*f620*/  LEA.HI.X.SX32 R14, R15, R126, 0x1, P1 ;  /* 0x0000007e0f0e7211 */ /* 0x000fe400008f0eff */
[----:B0-----:R-:W-:-:S04]  /*f630*/  LEA R12, P1, R11, UR14, 0x2 ;  /* 0x0000000e0b0c7c11 */ /* 0x001fc8000f8210ff */
[----:B------:R-:W-:-:S05]  /*f640*/  LEA.HI.X R13, R11, UR15, R14, 0x2, P1 ;  /* 0x0000000f0b0d7c11 */ /* 0x000fca00088f140e */
[----:B------:R0:W-:Y:S01]  /*f650*/  STG.E desc[UR36][R12.64], R161 ;  /* 0x000000a10c007986 */ /* 0x0001e2000c101924 */
[----:B------:R-:W-:Y:S05]  /*f660*/  BRA `(.L_x_3451) ;  /* 0x0000003800f47947 */ /* 0x000fea0003800000 */
.L_x_3323:
[----:B------:R-:W-:Y:S02]  /*f670*/  IMAD.SHL.U32 R222, R12, 0x4, RZ ;  /* 0x000000040cde7824 */ /* 0x000fe400078e00ff */
[C---:B------:R-:W-:Y:S02]  /*f680*/  IMAD R11, R3.reuse, 0xc0, RZ ;  /* 0x000000c0030b7824 */ /* 0x040fe400078e02ff */
[C-C-:B------:R-:W-:Y:S02]  /*f690*/  IMAD R14, R3.reuse, 0x8, R222.reuse ;  /* 0x00000008030e7824 */ /* 0x140fe400078e02de */
[----:B------:R-:W-:Y:S02]  /*f6a0*/  VIADD R127, R16, 0xffffffff ;  /* 0xffffffff107f7836 */ /* 0x000fe40000000000 */
[C-C-:B------:R-:W-:Y:S01]  /*f6b0*/  IMAD R226, R3.reuse, 0x10, R222.reuse ;  /* 0x0000001003e27824 */ /* 0x140fe200078e02de */
[----:B------:R-:W-:Y:S01]  /*f6c0*/  ISETP.GE.AND P2, PT, R14, R11, PT ;  /* 0x0000000b0e00720c */ /* 0x000fe20003f46270 */
[----:B------:R-:W-:-:S03]  /*f6d0*/  IMAD R232, R3, 0x20, R222 ;  /* 0x0000002003e87824 */ /* 0x000fc600078e02de */
[----:B------:R-:W-:Y:S02]  /*f6e0*/  ISETP.GE.OR P2, PT, R128, R127, P2 ;  /* 0x0000007f8000720c */ /* 0x000fe40001746670 */
[-C--:B------:R-:W-:Y:S02]  /*f6f0*/  ISETP.GE.AND P1, PT, R226, R11.reuse, PT ;  /* 0x0000000be200720c */ /* 0x080fe40003f26270 */
[----:B------:R-:W-:Y:S02]  /*f700*/  ISETP.GE.AND P3, PT, R232, R11, PT ;  /* 0x0000000be800720c */ /* 0x000fe40003f66270 */
[CC--:B------:R-:W-:Y:S02]  /*f710*/  ISETP.GE.OR P1, PT, R128.reuse, R127.reuse, P1 ;  /* 0x0000007f8000720c */ /* 0x0c0fe40000f26670 */
[----:B------:R-:W-:-:S05]  /*f720*/  ISETP.GE.OR P3, PT, R128, R127, P3 ;  /* 0x0000007f8000720c */ /* 0x000fca0001f66670 */
[----:B------:R-:W0:Y:S01]  /*f730*/  @!P2 S2R R13, SR_TID.X ;  /* 0x00000000000da919 */ /* 0x000e220000002100 */
[----:B------:R-:W1:Y:S05]  /*f740*/  @!P2 LDC.64 R130, c[0x0][0x3b8] ;  /* 0x0000ee00ff82ab82 */ /* 0x000e6a0000000a00 */
[----:B------:R-:W2:Y:S02]  /*f750*/  @!P1 S2R R230, SR_TID.X ;  /* 0x0000000000e69919 */ /* 0x000ea40000002100 */
[----:B------:R-:W3:Y:S01]  /*f760*/  @!P3 S2R R233, SR_TID.X ;  /* 0x0000000000e9b919 */ /* 0x000ee20000002100 */
[----:B0-----:R-:W-:-:S05]  /*f770*/  @!P2 LOP3.LUT R13, R13, 0x3, RZ, 0xc0, !PT ;  /* 0x000000030d0da812 */ /* 0x001fca00078ec0ff */
[-C--:B------:R-:W-:Y:S01]  /*f780*/  @!P2 IMAD R224, R116, R3.reuse, R13 ;  /* 0x0000000374e0a224 */ /* 0x080fe200078e020d */
[----:B------:R-:W-:Y:S02]  /*f790*/  @!P2 SHF.R.S32.HI R13, RZ, 0x1f, R14 ;  /* 0x0000001fff0da819 */ /* 0x000fe4000001140e */
[----:B--2---:R-:W-:Y:S02]  /*f7a0*/  @!P1 LOP3.LUT R230, R230, 0x3, RZ, 0xc0, !PT ;  /* 0x00000003e6e69812 */ /* 0x004fe400078ec0ff */
[----:B------:R-:W-:Y:S02]  /*f7b0*/  @!P2 IADD3 R133, P5, PT, R224, R14, RZ ;  /* 0x0000000ee085a210 */ /* 0x000fe40007fbe0ff */
[----:B------:R-:W0:Y:S01]  /*f7c0*/  @!P1 LDC.64 R14, c[0x0][0x3b8] ;  /* 0x0000ee00ff0e9b82 */ /* 0x000e220000000a00 */
[----:B------:R-:W-:Y:S01]  /*f7d0*/  @!P1 IMAD R230, R116, R3, R230 ;  /* 0x0000000374e69224 */ /* 0x000fe200078e02e6 */
[----:B------:R-:W-:Y:S02]  /*f7e0*/  @!P2 LEA.HI.X.SX32 R224, R224, R13, 0x1, P5 ;  /* 0x0000000de0e0a211 */ /* 0x000fe400028f0eff */
[----:B-1----:R-:W-:-:S04]  /*f7f0*/  @!P2 LEA R132, P5, R133, R130, 0x2 ;  /* 0x000000828584a211 */ /* 0x002fc800078a10ff */
[----:B------:R-:W-:Y:S02]  /*f800*/  @!P2 LEA.HI.X R133, R133, R131, R224, 0x2, P5 ;  /* 0x000000838585a211 */ /* 0x000fe400028f14e0 */
[----:B------:R-:W-:Y:S01]  /*f810*/  ISETP.GE.AND P5, PT, R128, R127, PT ;  /* 0x0000007f8000720c */ /* 0x000fe20003fa6270 */
[----:B------:R-:W1:Y:S03]  /*f820*/  @!P3 LDC.64 R130, c[0x0][0x3b8] ;  /* 0x0000ee00ff82bb82 */ /* 0x000e660000000a00 */
[----:B------:R-:W-:Y:S02]  /*f830*/  FSEL R225, R225, RZ, P5 ;  /* 0x000000ffe1e17208 */ /* 0x000fe40002800000 */
[----:B------:R-:W-:-:S04]  /*f840*/  @!P1 SHF.R.S32.HI R13, RZ, 0x1f, R226 ;  /* 0x0000001fff0d9819 */ /* 0x000fc800000114e2 */
[----:B------:R1:W5:Y:S01]  /*f850*/  @!P2 LDG.E R225, desc[UR36][R132.64] ;  /* 0x0000002484e1a981 */ /* 0x000362000c1e1900 */
[C---:B------:R-:W-:Y:S01]  /*f860*/  @!P1 IADD3 R224, P2, PT, R230.reuse, R226, RZ ;  /* 0x000000e2e6e09210 */ /* 0x040fe20007f5e0ff */
[----:B------:R-:W-:Y:S01]  /*f870*/  IMAD R226, R3, 0x40, R222 ;  /* 0x0000004003e27824 */ /* 0x000fe200078e02de */
[----:B---3--:R-:W-:Y:S02]  /*f880*/  @!P3 LOP3.LUT R233, R233, 0x3, RZ, 0xc0, !PT ;  /* 0x00000003e9e9b812 */ /* 0x008fe400078ec0ff */
[----:B------:R-:W-:Y:S02]  /*f890*/  @!P1 LEA.HI.X.SX32 R13, R230, R13, 0x1, P2 ;  /* 0x0000000de60d9211 */ /* 0x000fe400010f0eff */
[----:B0-----:R-:W-:Y:S01]  /*f8a0*/  @!P1 LEA R230, P2, R224, R14, 0x2 ;  /* 0x0000000ee0e69211 */ /* 0x001fe200078410ff */
[----:B------:R-:W-:Y:S01]  /*f8b0*/  @!P3 IMAD R233, R116, R3, R233 ;  /* 0x0000000374e9b224 */ /* 0x000fe200078e02e9 */
[----:B------:R-:W-:Y:S02]  /*f8c0*/  FSEL R223, R223, RZ, P5 ;  /* 0x000000ffdfdf7208 */ /* 0x000fe40002800000 */
[----:B------:R-:W-:-:S02]  /*f8d0*/  @!P1 LEA.HI.X R231, R224, R15, R13, 0x2, P2 ;  /* 0x0000000fe0e79211 */ /* 0x000fc400010f140d */
[----:B------:R-:W-:Y:S02]  /*f8e0*/  ISETP.GE.AND P2, PT, R226, R11, PT ;  /* 0x0000000be200720c */ /* 0x000fe40003f46270 */
[----:B------:R-:W-:Y:S01]  /*f8f0*/  @!P3 SHF.R.S32.HI R13, RZ, 0x1f, R232 ;  /* 0x0000001fff0db819 */ /* 0x000fe200000114e8 */
[----:B------:R0:W5:Y:S01]  /*f900*/  @!P1 LDG.E R223, desc[UR36][R230.64] ;  /* 0x00000024e6df9981 */ /* 0x000162000c1e1900 */
[----:B------:R-:W-:Y:S02]  /*f910*/  ISETP.GE.OR P2, PT, R128, R127, P2 ;  /* 0x0000007f8000720c */ /* 0x000fe40001746670 */
[----:B------:R-:W-:-:S04]  /*f920*/  @!P3 IADD3 R14, P1, PT, R233, R232, RZ ;  /* 0x000000e8e90eb210 */ /* 0x000fc80007f3e0ff */
[----:B------:R-:W-:Y:S02]  /*f930*/  @!P3 LEA.HI.X.SX32 R13, R233, R13, 0x1, P1 ;  /* 0x0000000de90db211 */ /* 0x000fe400008f0eff */
[----:B-1----:R-:W-:-:S04]  /*f940*/  @!P3 LEA R132, P1, R14, R130, 0x2 ;  /* 0x000000820e84b211 */ /* 0x002fc800078210ff */
[----:B------:R-:W-:Y:S02]  /*f950*/  @!P3 LEA.HI.X R133, R14, R131, R13, 0x2, P1 ;  /* 0x000000830e85b211 */ /* 0x000fe400008f140d */
[----:B------:R-:W-:Y:S01]  /*f960*/  ISETP.GE.AND P1, PT, R222, R11, PT ;  /* 0x0000000bde00720c */ /* 0x000fe20003f26270 */
[----:B------:R-:W1:Y:S01]  /*f970*/  @!P2 S2R R130, SR_TID.X ;  /* 0x000000000082a919 */ /* 0x000e620000002100 */
[----:B------:R-:W2:Y:S02]  /*f980*/  @!P2 LDC.64 R14, c[0x0][0x3b8] ;  /* 0x0000ee00ff0eab82 */ /* 0x000ea40000000a00 */
[----:B------:R-:W-:-:S13]  /*f990*/  ISETP.GE.OR P1, PT, R128, R127, P1 ;  /* 0x0000007f8000720c */ /* 0x000fda0000f26670 */
[----:B------:R-:W3:Y:S01]  /*f9a0*/  @!P1 S2R R232, SR_TID.X ;  /* 0x0000000000e89919 */ /* 0x000ee20000002100 */
[----:B------:R-:W-:Y:S02]  /*f9b0*/  FSEL R219, R219, RZ, P5 ;  /* 0x000000ffdbdb7208 */ /* 0x000fe40002800000 */
[----:B------:R-:W-:-:S04]  /*f9c0*/  @!P2 SHF.R.S32.HI R13, RZ, 0x1f, R226 ;  /* 0x0000001fff0da819 */ /* 0x000fc800000114e2 */
[----:B------:R4:W5:Y:S01]  /*f9d0*/  @!P3 LDG.E R219, desc[UR36][R132.64] ;  /* 0x0000002484dbb981 */ /* 0x000962000c1e1900 */
[----:B-1----:R-:W-:-:S05]  /*f9e0*/  @!P2 LOP3.LUT R130, R130, 0x3, RZ, 0xc0, !PT ;  /* 0x000000038282a812 */ /* 0x002fca00078ec0ff */
[----:B0-----:R-:W-:Y:S02]  /*f9f0*/  @!P2 IMAD R230, R116, R3, R130 ;  /* 0x0000000374e6a224 */ /* 0x001fe400078e0282 */
[----:B------:R-:W0:Y:S03]  /*fa00*/  @!P1 LDC.64 R130, c[0x0][0x3b8] ;  /* 0x0000ee00ff829b82 */ /* 0x000e260000000a00 */
[----:B------:R-:W-:Y:S01]  /*fa10*/  @!P2 IADD3 R224, P3, PT, R230, R226, RZ ;  /* 0x000000e2e6e0a210 */ /* 0x000fe20007f7e0ff */
[----:B------:R-:W-:-:S03]  /*fa20*/  IMAD R226, R3, 0x80, R222 ;  /* 0x0000008003e27824 */ /* 0x000fc600078e02de */
[----:B------:R-:W-:Y:S02]  /*fa30*/  @!P2 LEA.HI.X.SX32 R13, R230, R13, 0x1, P3 ;  /* 0x0000000de60da211 */ /* 0x000fe400018f0eff */
[----:B--2---:R-:W-:Y:S02]  /*fa40*/  @!P2 LEA R14, P3, R224, R14, 0x2 ;  /* 0x0000000ee00ea211 */ /* 0x004fe400078610ff */
[----:B---3--:R-:W-:Y:S02]  /*fa50*/  @!P1 LOP3.LUT R232, R232, 0x3, RZ, 0xc0, !PT ;  /* 0x00000003e8e89812 */ /* 0x008fe400078ec0ff */
[----:B------:R-:W-:Y:S02]  /*fa60*/  FSEL R211, R211, RZ, P5 ;  /* 0x000000ffd3d37208 */ /* 0x000fe40002800000 */
[----:B------:R-:W-:Y:S01]  /*fa70*/  @!P2 LEA.HI.X R15, R224, R15, R13, 0x2, P3 ;  /* 0x0000000fe00fa211 */ /* 0x000fe200018f140d */
[----:B------:R-:W-:Y:S01]  /*fa80*/  @!P1 IMAD R13, R116, R3, R232 ;  /* 0x00000003740d9224 */ /* 0x000fe200078e02e8 */
[----:B------:R-:W-:Y:S01]  /*fa90*/  ISETP.GE.AND P3, PT, R226, R11, PT ;  /* 0x0000000be200720c */ /* 0x000fe20003f66270 */
[----:B------:R-:W-:-:S02]  /*faa0*/  IMAD.IADD R230, R12, 0x1, R3 ;  /* 0x000000010ce67824 */ /* 0x000fc400078e0203 */
[----:B------:R1:W5:Y:S01]  /*fab0*/  @!P2 LDG.E R211, desc[UR36][R14.64] ;  /* 0x000000240ed3a981 */ /* 0x000362000c1e1900 */
[----:B------:R-:W-:Y:S02]  /*fac0*/  ISETP.GE.OR P3, PT, R128, R127, P3 ;  /* 0x0000007f8000720c */ /* 0x000fe40001f66670 */
[----:B------:R-:W-:Y:S01]  /*fad0*/  @!P1 IADD3 R222, P2, PT, R13, R222, RZ ;  /* 0x000000de0dde9210 */ /* 0x000fe20007f5e0ff */
[----:B----4-:R-:W-:-:S03]  /*fae0*/  IMAD.SHL.U32 R132, R230, 0x4, RZ ;  /* 0x00000004e6847824 */ /* 0x010fc600078e00ff */
[----:B------:R-:W-:Y:S02]  /*faf0*/  @!P1 LEA.HI.X.SX32 R13, R13, RZ, 0x1, P2 ;  /* 0x000000ff0d0d9211 */ /* 0x000fe400010f0eff */
[----:B0-----:R-:W-:-:S04]  /*fb00*/  @!P1 LEA R12, P2, R222, R130, 0x2 ;  /* 0x00000082de0c9211 */ /* 0x001fc800078410ff */
[----:B------:R-:W-:Y:S01]  /*fb10*/  @!P1 LEA.HI.X R13, R222, R131, R13, 0x2, P2 ;  /* 0x00000083de0d9211 */ /* 0x000fe200010f140d */
[----:B-1----:R-:W0:Y:S01]  /*fb20*/  @!P3 LDC.64 R14, c[0x0][0x3b8] ;  /* 0x0000ee00ff0ebb82 */ /* 0x002e220000000a00 */
[----:B------:R-:W-:Y:S01]  /*fb30*/  ISETP.GE.AND P2, PT, R132, R11, PT ;  /* 0x0000000b8400720c */ /* 0x000fe20003f46270 */
[----:B------:R-:W1:Y:S03]  /*fb40*/  @!P3 S2R R130, SR_TID.X ;  /* 0x000000000082b919 */ /* 0x000e660000002100 */
[----:B------:R-:W-:-:S13]  /*fb50*/  ISETP.GE.OR P2, PT, R128, R127, P2 ;  /* 0x0000007f8000720c */ /* 0x000fda0001746670 */
[----:B------:R-:W2:Y:S01]  /*fb60*/  @!P2 S2R R231, SR_TID.X ;  /* 0x0000000000e7a919 */ /* 0x000ea20000002100 */
[----:B------:R-:W-:Y:S01]  /*fb70*/  FSEL R227, R227, RZ, P5 ;  /* 0x000000ffe3e37208 */ /* 0x000fe20002800000 */
[----:B------:R-:W-:Y:S01]  /*fb80*/  IMAD R133, R3, 0x2, R230 ;  /* 0x0000000203857824 */ /* 0x000fe200078e02e6 */
[----:B------:R-:W-:-:S04]  /*fb90*/  @!P3 SHF.R.S32.HI R222, RZ, 0x1f, R226 ;  /* 0x0000001fffdeb819 */ /* 0x000fc800000114e2 */
[----:B------:R3:W5:Y:S01]  /*fba0*/  @!P1 LDG.E R227, desc[UR36][R12.64] ;  /* 0x000000240ce39981 */ /* 0x000762000c1e1900 */
[----:B-1----:R-:W-:-:S05]  /*fbb0*/  @!P3 LOP3.LUT R130, R130, 0x3, RZ, 0xc0, !PT ;  /* 0x000000038282b812 */ /* 0x002fca00078ec0ff */
[----:B------:R-:W-:Y:S02]  /*fbc0*/  @!P3 IMAD R233, R116, R3, R130 ;  /* 0x0000000374e9b224 */ /* 0x000fe400078e0282 */
[----:B------:R-:W1:Y:S03]  /*fbd0*/  @!P2 LDC.64 R130, c[0x0][0x3b8] ;  /* 0x0000ee00ff82ab82 */ /* 0x000e660000000a00 */
[----:B------:R-:W-:Y:S01]  /*fbe0*/  @!P3 IADD3 R224, P1, PT, R233, R226, RZ ;  /* 0x000000e2e9e0b210 */ /* 0x000fe20007f3e0ff */
[----:B------:R-:W-:-:S03]  /*fbf0*/  IMAD.SHL.U32 R226, R133, 0x4, RZ ;  /* 0x0000000485e27824 */ /* 0x000fc600078e00ff */
[----:B------:R-:W-:Y:S02]  /*fc00*/  @!P3 LEA.HI.X.SX32 R222, R233, R222, 0x1, P1 ;  /* 0x000000dee9deb211 */ /* 0x000fe400008f0eff */
[C---:B0-----:R-:W-:Y:S02]  /*fc10*/  @!P3 LEA R14, P1, R224.reuse, R14, 0x2 ;  /* 0x0000000ee00eb211 */ /* 0x041fe400078210ff */
[----:B--2---:R-:W-:Y:S02]  /*fc20*/  @!P2 LOP3.LUT R231, R231, 0x3, RZ, 0xc0, !PT ;  /* 0x00000003e7e7a812 */ /* 0x004fe400078ec0ff */
[----:B------:R-:W-:Y:S02]  /*fc30*/  FSEL R193, R193, RZ, P5 ;  /* 0x000000ffc1c17208 */ /* 0x000fe40002800000 */
[----:B------:R-:W-:Y:S01]  /*fc40*/  @!P3 LEA.HI.X R15, R224, R15, R222, 0x2, P1 ;  /* 0x0000000fe00fb211 */ /* 0x000fe200008f14de */
[----:B------:R-:W-:Y:S01]  /*fc50*/  @!P2 IMAD R231, R116, R3, R231 ;  /* 0x0000000374e7a224 */ /* 0x000fe200078e02e7 */
[----:B------:R-:W-:Y:S01]  /*fc60*/  ISETP.GE.AND P1, PT, R226, R11, PT ;  /* 0x0000000be200720c */ /* 0x000fe20003f26270 */
[----:B------:R-:W-:Y:S01]  /*fc70*/  IMAD R230, R3, 0x4, R230 ;  /* 0x0000000403e67824 */ /* 0x000fe200078e02e6 */
[----:B---3--:R-:W-:Y:S01]  /*fc80*/  @!P2 SHF.R.S32.HI R12, RZ, 0x1f, R132 ;  /* 0x0000001fff0ca819 */ /* 0x008fe20000011484 */
[----:B------:R0:W5:Y:S01]  /*fc90*/  @!P3 LDG.E R193, desc[UR36][R14.64] ;  /* 0x000000240ec1b981 */ /* 0x000162000c1e1900 */
[----:B------:R-:W-:-:S02]  /*fca0*/  ISETP.GE.OR P1, PT, R128, R127, P1 ;  /* 0x0000007f8000720c */ /* 0x000fc40000f26670 */
[----:B------:R-:W-:Y:S01]  /*fcb0*/  @!P2 IADD3 R13, P3, PT, R231, R132, RZ ;  /* 0x00000084e70da210 */ /* 0x000fe20007f7e0ff */
[----:B------:R-:W-:-:S03]  /*fcc0*/  IMAD.SHL.U32 R132, R230, 0x4, RZ ;  /* 0x00000004e6847824 */ /* 0x000fc600078e00ff */
[----:B------:R-:W-:Y:S02]  /*fcd0*/  @!P2 LEA.HI.X.SX32 R222, R231, R12, 0x1, P3 ;  /* 0x0000000ce7dea211 */ /* 0x000fe400018f0eff */
[----:B-1----:R-:W-:-:S04]  /*fce0*/  @!P2 LEA R12, P3, R13, R130, 0x2 ;  /* 0x000000820d0ca211 */ /* 0x002fc800078610ff */
[----:B------:R-:W-:Y:S01]  /*fcf0*/  @!P2 LEA.HI.X R13, R13, R131, R222, 0x2, P3 ;  /* 0x000000830d0da211 */ /* 0x000fe200018f14de */
[----:B0-----:R-:W0:Y:S01]  /*fd00*/  @!P1 LDC.64 R14, c[0x0][0x3b8] ;  /* 0x0000ee00ff0e9b82 */ /* 0x001e220000000a00 */
[----:B------:R-:W-:Y:S01]  /*fd10*/  ISETP.GE.AND P3, PT, R132, R11, PT ;  /* 0x0000000b8400720c */ /* 0x000fe20003f66270 */
[----:B------:R-:W1:Y:S03]  /*fd20*/  @!P1 S2R R130, SR_TID.X ;  /* 0x0000000000829919 */ /* 0x000e660000002100 */
[----:B------:R-:W-:-:S13]  /*fd30*/  ISETP.GE.OR P3, PT, R128, R127, P3 ;  /* 0x0000007f8000720c */ /* 0x000fda0001f66670 */
[----:B------:R-:W2:Y:S01]  /*fd40*/  @!P3 S2R R231, SR_TID.X ;  /* 0x0000000000e7b919 */ /* 0x000ea20000002100 */
[----:B------:R-:W-:Y:S01]  /*fd50*/  FSEL R220, R220, RZ, P5 ;  /* 0x000000ffdcdc7208 */ /* 0x000fe20002800000 */
[----:B------:R-:W-:Y:S01]  /*fd60*/  IMAD.IADD R230, R230, 0x1, R3 ;  /* 0x00000001e6e67824 */ /* 0x000fe200078e0203 */
[----:B------:R-:W-:-:S04]  /*fd70*/  @!P1 SHF.R.S32.HI R133, RZ, 0x1f, R226 ;  /* 0x0000001fff859819 */ /* 0x000fc800000114e2 */
[----:B------:R3:W5:Y:S01]  /*fd80*/  @!P2 LDG.E R220, desc[UR36][R12.64] ;  /* 0x000000240cdca981 */ /* 0x000762000c1e1900 */
[----:B-1----:R-:W-:-:S05]  /*fd90*/  @!P1 LOP3.LUT R130, R130, 0x3, RZ, 0xc0, !PT ;  /* 0x0000000382829812 */ /* 0x002fca00078ec0ff */
[----:B------:R-:W-:Y:S02]  /*fda0*/  @!P1 IMAD R222, R116, R3, R130 ;  /* 0x0000000374de9224 */ /* 0x000fe400078e0282 */
[----:B------:R-:W1:Y:S03]  /*fdb0*/  @!P3 LDC.64 R130, c[0x0][0x3b8] ;  /* 0x0000ee00ff82bb82 */ /* 0x000e660000000a00 */
[----:B------:R-:W-:-:S04]  /*fdc0*/  @!P1 IADD3 R224, P2, PT, R222, R226, RZ ;  /* 0x000000e2dee09210 */ /* 0x000fc80007f5e0ff */
[----:B------:R-:W-:Y:S01]  /*fdd0*/  @!P1 LEA.HI.X.SX32 R133, R222, R133, 0x1, P2 ;  /* 0x00000085de859211 */ /* 0x000fe200010f0eff */
[----:B------:R-:W-:Y:S01]  /*fde0*/  IMAD.SHL.U32 R222, R230, 0x4, RZ ;  /* 0x00000004e6de7824 */ /* 0x000fe200078e00ff */
[----:B0-----:R-:W-:Y:S02]  /*fdf0*/  @!P1 LEA R14, P2, R224, R14, 0x2 ;  /* 0x0000000ee00e9211 */ /* 0x001fe400078410ff */
[----:B--2---:R-:W-:Y:S02]  /*fe00*/  @!P3 LOP3.LUT R231, R231, 0x3, RZ, 0xc0, !PT ;  /* 0x00000003e7e7b812 */ /* 0x004fe400078ec0ff */
[----:B------:R-:W-:Y:S02]  /*fe10*/  FSEL R218, R218, RZ, P5 ;  /* 0x000000ffdada7208 */ /* 0x000fe40002800000 */
[----:B------:R-:W-:Y:S01]  /*fe20*/  @!P1 LEA.HI.X R15, R224, R15, R133, 0x2, P2 ;  /* 0x0000000fe00f9211 */ /* 0x000fe200010f1485 */
[----:B------:R-:W-:Y:S01]  /*fe30*/  @!P3 IMAD R231, R116, R3, R231 ;  /* 0x0000000374e7b224 */ /* 0x000fe200078e02e7 */
[----:B------:R-:W-:Y:S01]  /*fe40*/  ISETP.GE.AND P2, PT, R222, R11, PT ;  /* 0x0000000bde00720c */ /* 0x000fe20003f46270 */
[----:B------:R-:W-:Y:S01]  /*fe50*/  IMAD.IADD R230, R230, 0x1, R3 ;  /* 0x00000001e6e67824 */ /* 0x000fe200078e0203 */
        /* <DEDUP_REMOVED lines=703> */
[----:B------:R-:W-:Y:S01]  /*12a50*/  IMAD.IADD R230, R230, 0x1, R3 ;  /* 0x00000001e6e67824 */ /* 0x000fe200078e0203 */
[----:B------:R-:W-:-:S03]  /*12a60*/  FSEL R170, R170, RZ, P5 ;  /* 0x000000ffaaaa7208 */ /* 0x000fc60002800000 */
[----:B------:R-:W-:-:S03]  /*12a70*/  IMAD.SHL.U32 R12, R230, 0x4, RZ ;  /* 0x00000004e60c7824 */ /* 0x000fc600078e00ff */
[----:B------:R3:W5:Y:S01]  /*12a80*/  @!P2 LDG.E R170, desc[UR36][R130.64] ;  /* 0x0000002482aaa981 */ /* 0x000762000c1e1900 */
[----:B-1----:R-:W-:Y:S01]  /*12a90*/  @!P1 LOP3.LUT R133, R133, 0x3, RZ, 0xc0, !PT ;  /* 0x0000000385859812 */ /* 0x002fe200078ec0ff */
[----:B---3--:R-:W1:Y:S01]  /*12aa0*/  @!P3 LDC.64 R130, c[0x0][0x3b8] ;  /* 0x0000ee00ff82bb82 */ /* 0x008e620000000a00 */
[----:B------:R-:W-:-:S03]  /*12ab0*/  ISETP.GE.AND P2, PT, R12, R11, PT ;  /* 0x0000000b0c00720c */ /* 0x000fc60003f46270 */
[----:B------:R-:W-:Y:S01]  /*12ac0*/  @!P1 IMAD R224, R116, R3, R133 ;  /* 0x0000000374e09224 */ /* 0x000fe200078e0285 */
        /* <DEDUP_REMOVED lines=8> */
[----:B------:R-:W-:Y:S02]  /*12b50*/  @!P1 SHF.R.S32.HI R13, RZ, 0x1f, R222 ;  /* 0x0000001fff0d9819 */ /* 0x000fe400000114de */
[----:B------:R-:W-:Y:S01]  /*12b60*/  @!P1 IADD3 R133, P5, PT, R224, R222, RZ ;  /* 0x000000dee0859210 */ /* 0x000fe20007fbe0ff */
[----:B------:R-:W-:Y:S01]  /*12b70*/  IMAD.IADD R230, R230, 0x1, R3 ;  /* 0x00000001e6e67824 */ /* 0x000fe200078e0203 */
[----:B------:R-:W-:Y:S02]  /*12b80*/  ISETP.GE.OR P2, PT, R128, R127, P2 ;  /* 0x0000007f8000720c */ /* 0x000fe40001746670 */
[----:B------:R-:W-:Y:S01]  /*12b90*/  @!P1 LEA.HI.X.SX32 R224, R224, R13, 0x1, P5 ;  /* 0x0000000de0e09211 */ /* 0x000fe200028f0eff */
[----:B------:R-:W-:Y:S01]  /*12ba0*/  IMAD.SHL.U32 R222, R230, 0x4, RZ ;  /* 0x00000004e6de7824 */ /* 0x000fe200078e00ff */
[----:B0-----:R-:W-:-:S02]  /*12bb0*/  @!P1 LEA R14, P5, R133, R14, 0x2 ;  /* 0x0000000e850e9211 */ /* 0x001fc400078a10ff */
[----:B--2---:R-:W-:Y:S02]  /*12bc0*/  @!P3 LOP3.LUT R226, R226, 0x3, RZ, 0xc0, !PT ;  /* 0x00000003e2e2b812 */ /* 0x004fe400078ec0ff */
[----:B------:R-:W-:Y:S02]  /*12bd0*/  @!P1 LEA.HI.X R15, R133, R15, R224, 0x2, P5 ;  /* 0x0000000f850f9211 */ /* 0x000fe400028f14e0 */
[----:B------:R-:W-:Y:S01]  /*12be0*/  ISETP.GE.AND P5, PT, R222, R11, PT ;  /* 0x0000000bde00720c */ /* 0x000fe20003fa6270 */
[----:B------:R-:W-:Y:S01]  /*12bf0*/  @!P3 IMAD R226, R116, R3, R226 ;  /* 0x0000000374e2b224 */ /* 0x000fe200078e02e2 */
[----:B------:R-:W-:Y:S01]  /*12c00*/  @!P3 SHF.R.S32.HI R13, RZ, 0x1f, R132 ;  /* 0x0000001fff0db819 */ /* 0x000fe20000011484 */
[----:B------:R0:W5:Y:S01]  /*12c10*/  @!P1 LDG.E R169, desc[UR36][R14.64] ;  /* 0x000000240ea99981 */ /* 0x000162000c1e1900 */
[----:B------:R-:W-:Y:S01]  /*12c20*/  ISETP.GE.OR P5, PT, R128, R127, P5 ;  /* 0x0000007f8000720c */ /* 0x000fe20002fa6670 */
[----:B------:R-:W-:Y:S01]  /*12c30*/  IMAD.IADD R230, R230, 0x1, R3 ;  /* 0x00000001e6e67824 */ /* 0x000fe200078e0203 */
[----:B------:R-:W-:Y:S01]  /*12c40*/  @!P3 IADD3 R133, P1, PT, R226, R132, RZ ;  /* 0x00000084e285b210 */ /* 0x000fe20007f3e0ff */
[----:B------:R-:W2:Y:S02]  /*12c50*/  @!P2 S2R R231, SR_TID.X ;  /* 0x0000000000e7a919 */ /* 0x000ea40000002100 */
[----:B------:R-:W-:Y:S01]  /*12c60*/  IMAD.SHL.U32 R224, R230, 0x4, RZ ;  /* 0x00000004e6e07824 */ /* 0x000fe200078e00ff */
[----:B------:R-:W-:-:S02]  /*12c70*/  @!P3 LEA.HI.X.SX32 R226, R226, R13, 0x1, P1 ;  /* 0x0000000de2e2b211 */ /* 0x000fc400008f0eff */
[----:B-1----:R-:W-:-:S04]  /*12c80*/  @!P3 LEA R132, P1, R133, R130, 0x2 ;  /* 0x000000828584b211 */ /* 0x002fc800078210ff */
[----:B------:R-:W-:Y:S01]  /*12c90*/  @!P3 LEA.HI.X R133, R133, R131, R226, 0x2, P1 ;  /* 0x000000838585b211 */ /* 0x000fe200008f14e2 */
[----:B0-----:R-:W0:Y:S01]  /*12ca0*/  @!P5 LDC.64 R14, c[0x0][0x3b8] ;  /* 0x0000ee00ff0edb82 */ /* 0x001e220000000a00 */
[----:B------:R-:W-:Y:S01]  /*12cb0*/  ISETP.GE.AND P1, PT, R224, R11, PT ;  /* 0x0000000be000720c */ /* 0x000fe20003f26270 */
[----:B------:R-:W1:Y:S03]  /*12cc0*/  @!P5 S2R R232, SR_TID.X ;  /* 0x0000000000e8d919 */ /* 0x000e660000002100 */
[----:B------:R-:W-:Y:S01]  /*12cd0*/  ISETP.GE.OR P1, PT, R128, R127, P1 ;  /* 0x0000007f8000720c */ /* 0x000fe20000f26670 */
[----:B------:R3:W5:Y:S02]  /*12ce0*/  @!P3 LDG.E R168, desc[UR36][R132.64] ;  /* 0x0000002484a8b981 */ /* 0x000764000c1e1900 */
[----:B------:R-:W4:Y:S10]  /*12cf0*/  @!P2 LDC.64 R130, c[0x0][0x3b8] ;  /* 0x0000ee00ff82ab82 */ /* 0x000f340000000a00 */
[----:B------:R-:W3:Y:S01]  /*12d00*/  @!P1 S2R R234, SR_TID.X ;  /* 0x0000000000ea9919 */ /* 0x000ee20000002100 */
[----:B--2---:R-:W-:-:S05]  /*12d10*/  @!P2 LOP3.LUT R231, R231, 0x3, RZ, 0xc0, !PT ;  /* 0x00000003e7e7a812 */ /* 0x004fca00078ec0ff */
[----:B------:R-:W-:Y:S01]  /*12d20*/  @!P2 IMAD R231, R116, R3, R231 ;  /* 0x0000000374e7a224 */ /* 0x000fe200078e02e7 */
[----:B------:R-:W-:-:S04]  /*12d30*/  @!P2 SHF.R.S32.HI R13, RZ, 0x1f, R12 ;  /* 0x0000001fff0da819 */ /* 0x000fc8000001140c */
[C---:B------:R-:W-:Y:S02]  /*12d40*/  @!P2 IADD3 R226, P3, PT, R231.reuse, R12, RZ ;  /* 0x0000000ce7e2a210 */ /* 0x040fe40007f7e0ff */
[----:B-1----:R-:W-:Y:S02]  /*12d50*/  @!P5 LOP3.LUT R233, R232, 0x3, RZ, 0xc0, !PT ;  /* 0x00000003e8e9d812 */ /* 0x002fe400078ec0ff */
[----:B------:R-:W-:Y:S02]  /*12d60*/  @!P2 LEA.HI.X.SX32 R13, R231, R13, 0x1, P3 ;  /* 0x0000000de70da211 */ /* 0x000fe400018f0eff */
[----:B----4-:R-:W-:Y:S01]  /*12d70*/  @!P2 LEA R12, P3, R226, R130, 0x2 ;  /* 0x00000082e20ca211 */ /* 0x010fe200078610ff */
[----:B------:R-:W-:Y:S02]  /*12d80*/  IMAD.IADD R232, R230, 0x1, R3 ;  /* 0x00000001e6e87824 */ /* 0x000fe400078e0203 */
[----:B------:R-:W-:Y:S01]  /*12d90*/  @!P5 IMAD R233, R116, R3, R233 ;  /* 0x0000000374e9d224 */ /* 0x000fe200078e02e9 */
[----:B------:R-:W-:-:S02]  /*12da0*/  @!P2 LEA.HI.X R13, R226, R131, R13, 0x2, P3 ;  /* 0x00000083e20da211 */ /* 0x000fc400018f140d */
[----:B------:R-:W1:Y:S01]  /*12db0*/  @!P1 LDC.64 R130, c[0x0][0x3b8] ;  /* 0x0000ee00ff829b82 */ /* 0x000e620000000a00 */
[----:B------:R-:W-:Y:S01]  /*12dc0*/  IMAD.SHL.U32 R226, R232, 0x4, RZ ;  /* 0x00000004e8e27824 */ /* 0x000fe200078e00ff */
[----:B------:R-:W-:Y:S01]  /*12dd0*/  @!P5 SHF.R.S32.HI R230, RZ, 0x1f, R222 ;  /* 0x0000001fffe6d819 */ /* 0x000fe200000114de */
[----:B------:R2:W5:Y:S01]  /*12de0*/  @!P2 LDG.E R167, desc[UR36][R12.64] ;  /* 0x000000240ca7a981 */ /* 0x000562000c1e1900 */
[C---:B------:R-:W-:Y:S02]  /*12df0*/  @!P5 IADD3 R222, P3, PT, R233.reuse, R222, RZ ;  /* 0x000000dee9ded210 */ /* 0x040fe40007f7e0ff */
[----:B------:R-:W-:Y:S02]  /*12e00*/  ISETP.GE.AND P2, PT, R226, R11, PT ;  /* 0x0000000be200720c */ /* 0x000fe40003f46270 */
[----:B---3--:R-:W-:Y:S02]  /*12e10*/  @!P1 LOP3.LUT R234, R234, 0x3, RZ, 0xc0, !PT ;  /* 0x00000003eaea9812 */ /* 0x008fe400078ec0ff */
[----:B------:R-:W-:Y:S01]  /*12e20*/  @!P5 LEA.HI.X.SX32 R230, R233, R230, 0x1, P3 ;  /* 0x000000e6e9e6d211 */ /* 0x000fe200018f0eff */
[----:B------:R-:W-:Y:S01]  /*12e30*/  IMAD.IADD R232, R232, 0x1, R3 ;  /* 0x00000001e8e87824 */ /* 0x000fe200078e0203 */
[----:B0-----:R-:W-:Y:S01]  /*12e40*/  @!P5 LEA R14, P3, R222, R14, 0x2 ;  /* 0x0000000ede0ed211 */ /* 0x001fe200078610ff */
[----:B------:R-:W-:Y:S01]  /*12e50*/  @!P1 IMAD R133, R116, R3, R234 ;  /* 0x0000000374859224 */ /* 0x000fe200078e02ea */
[----:B------:R-:W-:-:S02]  /*12e60*/  ISETP.GE.OR P2, PT, R128, R127, P2 ;  /* 0x0000007f8000720c */ /* 0x000fc40001746670 */
[----:B------:R-:W-:Y:S01]  /*12e70*/  @!P5 LEA.HI.X R15, R222, R15, R230, 0x2, P3 ;  /* 0x0000000fde0fd211 */ /* 0x000fe200018f14e6 */
[----:B------:R-:W-:Y:S01]  /*12e80*/  IMAD.SHL.U32 R230, R232, 0x4, RZ ;  /* 0x00000004e8e67824 */ /* 0x000fe200078e00ff */
[----:B------:R-:W-:Y:S02]  /*12e90*/  @!P1 SHF.R.S32.HI R132, RZ, 0x1f, R224 ;  /* 0x0000001fff849819 */ /* 0x000fe400000114e0 */
[C---:B--2---:R-:W-:Y:S01]  /*12ea0*/  @!P1 IADD3 R13, P3, PT, R133.reuse, R224, RZ ;  /* 0x000000e0850d9210 */ /* 0x044fe20007f7e0ff */
[----:B------:R0:W5:Y:S01]  /*12eb0*/  @!P5 LDG.E R166, desc[UR36][R14.64] ;  /* 0x000000240ea6d981 */ /* 0x000162000c1e1900 */
[----:B------:R-:W-:Y:S01]  /*12ec0*/  ISETP.GE.AND P5, PT, R230, R11, PT ;  /* 0x0000000be600720c */ /* 0x000fe20003fa6270 */
[----:B------:R-:W-:Y:S01]  /*12ed0*/  IMAD.IADD R222, R232, 0x1, R3 ;  /* 0x00000001e8de7824 */ /* 0x000fe200078e0203 */
[----:B------:R-:W-:Y:S02]  /*12ee0*/  @!P1 LEA.HI.X.SX32 R132, R133, R132, 0x1, P3 ;  /* 0x0000008485849211 */ /* 0x000fe400018f0eff */
[----:B------:R-:W-:Y:S01]  /*12ef0*/  ISETP.GE.OR P3, PT, R128, R127, P5 ;  /* 0x0000007f8000720c */ /* 0x000fe20002f66670 */
[----:B------:R-:W-:Y:S01]  /*12f00*/  IMAD.SHL.U32 R224, R222, 0x4, RZ ;  /* 0x00000004dee07824 */ /* 0x000fe200078e00ff */
[C---:B-1----:R-:W-:Y:S01]  /*12f10*/  @!P1 LEA R12, P5, R13.reuse, R130, 0x2 ;  /* 0x000000820d0c9211 */ /* 0x042fe200078a10ff */
[----:B------:R-:W1:Y:S01]  /*12f20*/  @!P2 S2R R133, SR_TID.X ;  /* 0x000000000085a919 */ /* 0x000e620000002100 */
[----:B0-----:R-:W0:Y:S02]  /*12f30*/  @!P2 LDC.64 R14, c[0x0][0x3b8] ;  /* 0x0000ee00ff0eab82 */ /* 0x001e240000000a00 */
[----:B------:R-:W-:-:S02]  /*12f40*/  @!P1 LEA.HI.X R13, R13, R131, R132, 0x2, P5 ;  /* 0x000000830d0d9211 */ /* 0x000fc400028f1484 */
[----:B------:R-:W-:Y:S02]  /*12f50*/  ISETP.GE.AND P5, PT, R224, R11, PT ;  /* 0x0000000be000720c */ /* 0x000fe40003fa6270 */
[----:B------:R-:W-:Y:S01]  /*12f60*/  @!P2 SHF.R.S32.HI R231, RZ, 0x1f, R226 ;  /* 0x0000001fffe7a819 */ /* 0x000fe200000114e2 */
[----:B------:R2:W5:Y:S01]  /*12f70*/  @!P1 LDG.E R165, desc[UR36][R12.64] ;  /* 0x000000240ca59981 */ /* 0x000562000c1e1900 */
[----:B------:R-:W-:Y:S01]  /*12f80*/  ISETP.GE.OR P5, PT, R128, R127, P5 ;  /* 0x0000007f8000720c */ /* 0x000fe20002fa6670 */
[----:B------:R-:W3:Y:S01]  /*12f90*/  @!P3 LDC.64 R130, c[0x0][0x3b8] ;  /* 0x0000ee00ff82bb82 */ /* 0x000ee20000000a00 */
[----:B------:R-:W4:Y:S11]  /*12fa0*/  @!P3 S2R R132, SR_TID.X ;  /* 0x000000000084b919 */ /* 0x000f360000002100 */
[----:B------:R-:W2:Y:S01]  /*12fb0*/  @!P5 S2R R234, SR_TID.X ;  /* 0x0000000000ead919 */ /* 0x000ea20000002100 */
[----:B-1----:R-:W-:-:S05]  /*12fc0*/  @!P2 LOP3.LUT R133, R133, 0x3, RZ, 0xc0, !PT ;  /* 0x000000038585a812 */ /* 0x002fca00078ec0ff */
[----:B------:R-:W-:-:S05]  /*12fd0*/  @!P2 IMAD R232, R116, R3, R133 ;  /* 0x0000000374e8a224 */ /* 0x000fca00078e0285 */
[----:B------:R-:W-:Y:S02]  /*12fe0*/  @!P2 IADD3 R226, P1, PT, R232, R226, RZ ;  /* 0x000000e2e8e2a210 */ /* 0x000fe40007f3e0ff */
[----:B----4-:R-:W-:Y:S02]  /*12ff0*/  @!P3 LOP3.LUT R233, R132, 0x3, RZ, 0xc0, !PT ;  /* 0x0000000384e9b812 */ /* 0x010fe400078ec0ff */
[----:B------:R-:W1:Y:S01]  /*13000*/  @!P5 LDC.64 R132, c[0x0][0x3b8] ;  /* 0x0000ee00ff84db82 */ /* 0x000e620000000a00 */
[----:B------:R-:W-:Y:S02]  /*13010*/  @!P2 LEA.HI.X.SX32 R231, R232, R231, 0x1, P1 ;  /* 0x000000e7e8e7a211 */ /* 0x000fe400008f0eff */
[----:B0-----:R-:W-:Y:S01]  /*13020*/  @!P2 LEA R14, P1, R226, R14, 0x2 ;  /* 0x0000000ee20ea211 */ /* 0x001fe200078210ff */
[----:B------:R-:W-:-:S03]  /*13030*/  @!P3 IMAD R233, R116, R3, R233 ;  /* 0x0000000374e9b224 */ /* 0x000fc600078e02e9 */
[----:B------:R-:W-:Y:S02]  /*13040*/  @!P2 LEA.HI.X R15, R226, R15, R231, 0x2, P1 ;  /* 0x0000000fe20fa211 */ /* 0x000fe400008f14e7 */
[----:B------:R-:W-:Y:S02]  /*13050*/  @!P3 SHF.R.S32.HI R226, RZ, 0x1f, R230 ;  /* 0x0000001fffe2b819 */ /* 0x000fe400000114e6 */
[C---:B------:R-:W-:Y:S01]  /*13060*/  @!P3 IADD3 R230, P1, PT, R233.reuse, R230, RZ ;  /* 0x000000e6e9e6b210 */ /* 0x040fe20007f3e0ff */
[----:B------:R0:W5:Y:S01]  /*13070*/  @!P2 LDG.E R164, desc[UR36][R14.64] ;  /* 0x000000240ea4a981 */ /* 0x000162000c1e1900 */
[----:B--2---:R-:W-:Y:S02]  /*13080*/  @!P5 LOP3.LUT R234, R234, 0x3, RZ, 0xc0, !PT ;  /* 0x00000003eaead812 */ /* 0x004fe400078ec0ff */
[----:B------:R-:W-:Y:S02]  /*13090*/  @!P3 LEA.HI.X.SX32 R226, R233, R226, 0x1, P1 ;  /* 0x000000e2e9e2b211 */ /* 0x000fe400008f0eff */
[----:B---3--:R-:W-:Y:S01]  /*130a0*/  @!P3 LEA R130, P1, R230, R130, 0x2 ;  /* 0x00000082e682b211 */ /* 0x008fe200078210ff */
[----:B------:R-:W-:Y:S01]  /*130b0*/  @!P5 IMAD R13, R116, R3, R234 ;  /* 0x00000003740dd224 */ /* 0x000fe200078e02ea */
[----:B------:R-:W-:-:S02]  /*130c0*/  @!P5 SHF.R.S32.HI R12, RZ, 0x1f, R224 ;  /* 0x0000001fff0cd819 */ /* 0x000fc400000114e0 */
[----:B------:R-:W-:Y:S02]  /*130d0*/  @!P3 LEA.HI.X R131, R230, R131, R226, 0x2, P1 ;  /* 0x00000083e683b211 */ /* 0x000fe400008f14e2 */
[----:B------:R-:W-:-:S03]  /*130e0*/  @!P5 IADD3 R224, P1, PT, R13, R224, RZ ;  /* 0x000000e00de0d210 */ /* 0x000fc60007f3e0ff */
[----:B------:R0:W5:Y:S01]  /*130f0*/  @!P3 LDG.E R163, desc[UR36][R130.64] ;  /* 0x0000002482a3b981 */ /* 0x000162000c1e1900 */
[----:B------:R-:W-:Y:S02]  /*13100*/  @!P5 LEA.HI.X.SX32 R12, R13, R12, 0x1, P1 ;  /* 0x0000000c0d0cd211 */ /* 0x000fe400008f0eff */
[----:B-1----:R-:W-:-:S04]  /*13110*/  @!P5 LEA R132, P1, R224, R132, 0x2 ;  /* 0x00000084e084d211 */ /* 0x002fc800078210ff */
[----:B------:R-:W-:-:S05]  /*13120*/  @!P5 LEA.HI.X R133, R224, R133, R12, 0x2, P1 ;  /* 0x00000085e085d211 */ /* 0x000fca00008f140c */
[----:B------:R0:W5:Y:S01]  /*13130*/  @!P5 LDG.E R162, desc[UR36][R132.64] ;  /* 0x0000002484a2d981 */ /* 0x000162000c1e1900 */
[----:B------:R-:W-:-:S13]  /*13140*/  ISETP.GE.AND P1, PT, R128, R127, PT ;  /* 0x0000007f8000720c */ /* 0x000fda0003f26270 */
[----:B0-----:R-:W-:Y:S05]  /*13150*/  @P1 BRA `(.L_x_3451) ;  /* 0x0000000000381947 */ /* 0x001fea0003800000 */
[----:B------:R-:W-:Y:S02]  /*13160*/  IMAD.IADD R222, R222, 0x1, R3 ;  /* 0x00000001dede7824 */ /* 0x000fe400078e0203 */
[----:B------:R-:W-:Y:S02]  /*13170*/  IMAD.MOV.U32 R161, RZ, RZ, RZ ;  /* 0x000000ffffa17224 */ /* 0x000fe400078e00ff */
[----:B------:R-:W-:-:S05]  /*13180*/  IMAD.SHL.U32 R222, R222, 0x4, RZ ;  /* 0x00000004dede7824 */ /* 0x000fca00078e00ff */
        /* <DEDUP_REMOVED lines=9> */
[----:B------:R-:W-:-:S05]  /*13220*/  LEA.HI.X R13, R13, UR15, R14, 0x2, P1 ;  /* 0x0000000f0d0d7c11 */ /* 0x000fca00088f140e */
[----:B------:R0:W5:Y:S04]  /*13230*/  LDG.E R161, desc[UR36][R12.64] ;  /* 0x000000240ca17981 */ /* 0x000168000c1e1900 */
.L_x_3451:
[----:B------:R-:W-:Y:S05]  /*13240*/  BSYNC.RECONVERGENT B0 ;  /* 0x0000000000007941 */ /* 0x000fea0003800200 */
.L_x_3322:
[----:B-----5:R-:W-:Y:S01]  /*13250*/  FMUL.FTZ R11, R157, R220 ;  /* 0x000000dc9d0b7220 */ /* 0x020fe20000410000 */
[----:B------:R-:W1:Y:S01]  /*13260*/  S2R R130, SR_TID.X ;  /* 0x0000000000827919 */ /* 0x000e620000002100 */
[----:B------:R-:W-:Y:S02]  /*13270*/  UMOV UR4, 0xffffffff ;  /* 0xffffffff00047882 */ /* 0x000fe40000000000 */
[----:B------:R-:W-:-:S04]  /*13280*/  FFMA.FTZ R11, R158, R227, R11 ;  /* 0x000000e39e0b7223 */ /* 0x000fc8000001000b */
[----:B0-----:R-:W-:-:S04]  /*13290*/  FFMA.FTZ R12, R156, R225, R11 ;  /* 0x000000e19c0c7223 */ /* 0x001fc8000001000b */
[----:B------:R-:W-:-:S04]  /*132a0*/  FFMA.FTZ R11, R155, R218, R12 ;  /* 0x000000da9b0b7223 */ /* 0x000fc8000001000c */
[----:B------:R-:W-:-:S04]  /*132b0*/  FFMA.FTZ R12, R154, R223, R11 ;  /* 0x000000df9a0c7223 */ /* 0x000fc8000001000b */
[----:B------:R-:W-:-:S04]  /*132c0*/  FFMA.FTZ R11, R153, R216, R12 ;  /* 0x000000d8990b7223 */ /* 0x000fc8000001000c */
[----:B------:R-:W-:-:S04]  /*132d0*/  FFMA.FTZ R12, R152, R221, R11 ;  /* 0x000000dd980c7223 */ /* 0x000fc8000001000b */
[----:B------:R-:W-:-:S04]  /*132e0*/  FFMA.FTZ R11, R151, R214, R12 ;  /* 0x000000d6970b7223 */ /* 0x000fc8000001000c */
[----:B------:R-:W-:Y:S01]  /*132f0*/  FFMA.FTZ R12, R150, R219, R11 ;  /* 0x000000db960c7223 */ /* 0x000fe2000001000b */
[----:B-1----:R-:W-:-:S03]  /*13300*/  LOP3.LUT P1, RZ, R130, 0x3, RZ, 0xc0, !PT ;  /* 0x0000000382ff7812 */ /* 0x002fc6000782c0ff */
        /* <DEDUP_REMOVED lines=56> */
[----:B--234-:R-:W0:Y:S02]  /*13690*/  SHFL.BFLY PT, R14, R13, 0x2, 0x1f ;  /* 0x0c401f000d0e7f89 */ /* 0x01ce2400000e0000 */
[----:B0-----:R-:W-:-:S05]  /*136a0*/  FADD.FTZ R13, R13, R14 ;  /* 0x0000000e0d0d7221 */ /* 0x001fca0000010000 */
[----:B------:R0:W1:Y:S02]  /*136b0*/  SHFL.BFLY PT, R14, R13, 0x1, 0x1f ;  /* 0x0c201f000d0e7f89 */ /* 0x00006400000e0000 */
.L_x_3660:
        /* <DEDUP_REMOVED lines=11> */
[----:B0-----:R-:W0:Y:S01]  /*13770*/  @P2 LDC.64 R12, c[0x0][0x438] ;  /* 0x00010e00ff0c2b82 */ /* 0x001e220000000a00 */
[----:B-1----:R-:W-:-:S04]  /*13780*/  @P1 IMAD.WIDE.U32 R14, R127, 0x4, R14 ;  /* 0x000000047f0e1825 */ /* 0x002fc800078e000e */
[----:B0-----:R-:W-:Y:S02]  /*13790*/  @P2 IMAD.WIDE R12, R119, 0x4, R12 ;  /* 0x00000004770c2825 */ /* 0x001fe400078e020c */
[----:B------:R-:W2:Y:S04]  /*137a0*/  @P1 LDG.E R14, desc[UR36][R14.64] ;  /* 0x000000240e0e1981 */ /* 0x000ea8000c1e1900 */
[----:B------:R-:W3:Y:S01]  /*137b0*/  @P2 LDG.E R12, desc[UR36][R12.64] ;  /* 0x000000240c0c2981 */ /* 0x000ee2000c1e1900 */
[----:B------:R-:W-:-:S04]  /*137c0*/  @P1 ISETP.GE.AND P3, PT, R128, R125, PT ;  /* 0x0000007d8000120c */ /* 0x000fc80003f66270 */
[----:B------:R-:W-:-:S04]  /*137d0*/  @P1 SEL R127, R17, RZ, !P3 ;  /* 0x000000ff117f1207 */ /* 0x000fc80005800000 */
[----:B------:R-:W-:-:S04]  /*137e0*/  @P1 IADD3 R127, PT, PT, R123, R127, -R16 ;  /* 0x0000007f7b7f1210 */ /* 0x000fc80007ffe810 */
[----:B------:R-:W-:Y:S01]  /*137f0*/  @P1 I2FP.F32.S32 R128, R127 ;  /* 0x0000007f00801245 */ /* 0x000fe20000201400 */
[----:B---3--:R-:W-:-:S04]  /*13800*/  @P2 FADD.FTZ R11, R11, R12 ;  /* 0x0000000c0b0b2221 */ /* 0x008fc80000010000 */
[----:B--2---:R-:W-:-:S05]  /*13810*/  @P1 FFMA.FTZ R11, R128, R14, R11 ;  /* 0x0000000e800b1223 */ /* 0x004fca000001000b */
[----:B------:R1:W-:Y:S01]  /*13820*/  STS [R124], R11 ;  /* 0x0000000b7c007388 */ /* 0x0003e20000000800 */
[----:B------:R-:W-:-:S07]  /*13830*/  @!P4 FMNMX.FTZ R159, R159, R11, !PT ;  /* 0x0000000b9f9fc209 */ /* 0x000fce0007810000 */
.L_x_3582:
[----:B------:R-:W-:Y:S05]  /*13840*/  BSYNC.RECONVERGENT B0 ;  /* 0x0000000000007941 */ /* 0x000fea0003800200 */
.L_x_3581:
[C---:B-1----:R-:W-:Y:S01]  /*13850*/  VIADD R11, R123.reuse, 0xf ;  /* 0x0000000f7b0b7836 */ /* 0x042fe20000000000 */
[----:B------:R-:W-:Y:S01]  /*13860*/  IADD3 R120, P2, PT, R120, 0x10, RZ ;  /* 0x0000001078787810 */ /* 0x000fe20007f5e0ff */
[----:B------:R-:W-:Y:S02]  /*13870*/  VIADD R123, R123, 0x10 ;  /* 0x000000107b7b7836 */ /* 0x000fe40000000000 */
[----:B------:R-:W-:Y:S01]  /*13880*/  VIADD R124, R124, 0x40 ;  /* 0x000000407c7c7836 */ /* 0x000fe20000000000 */
[----:B------:R-:W-:Y:S01]  /*13890*/  ISETP.GE.AND P1, PT, R11, R122, PT ;  /* 0x0000007a0b00720c */ /* 0x000fe20003f26270 */
[----:B------:R-:W-:Y:S02]  /*138a0*/  VIADD R119, R119, 0x10 ;  /* 0x0000001077777836 */ /* 0x000fe40000000000 */
[----:B------:R-:W-:-:S10]  /*138b0*/  IMAD.X R121, RZ, RZ, R121, P2 ;  /* 0x000000ffff797224 */ /* 0x000fd400010e0679 */
[----:B------:R-:W-:Y:S05]  /*138c0*/  @!P1 BRA `(.L_x_3583) ;  /* 0xfffffef400089947 */ /* 0x000fea000383ffff */
.L_x_3321:
[----:B------:R-:W-:Y:S05]  /*138d0*/  BSYNC B1 ;  /* 0x0000000000017941 */ /* 0x000fea0003800000 */
.L_x_3320:
[----:B------:R-:W-:Y:S01]  /*138e0*/  UMOV UR4, 0xffffffff ;  /* 0xffffffff00047882 */ /* 0x000fe20000000000 */
[----:B0-----:R-:W-:Y:S02]  /*138f0*/  LOP3.LUT P0, R38, R130, 0x1f, RZ, 0xc0, !PT ;  /* 0x0000001f82267812 */ /* 0x001fe4000780c0ff */
[----:B------:R-:W-:Y:S11]  /*13900*/  BRA.DIV UR4, `(.L_x_3584) ;  /* 0x0000005604dc7947 */ /* 0x000ff6000b800000 */
[----:B------:R-:W0:Y:S02]  /*13910*/  SHFL.BFLY PT, R14, R159, 0x10, 0x1f ;  /* 0x0e001f009f0e7f89 */ /* 0x000e2400000e0000 */
[----:B0-----:R-:W-:-:S05]  /*13920*/  FMNMX.FTZ R13, R14, R159, !PT ;  /* 0x0000009f0e0d7209 */ /* 0x001fca0007810000 */
[----:B------:R-:W0:Y:S02]  /*13930*/  SHFL.BFLY PT, R14, R13, 0x8, 0x1f ;  /* 0x0d001f000d0e7f89 */ /* 0x000e2400000e0000 */
[----:B0-----:R-:W-:-:S05]  /*13940*/  FMNMX.FTZ R0, R13, R14, !PT ;  /* 0x0000000e0d007209 */ /* 0x001fca0007810000 */
[----:B------:R0:W2:Y:S02]  /*13950*/  SHFL.BFLY PT, R14, R0, 0x4, 0x1f ;  /* 0x0c801f00000e7f89 */ /* 0x0000a400000e0000 */
.L_x_3665:
[----:B------:R-:W3:Y:S01]  /*13960*/  S2R R20, SR_CgaCtaId ;  /* 0x0000000000147919 */ /* 0x000ee20000008800 */
[----:B------:R-:W-:Y:S01]  /*13970*/  MOV R13, 0x400 ;  /* 0x00000400000d7802 */ /* 0x000fe20000000f00 */
[----:B------:R-:W-:Y:S05]  /*13980*/  WARPSYNC.ALL ;  /* 0x0000000000007948 */ /* 0x000fea0003800000 */
[----:B--2---:R-:W-:Y:S01]  /*13990*/  FMNMX.FTZ R7, R0, R14, !PT ;  /* 0x0000000e00077209 */ /* 0x004fe20007810000 */
[----:B0-----:R-:W-:-:S05]  /*139a0*/  IMAD.SHL.U32 R0, R130, 0x4, RZ ;  /* 0x0000000482007824 */ /* 0x001fca00078e00ff */
[----:B------:R-:W-:Y:S02]  /*139b0*/  LOP3.LUT R4, R0, 0x7c, RZ, 0xc0, !PT ;  /* 0x0000007c00047812 */ /* 0x000fe400078ec0ff */
[----:B---3--:R-:W-:-:S04]  /*139c0*/  LEA R9, R20, R13, 0x18 ;  /* 0x0000000d14097211 */ /* 0x008fc800078ec0ff */
[----:B------:R-:W-:Y:S01]  /*139d0*/  @!P0 LEA.HI R6, R130, R9, RZ, 0x1d ;  /* 0x0000000982068211 */ /* 0x000fe200078fe8ff */
[----:B------:R-:W-:-:S04]  /*139e0*/  IMAD.IADD R4, R9, 0x1, R4 ;  /* 0x0000000109047824 */ /* 0x000fc800078e0204 */
        /* <DEDUP_REMOVED lines=10> */
[----:B------:R0:W2:Y:S01]  /*13a90*/  SHFL.IDX PT, R41, R8, RZ, 0x1f ;  /* 0x00001fff08297589 */ /* 0x0000a200000e0000 */
[----:B------:R-:W-:-:S13]  /*13aa0*/  ISETP.GE.AND P0, PT, R7, R16, PT ;  /* 0x000000100700720c */ /* 0x000fda0003f06270 */
[----:B0-----:R-:W-:Y:S05]  /*13ab0*/  @P0 BRA `(.L_x_3586) ;  /* 0x0000001400180947 */ /* 0x001fea0003800000 */
[----:B-1----:R-:W0:Y:S02]  /*13ac0*/  LDC.64 R10, c[0x0][0x420] ;  /* 0x00010800ff0a7b82 */ /* 0x002e240000000a00 */
        /* <DEDUP_REMOVED lines=21> */
.L_x_3590:
[----:B------:R-:W2:Y:S01]  /*13c20*/  LDS R10, [R8] ;  /* 0x00000000080a7984 */ /* 0x000ea20000000800 */
[----:B------:R-:W-:Y:S02]  /*13c30*/  VIADD R6, R6, 0x1 ;  /* 0x0000000106067836 */ /* 0x000fe40000000000 */
[----:B------:R-:W-:-:S03]  /*13c40*/  VIADD R3, R3, 0x40 ;  /* 0x0000004003037836 */ /* 0x000fc60000000000 */
[----:B------:R-:W-:Y:S01]  /*13c50*/  ISETP.NE.AND P0, PT, R6, RZ, PT ;  /* 0x000000ff0600720c */ /* 0x000fe20003f05270 */
[----:B--2---:R-:W-:-:S04]  /*13c60*/  FADD.FTZ R10, -R41, R10 ;  /* 0x0000000a290a7221 */ /* 0x004fc80000010100 */
[----:B------:R-:W-:-:S04]  /*13c70*/  FMUL.FTZ R10, R10, 1.4426950216293334961 ;  /* 0x3fb8aa3b0a0a7820 */ /* 0x000fc80000410000 */
[----:B------:R-:W0:Y:S02]  /*13c80*/  MUFU.EX2 R11, R10 ;  /* 0x0000000a000b7308 */ /* 0x000e240000000800 */
[----:B0-----:R0:W-:Y:S01]  /*13c90*/  STS [R8], R11 ;  /* 0x0000000b08007388 */ /* 0x0011e20000000800 */
[----:B------:R-:W-:Y:S01]  /*13ca0*/  FADD.FTZ R12, R11, R12 ;  /* 0x0000000c0b0c7221 */ /* 0x000fe20000010000 */
[----:B0-----:R-:W-:Y:S01]  /*13cb0*/  VIADD R8, R8, 0x100 ;  /* 0x0000010008087836 */ /* 0x001fe20000000000 */
[----:B------:R-:W-:Y:S06]  /*13cc0*/  @P0 BRA `(.L_x_3590) ;  /* 0xfffffffc00d40947 */ /* 0x000fec000383ffff */
.L_x_3589:
[----:B------:R-:W-:Y:S05]  /*13cd0*/  BSYNC.RECONVERGENT B1 ;  /* 0x0000000000017941 */ /* 0x000fea0003800200 */
.L_x_3588:
[----:B------:R-:W-:Y:S05]  /*13ce0*/  @!P1 BRA `(.L_x_3586) ;  /* 0x00000010008c9947 */ /* 0x000fea0003800000 */
[----:B------:R-:W-:Y:S01]  /*13cf0*/  IMAD.IADD R8, R16, 0x1, -R3 ;  /* 0x0000000110087824 */ /* 0x000fe200078e0a03 */
[----:B------:R-:W-:Y:S01]  /*13d00*/  BSSY.RECONVERGENT B1, `(.L_x_3591) ;  /* 0x000006f000017945 */ /* 0x000fe20003800200 */
[----:B------:R-:W-:Y:S01]  /*13d10*/  VIADD R13, R13, 0x810 ;  /* 0x000008100d0d7836 */ /* 0x000fe20000000000 */
[----:B------:R-:W-:Y:S01]  /*13d20*/  PLOP3.LUT P0, PT, PT, PT, PT, 0x80, 0x8 ;  /* 0x000000000008781c */ /* 0x000fe20003f0f070 */
[----:B------:R-:W-:Y:S01]  /*13d30*/  IMAD.SHL.U32 R6, R5, 0x4, RZ ;  /* 0x0000000405067824 */ /* 0x000fe200078e00ff */
[----:B------:R-:W-:Y:S02]  /*13d40*/  ISETP.GT.AND P1, PT, R8, 0x300, PT ;  /* 0x000003000800780c */ /* 0x000fe40003f24270 */
[----:B------:R-:W-:Y:S01]  /*13d50*/  LEA R13, R20, R13, 0x18 ;  /* 0x0000000d140d7211 */ /* 0x000fe200078ec0ff */
[----:B------:R-:W-:-:S05]  /*13d60*/  IMAD R6, R3, 0x4, -R6 ;  /* 0x0000000403067824 */ /* 0x000fca00078e0a06 */
[----:B------:R-:W-:-:S05]  /*13d70*/  IADD3 R6, PT, PT, R6, 0x200, R13 ;  /* 0x0000020006067810 */ /* 0x000fca0007ffe00d */
[----:B------:R-:W-:Y:S05]  /*13d80*/  @!P1 BRA `(.L_x_3592) ;  /* 0x0000000400989947 */ /* 0x000fea0003800000 */
[----:B------:R-:W-:Y:S01]  /*13d90*/  PLOP3.LUT P0, PT, PT, PT, PT, 0x8, 0x80 ;  /* 0x000000000080781c */ /* 0x000fe20003f0e170 */
[----:B------:R-:W-:-:S12]  /*13da0*/  VIADD R36, R16, 0xfffffd00 ;  /* 0xfffffd0010247836 */ /* 0x000fd80000000000 */
.L_x_3593:
[----:B------:R-:W2:Y:S01]  /*13db0*/  LDS R8, [R6+-0x200] ;  /* 0xfffe000006087984 */ /* 0x000ea20000000800 */
[----:B------:R-:W-:-:S03]  /*13dc0*/  VIADD R3, R3, 0x400 ;  /* 0x0000040003037836 */ /* 0x000fc60000000000 */
[----:B------:R-:W0:Y:S02]  /*13dd0*/  LDS R10, [R6+-0x100] ;  /* 0xffff0000060a7984 */ /* 0x000e240000000800 */
[----:B------:R-:W-:Y:S02]  /*13de0*/  ISETP.GE.AND P1, PT, R3, R36, PT ;  /* 0x000000240300720c */ /* 0x000fe40003f26270 */
[----:B------:R-:W1:Y:S04]  /*13df0*/  LDS R11, [R6] ;  /* 0x00000000060b7984 */ /* 0x000e680000000800 */
[----:B------:R-:W3:Y:S04]  /*13e00*/  LDS R14, [R6+0x100] ;  /* 0x00010000060e7984 */ /* 0x000ee80000000800 */
[----:B-----5:R-:W4:Y:S04]  /*13e10*/  LDS R17, [R6+0x200] ;  /* 0x0002000006117984 */ /* 0x020f280000000800 */
[----:B------:R-:W4:Y:S04]  /*13e20*/  LDS R21, [R6+0x300] ;  /* 0x0003000006157984 */ /* 0x000f280000000800 */
[----:B------:R-:W4:Y:S04]  /*13e30*/  LDS R22, [R6+0x400] ;  /* 0x0004000006167984 */ /* 0x000f280000000800 */
[----:B------:R-:W4:Y:S04]  /*13e40*/  LDS R23, [R6+0x500] ;  /* 0x0005000006177984 */ /* 0x000f280000000800 */
[----:B------:R-:W4:Y:S04]  /*13e50*/  LDS R24, [R6+0x600] ;  /* 0x0006000006187984 */ /* 0x000f280000000800 */
[----:B------:R-:W4:Y:S04]  /*13e60*/  LDS R26, [R6+0x700] ;  /* 0x00070000061a7984 */ /* 0x000f280000000800 */
[----:B------:R-:W4:Y:S01]  /*13e70*/  LDS R28, [R6+0x800] ;  /* 0x00080000061c7984 */ /* 0x000f220000000800 */
[----:B--2---:R-:W-:-:S03]  /*13e80*/  FADD.FTZ R8, -R41, R8 ;  /* 0x0000000829087221 */ /* 0x004fc60000010100 */
[----:B------:R-:W2:Y:S01]  /*13e90*/  LDS R30, [R6+0x900] ;  /* 0x00090000061e7984 */ /* 0x000ea20000000800 */
[C---:B0-----:R-:W-:Y:S01]  /*13ea0*/  FADD.FTZ R10, -R41.reuse, R10 ;  /* 0x0000000a290a7221 */ /* 0x041fe20000010100 */
[----:B------:R-:W-:Y:S01]  /*13eb0*/  FMUL.FTZ R8, R8, 1.4426950216293334961 ;  /* 0x3fb8aa3b08087820 */ /* 0x000fe20000410000 */
[C---:B-1----:R-:W-:Y:S01]  /*13ec0*/  FADD.FTZ R13, -R41.reuse, R11 ;  /* 0x0000000b290d7221 */ /* 0x042fe20000010100 */
[----:B------:R-:W0:Y:S01]  /*13ed0*/  LDS R32, [R6+0xa00] ;  /* 0x000a000006207984 */ /* 0x000e220000000800 */
[----:B------:R-:W-:Y:S01]  /*13ee0*/  FMUL.FTZ R10, R10, 1.4426950216293334961 ;  /* 0x3fb8aa3b0a0a7820 */ /* 0x000fe20000410000 */
[----:B------:R-:W1:Y:S01]  /*13ef0*/  MUFU.EX2 R11, R8 ;  /* 0x00000008000b7308 */ /* 0x000e620000000800 */
[----:B---3--:R-:W-:Y:S01]  /*13f00*/  FADD.FTZ R15, -R41, R14 ;  /* 0x0000000e290f7221 */ /* 0x008fe20000010100 */
[----:B------:R-:W3:Y:S01]  /*13f10*/  LDS R33, [R6+0xb00] ;  /* 0x000b000006217984 */ /* 0x000ee20000000800 */
[----:B------:R-:W-:Y:S02]  /*13f20*/  FMUL.FTZ R14, R13, 1.4426950216293334961 ;  /* 0x3fb8aa3b0d0e7820 */ /* 0x000fe40000410000 */
[----:B------:R1:W1:Y:S01]  /*13f30*/  MUFU.EX2 R13, R10 ;  /* 0x0000000a000d7308 */ /* 0x0002620000000800 */
[----:B----4-:R-:W-:Y:S01]  /*13f40*/  FADD.FTZ R20, -R41, R17 ;  /* 0x0000001129147221 */ /* 0x010fe20000010100 */
[----:B------:R-:W-:Y:S01]  /*13f50*/  FMUL.FTZ R17, R15, 1.4426950216293334961 ;  /* 0x3fb8aa3b0f117820 */ /* 0x000fe20000410000 */
[----:B------:R-:W4:Y:S01]  /*13f60*/  LDS R34, [R6+0xc00] ;  /* 0x000c000006227984 */ /* 0x000f220000000800 */
[----:B------:R-:W1:Y:S01]  /*13f70*/  MUFU.EX2 R15, R14 ;  /* 0x0000000e000f7308 */ /* 0x000e620000000800 */
[----:B------:R-:W-:Y:S01]  /*13f80*/  FADD.FTZ R21, -R41, R21 ;  /* 0x0000001529157221 */ /* 0x000fe20000010100 */
[----:B------:R-:W-:Y:S01]  /*13f90*/  FMUL.FTZ R20, R20, 1.4426950216293334961 ;  /* 0x3fb8aa3b14147820 */ /* 0x000fe20000410000 */
[----:B------:R-:W4:Y:S01]  /*13fa0*/  LDS R35, [R6+0xd00] ;  /* 0x000d000006237984 */ /* 0x000f220000000800 */
[----:B------:R-:W2:Y:S01]  /*13fb0*/  MUFU.EX2 R17, R17 ;  /* 0x0000001100117308 */ /* 0x000ea20000000800 */
[----:B-1----:R-:W-:Y:S01]  /*13fc0*/  FADD.FTZ R12, R11, R12 ;  /* 0x0000000c0b0c7221 */ /* 0x002fe20000010000 */
[----:B------:R-:W-:Y:S01]  /*13fd0*/  FMUL.FTZ R8, R21, 1.4426950216293334961 ;  /* 0x3fb8aa3b15087820 */ /* 0x000fe20000410000 */
[C---:B------:R-:W-:Y:S01]  /*13fe0*/  FADD.FTZ R22, -R41.reuse, R22 ;  /* 0x0000001629167221 */ /* 0x040fe20000010100 */
[----:B------:R-:W1:Y:S01]  /*13ff0*/  MUFU.EX2 R21, R20 ;  /* 0x0000001400157308 */ /* 0x000e620000000800 */
[C---:B------:R-:W-:Y:S01]  /*14000*/  FADD.FTZ R10, -R41.reuse, R23 ;  /* 0x00000017290a7221 */ /* 0x040fe20000010100 */
[----:B------:R-:W-:Y:S01]  /*14010*/  FADD.FTZ R12, R12, R13 ;  /* 0x0000000d0c0c7221 */ /* 0x000fe20000010000 */
[----:B------:R-:W-:Y:S01]  /*14020*/  FMUL.FTZ R22, R22, 1.4426950216293334961 ;  /* 0x3fb8aa3b16167820 */ /* 0x000fe20000410000 */
[----:B------:R-:W0:Y:S01]  /*14030*/  MUFU.EX2 R23, R8 ;  /* 0x0000000800177308 */ /* 0x000e220000000800 */
[C---:B------:R-:W-:Y:S01]  /*14040*/  FADD.FTZ R24, -R41.reuse, R24 ;  /* 0x0000001829187221 */ /* 0x040fe20000010100 */
[----:B------:R-:W-:Y:S01]  /*14050*/  FADD.FTZ R12, R12, R15 ;  /* 0x0000000f0c0c7221 */ /* 0x000fe20000010000 */
[----:B------:R-:W-:Y:S01]  /*14060*/  FMUL.FTZ R10, R10, 1.4426950216293334961 ;  /* 0x3fb8aa3b0a0a7820 */ /* 0x000fe20000410000 */
[----:B------:R-:W3:Y:S01]  /*14070*/  MUFU.EX2 R25, R22 ;  /* 0x0000001600197308 */ /* 0x000ee20000000800 */
[C---:B------:R-:W-:Y:S01]  /*14080*/  FADD.FTZ R26, -R41.reuse, R26 ;  /* 0x0000001a291a7221 */ /* 0x040fe20000010100 */
[----:B--2---:R-:W-:Y:S01]  /*14090*/  FADD.FTZ R12, R12, R17 ;  /* 0x000000110c0c7221 */ /* 0x004fe20000010000 */
[----:B------:R-:W-:Y:S01]  /*140a0*/  FMUL.FTZ R24, R24, 1.4426950216293334961 ;  /* 0x3fb8aa3b18187820 */ /* 0x000fe20000410000 */
[----:B------:R-:W2:Y:S01]  /*140b0*/  MUFU.EX2 R27, R10 ;  /* 0x0000000a001b7308 */ /* 0x000ea20000000800 */
[C---:B------:R-:W-:Y:S01]  /*140c0*/  FADD.FTZ R28, -R41.reuse, R28 ;  /* 0x0000001c291c7221 */ /* 0x040fe20000010100 */
[----:B-1----:R-:W-:Y:S01]  /*140d0*/  FADD.FTZ R12, R12, R21 ;  /* 0x000000150c0c7221 */ /* 0x002fe20000010000 */
[----:B------:R-:W-:Y:S01]  /*140e0*/  FMUL.FTZ R26, R26, 1.4426950216293334961 ;  /* 0x3fb8aa3b1a1a7820 */ /* 0x000fe20000410000 */
[----:B------:R-:W1:Y:S01]  /*140f0*/  MUFU.EX2 R29, R24 ;  /* 0x00000018001d7308 */ /* 0x000e620000000800 */
[C---:B------:R-:W-:Y:S01]  /*14100*/  FADD.FTZ R30, -R41.reuse, R30 ;  /* 0x0000001e291e7221 */ /* 0x040fe20000010100 */
[----:B0-----:R-:W-:Y:S01]  /*14110*/  FADD.FTZ R12, R12, R23 ;  /* 0x000000170c0c7221 */ /* 0x001fe20000010000 */
[----:B------:R-:W-:Y:S01]  /*14120*/  FMUL.FTZ R28, R28, 1.4426950216293334961 ;  /* 0x3fb8aa3b1c1c7820 */ /* 0x000fe20000410000 */
[----:B------:R-:W0:Y:S01]  /*14130*/  MUFU.EX2 R31, R26 ;  /* 0x0000001a001f7308 */ /* 0x000e220000000800 */
[----:B------:R1:W-:Y:S01]  /*14140*/  STS [R6+-0x200], R11 ;  /* 0xfffe000b06007388 */ /* 0x0003e20000000800 */
[----:B---3--:R-:W-:Y:S01]  /*14150*/  FADD.FTZ R12, R12, R25 ;  /* 0x000000190c0c7221 */ /* 0x008fe20000010000 */
[C---:B------:R-:W-:Y:S01]  /*14160*/  FADD.FTZ R32, -R41.reuse, R32 ;  /* 0x0000002029207221 */ /* 0x040fe20000010100 */
[----:B------:R-:W-:Y:S01]  /*14170*/  FMUL.FTZ R30, R30, 1.4426950216293334961 ;  /* 0x3fb8aa3b1e1e7820 */ /* 0x000fe20000410000 */
[----:B------:R-:W-:Y:S01]  /*14180*/  FADD.FTZ R33, -R41, R33 ;  /* 0x0000002129217221 */ /* 0x000fe20000010100 */
[----:B--2---:R-:W-:Y:S01]  /*14190*/  FADD.FTZ R12, R12, R27 ;  /* 0x0000001b0c0c7221 */ /* 0x004fe20000010000 */
[----:B------:R2:W-:Y:S01]  /*141a0*/  STS [R6+-0x100], R13 ;  /* 0xffff000d06007388 */ /* 0x0005e20000000800 */
[----:B------:R-:W-:Y:S01]  /*141b0*/  FMUL.FTZ R32, R32, 1.4426950216293334961 ;  /* 0x3fb8aa3b20207820 */ /* 0x000fe20000410000 */
[----:B------:R-:W-:Y:S01]  /*141c0*/  FMUL.FTZ R8, R33, 1.4426950216293334961 ;  /* 0x3fb8aa3b21087820 */ /* 0x000fe20000410000 */
[----:B-1----:R-:W-:Y:S01]  /*141d0*/  FADD.FTZ R12, R12, R29 ;  /* 0x0000001d0c0c7221 */ /* 0x002fe20000010000 */
[----:B------:R-:W1:Y:S01]  /*141e0*/  MUFU.EX2 R11, R28 ;  /* 0x0000001c000b7308 */ /* 0x000e620000000800 */
[C---:B----4-:R-:W-:Y:S01]  /*141f0*/  FADD.FTZ R34, -R41.reuse, R34 ;  /* 0x0000002229227221 */ /* 0x050fe20000010100 */
[----:B------:R-:W-:Y:S01]  /*14200*/  STS [R6], R15 ;  /* 0x0000000f06007388 */ /* 0x000fe20000000800 */
[----:B0-----:R-:W-:Y:S01]  /*14210*/  FADD.FTZ R12, R12, R31 ;  /* 0x0000001f0c0c7221 */ /* 0x001fe20000010000 */
[----:B------:R-:W-:Y:S01]  /*14220*/  MUFU.EX2 R33, R32 ;  /* 0x0000002000217308 */ /* 0x000fe20000000800 */
[----:B------:R-:W-:Y:S01]  /*14230*/  FADD.FTZ R10, -R41, R35 ;  /* 0x00000023290a7221 */ /* 0x000fe20000010100 */
[----:B------:R-:W-:Y:S01]  /*14240*/  FMUL.FTZ R34, R34, 1.4426950216293334961 ;  /* 0x3fb8aa3b22227820 */ /* 0x000fe20000410000 */
[----:B------:R-:W-:Y:S01]  /*14250*/  STS [R6+0x100], R17 ;  /* 0x0001001106007388 */ /* 0x000fe20000000800 */
[----:B--2---:R-:W0:Y:S01]  /*14260*/  MUFU.EX2 R13, R30 ;  /* 0x0000001e000d7308 */ /* 0x004e220000000800 */
[----:B------:R-:W-:-:S02]  /*14270*/  FMUL.FTZ R10, R10, 1.4426950216293334961 ;  /* 0x3fb8aa3b0a0a7820 */ /* 0x000fc40000410000 */
[----:B------:R-:W-:Y:S01]  /*14280*/  STS [R6+0x200], R21 ;  /* 0x0002001506007388 */ /* 0x000fe20000000800 */
[----:B------:R-:W2:Y:S01]  /*14290*/  MUFU.EX2 R35, R8 ;  /* 0x0000000800237308 */ /* 0x000ea20000000800 */
[----:B-1----:R-:W-:Y:S02]  /*142a0*/  FADD.FTZ R12, R12, R11 ;  /* 0x0000000b0c0c7221 */ /* 0x002fe40000010000 */
[----:B------:R-:W-:Y:S01]  /*142b0*/  STS [R6+0x300], R23 ;  /* 0x0003001706007388 */ /* 0x000fe20000000800 */
[----:B------:R-:W1:Y:S03]  /*142c0*/  MUFU.EX2 R37, R34 ;  /* 0x0000002200257308 */ /* 0x000e660000000800 */
[----:B------:R-:W-:Y:S01]  /*142d0*/  STS [R6+0x400], R25 ;  /* 0x0004001906007388 */ /* 0x000fe20000000800 */
[----:B------:R-:W3:Y:S01]  /*142e0*/  MUFU.EX2 R39, R10 ;  /* 0x0000000a00277308 */ /* 0x000ee20000000800 */
[----:B0-----:R-:W-:-:S02]  /*142f0*/  FADD.FTZ R12, R12, R13 ;  /* 0x0000000d0c0c7221 */ /* 0x001fc40000010000 */
[----:B------:R-:W-:Y:S02]  /*14300*/  STS [R6+0x500], R27 ;  /* 0x0005001b06007388 */ /* 0x000fe40000000800 */
[----:B------:R-:W-:Y:S02]  /*14310*/  FADD.FTZ R12, R12, R33 ;  /* 0x000000210c0c7221 */ /* 0x000fe40000010000 */
[----:B------:R-:W-:Y:S02]  /*14320*/  STS [R6+0x600], R29 ;  /* 0x0006001d06007388 */ /* 0x000fe40000000800 */
[----:B--2---:R-:W-:Y:S02]  /*14330*/  FADD.FTZ R12, R12, R35 ;  /* 0x000000230c0c7221 */ /* 0x004fe40000010000 */
[----:B------:R-:W-:Y:S02]  /*14340*/  STS [R6+0x700], R31 ;  /* 0x0007001f06007388 */ /* 0x000fe40000000800 */
[----:B-1----:R-:W-:-:S02]  /*14350*/  FADD.FTZ R12, R12, R37 ;  /* 0x000000250c0c7221 */ /* 0x002fc40000010000 */
[----:B------:R-:W-:Y:S02]  /*14360*/  STS [R6+0x800], R11 ;  /* 0x0008000b06007388 */ /* 0x000fe40000000800 */
[----:B---3--:R-:W-:Y:S02]  /*14370*/  FADD.FTZ R12, R12, R39 ;  /* 0x000000270c0c7221 */ /* 0x008fe40000010000 */
[----:B------:R-:W-:Y:S04]  /*14380*/  STS [R6+0x900], R13 ;  /* 0x0009000d06007388 */ /* 0x000fe80000000800 */
[----:B------:R-:W-:Y:S04]  /*14390*/  STS [R6+0xa00], R33 ;  /* 0x000a002106007388 */ /* 0x000fe80000000800 */
[----:B------:R-:W-:Y:S04]  /*143a0*/  STS [R6+0xb00], R35 ;  /* 0x000b002306007388 */ /* 0x000fe80000000800 */
[----:B------:R-:W-:Y:S04]  /*143b0*/  STS [R6+0xc00], R37 ;  /* 0x000c002506007388 */ /* 0x000fe80000000800 */
[----:B------:R0:W-:Y:S02]  /*143c0*/  STS [R6+0xd00], R39 ;  /* 0x000d002706007388 */ /* 0x0001e40000000800 */
[----:B0-----:R-:W-:Y:S01]  /*143d0*/  VIADD R6, R6, 0x1000 ;  /* 0x0000100006067836 */ /* 0x001fe20000000000 */
[----:B------:R-:W-:Y:S06]  /*143e0*/  @!P1 BRA `(.L_x_3593) ;  /* 0xfffffff800709947 */ /* 0x000fec000383ffff */
.L_x_3592:
[----:B------:R-:W-:Y:S05]  /*143f0*/  BSYNC.RECONVERGENT B1 ;  /* 0x0000000000017941 */ /* 0x000fea0003800200 */
.L_x_3591:
        /* <DEDUP_REMOVED lines=8> */
[----:B------:R-:W1:Y:S04]  /*14480*/  LDS R11, [R6] ;  /* 0x00000000060b7984 */ /* 0x000e680000000800 */
[----:B------:R-:W3:Y:S04]  /*14490*/  LDS R14, [R6+0x100] ;  /* 0x00010000060e7984 */ /* 0x000ee80000000800 */
[----:B-----5:R-:W4:Y:S04]  /*144a0*/  LDS R17, [R6+0x200] ;  /* 0x0002000006117984 */ /* 0x020f280000000800 */
[----:B------:R-:W4:Y:S04]  /*144b0*/  LDS R21, [R6+0x300] ;  /* 0x0003000006157984 */ /* 0x000f280000000800 */
[----:B------:R-:W4:Y:S04]  /*144c0*/  LDS R22, [R6+0x400] ;  /* 0x0004000006167984 */ /* 0x000f280000000800 */
[----:B------:R-:W4:Y:S01]  /*144d0*/  LDS R23, [R6+0x500] ;  /* 0x0005000006177984 */ /* 0x000f220000000800 */
[C---:B--2---:R-:W-:Y:S01]  /*144e0*/  FADD.FTZ R8, -R41.reuse, R8 ;  /* 0x0000000829087221 */ /* 0x044fe20000010100 */
[----:B0-----:R-:W-:-:S03]  /*144f0*/  FADD.FTZ R10, -R41, R10 ;  /* 0x0000000a290a7221 */ /* 0x001fc60000010100 */
[----:B------:R-:W-:Y:S01]  /*14500*/  FMUL.FTZ R8, R8, 1.4426950216293334961 ;  /* 0x3fb8aa3b08087820 */ /* 0x000fe20000410000 */
[C---:B-1----:R-:W-:Y:S01]  /*14510*/  FADD.FTZ R13, -R41.reuse, R11 ;  /* 0x0000000b290d7221 */ /* 0x042fe20000010100 */
[----:B------:R-:W-:Y:S02]  /*14520*/  FMUL.FTZ R10, R10, 1.4426950216293334961 ;  /* 0x3fb8aa3b0a0a7820 */ /* 0x000fe40000410000 */
[----:B------:R-:W0:Y:S01]  /*14530*/  MUFU.EX2 R11, R8 ;  /* 0x00000008000b7308 */ /* 0x000e220000000800 */
[----:B---3--:R-:W-:Y:S01]  /*14540*/  FADD.FTZ R15, -R41, R14 ;  /* 0x0000000e290f7221 */ /* 0x008fe20000010100 */
[----:B------:R-:W-:Y:S02]  /*14550*/  FMUL.FTZ R14, R13, 1.4426950216293334961 ;  /* 0x3fb8aa3b0d0e7820 */ /* 0x000fe40000410000 */
[----:B------:R-:W1:Y:S01]  /*14560*/  MUFU.EX2 R13, R10 ;  /* 0x0000000a000d7308 */ /* 0x000e620000000800 */
[----:B----4-:R-:W-:Y:S01]  /*14570*/  FADD.FTZ R20, -R41, R17 ;  /* 0x0000001129147221 */ /* 0x010fe20000010100 */
[----:B------:R-:W-:-:S02]  /*14580*/  FMUL.FTZ R17, R15, 1.4426950216293334961 ;  /* 0x3fb8aa3b0f117820 */ /* 0x000fc40000410000 */
[----:B------:R-:W2:Y:S01]  /*14590*/  MUFU.EX2 R15, R14 ;  /* 0x0000000e000f7308 */ /* 0x000ea20000000800 */
[----:B------:R-:W-:Y:S01]  /*145a0*/  FADD.FTZ R21, -R41, R21 ;  /* 0x0000001529157221 */ /* 0x000fe20000010100 */
[----:B------:R-:W-:Y:S02]  /*145b0*/  FMUL.FTZ R20, R20, 1.4426950216293334961 ;  /* 0x3fb8aa3b14147820 */ /* 0x000fe40000410000 */
[----:B------:R-:W3:Y:S01]  /*145c0*/  MUFU.EX2 R17, R17 ;  /* 0x0000001100117308 */ /* 0x000ee20000000800 */
[----:B0-----:R-:W-:Y:S01]  /*145d0*/  FADD.FTZ R12, R12, R11 ;  /* 0x0000000b0c0c7221 */ /* 0x001fe20000010000 */
[----:B------:R-:W-:Y:S01]  /*145e0*/  FMUL.FTZ R8, R21, 1.4426950216293334961 ;  /* 0x3fb8aa3b15087820 */ /* 0x000fe20000410000 */
[C---:B------:R-:W-:Y:S01]  /*145f0*/  FADD.FTZ R22, -R41.reuse, R22 ;  /* 0x0000001629167221 */ /* 0x040fe20000010100 */
[----:B------:R-:W0:Y:S01]  /*14600*/  MUFU.EX2 R21, R20 ;  /* 0x0000001400157308 */ /* 0x000e220000000800 */
[----:B------:R-:W-:Y:S01]  /*14610*/  FADD.FTZ R24, -R41, R23 ;  /* 0x0000001729187221 */ /* 0x000fe20000010100 */
[----:B-1----:R-:W-:Y:S01]  /*14620*/  FADD.FTZ R12, R12, R13 ;  /* 0x0000000d0c0c7221 */ /* 0x002fe20000010000 */
[----:B------:R-:W-:Y:S01]  /*14630*/  FMUL.FTZ R22, R22, 1.4426950216293334961 ;  /* 0x3fb8aa3b16167820 */ /* 0x000fe20000410000 */
[----:B------:R-:W1:Y:S01]  /*14640*/  MUFU.EX2 R23, R8 ;  /* 0x0000000800177308 */ /* 0x000e620000000800 */
[----:B------:R-:W-:Y:S01]  /*14650*/  FMUL.FTZ R24, R24, 1.4426950216293334961 ;  /* 0x3fb8aa3b18187820 */ /* 0x000fe20000410000 */
[----:B--2---:R-:W-:Y:S01]  /*14660*/  FADD.FTZ R12, R12, R15 ;  /* 0x0000000f0c0c7221 */ /* 0x004fe20000010000 */
[----:B------:R-:W-:Y:S01]  /*14670*/  STS [R6+-0x200], R11 ;  /* 0xfffe000b06007388 */ /* 0x000fe20000000800 */
[----:B------:R-:W2:Y:S02]  /*14680*/  MUFU.EX2 R25, R22 ;  /* 0x0000001600197308 */ /* 0x000ea40000000800 */
[----:B---3--:R-:W-:Y:S01]  /*14690*/  FADD.FTZ R12, R12, R17 ;  /* 0x000000110c0c7221 */ /* 0x008fe20000010000 */
        /* <DEDUP_REMOVED lines=13> */
.L_x_3595:
[----:B------:R-:W-:Y:S05]  /*14770*/  BSYNC.RECONVERGENT B1 ;  /* 0x0000000000017941 */ /* 0x000fea0003800200 */
.L_x_3594:
[----:B------:R-:W-:-:S13]  /*14780*/  ISETP.LT.OR P0, PT, R3, R16, P0 ;  /* 0x000000100300720c */ /* 0x000fda0000701670 */
[----:B------:R-:W-:Y:S05]  /*14790*/  @!P0 BRA `(.L_x_3586) ;  /* 0x0000000400e08947 */ /* 0x000fea0003800000 */
[----:B------:R-:W2:Y:S04]  /*147a0*/  LDS R3, [R6+-0x200] ;  /* 0xfffe000006037984 */ /* 0x000ea80000000800 */
[----:B------:R-:W0:Y:S04]  /*147b0*/  LDS R8, [R6+-0x100] ;  /* 0xffff000006087984 */ /* 0x000e280000000800 */
[----:B------:R-:W1:Y:S04]  /*147c0*/  LDS R10, [R6] ;  /* 0x00000000060a7984 */ /* 0x000e680000000800 */
[----:B------:R-:W3:Y:S01]  /*147d0*/  LDS R11, [R6+0x100] ;  /* 0x00010000060b7984 */ /* 0x000ee20000000800 */
[C---:B--2---:R-:W-:Y:S01]  /*147e0*/  FADD.FTZ R3, -R41.reuse, R3 ;  /* 0x0000000329037221 */ /* 0x044fe20000010100 */
[----:B0-----:R-:W-:-:S03]  /*147f0*/  FADD.FTZ R8, -R41, R8 ;  /* 0x0000000829087221 */ /* 0x001fc60000010100 */
[----:B------:R-:W-:Y:S01]  /*14800*/  FMUL.FTZ R3, R3, 1.4426950216293334961 ;  /* 0x3fb8aa3b03037820 */ /* 0x000fe20000410000 */
[----:B-1----:R-:W-:Y:S01]  /*14810*/  FADD.FTZ R10, -R41, R10 ;  /* 0x0000000a290a7221 */ /* 0x002fe20000010100 */
        /* <DEDUP_REMOVED lines=17> */
.L_x_3587:
[----:B------:R-:W0:Y:S01]  /*14930*/  S2UR UR4, SR_CTAID.Y ;  /* 0x00000000000479c3 */ /* 0x000e220000002600 */
        /* <DEDUP_REMOVED lines=8> */
[----:B0-----:R-:W-:Y:S02]  /*149c0*/  IMAD R22, R3, UR4, RZ ;  /* 0x0000000403167c24 */ /* 0x001fe4000f8e02ff */
[----:B------:R-:W-:-:S03]  /*149d0*/  IMAD.MOV.U32 R3, RZ, RZ, R7 ;  /* 0x000000ffff037224 */ /* 0x000fc600078e0007 */
[----:B------:R-:W-:-:S07]  /*149e0*/  SHF.R.S32.HI R24, RZ, 0x1f, R22 ;  /* 0x0000001fff187819 */ /* 0x000fce0000011416 */
        /* <DEDUP_REMOVED lines=11> */
.L_x_3598:
[----:B------:R0:W3:Y:S01]  /*14aa0*/  LDG.E.U8 R13, desc[UR36][R10.64] ;  /* 0x000000240a0d7981 */ /* 0x0000e2000c1e1100 */
[----:B------:R-:W-:Y:S02]  /*14ab0*/  VIADD R6, R6, 0x1 ;  /* 0x0000000106067836 */ /* 0x000fe40000000000 */
[----:B------:R-:W-:Y:S01]  /*14ac0*/  VIADD R3, R3, 0x40 ;  /* 0x0000004003037836 */ /* 0x000fe20000000000 */
[----:B0-----:R-:W-:-:S05]  /*14ad0*/  IADD3 R10, P2, PT, R10, 0x40, RZ ;  /* 0x000000400a0a7810 */ /* 0x001fca0007f5e0ff */
[----:B------:R-:W-:Y:S01]  /*14ae0*/  IMAD.X R11, RZ, RZ, R11, P2 ;  /* 0x000000ffff0b7224 */ /* 0x000fe200010e060b */
[----:B---3--:R-:W-:-:S13]  /*14af0*/  ISETP.NE.AND P1, PT, R13, RZ, PT ;  /* 0x000000ff0d00720c */ /* 0x008fda0003f25270 */
[----:B------:R-:W2:Y:S02]  /*14b00*/  @!P1 LDS R13, [R8] ;  /* 0x00000000080d9984 */ /* 0x000ea40000000800 */
[----:B--2---:R-:W-:Y:S01]  /*14b10*/  @!P1 FADD.FTZ R14, -R41, R13 ;  /* 0x0000000d290e9221 */ /* 0x004fe20000010100 */
        /* <DEDUP_REMOVED lines=8> */
.L_x_3597:
[----:B------:R-:W-:Y:S05]  /*14ba0*/  BSYNC.RECONVERGENT B1 ;  /* 0x0000000000017941 */ /* 0x000fea0003800200 */
.L_x_3596:
[----:B------:R-:W-:Y:S05]  /*14bb0*/  @!P0 BRA `(.L_x_3586) ;  /* 0x0000000000d88947 */ /* 0x000fea0003800000 */
[----:B------:R-:W0:Y:S01]  /*14bc0*/  S2R R11, SR_CgaCtaId ;  /* 0x00000000000b7919 */ /* 0x000e220000008800 */
[----:B------:R-:W1:Y:S01]  /*14bd0*/  LDCU.64 UR4, c[0x0][0x420] ;  /* 0x00008400ff0477ac */ /* 0x000e620008000a00 */
[----:B------:R-:W-:Y:S01]  /*14be0*/  MOV R8, 0x400 ;  /* 0x0000040000087802 */ /* 0x000fe20000000f00 */
[----:B------:R-:W-:-:S04]  /*14bf0*/  IMAD.SHL.U32 R6, R5, 0x4, RZ ;  /* 0x0000000405067824 */ /* 0x000fc800078e00ff */
[----:B------:R-:W-:Y:S02]  /*14c00*/  VIADD R8, R8, 0x810 ;  /* 0x0000081008087836 */ /* 0x000fe40000000000 */
[----:B------:R-:W-:Y:S01]  /*14c10*/  IMAD R6, R3, 0x4, -R6 ;  /* 0x0000000403067824 */ /* 0x000fe200078e0a06 */
[----:B-1----:R-:W-:-:S04]  /*14c20*/  IADD3 R10, P0, P1, R22, UR4, R3 ;  /* 0x00000004160a7c10 */ /* 0x002fc8000f91e003 */
[----:B------:R-:W-:Y:S02]  /*14c30*/  IADD3 R10, P2, PT, R10, 0x80, RZ ;  /* 0x000000800a0a7810 */ /* 0x000fe40007f5e0ff */
[----:B0-----:R-:W-:Y:S02]  /*14c40*/  LEA R13, R11, R8, 0x18 ;  /* 0x000000080b0d7211 */ /* 0x001fe400078ec0ff */
[----:B------:R-:W-:Y:S02]  /*14c50*/  IADD3.X R11, PT, PT, R24, UR5, RZ, P0, P1 ;  /* 0x00000005180b7c10 */ /* 0x000fe400087e24ff */
[----:B------:R-:W-:-:S03]  /*14c60*/  IADD3 R6, PT, PT, R6, 0x200, R13 ;  /* 0x0000020006067810 */ /* 0x000fc60007ffe00d */
[----:B------:R-:W-:-:S07]  /*14c70*/  IMAD.X R11, RZ, RZ, R11, P2 ;  /* 0x000000ffff0b7224 */ /* 0x000fce00010e060b */
.L_x_3599:
[----:B------:R-:W3:Y:S04]  /*14c80*/  LDG.E.U8 R15, desc[UR36][R10.64+-0x80] ;  /* 0xffff80240a0f7981 */ /* 0x000ee8000c1e1100 */
[----:B------:R-:W4:Y:S04]  /*14c90*/  LDG.E.U8 R8, desc[UR36][R10.64+-0x40] ;  /* 0xffffc0240a087981 */ /* 0x000f28000c1e1100 */
[----:B------:R-:W2:Y:S04]  /*14ca0*/  LDG.E.U8 R13, desc[UR36][R10.64] ;  /* 0x000000240a0d7981 */ /* 0x000ea8000c1e1100 */
[----:B------:R-:W2:Y:S01]  /*14cb0*/  LDG.E.U8 R14, desc[UR36][R10.64+0x40] ;  /* 0x000040240a0e7981 */ /* 0x000ea2000c1e1100 */
[----:B------:R-:W-:Y:S01]  /*14cc0*/  VIADD R3, R3, 0x100 ;  /* 0x0000010003037836 */ /* 0x000fe20000000000 */
[----:B---3--:R-:W-:Y:S01]  /*14cd0*/  ISETP.NE.AND P0, PT, R15, RZ, PT ;  /* 0x000000ff0f00720c */ /* 0x008fe20003f05270 */
[----:B------:R-:W-:Y:S01]  /*14ce0*/  IMAD.MOV.U32 R15, RZ, RZ, RZ ;  /* 0x000000ffff0f7224 */ /* 0x000fe200078e00ff */
[----:B----4-:R-:W-:-:S02]  /*14cf0*/  ISETP.NE.AND P1, PT, R8, RZ, PT ;  /* 0x000000ff0800720c */ /* 0x010fc40003f25270 */
[----:B--2---:R-:W-:Y:S01]  /*14d00*/  ISETP.NE.AND P2, PT, R13, RZ, PT ;  /* 0x000000ff0d00720c */ /* 0x004fe20003f45270 */
[----:B------:R-:W-:Y:S01]  /*14d10*/  IMAD.MOV.U32 R13, RZ, RZ, RZ ;  /* 0x000000ffff0d7224 */ /* 0x000fe200078e00ff */
[----:B------:R-:W-:-:S07]  /*14d20*/  ISETP.NE.AND P3, PT, R14, RZ, PT ;  /* 0x000000ff0e00720c */ /* 0x000fce0003f65270 */
[----:B------:R-:W0:Y:S04]  /*14d30*/  @!P0 LDS R8, [R6+-0x200] ;  /* 0xfffe000006088984 */ /* 0x000e280000000800 */
[----:B------:R-:W1:Y:S04]  /*14d40*/  @!P1 LDS R14, [R6+-0x100] ;  /* 0xffff0000060e9984 */ /* 0x000e680000000800 */
[----:B-----5:R-:W2:Y:S04]  /*14d50*/  @!P2 LDS R17, [R6] ;  /* 0x000000000611a984 */ /* 0x020ea80000000800 */
[----:B------:R-:W3:Y:S01]  /*14d60*/  @!P3 LDS R21, [R6+0x100] ;  /* 0x000100000615b984 */ /* 0x000ee20000000800 */
[----:B0-----:R-:W-:-:S04]  /*14d70*/  @!P0 FADD.FTZ R8, -R41, R8 ;  /* 0x0000000829088221 */ /* 0x001fc80000010100 */
[----:B------:R-:W-:Y:S01]  /*14d80*/  @!P0 FMUL.FTZ R8, R8, 1.4426950216293334961 ;  /* 0x3fb8aa3b08088820 */ /* 0x000fe20000410000 */
[----:B-1----:R-:W-:-:S03]  /*14d90*/  @!P1 FADD.FTZ R14, -R41, R14 ;  /* 0x0000000e290e9221 */ /* 0x002fc60000010100 */
[----:B------:R-:W0:Y:S01]  /*14da0*/  @!P0 MUFU.EX2 R13, R8 ;  /* 0x00000008000d8308 */ /* 0x000e220000000800 */
[----:B------:R-:W-:Y:S01]  /*14db0*/  @!P1 FMUL.FTZ R14, R14, 1.4426950216293334961 ;  /* 0x3fb8aa3b0e0e9820 */ /* 0x000fe20000410000 */
[C---:B--2---:R-:W-:Y:S01]  /*14dc0*/  @!P2 FADD.FTZ R20, -R41.reuse, R17 ;  /* 0x000000112914a221 */ /* 0x044fe20000010100 */
[----:B------:R-:W-:Y:S02]  /*14dd0*/  IMAD.MOV.U32 R17, RZ, RZ, RZ ;  /* 0x000000ffff117224 */ /* 0x000fe400078e00ff */
[----:B---3--:R-:W-:Y:S01]  /*14de0*/  @!P3 FADD.FTZ R22, -R41, R21 ;  /* 0x000000152916b221 */ /* 0x008fe20000010100 */
[----:B------:R-:W1:Y:S01]  /*14df0*/  @!P1 MUFU.EX2 R15, R14 ;  /* 0x0000000e000f9308 */ /* 0x000e620000000800 */
[----:B------:R-:W-:Y:S01]  /*14e00*/  @!P2 FMUL.FTZ R20, R20, 1.4426950216293334961 ;  /* 0x3fb8aa3b1414a820 */ /* 0x000fe20000410000 */
[----:B------:R-:W-:Y:S02]  /*14e10*/  IMAD.MOV.U32 R21, RZ, RZ, RZ ;  /* 0x000000ffff157224 */ /* 0x000fe400078e00ff */
        /* <DEDUP_REMOVED lines=16> */
.L_x_3586:
[----:B------:R-:W-:Y:S05]  /*14f20*/  BSYNC.RECONVERGENT B0 ;  /* 0x0000000000007941 */ /* 0x000fea0003800200 */
.L_x_3585:
[----:B0-----:R-:W0:Y:S01]  /*14f30*/  SHFL.BFLY PT, R3, R12, 0x10, 0x1f ;  /* 0x0e001f000c037f89 */ /* 0x001e2200000e0000 */
[C---:B------:R-:W-:Y:S01]  /*14f40*/  ISETP.NE.AND P0, PT, R38.reuse, RZ, PT ;  /* 0x000000ff2600720c */ /* 0x040fe20003f05270 */
[----:B------:R-:W3:Y:S01]  /*14f50*/  LDCU.U8 UR6, c[0x0][0x48c] ;  /* 0x00009180ff0677ac */ /* 0x000ee20008000000 */
[----:B------:R-:W-:-:S11]  /*14f60*/  ISETP.GT.U32.AND P1, PT, R38, 0x1, PT ;  /* 0x000000012600780c */ /* 0x000fd60003f24070 */
[----:B------:R-:W-:-:S04]  /*14f70*/  @!P0 SHF.R.U32.HI R10, RZ, 0x3, R130 ;  /* 0x00000003ff0a8819 */ /* 0x000fc80000011682 */
[----:B------:R-:W-:Y:S01]  /*14f80*/  @!P0 LOP3.LUT R10, R10, 0x7c, RZ, 0xc0, !PT ;  /* 0x0000007c0a0a8812 */ /* 0x000fe200078ec0ff */
[----:B---3--:R-:W-:Y:S01]  /*14f90*/  UISETP.NE.AND UP0, UPT, UR6, URZ, UPT ;  /* 0x000000ff0600728c */ /* 0x008fe2000bf05270 */
[----:B0-----:R-:W-:-:S03]  /*14fa0*/  FADD.FTZ R3, R3, R12 ;  /* 0x0000000c03037221 */ /* 0x001fc60000010000 */
[----:B------:R-:W-:Y:S02]  /*14fb0*/  @!P0 IMAD.IADD R12, R10, 0x1, R9 ;  /* 0x000000010a0c8824 */ /* 0x000fe400078e0209 */
[----:B------:R-:W0:Y:S02]  /*14fc0*/  SHFL.BFLY PT, R6, R3, 0x8, 0x1f ;  /* 0x0d001f0003067f89 */ /* 0x000e2400000e0000 */
[----:B0-----:R-:W-:Y:S02]  /*14fd0*/  FADD.FTZ R6, R3, R6 ;  /* 0x0000000603067221 */ /* 0x001fe40000010000 */
[----:B------:R-:W0:Y:S03]  /*14fe0*/  S2R R3, SR_CTAID.X ;  /* 0x0000000000037919 */ /* 0x000e260000002500 */
[----:B-1----:R-:W1:Y:S02]  /*14ff0*/  SHFL.BFLY PT, R11, R6, 0x4, 0x1f ;  /* 0x0c801f00060b7f89 */ /* 0x002e6400000e0000 */
[----:B-1----:R-:W-:-:S05]  /*15000*/  FADD.FTZ R11, R6, R11 ;  /* 0x0000000b060b7221 */ /* 0x002fca0000010000 */
[----:B------:R-:W1:Y:S02]  /*15010*/  SHFL.BFLY PT, R8, R11, 0x2, 0x1f ;  /* 0x0c401f000b087f89 */ /* 0x000e6400000e0000 */
[----:B-1----:R-:W-:-:S05]  /*15020*/  FADD.FTZ R8, R11, R8 ;  /* 0x000000080b087221 */ /* 0x002fca0000010000 */
[----:B------:R-:W1:Y:S02]  /*15030*/  SHFL.BFLY PT, R13, R8, 0x1, 0x1f ;  /* 0x0c201f00080d7f89 */ /* 0x000e6400000e0000 */
[----:B-1----:R-:W-:Y:S01]  /*15040*/  FADD.FTZ R13, R8, R13 ;  /* 0x0000000d080d7221 */ /* 0x002fe20000010000 */
[----:B------:R-:W-:-:S04]  /*15050*/  CS2R R8, SRZ ;  /* 0x0000000000087805 */ /* 0x000fc8000001ff00 */
[----:B------:R-:W-:Y:S01]  /*15060*/  @!P0 STS [R12+0x8], R13 ;  /* 0x0000080d0c008388 */ /* 0x000fe20000000800 */
[----:B------:R-:W-:Y:S01]  /*15070*/  BAR.SYNC.DEFER_BLOCKING 0x0 ;  /* 0x0000000000007b1d */ /* 0x000fe20000010000 */
[----:B------:R-:W-:-:S05]  /*15080*/  ISETP.GE.AND P0, PT, R7, R16, PT ;  /* 0x000000100700720c */ /* 0x000fca0003f06270 */
[----:B------:R-:W1:Y:S04]  /*15090*/  @!P1 LDS R13, [R4+0x8] ;  /* 0x00000800040d9984 */ /* 0x000e680000000800 */
[----:B-1----:R-:W1:Y:S02]  /*150a0*/  SHFL.BFLY PT, R6, R13, 0x1, 0x1f ;  /* 0x0c201f000d067f89 */ /* 0x002e6400000e0000 */
[----:B-1----:R-:W-:-:S06]  /*150b0*/  FADD.FTZ R6, R6, R13 ;  /* 0x0000000d06067221 */ /* 0x002fcc0000010000 */
[----:B------:R-:W1:Y:S02]  /*150c0*/  SHFL.IDX PT, R6, R6, RZ, 0x1f ;  /* 0x00001fff06067589 */ /* 0x000e6400000e0000 */
[----:B-1----:R-:W-:-:S04]  /*150d0*/  FADD.FTZ R10, R6, 9.9999999747524270788e-07 ;  /* 0x358637bd060a7421 */ /* 0x002fc80000010000 */
[----:B------:R1:W3:Y:S01]  /*150e0*/  MUFU.RCP R35, R10 ;  /* 0x0000000a00237308 */ /* 0x0002e20000001000 */
[----:B0-----:R-:W-:Y:S05]  /*150f0*/  BRA.U !UP0, `(.L_x_3600) ;  /* 0x0000000108247547 */ /* 0x001fea000b800000 */
[----:B------:R-:W0:Y:S01]  /*15100*/  S2R R6, SR_CTAID.Y ;  /* 0x0000000000067919 */ /* 0x000e220000002600 */
[----:B------:R-:W0:Y:S08]  /*15110*/  LDC R8, c[0x0][0x3f8] ;  /* 0x0000fe00ff087b82 */ /* 0x000e300000000800 */
[----:B------:R-:W4:Y:S08]  /*15120*/  LDC R4, c[0x0][0x488] ;  /* 0x00012200ff047b82 */ /* 0x000f300000000800 */
[----:B-1----:R-:W4:Y:S08]  /*15130*/  LDC R10, c[0x0][0x40c] ;  /* 0x00010300ff0a7b82 */ /* 0x002f300000000800 */
[----:B------:R-:W1:Y:S01]  /*15140*/  LDC R11, c[0x0][0x3f4] ;  /* 0x0000fd00ff0b7b82 */ /* 0x000e620000000800 */
[----:B0-----:R-:W-:-:S04]  /*15150*/  IMAD R9, R6, R8, R3 ;  /* 0x0000000806097224 */ /* 0x001fc800078e0203 */
[----:B----4-:R-:W-:-:S04]  /*15160*/  IMAD R4, R9, R4, R10 ;  /* 0x0000000409047224 */ /* 0x010fc800078e020a */
[----:B-1----:R-:W-:-:S05]  /*15170*/  IMAD R8, R4, R11, RZ ;  /* 0x0000000b04087224 */ /* 0x002fca00078e02ff */
[----:B------:R-:W-:-:S07]  /*15180*/  SHF.R.S32.HI R9, RZ, 0x1f, R8 ;  /* 0x0000001fff097819 */ /* 0x000fce0000011408 */
.L_x_3600:
        /* <DEDUP_REMOVED lines=21> */
[----:B0-----:R-:W-:-:S06]  /*152e0*/  ULEA UR4, UR5, UR4, 0x18 ;  /* 0x0000000405047291 */ /* 0x001fcc000f8ec0ff */
[----:B------:R-:W-:-:S07]  /*152f0*/  VIADD R4, R0, UR4 ;  /* 0x0000000400047c36 */ /* 0x000fce0008000000 */
.L_x_3606:
[----:B------:R-:W3:Y:S01]  /*15300*/  LDS R6, [R4] ;  /* 0x0000000004067984 */ /* 0x000ee20000000800 */
[----:B------:R-:W-:-:S05]  /*15310*/  VIADD R8, R8, 0x1 ;  /* 0x0000000108087836 */ /* 0x000fca0000000000 */
[----:B------:R-:W-:Y:S01]  /*15320*/  ISETP.NE.AND P0, PT, R8, RZ, PT ;  /* 0x000000ff0800720c */ /* 0x000fe20003f05270 */
[----:B---3--:R-:W-:-:S05]  /*15330*/  FMUL.FTZ R9, R6, R35 ;  /* 0x0000002306097220 */ /* 0x008fca0000410000 */
[----:B------:R0:W-:Y:S02]  /*15340*/  STS [R4], R9 ;  /* 0x0000000904007388 */ /* 0x0001e40000000800 */
[----:B0-----:R-:W-:-:S05]  /*15350*/  VIADD R4, R4, 0x100 ;  /* 0x0000010004047836 */ /* 0x001fca0000000000 */
[----:B------:R-:W-:Y:S05]  /*15360*/  @P0 BRA `(.L_x_3606) ;  /* 0xfffffffc00e40947 */ /* 0x000fea000383ffff */
.L_x_3605:
[----:B------:R-:W-:Y:S05]  /*15370*/  BSYNC.RECONVERGENT B1 ;  /* 0x0000000000017941 */ /* 0x000fea0003800200 */
.L_x_3604:
        /* <DEDUP_REMOVED lines=15> */
.L_x_3609:
[----:B------:R-:W3:Y:S01]  /*15470*/  LDS R6, [R4+-0x200] ;  /* 0xfffe000004067984 */ /* 0x000ee20000000800 */
[----:B------:R-:W-:-:S03]  /*15480*/  VIADD R7, R7, 0x400 ;  /* 0x0000040007077836 */ /* 0x000fc60000000000 */
[----:B------:R-:W0:Y:S02]  /*15490*/  LDS R8, [R4+-0x100] ;  /* 0xffff000004087984 */ /* 0x000e240000000800 */
[----:B------:R-:W-:Y:S02]  /*154a0*/  ISETP.GE.AND P1, PT, R7, R36, PT ;  /* 0x000000240700720c */ /* 0x000fe40003f26270 */
[----:B-1----:R-:W1:Y:S04]  /*154b0*/  LDS R10, [R4] ;  /* 0x00000000040a7984 */ /* 0x002e680000000800 */
[----:B------:R-:W4:Y:S04]  /*154c0*/  LDS R12, [R4+0x100] ;  /* 0x00010000040c7984 */ /* 0x000f280000000800 */
[----:B------:R-:W2:Y:S04]  /*154d0*/  LDS R14, [R4+0x200] ;  /* 0x00020000040e7984 */ /* 0x000ea80000000800 */
[----:B------:R-:W2:Y:S04]  /*154e0*/  LDS R20, [R4+0x300] ;  /* 0x0003000004147984 */ /* 0x000ea80000000800 */
[----:B------:R-:W-:Y:S04]  /*154f0*/  LDS R22, [R4+0x400] ;  /* 0x0004000004167984 */ /* 0x000fe80000000800 */
[----:B------:R-:W2:Y:S04]  /*15500*/  LDS R23, [R4+0x500] ;  /* 0x0005000004177984 */ /* 0x000ea80000000800 */
[----:B------:R-:W2:Y:S04]  /*15510*/  LDS R24, [R4+0x600] ;  /* 0x0006000004187984 */ /* 0x000ea80000000800 */
[----:B------:R-:W2:Y:S04]  /*15520*/  LDS R26, [R4+0x700] ;  /* 0x00070000041a7984 */ /* 0x000ea80000000800 */
[----:B------:R-:W2:Y:S01]  /*15530*/  LDS R28, [R4+0x800] ;  /* 0x00080000041c7984 */ /* 0x000ea20000000800 */
[----:B---3--:R-:W-:-:S03]  /*15540*/  FMUL.FTZ R9, R35, R6 ;  /* 0x0000000623097220 */ /* 0x008fc60000410000 */
[----:B------:R-:W3:Y:S01]  /*15550*/  LDS R30, [R4+0x900] ;  /* 0x00090000041e7984 */ /* 0x000ee20000000800 */
[----:B0-----:R-:W-:-:S03]  /*15560*/  FMUL.FTZ R11, R35, R8 ;  /* 0x00000008230b7220 */ /* 0x001fc60000410000 */
[----:B------:R-:W0:Y:S01]  /*15570*/  LDS R31, [R4+0xa00] ;  /* 0x000a0000041f7984 */ /* 0x000e220000000800 */
[----:B-1----:R-:W-:-:S03]  /*15580*/  FMUL.FTZ R13, R35, R10 ;  /* 0x0000000a230d7220 */ /* 0x002fc60000410000 */
[----:B------:R-:W1:Y:S01]  /*15590*/  LDS R32, [R4+0xb00] ;  /* 0x000b000004207984 */ /* 0x000e620000000800 */
[----:B----4-:R-:W-:-:S03]  /*155a0*/  FMUL.FTZ R15, R35, R12 ;  /* 0x0000000c230f7220 */ /* 0x010fc60000410000 */
[----:B------:R-:W4:Y:S01]  /*155b0*/  LDS R33, [R4+0xc00] ;  /* 0x000c000004217984 */ /* 0x000f220000000800 */
[----:B--2--5:R-:W-:-:S03]  /*155c0*/  FMUL.FTZ R17, R35, R14 ;  /* 0x0000000e23117220 */ /* 0x024fc60000410000 */
[----:B------:R-:W2:Y:S01]  /*155d0*/  LDS R34, [R4+0xd00] ;  /* 0x000d000004227984 */ /* 0x000ea20000000800 */
        /* <DEDUP_REMOVED lines=11> */
[----:B0-----:R-:W-:-:S03]  /*15690*/  FMUL.FTZ R11, R35, R30 ;  /* 0x0000001e230b7220 */ /* 0x001fc60000410000 */
[----:B------:R-:W-:Y:S01]  /*156a0*/  STS [R4+0x300], R21 ;  /* 0x0003001504007388 */ /* 0x000fe20000000800 */
[----:B------:R-:W-:-:S03]  /*156b0*/  FMUL.FTZ R31, R35, R31 ;  /* 0x0000001f231f7220 */ /* 0x000fc60000410000 */
[----:B------:R-:W-:Y:S01]  /*156c0*/  STS [R4+0x400], R9 ;  /* 0x0004000904007388 */ /* 0x000fe20000000800 */
[----:B-1----:R-:W-:-:S03]  /*156d0*/  FMUL.FTZ R13, R35, R32 ;  /* 0x00000020230d7220 */ /* 0x002fc60000410000 */
[----:B------:R-:W-:Y:S01]  /*156e0*/  STS [R4+0x500], R23 ;  /* 0x0005001704007388 */ /* 0x000fe20000000800 */
[----:B----4-:R-:W-:-:S03]  /*156f0*/  FMUL.FTZ R33, R35, R33 ;  /* 0x0000002123217220 */ /* 0x010fc60000410000 */
[----:B------:R-:W-:Y:S01]  /*15700*/  STS [R4+0x600], R25 ;  /* 0x0006001904007388 */ /* 0x000fe20000000800 */
[----:B--2---:R-:W-:-:S03]  /*15710*/  FMUL.FTZ R15, R35, R34 ;  /* 0x00000022230f7220 */ /* 0x004fc60000410000 */
        /* <DEDUP_REMOVED lines=9> */
.L_x_3608:
[----:B------:R-:W-:Y:S05]  /*157b0*/  BSYNC.RECONVERGENT B1 ;  /* 0x0000000000017941 */ /* 0x000fea0003800200 */
.L_x_3607:
[----:B------:R-:W-:Y:S01]  /*157c0*/  IMAD.IADD R6, R16, 0x1, -R7 ;  /* 0x0000000110067824 */ /* 0x000fe200078e0a07 */
[----:B------:R-:W-:Y:S04]  /*157d0*/  BSSY.RECONVERGENT B1, `(.L_x_3610) ;  /* 0x000001e000017945 */ /* 0x000fe80003800200 */
[----:B------:R-:W-:-:S13]  /*157e0*/  ISETP.GT.AND P1, PT, R6, 0x100, PT ;  /* 0x000001000600780c */ /* 0x000fda0003f24270 */
[----:B------:R-:W-:Y:S05]  /*157f0*/  @!P1 BRA `(.L_x_3611) ;  /* 0x00000000006c9947 */ /* 0x000fea0003800000 */
[----:B------:R-:W3:Y:S01]  /*15800*/  LDS R6, [R4+-0x200] ;  /* 0xfffe000004067984 */ /* 0x000ee20000000800 */
[----:B------:R-:W-:Y:S01]  /*15810*/  PLOP3.LUT P0, PT, PT, PT, PT, 0x8, 0x80 ;  /* 0x000000000080781c */ /* 0x000fe20003f0e170 */
[----:B------:R-:W-:Y:S02]  /*15820*/  VIADD R7, R7, 0x200 ;  /* 0x0000020007077836 */ /* 0x000fe40000000000 */
[----:B------:R-:W0:Y:S04]  /*15830*/  LDS R8, [R4+-0x100] ;  /* 0xffff000004087984 */ /* 0x000e280000000800 */
[----:B-1----:R-:W1:Y:S04]  /*15840*/  LDS R10, [R4] ;  /* 0x00000000040a7984 */ /* 0x002e680000000800 */
[----:B------:R-:W4:Y:S04]  /*15850*/  LDS R12, [R4+0x100] ;  /* 0x00010000040c7984 */ /* 0x000f280000000800 */
[----:B------:R-:W2:Y:S04]  /*15860*/  LDS R14, [R4+0x200] ;  /* 0x00020000040e7984 */ /* 0x000ea80000000800 */
[----:B------:R-:W2:Y:S04]  /*15870*/  LDS R20, [R4+0x300] ;  /* 0x0003000004147984 */ /* 0x000ea80000000800 */
[----:B------:R-:W2:Y:S04]  /*15880*/  LDS R22, [R4+0x400] ;  /* 0x0004000004167984 */ /* 0x000ea80000000800 */
[----:B------:R-:W2:Y:S01]  /*15890*/  LDS R24, [R4+0x500] ;  /* 0x0005000004187984 */ /* 0x000ea20000000800 */
[C---:B---3--:R-:W-:Y:S01]  /*158a0*/  FMUL.FTZ R9, R35.reuse, R6 ;  /* 0x0000000623097220 */ /* 0x048fe20000410000 */
[----:B0-----:R-:W-:-:S04]  /*158b0*/  FMUL.FTZ R11, R35, R8 ;  /* 0x00000008230b7220 */ /* 0x001fc80000410000 */
[----:B------:R-:W-:Y:S01]  /*158c0*/  STS [R4+-0x200], R9 ;  /* 0xfffe000904007388 */ /* 0x000fe20000000800 */
[----:B-1----:R-:W-:-:S03]  /*158d0*/  FMUL.FTZ R13, R35, R10 ;  /* 0x0000000a230d7220 */ /* 0x002fc60000410000 */
[----:B------:R-:W-:Y:S01]  /*158e0*/  STS [R4+-0x100], R11 ;  /* 0xffff000b04007388 */ /* 0x000fe20000000800 */
[----:B----4-:R-:W-:-:S03]  /*158f0*/  FMUL.FTZ R15, R35, R12 ;  /* 0x0000000c230f7220 */ /* 0x010fc60000410000 */
[----:B------:R-:W-:Y:S01]  /*15900*/  STS [R4], R13 ;  /* 0x0000000d04007388 */ /* 0x000fe20000000800 */
[----:B--2--5:R-:W-:-:S03]  /*15910*/  FMUL.FTZ R17, R35, R14 ;  /* 0x0000000e23117220 */ /* 0x024fc60000410000 */
        /* <DEDUP_REMOVED lines=9> */
.L_x_3611:
[----:B------:R-:W-:Y:S05]  /*159b0*/  BSYNC.RECONVERGENT B1 ;  /* 0x0000000000017941 */ /* 0x000fea0003800200 */
.L_x_3610:
[----:B------:R-:W-:-:S13]  /*159c0*/  ISETP.LT.OR P0, PT, R7, R16, P0 ;  /* 0x000000100700720c */ /* 0x000fda0000701670 */
[----:B------:R-:W-:Y:S05]  /*159d0*/  @!P0 BRA `(.L_x_3602) ;  /* 0x0000000c003c8947 */ /* 0x000fea0003800000 */
[----:B------:R-:W3:Y:S04]  /*159e0*/  LDS R6, [R4+-0x200] ;  /* 0xfffe000004067984 */ /* 0x000ee80000000800 */
[----:B------:R-:W0:Y:S04]  /*159f0*/  LDS R8, [R4+-0x100] ;  /* 0xffff000004087984 */ /* 0x000e280000000800 */
[----:B-1----:R-:W1:Y:S04]  /*15a00*/  LDS R10, [R4] ;  /* 0x00000000040a7984 */ /* 0x002e680000000800 */
[----:B------:R-:W4:Y:S01]  /*15a10*/  LDS R12, [R4+0x100] ;  /* 0x00010000040c7984 */ /* 0x000f220000000800 */
[-C--:B---3--:R-:W-:Y:S01]  /*15a20*/  FMUL.FTZ R7, R6, R35.reuse ;  /* 0x0000002306077220 */ /* 0x088fe20000410000 */
[----:B0-----:R-:W-:-:S04]  /*15a30*/  FMUL.FTZ R9, R8, R35 ;  /* 0x0000002308097220 */ /* 0x001fc80000410000 */
[----:B------:R0:W-:Y:S01]  /*15a40*/  STS [R4+-0x200], R7 ;  /* 0xfffe000704007388 */ /* 0x0001e20000000800 */
[----:B-1----:R-:W-:-:S03]  /*15a50*/  FMUL.FTZ R11, R10, R35 ;  /* 0x000000230a0b7220 */ /* 0x002fc60000410000 */
[----:B------:R0:W-:Y:S01]  /*15a60*/  STS [R4+-0x100], R9 ;  /* 0xffff000904007388 */ /* 0x0001e20000000800 */
[----:B----4-:R-:W-:-:S03]  /*15a70*/  FMUL.FTZ R13, R12, R35 ;  /* 0x000000230c0d7220 */ /* 0x010fc60000410000 */
[----:B------:R0:W-:Y:S04]  /*15a80*/  STS [R4], R11 ;  /* 0x0000000b04007388 */ /* 0x0001e80000000800 */
[----:B------:R0:W-:Y:S01]  /*15a90*/  STS [R4+0x100], R13 ;  /* 0x0001000d04007388 */ /* 0x0001e20000000800 */
[----:B------:R-:W-:Y:S05]  /*15aa0*/  BRA `(.L_x_3602) ;  /* 0x0000000c00087947 */ /* 0x000fea0003800000 */
.L_x_3603:
        /* <DEDUP_REMOVED lines=9> */
[----:B------:R-:W4:Y:S01]  /*15b40*/  LDCU.64 UR8, c[0x0][0x480] ;  /* 0x00009000ff0877ac */ /* 0x000f220008000a00 */
[----:B------:R-:W-:Y:S02]  /*15b50*/  LEA.HI R4, R4, 0x1, RZ, 0x1a ;  /* 0x0000000104047811 */ /* 0x000fe400078fd0ff */
[----:B------:R-:W-:Y:S01]  /*15b60*/  IADD3 R15, P0, PT, R7, R8, RZ ;  /* 0x00000008070f7210 */ /* 0x000fe20007f1e0ff */
[----:B------:R-:W-:Y:S02]  /*15b70*/  UMOV UR4, 0x400 ;  /* 0x0000040000047882 */ /* 0x000fe40000000000 */
[C---:B------:R-:W-:Y:S01]  /*15b80*/  IMAD.SHL.U32 R6, R4.reuse, 0x40, RZ ;  /* 0x0000004004067824 */ /* 0x040fe200078e00ff */
[----:B------:R-:W-:Y:S01]  /*15b90*/  UIADD3 UR4, UPT, UPT, UR4, 0x810, URZ ;  /* 0x0000081004047890 */ /* 0x000fe2000fffe0ff */
[----:B------:R-:W-:Y:S01]  /*15ba0*/  LOP3.LUT R4, R4, 0x3, RZ, 0xc0, !PT ;  /* 0x0000000304047812 */ /* 0x000fe200078ec0ff */
[----:B-1----:R-:W-:-:S02]  /*15bb0*/  IMAD.X R10, RZ, RZ, R9, P0 ;  /* 0x000000ffff0a7224 */ /* 0x002fc400000e0609 */
[----:B------:R-:W-:-:S05]  /*15bc0*/  LOP3.LUT R6, R6, 0xc0, RZ, 0xc0, !PT ;  /* 0x000000c006067812 */ /* 0x000fca00078ec0ff */
[----:B------:R-:W-:Y:S01]  /*15bd0*/  IMAD.IADD R7, R7, 0x1, R6 ;  /* 0x0000000107077824 */ /* 0x000fe200078e0206 */
[----:B----4-:R-:W-:Y:S01]  /*15be0*/  LEA R12, P0, R15, UR8, 0x2 ;  /* 0x000000080f0c7c11 */ /* 0x010fe2000f8010ff */
[----:B------:R-:W-:-:S03]  /*15bf0*/  IMAD.MOV R6, RZ, RZ, -R4 ;  /* 0x000000ffff067224 */ /* 0x000fc600078e0a04 */
[----:B------:R-:W-:Y:S01]  /*15c00*/  LEA.HI.X R15, R15, UR9, R10, 0x2, P0 ;  /* 0x000000090f0f7c11 */ /* 0x000fe200080f140a */
[----:B0-----:R-:W-:-:S06]  /*15c10*/  ULEA UR4, UR5, UR4, 0x18 ;  /* 0x0000000405047291 */ /* 0x001fcc000f8ec0ff */
[----:B------:R-:W-:-:S07]  /*15c20*/  VIADD R4, R0, UR4 ;  /* 0x0000000400047c36 */ /* 0x000fce0008000000 */
.L_x_3614:
[----:B----4-:R-:W3:Y:S01]  /*15c30*/  LDS R10, [R4] ;  /* 0x00000000040a7984 */ /* 0x010ee20000000800 */
[----:B------:R-:W-:Y:S02]  /*15c40*/  IMAD.MOV.U32 R11, RZ, RZ, R15 ;  /* 0x000000ffff0b7224 */ /* 0x000fe400078e000f */
[----:B------:R-:W-:-:S05]  /*15c50*/  VIADD R6, R6, 0x1 ;  /* 0x0000000106067836 */ /* 0x000fca0000000000 */
[----:B------:R-:W-:Y:S01]  /*15c60*/  ISETP.NE.AND P0, PT, R6, RZ, PT ;  /* 0x000000ff0600720c */ /* 0x000fe20003f05270 */
[----:B---3--:R-:W-:Y:S01]  /*15c70*/  FMUL.FTZ R13, R10, R35 ;  /* 0x000000230a0d7220 */ /* 0x008fe20000410000 */
[----:B------:R-:W-:Y:S01]  /*15c80*/  IMAD.MOV.U32 R10, RZ, RZ, R12 ;  /* 0x000000ffff0a7224 */ /* 0x000fe200078e000c */
[----:B------:R-:W-:-:S03]  /*15c90*/  IADD3 R12, P2, PT, R12, 0x100, RZ ;  /* 0x000001000c0c7810 */ /* 0x000fc60007f5e0ff */
[----:B------:R0:W-:Y:S02]  /*15ca0*/  STS [R4], R13 ;  /* 0x0000000d04007388 */ /* 0x0001e40000000800 */
[----:B------:R-:W-:Y:S02]  /*15cb0*/  IMAD.X R15, RZ, RZ, R15, P2 ;  /* 0x000000ffff0f7224 */ /* 0x000fe400010e060f */
[----:B------:R4:W-:Y:S01]  /*15cc0*/  STG.E desc[UR36][R10.64], R13 ;  /* 0x0000000d0a007986 */ /* 0x0009e2000c101924 */
[----:B0-----:R-:W-:Y:S02]  /*15cd0*/  VIADD R4, R4, 0x100 ;  /* 0x0000010004047836 */ /* 0x001fe40000000000 */
[----:B------:R-:W-:Y:S05]  /*15ce0*/  @P0 BRA `(.L_x_3614) ;  /* 0xfffffffc00d00947 */ /* 0x000fea000383ffff */
.L_x_3613:
[----:B------:R-:W-:Y:S05]  /*15cf0*/  BSYNC.RECONVERGENT B1 ;  /* 0x0000000000017941 */ /* 0x000fea0003800200 */
.L_x_3612:
[----:B------:R-:W-:Y:S05]  /*15d00*/  @!P1 BRA `(.L_x_3602) ;  /* 0x0000000800709947 */ /* 0x000fea0003800000 */
[----:B----4-:R-:W0:Y:S01]  /*15d10*/  S2R R11, SR_CgaCtaId ;  /* 0x00000000000b7919 */ /* 0x010e220000008800 */
[----:B------:R-:W4:Y:S01]  /*15d20*/  LDCU.64 UR4, c[0x0][0x480] ;  /* 0x00009000ff0477ac */ /* 0x000f220008000a00 */
[----:B------:R-:W-:Y:S01]  /*15d30*/  IADD3 R6, P0, PT, R7, R8, RZ ;  /* 0x0000000807067210 */ /* 0x000fe20007f1e0ff */
[----:B-1----:R-:W-:Y:S01]  /*15d40*/  IMAD.IADD R10, R16, 0x1, -R7 ;  /* 0x00000001100a7824 */ /* 0x002fe200078e0a07 */
[----:B------:R-:W-:Y:S01]  /*15d50*/  MOV R4, 0x400 ;  /* 0x0000040000047802 */ /* 0x000fe20000000f00 */
[----:B------:R-:W-:Y:S02]  /*15d60*/  BSSY.RECONVERGENT B1, `(.L_x_3615) ;  /* 0x0000058000017945 */ /* 0x000fe40003800200 */
[----:B------:R-:W-:Y:S01]  /*15d70*/  IMAD.X R9, RZ, RZ, R9, P0 ;  /* 0x000000ffff097224 */ /* 0x000fe200000e0609 */
[----:B------:R-:W-:Y:S02]  /*15d80*/  ISETP.GT.AND P1, PT, R10, 0x300, PT ;  /* 0x000003000a00780c */ /* 0x000fe40003f24270 */
[----:B----4-:R-:W-:-:S04]  /*15d90*/  LEA R8, P0, R6, UR4, 0x2 ;  /* 0x0000000406087c11 */ /* 0x010fc8000f8010ff */
[----:B------:R-:W-:Y:S01]  /*15da0*/  LEA.HI.X R9, R6, UR5, R9, 0x2, P0 ;  /* 0x0000000506097c11 */ /* 0x000fe200080f1409 */
[----:B------:R-:W-:Y:S01]  /*15db0*/  VIADD R6, R4, 0x810 ;  /* 0x0000081004067836 */ /* 0x000fe20000000000 */
[----:B------:R-:W-:Y:S01]  /*15dc0*/  IADD3 R8, P0, PT, R8, 0x200, RZ ;  /* 0x0000020008087810 */ /* 0x000fe20007f1e0ff */
[----:B------:R-:W-:-:S04]  /*15dd0*/  IMAD.SHL.U32 R4, R5, 0x4, RZ ;  /* 0x0000000405047824 */ /* 0x000fc800078e00ff */
[----:B------:R-:W-:Y:S01]  /*15de0*/  IMAD R4, R7, 0x4, -R4 ;  /* 0x0000000407047824 */ /* 0x000fe200078e0a04 */
[----:B0-----:R-:W-:Y:S01]  /*15df0*/  LEA R11, R11, R6, 0x18 ;  /* 0x000000060b0b7211 */ /* 0x001fe200078ec0ff */
[----:B------:R-:W-:Y:S01]  /*15e00*/  IMAD.X R9, RZ, RZ, R9, P0 ;  /* 0x000000ffff097224 */ /* 0x000fe200000e0609 */
[----:B------:R-:W-:Y:S02]  /*15e10*/  PLOP3.LUT P0, PT, PT, PT, PT, 0x80, 0x8 ;  /* 0x000000000008781c */ /* 0x000fe40003f0f070 */
[----:B------:R-:W-:Y:S01]  /*15e20*/  IADD3 R4, PT, PT, R4, 0x200, R11 ;  /* 0x0000020004047810 */ /* 0x000fe20007ffe00b */
[----:B------:R-:W-:Y:S10]  /*15e30*/  @!P1 BRA `(.L_x_3616) ;  /* 0x0000000400289947 */ /* 0x000ff40003800000 */
[----:B------:R-:W-:Y:S01]  /*15e40*/  PLOP3.LUT P0, PT, PT, PT, PT, 0x8, 0x80 ;  /* 0x000000000080781c */ /* 0x000fe20003f0e170 */
[----:B------:R-:W-:-:S12]  /*15e50*/  VIADD R34, R16, 0xfffffd00 ;  /* 0xfffffd0010227836 */ /* 0x000fd80000000000 */
.L_x_3617:
[----:B------:R-:W3:Y:S01]  /*15e60*/  LDS R6, [R4+-0x200] ;  /* 0xfffe000004067984 */ /* 0x000ee20000000800 */
[----:B------:R-:W-:-:S03]  /*15e70*/  VIADD R7, R7, 0x400 ;  /* 0x0000040007077836 */ /* 0x000fc60000000000 */
[----:B------:R-:W0:Y:S02]  /*15e80*/  LDS R10, [R4+-0x100] ;  /* 0xffff0000040a7984 */ /* 0x000e240000000800 */
[----:B------:R-:W-:Y:S02]  /*15e90*/  ISETP.GE.AND P2, PT, R7, R34, PT ;  /* 0x000000220700720c */ /* 0x000fe40003f46270 */
[----:B------:R-:W1:Y:S04]  /*15ea0*/  LDS R14, [R4+0x100] ;  /* 0x00010000040e7984 */ /* 0x000e680000000800 */
[----:B------:R-:W4:Y:S04]  /*15eb0*/  LDS R12, [R4] ;  /* 0x00000000040c7984 */ /* 0x000f280000000800 */
[----:B------:R-:W-:Y:S04]  /*15ec0*/  LDS R26, [R4+0x500] ;  /* 0x00050000041a7984 */ /* 0x000fe80000000800 */
        /* <DEDUP_REMOVED lines=8> */
[----:B------:R-:W-:Y:S01]  /*15f50*/  LDS R6, [R4+0xd00] ;  /* 0x000d000004067984 */ /* 0x000fe20000000800 */
[----:B-1---5:R-:W-:-:S03]  /*15f60*/  FMUL.FTZ R17, R35, R14 ;  /* 0x0000000e23117220 */ /* 0x022fc60000410000 */
[----:B------:R-:W-:Y:S01]  /*15f70*/  LDS R30, [R4+0x900] ;  /* 0x00090000041e7984 */ /* 0x000fe20000000800 */
[----:B----4-:R-:W-:-:S03]  /*15f80*/  FMUL.FTZ R15, R35, R12 ;  /* 0x0000000c230f7220 */ /* 0x010fc60000410000 */
[----:B------:R-:W0:Y:S04]  /*15f90*/  LDS R31, [R4+0xa00] ;  /* 0x000a0000041f7984 */ /* 0x000e280000000800 */
[----:B------:R-:W-:Y:S04]  /*15fa0*/  LDS R32, [R4+0xb00] ;  /* 0x000b000004207984 */ /* 0x000fe80000000800 */
[----:B------:R-:W1:Y:S01]  /*15fb0*/  LDS R33, [R4+0xc00] ;  /* 0x000c000004217984 */ /* 0x000e620000000800 */
[----:B--2---:R-:W-:-:S03]  /*15fc0*/  FMUL.FTZ R21, R35, R20 ;  /* 0x0000001423157220 */ /* 0x004fc60000410000 */
[----:B------:R-:W-:Y:S01]  /*15fd0*/  STG.E desc[UR36][R8.64+-0x200], R11 ;  /* 0xfffe000b08007986 */ /* 0x000fe2000c101924 */
[----:B------:R-:W-:-:S03]  /*15fe0*/  FMUL.FTZ R23, R35, R22 ;  /* 0x0000001623177220 */ /* 0x000fc60000410000 */
[----:B------:R2:W-:Y:S01]  /*15ff0*/  STS [R4+-0x200], R11 ;  /* 0xfffe000b04007388 */ /* 0x0005e20000000800 */
[----:B------:R-:W-:-:S03]  /*16000*/  FMUL.FTZ R25, R35, R24 ;  /* 0x0000001823197220 */ /* 0x000fc60000410000 */
[----:B------:R-:W-:Y:S01]  /*16010*/  STG.E desc[UR36][R8.64+-0x100], R13 ;  /* 0xffff000d08007986 */ /* 0x000fe2000c101924 */
[----:B------:R-:W-:-:S03]  /*16020*/  FMUL.FTZ R27, R35, R27 ;  /* 0x0000001b231b7220 */ /* 0x000fc60000410000 */
[----:B------:R4:W-:Y:S01]  /*16030*/  STS [R4+-0x100], R13 ;  /* 0xffff000d04007388 */ /* 0x0009e20000000800 */
[----:B--2---:R-:W-:-:S03]  /*16040*/  FMUL.FTZ R11, R35, R26 ;  /* 0x0000001a230b7220 */ /* 0x004fc60000410000 */
[----:B------:R-:W-:Y:S01]  /*16050*/  STG.E desc[UR36][R8.64+0x100], R17 ;  /* 0x0001001108007986 */ /* 0x000fe2000c101924 */
[----:B---3--:R-:W-:-:S03]  /*16060*/  FMUL.FTZ R29, R35, R29 ;  /* 0x0000001d231d7220 */ /* 0x008fc60000410000 */
        /* <DEDUP_REMOVED lines=39> */
.L_x_3616:
[----:B------:R-:W-:Y:S05]  /*162e0*/  BSYNC.RECONVERGENT B1 ;  /* 0x0000000000017941 */ /* 0x000fea0003800200 */
.L_x_3615:
        /* <DEDUP_REMOVED lines=8> */
[----:B------:R-:W1:Y:S04]  /*16370*/  LDS R12, [R4] ;  /* 0x00000000040c7984 */ /* 0x000e680000000800 */
[----:B------:R-:W4:Y:S04]  /*16380*/  LDS R14, [R4+0x100] ;  /* 0x00010000040e7984 */ /* 0x000f280000000800 */
[----:B------:R-:W2:Y:S04]  /*16390*/  LDS R20, [R4+0x200] ;  /* 0x0002000004147984 */ /* 0x000ea80000000800 */
[----:B------:R-:W2:Y:S04]  /*163a0*/  LDS R22, [R4+0x300] ;  /* 0x0003000004167984 */ /* 0x000ea80000000800 */
[----:B------:R-:W2:Y:S04]  /*163b0*/  LDS R24, [R4+0x400] ;  /* 0x0004000004187984 */ /* 0x000ea80000000800 */
[----:B------:R-:W2:Y:S01]  /*163c0*/  LDS R26, [R4+0x500] ;  /* 0x00050000041a7984 */ /* 0x000ea20000000800 */
[C---:B---3--:R-:W-:Y:S01]  /*163d0*/  FMUL.FTZ R11, R35.reuse, R6 ;  /* 0x00000006230b7220 */ /* 0x048fe20000410000 */
[----:B------:R-:W-:Y:S01]  /*163e0*/  IADD3 R6, P1, PT, R8, 0x800, RZ ;  /* 0x0000080008067810 */ /* 0x000fe20007f3e0ff */
[----:B0-----:R-:W-:-:S03]  /*163f0*/  FMUL.FTZ R13, R35, R10 ;  /* 0x0000000a230d7220 */ /* 0x001fc60000410000 */
[----:B------:R-:W-:Y:S01]  /*16400*/  STG.E desc[UR36][R8.64+-0x200], R11 ;  /* 0xfffe000b08007986 */ /* 0x000fe2000c101924 */
[----:B-1----:R-:W-:-:S03]  /*16410*/  FMUL.FTZ R15, R35, R12 ;  /* 0x0000000c230f7220 */ /* 0x002fc60000410000 */
[----:B------:R-:W-:Y:S01]  /*16420*/  STS [R4+-0x200], R11 ;  /* 0xfffe000b04007388 */ /* 0x000fe20000000800 */
[----:B----45:R-:W-:-:S03]  /*16430*/  FMUL.FTZ R17, R35, R14 ;  /* 0x0000000e23117220 */ /* 0x030fc60000410000 */
[----:B------:R-:W-:Y:S01]  /*16440*/  STG.E desc[UR36][R8.64+-0x100], R13 ;  /* 0xffff000d08007986 */ /* 0x000fe2000c101924 */
[----:B--2---:R-:W-:-:S03]  /*16450*/  FMUL.FTZ R21, R35, R20 ;  /* 0x0000001423157220 */ /* 0x004fc60000410000 */
[----:B------:R0:W-:Y:S01]  /*16460*/  STS [R4+-0x100], R13 ;  /* 0xffff000d04007388 */ /* 0x0001e20000000800 */
[----:B------:R-:W-:-:S03]  /*16470*/  FMUL.FTZ R23, R35, R22 ;  /* 0x0000001623177220 */ /* 0x000fc60000410000 */
        /* <DEDUP_REMOVED lines=18> */
.L_x_3619:
[----:B------:R-:W-:Y:S05]  /*165a0*/  BSYNC.RECONVERGENT B1 ;  /* 0x0000000000017941 */ /* 0x000fea0003800200 */
.L_x_3618:
[----:B------:R-:W-:-:S13]  /*165b0*/  ISETP.LT.OR P0, PT, R7, R16, P0 ;  /* 0x000000100700720c */ /* 0x000fda0000701670 */
[----:B------:R-:W-:Y:S05]  /*165c0*/  @!P0 BRA `(.L_x_3602) ;  /* 0x0000000000408947 */ /* 0x000fea0003800000 */
[----:B------:R-:W3:Y:S04]  /*165d0*/  LDS R6, [R4+-0x200] ;  /* 0xfffe000004067984 */ /* 0x000ee80000000800 */
[----:B------:R-:W0:Y:S04]  /*165e0*/  LDS R10, [R4+-0x100] ;  /* 0xffff0000040a7984 */ /* 0x000e280000000800 */
[----:B------:R-:W1:Y:S04]  /*165f0*/  LDS R12, [R4] ;  /* 0x00000000040c7984 */ /* 0x000e680000000800 */
[----:B------:R-:W4:Y:S01]  /*16600*/  LDS R14, [R4+0x100] ;  /* 0x00010000040e7984 */ /* 0x000f220000000800 */
[-C--:B---3--:R-:W-:Y:S01]  /*16610*/  FMUL.FTZ R7, R6, R35.reuse ;  /* 0x0000002306077220 */ /* 0x088fe20000410000 */
        /* <DEDUP_REMOVED lines=11> */
.L_x_3602:
[----:B------:R-:W-:Y:S05]  /*166d0*/  BSYNC.RECONVERGENT B0 ;  /* 0x0000000000007941 */ /* 0x000fea0003800200 */
.L_x_3601:
[----:B------:R-:W1:Y:S01]  /*166e0*/  S2R R25, SR_CgaCtaId ;  /* 0x0000000000197919 */ /* 0x000e620000008800 */
[----:B------:R-:W2:Y:S01]  /*166f0*/  LDCU UR7, c[0x0][0x40c] ;  /* 0x00008180ff0777ac */ /* 0x000ea20008000800 */
[----:B------:R-:W3:Y:S01]  /*16700*/  S2UR UR4, SR_CTAID.Y ;  /* 0x00000000000479c3 */ /* 0x000ee20000002600 */
[C---:B------:R-:W-:Y:S01]  /*16710*/  ISETP.GT.U32.AND P0, PT, R130.reuse, 0x3f, PT ;  /* 0x0000003f8200780c */ /* 0x040fe20003f04070 */
[----:B0-----:R-:W-:Y:S01]  /*16720*/  IMAD.SHL.U32 R4, R130, 0x10, RZ ;  /* 0x0000001082047824 */ /* 0x001fe200078e00ff */
[----:B------:R-:W-:Y:S01]  /*16730*/  LOP3.LUT R0, R0, 0xfc, RZ, 0xc0, !PT ;  /* 0x000000fc00007812 */ /* 0x000fe200078ec0ff */
[----:B------:R-:W0:Y:S01]  /*16740*/  LDCU UR6, c[0x0][0x3f4] ;  /* 0x00007e80ff0677ac */ /* 0x000e220008000800 */
[----:B------:R-:W-:Y:S01]  /*16750*/  MOV R71, 0x400 ;  /* 0x0000040000477802 */ /* 0x000fe20000000f00 */
[----:B------:R-:W-:Y:S01]  /*16760*/  BSSY.RECONVERGENT B0, `(.L_x_3620) ;  /* 0x000001a000007945 */ /* 0x000fe20003800200 */
[----:B------:R-:W-:Y:S01]  /*16770*/  ISETP.GT.U32.OR P0, PT, R0, 0xbf, P0 ;  /* 0x000000bf0000780c */ /* 0x000fe20000704470 */
[----:B------:R-:W3:Y:S01]  /*16780*/  LDC R26, c[0x0][0x3f8] ;  /* 0x0000fe00ff1a7b82 */ /* 0x000ee20000000800 */
[----:B------:R-:W-:Y:S01]  /*16790*/  LOP3.LUT R4, R4, 0x3f0, RZ, 0xc0, !PT ;  /* 0x000003f004047812 */ /* 0x000fe200078ec0ff */
[----:B------:R-:W-:Y:S01]  /*167a0*/  VIADD R6, R71, 0x410 ;  /* 0x0000041047067836 */ /* 0x000fe20000000000 */
[----:B------:R-:W-:-:S02]  /*167b0*/  SHF.R.U32.HI R24, RZ, 0x6, R130 ;  /* 0x00000006ff187819 */ /* 0x000fc40000011682 */
[----:B------:R-:W-:Y:S02]  /*167c0*/  CS2R R14, SRZ ;  /* 0x00000000000e7805 */ /* 0x000fe4000001ff00 */
[----:B----4-:R-:W-:Y:S02]  /*167d0*/  CS2R R12, SRZ ;  /* 0x00000000000c7805 */ /* 0x010fe4000001ff00 */
[----:B--2---:R-:W-:Y:S01]  /*167e0*/  ISETP.NE.OR P0, PT, RZ, UR7, P0 ;  /* 0x00000007ff007c0c */ /* 0x004fe20008705670 */
[----:B0-----:R-:W-:Y:S01]  /*167f0*/  IMAD R31, R116, UR6, R0 ;  /* 0x00000006741f7c24 */ /* 0x001fe2000f8e0200 */
[----:B-1----:R-:W-:Y:S01]  /*16800*/  LEA R7, R25, R6, 0x18 ;  /* 0x0000000619077211 */ /* 0x002fe200078ec0ff */
[----:B---3-5:R-:W-:-:S04]  /*16810*/  IMAD R17, R26, UR4, R3 ;  /* 0x000000041a117c24 */ /* 0x028fc8000f8e0203 */
[----:B------:R-:W-:Y:S02]  /*16820*/  IMAD.IADD R4, R7, 0x1, R4 ;  /* 0x0000000107047824 */ /* 0x000fe400078e0204 */
[----:B------:R-:W-:-:S04]  /*16830*/  IMAD R17, R17, 0xc0, RZ ;  /* 0x000000c011117824 */ /* 0x000fc800078e02ff */
[----:B------:R-:W-:Y:S01]  /*16840*/  IMAD R29, R17, UR6, R0 ;  /* 0x00000006111d7c24 */ /* 0x000fe2000f8e0200 */
[----:B------:R-:W-:Y:S06]  /*16850*/  @P0 BRA `(.L_x_3621) ;  /* 0x0000000000280947 */ /* 0x000fec0003800000 */
        /* <DEDUP_REMOVED lines=9> */
.L_x_3622:
[----:B-----5:R0:W-:Y:S02]  /*168f0*/  STS.128 [R4], R12 ;  /* 0x0000000c04007388 */ /* 0x0201e40000000c00 */
.L_x_3621:
[----:B------:R-:W-:Y:S05]  /*16900*/  BSYNC.RECONVERGENT B0 ;  /* 0x0000000000007941 */ /* 0x000fea0003800200 */
.L_x_3620:
[----:B------:R-:W-:Y:S01]  /*16910*/  BAR.SYNC.DEFER_BLOCKING 0x0 ;  /* 0x0000000000007b1d */ /* 0x000fe20000010000 */
[----:B------:R-:W-:Y:S02]  /*16920*/  ISETP.GT.U32.AND P1, PT, R0, 0xbf, PT ;  /* 0x000000bf0000780c */ /* 0x000fe40003f24070 */
[----:B------:R-:W-:Y:S02]  /*16930*/  CS2R R10, SRZ ;  /* 0x00000000000a7805 */ /* 0x000fe4000001ff00 */
[----:B------:R-:W-:Y:S02]  /*16940*/  PLOP3.LUT P0, PT, PT, PT, PT, 0x8, 0x80 ;  /* 0x000000000080781c */ /* 0x000fe40003f0e170 */
[----:B------:R-:W-:Y:S01]  /*16950*/  CS2R R8, SRZ ;  /* 0x0000000000087805 */ /* 0x000fe2000001ff00 */
[----:B------:R-:W-:Y:S06]  /*16960*/  BSSY.RECONVERGENT B0, `(.L_x_3623) ;  /* 0x0000238000007945 */ /* 0x000fec0003800200 */
[----:B------:R-:W-:Y:S05]  /*16970*/  @P1 BRA `(.L_x_3624) ;  /* 0x0000002000d81947 */ /* 0x000fea0003800000 */
[----:B------:R-:W1:Y:S01]  /*16980*/  LDC.64 R20, c[0x0][0x3c0] ;  /* 0x0000f000ff147b82 */ /* 0x000e620000000a00 */
[----:B------:R-:W-:Y:S01]  /*16990*/  VIADD R22, R16, 0xffffffff ;  /* 0xffffffff10167836 */ /* 0x000fe20000000000 */
[----:B------:R-:W-:Y:S01]  /*169a0*/  BSSY.RECONVERGENT B1, `(.L_x_3625) ;  /* 0x000014d000017945 */ /* 0x000fe20003800200 */
[----:B------:R-:W-:Y:S02]  /*169b0*/  IMAD.IADD R23, R24, 0x1, R5 ;  /* 0x0000000118177824 */ /* 0x000fe400078e0205 */
[----:B------:R-:W-:Y:S01]  /*169c0*/  IMAD.MOV.U32 R11, RZ, RZ, RZ ;  /* 0x000000ffff0b7224 */ /* 0x000fe200078e00ff */
[----:B------:R-:W-:-:S04]  /*169d0*/  VIMNMX R36, PT, PT, R22, UR6, PT ;  /* 0x0000000616247c48 */ /* 0x000fc8000bfe0100 */
[----:B------:R-:W-:Y:S01]  /*169e0*/  ISETP.GT.AND P1, PT, R36, R23, PT ;  /* 0x000000172400720c */ /* 0x000fe20003f24270 */
[----:B-1----:R-:W-:-:S04]  /*169f0*/  IMAD.WIDE R6, R29, 0x4, R20 ;  /* 0x000000041d067825 */ /* 0x002fc800078e0214 */
[----:B------:R-:W-:-:S08]  /*16a00*/  IMAD.WIDE R20, R31, 0x4, R20 ;  /* 0x000000041f147825 */ /* 0x000fd000078e0214 */
[----:B------:R-:W-:Y:S05]  /*16a10*/  @!P1 BRA `(.L_x_3626) ;  /* 0x0000001400149947 */ /* 0x000fea0003800000 */
[----:B------:R-:W-:-:S09]  /*16a20*/  UISETP.NE.AND UP0, UPT, UR7, URZ, UPT ;  /* 0x000000ff0700728c */ /* 0x000fd2000bf05270 */
[----:B------:R-:W-:Y:S05]  /*16a30*/  BRA.U UP0, `(.L_x_3627) ;  /* 0x00000009005c7547 */ /* 0x000fea000b800000 */
[----:B------:R-:W1:Y:S01]  /*16a40*/  LDC.64 R8, c[0x0][0x458] ;  /* 0x00011600ff087b82 */ /* 0x000e620000000a00 */
[----:B------:R-:W-:Y:S01]  /*16a50*/  IMAD.IADD R10, R36, 0x1, -R23 ;  /* 0x00000001240a7824 */ /* 0x000fe200078e0a17 */
[----:B------:R-:W-:Y:S01]  /*16a60*/  IADD3 R11, PT, PT, R24, R5, -R36 ;  /* 0x00000005180b7210 */ /* 0x000fe20007ffe824 */
[----:B------:R-:W-:Y:S01]  /*16a70*/  IMAD R35, R2, R26, R3 ;  /* 0x0000001a02237224 */ /* 0x000fe200078e0203 */
[----:B------:R-:W-:Y:S01]  /*16a80*/  BSSY.RECONVERGENT B2, `(.L_x_3628) ;  /* 0x0000037000027945 */ /* 0x000fe20003800200 */
[----:B------:R-:W-:Y:S01]  /*16a90*/  IMAD.MOV.U32 R37, RZ, RZ, R23 ;  /* 0x000000ffff257224 */ /* 0x000fe200078e0017 */
[----:B------:R-:W-:Y:S01]  /*16aa0*/  LOP3.LUT P2, R30, R10, 0x3, RZ, 0xc0, !PT ;  /* 0x000000030a1e7812 */ /* 0x000fe2000784c0ff */
[----:B------:R-:W-:Y:S01]  /*16ab0*/  IMAD R35, R35, 0xc0, R0 ;  /* 0x000000c023237824 */ /* 0x000fe200078e0200 */
[----:B------:R-:W-:Y:S02]  /*16ac0*/  ISETP.GT.U32.AND P1, PT, R11, -0x4, PT ;  /* 0xfffffffc0b00780c */ /* 0x000fe40003f24070 */
[----:B------:R-:W-:Y:S01]  /*16ad0*/  CS2R R10, SRZ ;  /* 0x00000000000a7805 */ /* 0x000fe2000001ff00 */
[----:B-1----:R-:W-:Y:S01]  /*16ae0*/  IMAD.WIDE R34, R35, 0x4, R8 ;  /* 0x0000000423227825 */ /* 0x002fe200078e0208 */
[----:B------:R-:W-:-:S07]  /*16af0*/  CS2R R8, SRZ ;  /* 0x0000000000087805 */ /* 0x000fce000001ff00 */
[----:B------:R-:W-:Y:S05]  /*16b00*/  @!P2 BRA `(.L_x_3629) ;  /* 0x0000000000b8a947 */ /* 0x000fea0003800000 */
[----:B------:R1:W2:Y:S01]  /*16b10*/  LDS.128 R40, [R4] ;  /* 0x0000000004287984 */ /* 0x0002a20000000c00 */
[----:B------:R-:W3:Y:S01]  /*16b20*/  LDCU.64 UR4, c[0x0][0x3c0] ;  /* 0x00007800ff0477ac */ /* 0x000ee20008000a00 */
[----:B------:R-:W-:Y:S02]  /*16b30*/  IMAD R26, R23, 0xc0, RZ ;  /* 0x000000c0171a7824 */ /* 0x000fe400078e02ff */
[----:B------:R-:W-:Y:S02]  /*16b40*/  VIADD R8, R71, 0x810 ;  /* 0x0000081047087836 */ /* 0x000fe40000000000 */
[----:B------:R-:W-:-:S03]  /*16b50*/  IMAD.WIDE.U32 R26, R26, 0x4, RZ ;  /* 0x000000041a1a7825 */ /* 0x000fc600078e00ff */
[----:B------:R-:W-:Y:S01]  /*16b60*/  LEA R25, R25, R8, 0x18 ;  /* 0x0000000819197211 */ /* 0x000fe200078ec0ff */
[----:B------:R-:W-:Y:S02]  /*16b70*/  IMAD.MOV R30, RZ, RZ, -R30 ;  /* 0x000000ffff1e7224 */ /* 0x000fe400078e0a1e */
[----:B------:R-:W-:-:S04]  /*16b80*/  IMAD.WIDE R28, R29, 0x4, R26 ;  /* 0x000000041d1c7825 */ /* 0x000fc800078e021a */
[----:B------:R-:W-:Y:S01]  /*16b90*/  IMAD.WIDE R26, R31, 0x4, R26 ;  /* 0x000000041f1a7825 */ /* 0x000fe200078e021a */
[----:B---3--:R-:W-:-:S03]  /*16ba0*/  IADD3 R32, P2, PT, R28, UR4, RZ ;  /* 0x000000041c207c10 */ /* 0x008fc6000ff5e0ff */
[----:B------:R-:W-:Y:S01]  /*16bb0*/  IMAD.MOV.U32 R37, RZ, RZ, R23 ;  /* 0x000000ffff257224 */ /* 0x000fe200078e0017 */
[----:B------:R-:W-:Y:S01]  /*16bc0*/  IADD3 R28, P3, PT, R26, UR4, RZ ;  /* 0x000000041a1c7c10 */ /* 0x000fe2000ff7e0ff */
[----:B------:R-:W-:Y:S01]  /*16bd0*/  IMAD.MOV.U32 R8, RZ, RZ, RZ ;  /* 0x000000ffff087224 */ /* 0x000fe200078e00ff */
[----:B------:R-:W-:Y:S01]  /*16be0*/  IADD3.X R33, PT, PT, R29, UR5, RZ, P2, !PT ;  /* 0x000000051d217c10 */ /* 0x000fe200097fe4ff */
[----:B------:R-:W-:Y:S01]  /*16bf0*/  IMAD R25, R24, 0x4, R25 ;  /* 0x0000000418197824 */ /* 0x000fe200078e0219 */
[----:B-1----:R-:W-:-:S09]  /*16c00*/  IADD3.X R31, PT, PT, R27, UR5, RZ, P3, !PT ;  /* 0x000000051b1f7c10 */ /* 0x002fd20009ffe4ff */
.L_x_3630:
[----:B------:R-:W-:Y:S01]  /*16c10*/  ISETP.NE.AND P2, PT, R19, RZ, PT ;  /* 0x000000ff1300720c */ /* 0x000fe20003f45270 */
[----:B-1----:R-:W-:Y:S01]  /*16c20*/  IMAD.MOV.U32 R26, RZ, RZ, R28 ;  /* 0x000000ffff1a7224 */ /* 0x002fe200078e001c */
[----:B------:R1:W3:Y:S01]  /*16c30*/  LDS R29, [R25] ;  /* 0x00000000191d7984 */ /* 0x0002e20000000800 */
[----:B------:R-:W-:-:S05]  /*16c40*/  IMAD.MOV.U32 R27, RZ, RZ, R31 ;  /* 0x000000ffff1b7224 */ /* 0x000fca00078e001f */
[----:B------:R4:W2:Y:S05]  /*16c50*/  LDG.E.128 R44, desc[UR36][R26.64] ;  /* 0x000000241a2c7981 */ /* 0x0008aa000c1e1d00 */
[----:B------:R-:W5:Y:S01]  /*16c60*/  @P2 LDG.E.128 R48, desc[UR36][R34.64] ;  /* 0x0000002422302981 */ /* 0x000f62000c1e1d00 */
[----:B------:R-:W-:Y:S01]  /*16c70*/  VIADD R30, R30, 0x1 ;  /* 0x000000011e1e7836 */ /* 0x000fe20000000000 */
[----:B------:R-:W-:Y:S01]  /*16c80*/  IADD3 R28, P4, PT, R28, 0x300, RZ ;  /* 0x000003001c1c7810 */ /* 0x000fe20007f9e0ff */
[----:B------:R-:W-:Y:S02]  /*16c90*/  VIADD R37, R37, 0x1 ;  /* 0x0000000125257836 */ /* 0x000fe40000000000 */
[----:B----4-:R-:W-:Y:S01]  /*16ca0*/  IMAD.MOV.U32 R26, RZ, RZ, R32 ;  /* 0x000000ffff1a7224 */ /* 0x010fe200078e0020 */
[----:B------:R-:W-:Y:S01]  /*16cb0*/  IADD3 R32, P3, PT, R32, 0x300, RZ ;  /* 0x0000030020207810 */ /* 0x000fe20007f7e0ff */
[----:B------:R-:W-:-:S02]  /*16cc0*/  IMAD.MOV.U32 R27, RZ, RZ, R33 ;  /* 0x000000ffff1b7224 */ /* 0x000fc400078e0021 */
[----:B-1----:R-:W-:Y:S02]  /*16cd0*/  VIADD R25, R25, 0x4 ;  /* 0x0000000419197836 */ /* 0x002fe40000000000 */
[----:B------:R-:W-:Y:S02]  /*16ce0*/  IMAD.X R33, RZ, RZ, R33, P3 ;  /* 0x000000ffff217224 */ /* 0x000fe400018e0621 */
[----:B------:R-:W-:Y:S02]  /*16cf0*/  IMAD.X R31, RZ, RZ, R31, P4 ;  /* 0x000000ffff1f7224 */ /* 0x000fe400020e061f */
[----:B--2---:R-:W-:Y:S01]  /*16d00*/  FADD.FTZ R44, R40, R44 ;  /* 0x0000002c282c7221 */ /* 0x004fe20000010000 */
[----:B------:R-:W-:Y:S01]  /*16d10*/  FADD.FTZ R45, R41, R45 ;  /* 0x0000002d292d7221 */ /* 0x000fe20000010000 */
[----:B------:R-:W-:Y:S01]  /*16d20*/  FADD.FTZ R46, R42, R46 ;  /* 0x0000002e2a2e7221 */ /* 0x000fe20000010000 */
[----:B------:R-:W-:Y:S01]  /*16d30*/  FADD.FTZ R47, R43, R47 ;  /* 0x0000002f2b2f7221 */ /* 0x000fe20000010000 */
[----:B-----5:R-:W-:Y:S01]  /*16d40*/  @P2 FMUL.FTZ R44, R44, R48 ;  /* 0x000000302c2c2220 */ /* 0x020fe20000410000 */
[----:B------:R-:W-:Y:S01]  /*16d50*/  @P2 FMUL.FTZ R45, R45, R49 ;  /* 0x000000312d2d2220 */ /* 0x000fe20000410000 */
[----:B------:R-:W-:Y:S01]  /*16d60*/  @P2 FMUL.FTZ R46, R46, R50 ;  /* 0x000000322e2e2220 */ /* 0x000fe20000410000 */
[----:B------:R-:W-:Y:S01]  /*16d70*/  @P2 FMUL.FTZ R47, R47, R51 ;  /* 0x000000332f2f2220 */ /* 0x000fe20000410000 */
[----:B------:R-:W-:Y:S01]  /*16d80*/  ISETP.NE.AND P2, PT, R30, RZ, PT ;  /* 0x000000ff1e00720c */ /* 0x000fe20003f45270 */
[C---:B---3--:R-:W-:Y:S01]  /*16d90*/  FFMA.FTZ R8, R29.reuse, R44, R8 ;  /* 0x0000002c1d087223 */ /* 0x048fe20000010008 */
[C---:B------:R-:W-:Y:S01]  /*16da0*/  FFMA.FTZ R9, R29.reuse, R45, R9 ;  /* 0x0000002d1d097223 */ /* 0x040fe20000010009 */
[C---:B------:R-:W-:Y:S01]  /*16db0*/  FFMA.FTZ R10, R29.reuse, R46, R10 ;  /* 0x0000002e1d0a7223 */ /* 0x040fe2000001000a */
[----:B------:R1:W-:Y:S01]  /*16dc0*/  STG.E.128 desc[UR36][R26.64], R44 ;  /* 0x0000002c1a007986 */ /* 0x0003e2000c101d24 */
[----:B------:R-:W-:-:S08]  /*16dd0*/  FFMA.FTZ R11, R29, R47, R11 ;  /* 0x0000002f1d0b7223 */ /* 0x000fd0000001000b */
[----:B------:R-:W-:Y:S05]  /*16de0*/  @P2 BRA `(.L_x_3630) ;  /* 0xfffffffc00882947 */ /* 0x000fea000383ffff */
.L_x_3629:
[----:B------:R-:W-:Y:S05]  /*16df0*/  BSYNC.RECONVERGENT B2 ;  /* 0x0000000000027941 */ /* 0x000fea0003800200 */
.L_x_3628:
[----:B------:R-:W-:Y:S04]  /*16e00*/  BSSY.RECONVERGENT B2, `(.L_x_3631) ;  /* 0x0000059000027945 */ /* 0x000fe80003800200 */
[----:B------:R-:W-:Y:S05]  /*16e10*/  @P1 BRA `(.L_x_3632) ;  /* 0x00000004005c1947 */ /* 0x000fea0003800000 */
[----:B------:R2:W3:Y:S02]  /*16e20*/  LDS.128 R28, [R4] ;  /* 0x00000000041c7984 */ /* 0x0004e40000000c00 */
.L_x_3633:
[----:B------:R-:W-:Y:S01]  /*16e30*/  ISETP.NE.AND P1, PT, R19, RZ, PT ;  /* 0x000000ff1300720c */ /* 0x000fe20003f25270 */
[----:B------:R-:W-:-:S04]  /*16e40*/  IMAD R25, R37, 0xc0, RZ ;  /* 0x000000c025197824 */ /* 0x000fc800078e02ff */
[----:B-1----:R-:W-:-:S05]  /*16e50*/  IMAD.WIDE.U32 R26, R25, 0x4, R20 ;  /* 0x00000004191a7825 */ /* 0x002fca00078e0014 */
[----:B------:R1:W3:Y:S04]  /*16e60*/  LDG.E.128 R40, desc[UR36][R26.64] ;  /* 0x000000241a287981 */ /* 0x0002e8000c1e1d00 */
[----:B------:R-:W4:Y:S01]  /*16e70*/  @P1 LDG.E.128 R44, desc[UR36][R34.64] ;  /* 0x00000024222c1981 */ /* 0x000f22000c1e1d00 */
[----:B------:R-:W-:-:S04]  /*16e80*/  VIADD R39, R25, 0xc0 ;  /* 0x000000c019277836 */ /* 0x000fc80000000000 */
[----:B------:R-:W-:-:S04]  /*16e90*/  IMAD.WIDE.U32 R32, R39, 0x4, R20 ;  /* 0x0000000427207825 */ /* 0x000fc800078e0014 */
[----:B-1----:R-:W-:-:S04]  /*16ea0*/  IMAD.WIDE.U32 R26, R25, 0x4, R6 ;  /* 0x00000004191a7825 */ /* 0x002fc800078e0006 */
[----:B---3--:R-:W-:Y:S01]  /*16eb0*/  FADD.FTZ R40, R28, R40 ;  /* 0x000000281c287221 */ /* 0x008fe20000010000 */
[----:B------:R-:W-:Y:S01]  /*16ec0*/  FADD.FTZ R41, R29, R41 ;  /* 0x000000291d297221 */ /* 0x000fe20000010000 */
[----:B------:R-:W-:Y:S01]  /*16ed0*/  FADD.FTZ R42, R30, R42 ;  /* 0x0000002a1e2a7221 */ /* 0x000fe20000010000 */
[----:B------:R-:W-:Y:S01]  /*16ee0*/  FADD.FTZ R43, R31, R43 ;  /* 0x0000002b1f2b7221 */ /* 0x000fe20000010000 */
[----:B----4-:R-:W-:Y:S01]  /*16ef0*/  @P1 FMUL.FTZ R40, R40, R44 ;  /* 0x0000002c28281220 */ /* 0x010fe20000410000 */
[----:B------:R-:W-:Y:S01]  /*16f00*/  @P1 FMUL.FTZ R41, R41, R45 ;  /* 0x0000002d29291220 */ /* 0x000fe20000410000 */
[----:B------:R-:W-:Y:S01]  /*16f10*/  @P1 FMUL.FTZ R42, R42, R46 ;  /* 0x0000002e2a2a1220 */ /* 0x000fe20000410000 */
[----:B------:R-:W-:-:S05]  /*16f20*/  @P1 FMUL.FTZ R43, R43, R47 ;  /* 0x0000002f2b2b1220 */ /* 0x000fca0000410000 */
[----:B------:R1:W-:Y:S04]  /*16f30*/  STG.E.128 desc[UR36][R26.64], R40 ;  /* 0x000000281a007986 */ /* 0x0003e8000c101d24 */
[----:B------:R3:W4:Y:S04]  /*16f40*/  LDG.E.128 R44, desc[UR36][R32.64] ;  /* 0x00000024202c7981 */ /* 0x000728000c1e1d00 */
[----:B------:R-:W5:Y:S01]  /*16f50*/  @P1 LDG.E.128 R48, desc[UR36][R34.64] ;  /* 0x0000002422301981 */ /* 0x000f62000c1e1d00 */
[----:B------:R-:W-:-:S04]  /*16f60*/  VIADD R57, R25, 0x180 ;  /* 0x0000018019397836 */ /* 0x000fc80000000000 */
[----:B---3--:R-:W-:-:S04]  /*16f70*/  IMAD.WIDE.U32 R32, R57, 0x4, R20 ;  /* 0x0000000439207825 */ /* 0x008fc800078e0014 */
[----:B-1----:R-:W-:-:S04]  /*16f80*/  IMAD.WIDE.U32 R26, R39, 0x4, R6 ;  /* 0x00000004271a7825 */ /* 0x002fc800078e0006 */
[----:B----4-:R-:W-:Y:S01]  /*16f90*/  FADD.FTZ R44, R28, R44 ;  /* 0x0000002c1c2c7221 */ /* 0x010fe20000010000 */
[----:B------:R-:W-:Y:S01]  /*16fa0*/  FADD.FTZ R45, R29, R45 ;  /* 0x0000002d1d2d7221 */ /* 0x000fe20000010000 */
[----:B------:R-:W-:Y:S01]  /*16fb0*/  FADD.FTZ R46, R30, R46 ;  /* 0x0000002e1e2e7221 */ /* 0x000fe20000010000 */
[----:B------:R-:W-:Y:S01]  /*16fc0*/  FADD.FTZ R47, R31, R47 ;  /* 0x0000002f1f2f7221 */ /* 0x000fe20000010000 */
[----:B-----5:R-:W-:Y:S01]  /*16fd0*/  @P1 FMUL.FTZ R44, R44, R48 ;  /* 0x000000302c2c1220 */ /* 0x020fe20000410000 */
        /* <DEDUP_REMOVED lines=8> */
[----:B-1----:R-:W-:Y:S01]  /*17060*/  IMAD.WIDE.U32 R26, R57, 0x4, R6 ;  /* 0x00000004391a7825 */ /* 0x002fe200078e0006 */
[----:B------:R-:W1:Y:S01]  /*17070*/  S2UR UR5, SR_CgaCtaId ;  /* 0x00000000000579c3 */ /* 0x000e620000008800 */
[----:B------:R-:W-:Y:S02]  /*17080*/  UMOV UR4, 0x400 ;  /* 0x0000040000047882 */ /* 0x000fe40000000000 */
[----:B------:R-:W-:Y:S01]  /*17090*/  UIADD3 UR4, UPT, UPT, UR4, 0x810, URZ ;  /* 0x0000081004047890 */ /* 0x000fe2000fffe0ff */
[----:B------:R-:W-:Y:S02]  /*170a0*/  IMAD.IADD R25, R37, 0x1, -R5 ;  /* 0x0000000125197824 */ /* 0x000fe400078e0a05 */
        /* <DEDUP_REMOVED lines=9> */
[----:B------:R4:W5:Y:S04]  /*17140*/  LDG.E.128 R52, desc[UR36][R32.64] ;  /* 0x0000002420347981 */ /* 0x000968000c1e1d00 */
[----:B------:R-:W2:Y:S01]  /*17150*/  @P1 LDG.E.128 R56, desc[UR36][R34.64] ;  /* 0x0000002422381981 */ /* 0x000ea2000c1e1d00 */
[----:B-1----:R-:W-:Y:S01]  /*17160*/  ULEA UR4, UR5, UR4, 0x18 ;  /* 0x0000000405047291 */ /* 0x002fe2000f8ec0ff */
[----:B------:R-:W-:-:S05]  /*17170*/  VIADD R37, R37, 0x4 ;  /* 0x0000000425257836 */ /* 0x000fca0000000000 */
[----:B------:R-:W-:Y:S01]  /*17180*/  LEA R60, R25, UR4, 0x2 ;  /* 0x00000004193c7c11 */ /* 0x000fe2000f8e10ff */
[----:B---3--:R-:W-:-:S04]  /*17190*/  IMAD.WIDE.U32 R26, R61, 0x4, R6 ;  /* 0x000000043d1a7825 */ /* 0x008fc800078e0006 */
[----:B------:R-:W1:Y:S04]  /*171a0*/  LDS R25, [R60] ;  /* 0x000000003c197984 */ /* 0x000e680000000800 */
[----:B------:R-:W3:Y:S04]  /*171b0*/  LDS R38, [R60+0x4] ;  /* 0x000004003c267984 */ /* 0x000ee80000000800 */
[----:B------:R-:W0:Y:S04]  /*171c0*/  LDS R39, [R60+0x8] ;  /* 0x000008003c277984 */ /* 0x000e280000000800 */
[----:B----4-:R-:W4:Y:S01]  /*171d0*/  LDS R32, [R60+0xc] ;  /* 0x00000c003c207984 */ /* 0x010f220000000800 */
[C---:B-1----:R-:W-:Y:S01]  /*171e0*/  FFMA.FTZ R33, R25.reuse, R40, R8 ;  /* 0x0000002819217223 */ /* 0x042fe20000010008 */
[C---:B------:R-:W-:Y:S01]  /*171f0*/  FFMA.FTZ R8, R25.reuse, R41, R9 ;  /* 0x0000002919087223 */ /* 0x040fe20000010009 */
[C---:B------:R-:W-:Y:S01]  /*17200*/  FFMA.FTZ R9, R25.reuse, R42, R10 ;  /* 0x0000002a19097223 */ /* 0x040fe2000001000a */
[----:B------:R-:W-:Y:S01]  /*17210*/  FFMA.FTZ R10, R25, R43, R11 ;  /* 0x0000002b190a7223 */ /* 0x000fe2000001000b */
[C---:B---3--:R-:W-:Y:S01]  /*17220*/  FFMA.FTZ R44, R38.reuse, R44, R33 ;  /* 0x0000002c262c7223 */ /* 0x048fe20000010021 */
[C---:B------:R-:W-:Y:S01]  /*17230*/  FFMA.FTZ R8, R38.reuse, R45, R8 ;  /* 0x0000002d26087223 */ /* 0x040fe20000010008 */
[C---:B------:R-:W-:Y:S01]  /*17240*/  FFMA.FTZ R9, R38.reuse, R46, R9 ;  /* 0x0000002e26097223 */ /* 0x040fe20000010009 */
[----:B------:R-:W-:Y:S01]  /*17250*/  FFMA.FTZ R10, R38, R47, R10 ;  /* 0x0000002f260a7223 */ /* 0x000fe2000001000a */
[C---:B0-----:R-:W-:Y:S01]  /*17260*/  FFMA.FTZ R11, R39.reuse, R48, R44 ;  /* 0x00000030270b7223 */ /* 0x041fe2000001002c */
[C---:B------:R-:W-:Y:S01]  /*17270*/  FFMA.FTZ R38, R39.reuse, R49, R8 ;  /* 0x0000003127267223 */ /* 0x040fe20000010008 */
[----:B------:R-:W-:Y:S01]  /*17280*/  FFMA.FTZ R25, R39, R50, R9 ;  /* 0x0000003227197223 */ /* 0x000fe20000010009 */
[----:B-----5:R-:W-:Y:S01]  /*17290*/  FADD.FTZ R52, R28, R52 ;  /* 0x000000341c347221 */ /* 0x020fe20000010000 */
[----:B------:R-:W-:Y:S01]  /*172a0*/  FADD.FTZ R53, R29, R53 ;  /* 0x000000351d357221 */ /* 0x000fe20000010000 */
[----:B------:R-:W-:Y:S01]  /*172b0*/  FADD.FTZ R54, R30, R54 ;  /* 0x000000361e367221 */ /* 0x000fe20000010000 */
[----:B------:R-:W-:Y:S01]  /*172c0*/  FADD.FTZ R55, R31, R55 ;  /* 0x000000371f377221 */ /* 0x000fe20000010000 */
[----:B--2---:R-:W-:Y:S01]  /*172d0*/  @P1 FMUL.FTZ R52, R52, R56 ;  /* 0x0000003834341220 */ /* 0x004fe20000410000 */
[----:B------:R-:W-:Y:S01]  /*172e0*/  @P1 FMUL.FTZ R53, R53, R57 ;  /* 0x0000003935351220 */ /* 0x000fe20000410000 */
[----:B------:R-:W-:Y:S01]  /*172f0*/  @P1 FMUL.FTZ R54, R54, R58 ;  /* 0x0000003a36361220 */ /* 0x000fe20000410000 */
[----:B------:R-:W-:Y:S01]  /*17300*/  @P1 FMUL.FTZ R55, R55, R59 ;  /* 0x0000003b37371220 */ /* 0x000fe20000410000 */
[----:B------:R-:W-:Y:S01]  /*17310*/  ISETP.GE.AND P1, PT, R37, R36, PT ;  /* 0x000000242500720c */ /* 0x000fe20003f26270 */
[C---:B----4-:R-:W-:Y:S01]  /*17320*/  FFMA.FTZ R8, R32.reuse, R52, R11 ;  /* 0x0000003420087223 */ /* 0x050fe2000001000b */
[----:B------:R-:W-:-:S02]  /*17330*/  FFMA.FTZ R9, R32, R53, R38 ;  /* 0x0000003520097223 */ /* 0x000fc40000010026 */
[----:B------:R0:W-:Y:S02]  /*17340*/  STG.E.128 desc[UR36][R26.64], R52 ;  /* 0x000000341a007986 */ /* 0x0001e4000c101d24 */
[----:B0-----:R-:W-:Y:S01]  /*17350*/  FFMA.FTZ R26, R39, R51, R10 ;  /* 0x00000033271a7223 */ /* 0x001fe2000001000a */
[----:B------:R-:W-:-:S03]  /*17360*/  FFMA.FTZ R10, R32, R54, R25 ;  /* 0x00000036200a7223 */ /* 0x000fc60000010019 */
[----:B------:R-:W-:-:S03]  /*17370*/  FFMA.FTZ R11, R32, R55, R26 ;  /* 0x00000037200b7223 */ /* 0x000fc6000001001a */
[----:B------:R-:W-:Y:S05]  /*17380*/  @!P1 BRA `(.L_x_3633) ;  /* 0xfffffff800a89947 */ /* 0x000fea000383ffff */
.L_x_3632:
[----:B------:R-:W-:Y:S05]  /*17390*/  BSYNC.RECONVERGENT B2 ;  /* 0x0000000000027941 */ /* 0x000fea0003800200 */
.L_x_3631:
[----:B------:R-:W-:Y:S05]  /*173a0*/  BRA `(.L_x_3626) ;  /* 0x0000000800b07947 */ /* 0x000fea0003800000 */
.L_x_3627:
[--C-:B------:R-:W-:Y:S01]  /*173b0*/  IMAD.IADD R72, R36, 0x1, -R23.reuse ;  /* 0x0000000124487824 */ /* 0x100fe200078e0a17 */
[----:B------:R-:W-:Y:S01]  /*173c0*/  IADD3 R36, PT, PT, R24, R5, -R36 ;  /* 0x0000000518247210 */ /* 0x000fe20007ffe824 */
[----:B------:R-:W-:Y:S01]  /*173d0*/  BSSY.RECONVERGENT B2, `(.L_x_3634) ;  /* 0x0000054000027945 */ /* 0x000fe20003800200 */
[----:B------:R-:W-:Y:S01]  /*173e0*/  IMAD.MOV.U32 R56, RZ, RZ, R23 ;  /* 0x000000ffff387224 */ /* 0x000fe200078e0017 */
[----:B------:R-:W-:Y:S02]  /*173f0*/  CS2R R8, SRZ ;  /* 0x0000000000087805 */ /* 0x000fe4000001ff00 */
[----:B------:R-:W-:Y:S02]  /*17400*/  ISETP.GT.U32.AND P1, PT, R36, -0x8, PT ;  /* 0xfffffff82400780c */ /* 0x000fe40003f24070 */
[----:B------:R-:W-:Y:S02]  /*17410*/  CS2R R10, SRZ ;  /* 0x00000000000a7805 */ /* 0x000fe4000001ff00 */
[----:B------:R-:W-:-:S04]  /*17420*/  LOP3.LUT R74, R72, 0x7, RZ, 0xc0, !PT ;  /* 0x00000007484a7812 */ /* 0x000fc800078ec0ff */
[----:B------:R-:W-:-:S05]  /*17430*/  ISETP.NE.AND P2, PT, R74, RZ, PT ;  /* 0x000000ff4a00720c */ /* 0x000fca0003f45270 */
[----:B------:R-:W-:Y:S08]  /*17440*/  @P1 BRA `(.L_x_3635) ;  /* 0x0000000400301947 */ /* 0x000ff00003800000 */
[----:B------:R-:W-:Y:S01]  /*17450*/  VIADD R26, R71, 0x810 ;  /* 0x00000810471a7836 */ /* 0x000fe20000000000 */
[----:B------:R-:W-:Y:S01]  /*17460*/  LOP3.LUT R57, R72, 0xfffffff8, RZ, 0xc0, !PT ;  /* 0xfffffff848397812 */ /* 0x000fe200078ec0ff */
[----:B------:R-:W-:Y:S02]  /*17470*/  IMAD.MOV.U32 R58, RZ, RZ, RZ ;  /* 0x000000ffff3a7224 */ /* 0x000fe400078e00ff */
[----:B------:R-:W-:Y:S01]  /*17480*/  IMAD.MOV.U32 R56, RZ, RZ, R23 ;  /* 0x000000ffff387224 */ /* 0x000fe200078e0017 */
[----:B------:R-:W-:Y:S01]  /*17490*/  LEA R73, R25, R26, 0x18 ;  /* 0x0000001a19497211 */ /* 0x000fe200078ec0ff */
[----:B------:R-:W-:-:S07]  /*174a0*/  IMAD.MOV.U32 R8, RZ, RZ, RZ ;  /* 0x000000ffff087224 */ /* 0x000fce00078e00ff */
.L_x_3636:
[----:B------:R-:W-:-:S04]  /*174b0*/  IMAD R31, R56, 0xc0, RZ ;  /* 0x000000c0381f7824 */ /* 0x000fc800078e02ff */
[----:B------:R-:W-:-:S04]  /*174c0*/  IMAD.WIDE.U32 R26, R31, 0x4, R20 ;  /* 0x000000041f1a7825 */ /* 0x000fc800078e0014 */
[C---:B------:R-:W-:Y:S01]  /*174d0*/  VIADD R53, R31.reuse, 0xc0 ;  /* 0x000000c01f357836 */ /* 0x040fe20000000000 */
[----:B------:R1:W2:Y:S01]  /*174e0*/  LDG.E.128 R60, desc[UR36][R26.64] ;  /* 0x000000241a3c7981 */ /* 0x0002a2000c1e1d00 */
[----:B------:R-:W-:Y:S02]  /*174f0*/  VIADD R49, R31, 0x180 ;  /* 0x000001801f317836 */ /* 0x000fe40000000000 */
[----:B------:R-:W-:-:S04]  /*17500*/  IMAD.WIDE.U32 R52, R53, 0x4, R20 ;  /* 0x0000000435347825 */ /* 0x000fc800078e0014 */
[----:B------:R-:W-:Y:S02]  /*17510*/  VIADD R45, R31, 0x240 ;  /* 0x000002401f2d7836 */ /* 0x000fe40000000000 */
[--C-:B------:R-:W-:Y:S01]  /*17520*/  IMAD.WIDE.U32 R48, R49, 0x4, R20.reuse ;  /* 0x0000000431307825 */ /* 0x100fe200078e0014 */
[----:B------:R-:W3:Y:S03]  /*17530*/  LDG.E.128 R52, desc[UR36][R52.64] ;  /* 0x0000002434347981 */ /* 0x000ee6000c1e1d00 */
[----:B------:R-:W-:Y:S02]  /*17540*/  VIADD R41, R31, 0x300 ;  /* 0x000003001f297836 */ /* 0x000fe40000000000 */
[----:B------:R-:W-:Y:S01]  /*17550*/  IMAD.WIDE.U32 R44, R45, 0x4, R20 ;  /* 0x000000042d2c7825 */ /* 0x000fe200078e0014 */
[----:B------:R-:W4:Y:S03]  /*17560*/  LDG.E.128 R48, desc[UR36][R48.64] ;  /* 0x0000002430307981 */ /* 0x000f26000c1e1d00 */
[----:B------:R-:W-:-:S02]  /*17570*/  VIADD R29, R31, 0x3c0 ;  /* 0x000003c01f1d7836 */ /* 0x000fc40000000000 */
[--C-:B------:R-:W-:Y:S01]  /*17580*/  IMAD.WIDE.U32 R40, R41, 0x4, R20.reuse ;  /* 0x0000000429287825 */ /* 0x100fe200078e0014 */
[----:B------:R-:W5:Y:S03]  /*17590*/  LDG.E.128 R44, desc[UR36][R44.64] ;  /* 0x000000242c2c7981 */ /* 0x000f66000c1e1d00 */
[----:B------:R-:W-:Y:S02]  /*175a0*/  VIADD R33, R31, 0x480 ;  /* 0x000004801f217836 */ /* 0x000fe40000000000 */
[----:B------:R-:W-:Y:S01]  /*175b0*/  IMAD.WIDE.U32 R28, R29, 0x4, R20 ;  /* 0x000000041d1c7825 */ /* 0x000fe200078e0014 */
[----:B------:R-:W5:Y:S03]  /*175c0*/  LDG.E.128 R40, desc[UR36][R40.64] ;  /* 0x0000002428287981 */ /* 0x000f66000c1e1d00 */
[----:B------:R-:W-:-:S02]  /*175d0*/  VIADD R37, R31, 0x540 ;  /* 0x000005401f257836 */ /* 0x000fc40000000000 */
[--C-:B------:R-:W-:Y:S01]  /*175e0*/  IMAD.WIDE.U32 R32, R33, 0x4, R20.reuse ;  /* 0x0000000421207825 */ /* 0x100fe200078e0014 */
[----:B------:R-:W5:Y:S03]  /*175f0*/  LDG.E.128 R28, desc[UR36][R28.64] ;  /* 0x000000241c1c7981 */ /* 0x000f66000c1e1d00 */
[----:B------:R-:W-:Y:S02]  /*17600*/  IMAD.WIDE.U32 R36, R37, 0x4, R20 ;  /* 0x0000000425247825 */ /* 0x000fe400078e0014 */
[----:B------:R-:W5:Y:S04]  /*17610*/  LDG.E.128 R32, desc[UR36][R32.64] ;  /* 0x0000002420207981 */ /* 0x000f68000c1e1d00 */
[----:B------:R-:W5:Y:S01]  /*17620*/  LDG.E.128 R36, desc[UR36][R36.64] ;  /* 0x0000002424247981 */ /* 0x000f62000c1e1d00 */
[----:B-1----:R-:W-:-:S04]  /*17630*/  IMAD.IADD R26, R56, 0x1, -R5 ;  /* 0x00000001381a7824 */ /* 0x002fc800078e0a05 */
[----:B------:R-:W-:-:S05]  /*17640*/  IMAD R26, R26, 0x4, R73 ;  /* 0x000000041a1a7824 */ /* 0x000fca00078e0249 */
[----:B------:R-:W2:Y:S04]  /*17650*/  LDS R27, [R26] ;  /* 0x000000001a1b7984 */ /* 0x000ea80000000800 */
[----:B------:R-:W3:Y:S04]  /*17660*/  LDS R64, [R26+0x4] ;  /* 0x000004001a407984 */ /* 0x000ee80000000800 */
[----:B------:R-:W4:Y:S04]  /*17670*/  LDS R65, [R26+0x8] ;  /* 0x000008001a417984 */ /* 0x000f280000000800 */
[----:B------:R-:W5:Y:S04]  /*17680*/  LDS R66, [R26+0xc] ;  /* 0x00000c001a427984 */ /* 0x000f680000000800 */
[----:B------:R-:W1:Y:S04]  /*17690*/  LDS R67, [R26+0x10] ;  /* 0x000010001a437984 */ /* 0x000e680000000800 */
[----:B------:R-:W0:Y:S04]  /*176a0*/  LDS R68, [R26+0x14] ;  /* 0x000014001a447984 */ /* 0x000e280000000800 */
[----:B------:R-:W0:Y:S04]  /*176b0*/  LDS R69, [R26+0x18] ;  /* 0x000018001a457984 */ /* 0x000e280000000800 */
[----:B------:R0:W0:Y:S01]  /*176c0*/  LDS R70, [R26+0x1c] ;  /* 0x00001c001a467984 */ /* 0x0000220000000800 */
[----:B------:R-:W-:-:S05]  /*176d0*/  VIADD R58, R58, 0x8 ;  /* 0x000000083a3a7836 */ /* 0x000fca0000000000 */
[----:B------:R-:W-:Y:S01]  /*176e0*/  ISETP.NE.AND P1, PT, R58, R57, PT ;  /* 0x000000393a00720c */ /* 0x000fe20003f25270 */
[----:B------:R-:W-:Y:S02]  /*176f0*/  VIADD R56, R56, 0x8 ;  /* 0x0000000838387836 */ /* 0x000fe40000000000 */
[-C--:B--2---:R-:W-:Y:S01]  /*17700*/  FFMA.FTZ R59, R60, R27.reuse, R8 ;  /* 0x0000001b3c3b7223 */ /* 0x084fe20000010008 */
[-C--:B------:R-:W-:Y:S01]  /*17710*/  FFMA.FTZ R8, R61, R27.reuse, R9 ;  /* 0x0000001b3d087223 */ /* 0x080fe20000010009 */
[-C--:B------:R-:W-:Y:S01]  /*17720*/  FFMA.FTZ R9, R62, R27.reuse, R10 ;  /* 0x0000001b3e097223 */ /* 0x080fe2000001000a */
[----:B------:R-:W-:-:S03]  /*17730*/  FFMA.FTZ R10, R63, R27, R11 ;  /* 0x0000001b3f0a7223 */ /* 0x000fc6000001000b */
[-C--:B---3--:R-:W-:Y:S01]  /*17740*/  FFMA.FTZ R9, R54, R64.reuse, R9 ;  /* 0x0000004036097223 */ /* 0x088fe20000010009 */
[-C--:B------:R-:W-:Y:S01]  /*17750*/  FFMA.FTZ R59, R52, R64.reuse, R59 ;  /* 0x00000040343b7223 */ /* 0x080fe2000001003b */
[-C--:B------:R-:W-:Y:S01]  /*17760*/  FFMA.FTZ R8, R53, R64.reuse, R8 ;  /* 0x0000004035087223 */ /* 0x080fe20000010008 */
[----:B------:R-:W-:Y:S01]  /*17770*/  FFMA.FTZ R10, R55, R64, R10 ;  /* 0x00000040370a7223 */ /* 0x000fe2000001000a */
[-C--:B----4-:R-:W-:Y:S01]  /*17780*/  FFMA.FTZ R9, R50, R65.reuse, R9 ;  /* 0x0000004132097223 */ /* 0x090fe20000010009 */
[-C--:B------:R-:W-:Y:S01]  /*17790*/  FFMA.FTZ R59, R48, R65.reuse, R59 ;  /* 0x00000041303b7223 */ /* 0x080fe2000001003b */
[-C--:B------:R-:W-:Y:S01]  /*177a0*/  FFMA.FTZ R8, R49, R65.reuse, R8 ;  /* 0x0000004131087223 */ /* 0x080fe20000010008 */
[----:B------:R-:W-:Y:S01]  /*177b0*/  FFMA.FTZ R10, R51, R65, R10 ;  /* 0x00000041330a7223 */ /* 0x000fe2000001000a */
[-C--:B-----5:R-:W-:Y:S01]  /*177c0*/  FFMA.FTZ R9, R46, R66.reuse, R9 ;  /* 0x000000422e097223 */ /* 0x0a0fe20000010009 */
[-C--:B------:R-:W-:Y:S01]  /*177d0*/  FFMA.FTZ R59, R44, R66.reuse, R59 ;  /* 0x000000422c3b7223 */ /* 0x080fe2000001003b */
[-C--:B------:R-:W-:Y:S01]  /*177e0*/  FFMA.FTZ R8, R45, R66.reuse, R8 ;  /* 0x000000422d087223 */ /* 0x080fe20000010008 */
[----:B------:R-:W-:Y:S01]  /*177f0*/  FFMA.FTZ R10, R47, R66, R10 ;  /* 0x000000422f0a7223 */ /* 0x000fe2000001000a */
[-C--:B-1----:R-:W-:Y:S01]  /*17800*/  FFMA.FTZ R9, R42, R67.reuse, R9 ;  /* 0x000000432a097223 */ /* 0x082fe20000010009 */
[-C--:B------:R-:W-:Y:S01]  /*17810*/  FFMA.FTZ R59, R40, R67.reuse, R59 ;  /* 0x00000043283b7223 */ /* 0x080fe2000001003b */
[-C--:B------:R-:W-:Y:S01]  /*17820*/  FFMA.FTZ R8, R41, R67.reuse, R8 ;  /* 0x0000004329087223 */ /* 0x080fe20000010008 */
[----:B------:R-:W-:Y:S01]  /*17830*/  FFMA.FTZ R10, R43, R67, R10 ;  /* 0x000000432b0a7223 */ /* 0x000fe2000001000a */
[-C--:B0-----:R-:W-:Y:S01]  /*17840*/  FFMA.FTZ R9, R30, R68.reuse, R9 ;  /* 0x000000441e097223 */ /* 0x081fe20000010009 */
[-C--:B------:R-:W-:Y:S01]  /*17850*/  FFMA.FTZ R59, R28, R68.reuse, R59 ;  /* 0x000000441c3b7223 */ /* 0x080fe2000001003b */
[-C--:B------:R-:W-:Y:S01]  /*17860*/  FFMA.FTZ R8, R29, R68.reuse, R8 ;  /* 0x000000441d087223 */ /* 0x080fe20000010008 */
[----:B------:R-:W-:Y:S01]  /*17870*/  FFMA.FTZ R10, R31, R68, R10 ;  /* 0x000000441f0a7223 */ /* 0x000fe2000001000a */
[-C--:B------:R-:W-:Y:S01]  /*17880*/  FFMA.FTZ R11, R34, R69.reuse, R9 ;  /* 0x00000045220b7223 */ /* 0x080fe20000010009 */
[-C--:B------:R-:W-:Y:S01]  /*17890*/  FFMA.FTZ R59, R32, R69.reuse, R59 ;  /* 0x00000045203b7223 */ /* 0x080fe2000001003b */
[-C--:B------:R-:W-:Y:S01]  /*178a0*/  FFMA.FTZ R26, R33, R69.reuse, R8 ;  /* 0x00000045211a7223 */ /* 0x080fe20000010008 */
[----:B------:R-:W-:Y:S01]  /*178b0*/  FFMA.FTZ R28, R35, R69, R10 ;  /* 0x00000045231c7223 */ /* 0x000fe2000001000a */
[-C--:B------:R-:W-:Y:S01]  /*178c0*/  FFMA.FTZ R10, R38, R70.reuse, R11 ;  /* 0x00000046260a7223 */ /* 0x080fe2000001000b */
[-C--:B------:R-:W-:Y:S01]  /*178d0*/  FFMA.FTZ R8, R36, R70.reuse, R59 ;  /* 0x0000004624087223 */ /* 0x080fe2000001003b */
[-C--:B------:R-:W-:Y:S01]  /*178e0*/  FFMA.FTZ R9, R37, R70.reuse, R26 ;  /* 0x0000004625097223 */ /* 0x080fe2000001001a */
[----:B------:R-:W-:Y:S01]  /*178f0*/  FFMA.FTZ R11, R39, R70, R28 ;  /* 0x00000046270b7223 */ /* 0x000fe2000001001c */
[----:B------:R-:W-:Y:S06]  /*17900*/  @P1 BRA `(.L_x_3636) ;  /* 0xfffffff800e81947 */ /* 0x000fec000383ffff */
.L_x_3635:
[----:B------:R-:W-:Y:S05]  /*17910*/  BSYNC.RECONVERGENT B2 ;  /* 0x0000000000027941 */ /* 0x000fea0003800200 */
.L_x_3634:
[----:B------:R-:W-:Y:S05]  /*17920*/  @!P2 BRA `(.L_x_3626) ;  /* 0x000000040050a947 */ /* 0x000fea0003800000 */
[----:B------:R-:W-:Y:S01]  /*17930*/  ISETP.GE.U32.AND P1, PT, R74, 0x4, PT ;  /* 0x000000044a00780c */ /* 0x000fe20003f26070 */
[----:B------:R-:W-:Y:S01]  /*17940*/  BSSY.RECONVERGENT B2, `(.L_x_3637) ;  /* 0x0000029000027945 */ /* 0x000fe20003800200 */
[----:B------:R-:W-:-:S04]  /*17950*/  LOP3.LUT R49, R72, 0x3, RZ, 0xc0, !PT ;  /* 0x0000000348317812 */ /* 0x000fc800078ec0ff */
[----:B------:R-:W-:-:S07]  /*17960*/  ISETP.NE.AND P2, PT, R49, RZ, PT ;  /* 0x000000ff3100720c */ /* 0x000fce0003f45270 */
[----:B------:R-:W-:Y:S06]  /*17970*/  @!P1 BRA `(.L_x_3638) ;  /* 0x0000000000949947 */ /* 0x000fec0003800000 */
[----:B------:R-:W-:-:S04]  /*17980*/  IMAD R31, R56, 0xc0, RZ ;  /* 0x000000c0381f7824 */ /* 0x000fc800078e02ff */
[----:B------:R-:W-:-:S04]  /*17990*/  IMAD.WIDE.U32 R26, R31, 0x4, R20 ;  /* 0x000000041f1a7825 */ /* 0x000fc800078e0014 */
[C---:B------:R-:W-:Y:S01]  /*179a0*/  VIADD R29, R31.reuse, 0xc0 ;  /* 0x000000c01f1d7836 */ /* 0x040fe20000000000 */
[----:B------:R1:W2:Y:S01]  /*179b0*/  LDG.E.128 R36, desc[UR36][R26.64] ;  /* 0x000000241a247981 */ /* 0x0002a2000c1e1d00 */
[----:B------:R-:W-:Y:S02]  /*179c0*/  VIADD R33, R31, 0x180 ;  /* 0x000001801f217836 */ /* 0x000fe40000000000 */
[----:B------:R-:W-:-:S04]  /*179d0*/  IMAD.WIDE.U32 R28, R29, 0x4, R20 ;  /* 0x000000041d1c7825 */ /* 0x000fc800078e0014 */
[----:B------:R-:W-:Y:S01]  /*179e0*/  VIADD R35, R31, 0x240 ;  /* 0x000002401f237836 */ /* 0x000fe20000000000 */
[----:B------:R3:W4:Y:S01]  /*179f0*/  LDG.E.128 R40, desc[UR36][R28.64] ;  /* 0x000000241c287981 */ /* 0x000722000c1e1d00 */
[----:B------:R-:W-:-:S04]  /*17a00*/  IMAD.WIDE.U32 R30, R33, 0x4, R20 ;  /* 0x00000004211e7825 */ /* 0x000fc800078e0014 */
[----:B------:R-:W-:Y:S01]  /*17a10*/  IMAD.WIDE.U32 R32, R35, 0x4, R20 ;  /* 0x0000000423207825 */ /* 0x000fe200078e0014 */
[----:B------:R-:W5:Y:S04]  /*17a20*/  LDG.E.128 R44, desc[UR36][R30.64] ;  /* 0x000000241e2c7981 */ /* 0x000f68000c1e1d00 */
[----:B------:R-:W5:Y:S01]  /*17a30*/  LDG.E.128 R52, desc[UR36][R32.64] ;  /* 0x0000002420347981 */ /* 0x000f62000c1e1d00 */
[----:B------:R-:W-:Y:S02]  /*17a40*/  VIADD R48, R71, 0x810 ;  /* 0x0000081047307836 */ /* 0x000fe40000000000 */
[----:B------:R-:W-:-:S03]  /*17a50*/  IMAD.IADD R34, R56, 0x1, -R5 ;  /* 0x0000000138227824 */ /* 0x000fc600078e0a05 */
[----:B------:R-:W-:-:S05]  /*17a60*/  LEA R35, R25, R48, 0x18 ;  /* 0x0000003019237211 */ /* 0x000fca00078ec0ff */
[----:B------:R-:W-:-:S05]  /*17a70*/  IMAD R34, R34, 0x4, R35 ;  /* 0x0000000422227824 */ /* 0x000fca00078e0223 */
[----:B-1----:R-:W2:Y:S04]  /*17a80*/  LDS R26, [R34] ;  /* 0x00000000221a7984 */ /* 0x002ea80000000800 */
[----:B------:R-:W4:Y:S04]  /*17a90*/  LDS R35, [R34+0x4] ;  /* 0x0000040022237984 */ /* 0x000f280000000800 */
[----:B------:R-:W5:Y:S04]  /*17aa0*/  LDS R48, [R34+0x8] ;  /* 0x0000080022307984 */ /* 0x000f680000000800 */
[----:B---3--:R-:W1:Y:S01]  /*17ab0*/  LDS R28, [R34+0xc] ;  /* 0x00000c00221c7984 */ /* 0x008e620000000800 */
[----:B------:R-:W-:-:S02]  /*17ac0*/  VIADD R56, R56, 0x4 ;  /* 0x0000000438387836 */ /* 0x000fc40000000000 */
[-C--:B--2---:R-:W-:Y:S01]  /*17ad0*/  FFMA.FTZ R27, R36, R26.reuse, R8 ;  /* 0x0000001a241b7223 */ /* 0x084fe20000010008 */
[-C--:B------:R-:W-:Y:S01]  /*17ae0*/  FFMA.FTZ R8, R37, R26.reuse, R9 ;  /* 0x0000001a25087223 */ /* 0x080fe20000010009 */
[-C--:B------:R-:W-:Y:S01]  /*17af0*/  FFMA.FTZ R9, R38, R26.reuse, R10 ;  /* 0x0000001a26097223 */ /* 0x080fe2000001000a */
[----:B------:R-:W-:Y:S02]  /*17b00*/  FFMA.FTZ R26, R39, R26, R11 ;  /* 0x0000001a271a7223 */ /* 0x000fe4000001000b */
        /* <DEDUP_REMOVED lines=11> */
[----:B------:R-:W-:-:S07]  /*17bc0*/  FFMA.FTZ R11, R55, R28, R26 ;  /* 0x0000001c370b7223 */ /* 0x000fce000001001a */
.L_x_3638:
[----:B------:R-:W-:Y:S05]  /*17bd0*/  BSYNC.RECONVERGENT B2 ;  /* 0x0000000000027941 */ /* 0x000fea0003800200 */
.L_x_3637:
[----:B------:R-:W-:Y:S05]  /*17be0*/  @!P2 BRA `(.L_x_3626) ;  /* 0x0000000000a0a947 */ /* 0x000fea0003800000 */
[----:B------:R-:W-:Y:S01]  /*17bf0*/  ISETP.NE.AND P1, PT, R49, 0x1, PT ;  /* 0x000000013100780c */ /* 0x000fe20003f25270 */
[----:B------:R-:W-:Y:S01]  /*17c00*/  BSSY.RECONVERGENT B2, `(.L_x_3639) ;  /* 0x0000019000027945 */ /* 0x000fe20003800200 */
[----:B------:R-:W-:-:S04]  /*17c10*/  LOP3.LUT R26, R72, 0x1, RZ, 0xc0, !PT ;  /* 0x00000001481a7812 */ /* 0x000fc800078ec0ff */
[----:B------:R-:W-:-:S07]  /*17c20*/  ISETP.NE.U32.AND P2, PT, R26, 0x1, PT ;  /* 0x000000011a00780c */ /* 0x000fce0003f45070 */
[----:B------:R-:W-:Y:S06]  /*17c30*/  @!P1 BRA `(.L_x_3640) ;  /* 0x0000000000549947 */ /* 0x000fec0003800000 */
[----:B------:R-:W-:-:S04]  /*17c40*/  IMAD R27, R56, 0xc0, RZ ;  /* 0x000000c0381b7824 */ /* 0x000fc800078e02ff */
[C---:B------:R-:W-:Y:S02]  /*17c50*/  VIADD R29, R27.reuse, 0xc0 ;  /* 0x000000c01b1d7836 */ /* 0x040fe40000000000 */
[----:B------:R-:W-:-:S04]  /*17c60*/  IMAD.WIDE.U32 R26, R27, 0x4, R20 ;  /* 0x000000041b1a7825 */ /* 0x000fc800078e0014 */
[----:B------:R-:W-:Y:S01]  /*17c70*/  IMAD.WIDE.U32 R28, R29, 0x4, R20 ;  /* 0x000000041d1c7825 */ /* 0x000fe200078e0014 */
[----:B------:R-:W2:Y:S04]  /*17c80*/  LDG.E.128 R32, desc[UR36][R26.64] ;  /* 0x000000241a207981 */ /* 0x000ea8000c1e1d00 */
[----:B------:R-:W3:Y:S01]  /*17c90*/  LDG.E.128 R40, desc[UR36][R28.64] ;  /* 0x000000241c287981 */ /* 0x000ee2000c1e1d00 */
[----:B------:R-:W-:Y:S02]  /*17ca0*/  VIADD R36, R71, 0x810 ;  /* 0x0000081047247836 */ /* 0x000fe40000000000 */
[C---:B------:R-:W-:Y:S02]  /*17cb0*/  IMAD.IADD R30, R56.reuse, 0x1, -R5 ;  /* 0x00000001381e7824 */ /* 0x040fe400078e0a05 */
[----:B------:R-:W-:Y:S01]  /*17cc0*/  VIADD R56, R56, 0x2 ;  /* 0x0000000238387836 */ /* 0x000fe20000000000 */
[----:B------:R-:W-:-:S05]  /*17cd0*/  LEA R31, R25, R36, 0x18 ;  /* 0x00000024191f7211 */ /* 0x000fca00078ec0ff */
[----:B------:R-:W-:-:S05]  /*17ce0*/  IMAD R30, R30, 0x4, R31 ;  /* 0x000000041e1e7824 */ /* 0x000fca00078e021f */
[----:B------:R-:W2:Y:S04]  /*17cf0*/  LDS R31, [R30] ;  /* 0x000000001e1f7984 */ /* 0x000ea80000000800 */
[----:B------:R-:W3:Y:S01]  /*17d00*/  LDS R36, [R30+0x4] ;  /* 0x000004001e247984 */ /* 0x000ee20000000800 */
[-C--:B--2---:R-:W-:Y:S01]  /*17d10*/  FFMA.FTZ R37, R32, R31.reuse, R8 ;  /* 0x0000001f20257223 */ /* 0x084fe20000010008 */
[-C--:B------:R-:W-:Y:S01]  /*17d20*/  FFMA.FTZ R32, R33, R31.reuse, R9 ;  /* 0x0000001f21207223 */ /* 0x080fe20000010009 */
[-C--:B------:R-:W-:Y:S01]  /*17d30*/  FFMA.FTZ R33, R34, R31.reuse, R10 ;  /* 0x0000001f22217223 */ /* 0x080fe2000001000a */
[----:B------:R-:W-:Y:S01]  /*17d40*/  FFMA.FTZ R26, R35, R31, R11 ;  /* 0x0000001f231a7223 */ /* 0x000fe2000001000b */
[-C--:B---3--:R-:W-:Y:S01]  /*17d50*/  FFMA.FTZ R8, R40, R36.reuse, R37 ;  /* 0x0000002428087223 */ /* 0x088fe20000010025 */
[-C--:B------:R-:W-:Y:S01]  /*17d60*/  FFMA.FTZ R9, R41, R36.reuse, R32 ;  /* 0x0000002429097223 */ /* 0x080fe20000010020 */
[-C--:B------:R-:W-:Y:S01]  /*17d70*/  FFMA.FTZ R10, R42, R36.reuse, R33 ;  /* 0x000000242a0a7223 */ /* 0x080fe20000010021 */
[----:B------:R-:W-:-:S07]  /*17d80*/  FFMA.FTZ R11, R43, R36, R26 ;  /* 0x000000242b0b7223 */ /* 0x000fce000001001a */
.L_x_3640:
[----:B------:R-:W-:Y:S05]  /*17d90*/  BSYNC.RECONVERGENT B2 ;  /* 0x0000000000027941 */ /* 0x000fea0003800200 */
.L_x_3639:
[----:B------:R-:W-:Y:S05]  /*17da0*/  @P2 BRA `(.L_x_3626) ;  /* 0x0000000000302947 */ /* 0x000fea0003800000 */
[----:B------:R-:W-:-:S04]  /*17db0*/  IMAD R27, R56, 0xc0, RZ ;  /* 0x000000c0381b7824 */ /* 0x000fc800078e02ff */
[----:B------:R-:W-:-:S05]  /*17dc0*/  IMAD.WIDE.U32 R26, R27, 0x4, R20 ;  /* 0x000000041b1a7825 */ /* 0x000fca00078e0014 */
[----:B------:R-:W2:Y:S01]  /*17dd0*/  LDG.E.128 R28, desc[UR36][R26.64] ;  /* 0x000000241a1c7981 */ /* 0x000ea2000c1e1d00 */
[----:B------:R-:W-:Y:S02]  /*17de0*/  VIADD R34, R71, 0x810 ;  /* 0x0000081047227836 */ /* 0x000fe40000000000 */
[----:B------:R-:W-:-:S03]  /*17df0*/  IMAD.IADD R32, R56, 0x1, -R5 ;  /* 0x0000000138207824 */ /* 0x000fc600078e0a05 */
[----:B------:R-:W-:-:S05]  /*17e00*/  LEA R25, R25, R34, 0x18 ;  /* 0x0000002219197211 */ /* 0x000fca00078ec0ff */
[----:B------:R-:W-:-:S06]  /*17e10*/  IMAD R32, R32, 0x4, R25 ;  /* 0x0000000420207824 */ /* 0x000fcc00078e0219 */
[----:B------:R-:W2:Y:S02]  /*17e20*/  LDS R32, [R32] ;  /* 0x0000000020207984 */ /* 0x000ea40000000800 */
[-C--:B--2---:R-:W-:Y:S01]  /*17e30*/  FFMA.FTZ R8, R28, R32.reuse, R8 ;  /* 0x000000201c087223 */ /* 0x084fe20000010008 */
[-C--:B------:R-:W-:Y:S01]  /*17e40*/  FFMA.FTZ R9, R29, R32.reuse, R9 ;  /* 0x000000201d097223 */ /* 0x080fe20000010009 */
[-C--:B------:R-:W-:Y:S01]  /*17e50*/  FFMA.FTZ R10, R30, R32.reuse, R10 ;  /* 0x000000201e0a7223 */ /* 0x080fe2000001000a */
[----:B------:R-:W-:-:S07]  /*17e60*/  FFMA.FTZ R11, R31, R32, R11 ;  /* 0x000000201f0b7223 */ /* 0x000fce000001000b */
.L_x_3626:
[----:B------:R-:W-:Y:S05]  /*17e70*/  BSYNC.RECONVERGENT B1 ;  /* 0x0000000000017941 */ /* 0x000fea0003800200 */
.L_x_3625:
[----:B------:R-:W-:Y:S01]  /*17e80*/  ISETP.GE.AND P1, PT, R23, R22, PT ;  /* 0x000000161700720c */ /* 0x000fe20003f26270 */
[----:B------:R-:W-:-:S12]  /*17e90*/  BSSY.RECONVERGENT B1, `(.L_x_3641) ;  /* 0x00000c1000017945 */ /* 0x000fd80003800200 */
[----:B------:R-:W-:Y:S05]  /*17ea0*/  @P1 BRA `(.L_x_3642) ;  /* 0x0000000800fc1947 */ /* 0x000fea0003800000 */
[----:B------:R-:W2:Y:S01]  /*17eb0*/  LDCU UR4, c[0x0][0x3f8] ;  /* 0x00007f00ff0477ac */ /* 0x000ea20008000800 */
[----:B-1----:R-:W1:Y:S01]  /*17ec0*/  LDC.64 R26, c[0x0][0x458] ;  /* 0x00011600ff1a7b82 */ /* 0x002e620000000a00 */
[----:B------:R-:W-:Y:S01]  /*17ed0*/  IADD3 R25, PT, PT, R24, R5, -R16 ;  /* 0x0000000518197210 */ /* 0x000fe20007ffe810 */
[----:B------:R-:W-:Y:S03]  /*17ee0*/  BSSY.RECONVERGENT B2, `(.L_x_3643) ;  /* 0x0000042000027945 */ /* 0x000fe60003800200 */
[----:B------:R-:W-:-:S04]  /*17ef0*/  LOP3.LUT R25, R25, 0x1, RZ, 0xc0, !PT ;  /* 0x0000000119197812 */ /* 0x000fc800078ec0ff */
[----:B------:R-:W-:Y:S01]  /*17f00*/  ISETP.NE.U32.AND P1, PT, R25, 0x1, PT ;  /* 0x000000011900780c */ /* 0x000fe20003f25070 */
[----:B------:R-:W-:Y:S02]  /*17f10*/  IMAD.MOV.U32 R25, RZ, RZ, R23 ;  /* 0x000000ffff197224 */ /* 0x000fe400078e0017 */
[----:B--2---:R-:W-:-:S04]  /*17f20*/  IMAD R29, R2, UR4, R3 ;  /* 0x00000004021d7c24 */ /* 0x004fc8000f8e0203 */
[----:B------:R-:W-:-:S04]  /*17f30*/  IMAD R29, R29, 0xc0, R0 ;  /* 0x000000c01d1d7824 */ /* 0x000fc800078e0200 */
[----:B-1----:R-:W-:Y:S02]  /*17f40*/  IMAD.WIDE R28, R29, 0x4, R26 ;  /* 0x000000041d1c7825 */ /* 0x002fe400078e021a */
[----:B------:R-:W-:Y:S05]  /*17f50*/  @!P1 BRA `(.L_x_3644) ;  /* 0x0000000000e89947 */ /* 0x000fea0003800000 */
[----:B------:R-:W1:Y:S01]  /*17f60*/  LDC R30, c[0x0][0x3f4] ;  /* 0x0000fd00ff1e7b82 */ /* 0x000e620000000800 */
[----:B------:R-:W-:Y:S01]  /*17f70*/  BSSY.RECONVERGENT B3, `(.L_x_3645) ;  /* 0x0000037000037945 */ /* 0x000fe20003800200 */
[----:B-1----:R-:W-:-:S13]  /*17f80*/  ISETP.GE.AND P1, PT, R23, R30, PT ;  /* 0x0000001e1700720c */ /* 0x002fda0003f26270 */
[----:B------:R-:W-:Y:S05]  /*17f90*/  @!P1 BRA `(.L_x_3646) ;  /* 0x0000000000d09947 */ /* 0x000fea0003800000 */
[----:B------:R-:W-:Y:S01]  /*17fa0*/  IABS R32, R30 ;  /* 0x0000001e00207213 */ /* 0x000fe20000000000 */
[----:B------:R-:W-:Y:S01]  /*17fb0*/  IMAD.MOV.U32 R26, RZ, RZ, RZ ;  /* 0x000000ffff1a7224 */ /* 0x000fe200078e00ff */
        /* <DEDUP_REMOVED lines=33> */
[----:B------:R-:W1:-:S12]  /*181d0*/  LDS.128 R24, [R4] ;  /* 0x0000000004187984 */ /* 0x000e580000000c00 */
[----:B------:R-:W2:Y:S01]  /*181e0*/  @P4 LDG.E.128 R36, desc[UR36][R28.64] ;  /* 0x000000241c244981 */ /* 0x000ea2000c1e1d00 */
        /* <DEDUP_REMOVED lines=11> */
.L_x_3647:
[C---:B---3-5:R-:W-:Y:S01]  /*182a0*/  FFMA.FTZ R8, R31.reuse, R32, R8 ;  /* 0x000000201f087223 */ /* 0x068fe20000010008 */
[C---:B------:R-:W-:Y:S01]  /*182b0*/  FFMA.FTZ R9, R31.reuse, R33, R9 ;  /* 0x000000211f097223 */ /* 0x040fe20000010009 */
[C---:B------:R-:W-:Y:S01]  /*182c0*/  FFMA.FTZ R10, R31.reuse, R34, R10 ;  /* 0x000000221f0a7223 */ /* 0x040fe2000001000a */
[----:B------:R-:W-:-:S07]  /*182d0*/  FFMA.FTZ R11, R31, R35, R11 ;  /* 0x000000231f0b7223 */ /* 0x000fce000001000b */
.L_x_3646:
[----:B------:R-:W-:Y:S05]  /*182e0*/  BSYNC.RECONVERGENT B3 ;  /* 0x0000000000037941 */ /* 0x000fea0003800200 */
.L_x_3645:
[----:B-1----:R-:W-:-:S07]  /*182f0*/  VIADD R25, R23, 0x1 ;  /* 0x0000000117197836 */ /* 0x002fce0000000000 */
.L_x_3644:
[----:B------:R-:W-:Y:S05]  /*18300*/  BSYNC.RECONVERGENT B2 ;  /* 0x0000000000027941 */ /* 0x000fea0003800200 */
.L_x_3643:
[----:B------:R-:W-:-:S05]  /*18310*/  VIADD R24, R16, 0xfffffffe ;  /* 0xfffffffe10187836 */ /* 0x000fca0000000000 */
[----:B------:R-:W-:-:S13]  /*18320*/  ISETP.NE.AND P1, PT, R24, R23, PT ;  /* 0x000000171800720c */ /* 0x000fda0003f25270 */
[----:B------:R-:W-:Y:S05]  /*18330*/  @!P1 BRA `(.L_x_3642) ;  /* 0x0000000400d89947 */ /* 0x000fea0003800000 */
[----:B------:R-:W1:Y:S01]  /*18340*/  S2R R26, SR_CgaCtaId ;  /* 0x00000000001a7919 */ /* 0x000e620000008800 */
[----:B------:R-:W-:Y:S01]  /*18350*/  MOV R23, 0x400 ;  /* 0x0000040000177802 */ /* 0x000fe20000000f00 */
[----:B------:R-:W-:Y:S02]  /*18360*/  IMAD.SHL.U32 R24, R5, 0x4, RZ ;  /* 0x0000000405187824 */ /* 0x000fe400078e00ff */
[----:B------:R-:W-:Y:S02]  /*18370*/  IMAD R27, R25, 0xc0, RZ ;  /* 0x000000c0191b7824 */ /* 0x000fe400078e02ff */
[----:B------:R-:W-:Y:S02]  /*18380*/  VIADD R23, R23, 0x810 ;  /* 0x0000081017177836 */ /* 0x000fe40000000000 */
[----:B------:R-:W-:-:S03]  /*18390*/  IMAD R5, R25, 0x4, -R24 ;  /* 0x0000000419057824 */ /* 0x000fc600078e0a18 */
[----:B-1----:R-:W-:Y:S01]  /*183a0*/  LEA R26, R26, R23, 0x18 ;  /* 0x000000171a1a7211 */ /* 0x002fe200078ec0ff */
[----:B------:R-:W-:-:S03]  /*183b0*/  VIADD R23, R25, 0x1 ;  /* 0x0000000119177836 */ /* 0x000fc60000000000 */
[----:B------:R-:W-:-:S07]  /*183c0*/  IADD3 R5, PT, PT, R5, 0x4, R26 ;  /* 0x0000000405057810 */ /* 0x000fce0007ffe01a */
.L_x_3654:
        /* <DEDUP_REMOVED lines=13> */
[----:B------:R-:W2:Y:S02]  /*184a0*/  F2I.FTZ.U32.TRUNC.NTZ R25, R33 ;  /* 0x0000002100197305 */ /* 0x000ea4000021f000 */
[----:B--2---:R-:W-:-:S04]  /*184b0*/  IMAD.MOV R24, RZ, RZ, -R25 ;  /* 0x000000ffff187224 */ /* 0x004fc800078e0a19 */
        /* <DEDUP_REMOVED lines=11> */
[----:B------:R2:W3:Y:S02]  /*18570*/  LDS R31, [R5+-0x4] ;  /* 0xfffffc00051f7984 */ /* 0x0004e40000000800 */
[----:B------:R-:W-:Y:S01]  /*18580*/  @!P2 IMAD.MOV R24, RZ, RZ, -R24 ;  /* 0x000000ffff18a224 */ /* 0x000fe200078e0a18 */
[----:B------:R-:W-:-:S05]  /*18590*/  @!P3 LOP3.LUT R24, RZ, R30, RZ, 0x33, !PT ;  /* 0x0000001eff18b212 */ /* 0x000fca00078e33ff */
[----:B------:R-:W-:-:S04]  /*185a0*/  IMAD R25, R24, 0xc0, RZ ;  /* 0x000000c018197824 */ /* 0x000fc800078e02ff */
[----:B------:R-:W-:-:S05]  /*185b0*/  IMAD.WIDE.U32 R24, R25, 0x4, R20 ;  /* 0x0000000419187825 */ /* 0x000fca00078e0014 */
[----:B------:R2:W5:Y:S01]  /*185c0*/  LDG.E.128 R32, desc[UR36][R24.64] ;  /* 0x0000002418207981 */ /* 0x000562000c1e1d00 */
[----:B-1----:R-:W-:-:S09]  /*185d0*/  UISETP.NE.AND UP0, UPT, UR4, URZ, UPT ;  /* 0x000000ff0400728c */ /* 0x002fd2000bf05270 */
[----:B--2---:R-:W-:Y:S05]  /*185e0*/  BRA.U UP0, `(.L_x_3650) ;  /* 0x0000000100347547 */ /* 0x004fea000b800000 */
[----:B------:R-:W-:Y:S01]  /*185f0*/  ISETP.NE.AND P4, PT, R19, RZ, PT ;  /* 0x000000ff1300720c */ /* 0x000fe20003f85270 */
[----:B------:R-:W1:-:S12]  /*18600*/  LDS.128 R36, [R4] ;  /* 0x0000000004247984 */ /* 0x000e580000000c00 */
[----:B------:R-:W2:Y:S01]  /*18610*/  @P4 LDG.E.128 R40, desc[UR36][R28.64] ;  /* 0x000000241c284981 */ /* 0x000ea2000c1e1d00 */
[----:B------:R-:W-:-:S04]  /*18620*/  IMAD.WIDE.U32 R24, R27, 0x4, R6 ;  /* 0x000000041b187825 */ /* 0x000fc800078e0006 */
[----:B-1---5:R-:W-:Y:S01]  /*18630*/  FADD.FTZ R32, R32, R36 ;  /* 0x0000002420207221 */ /* 0x022fe20000010000 */
[----:B------:R-:W-:Y:S01]  /*18640*/  FADD.FTZ R33, R33, R37 ;  /* 0x0000002521217221 */ /* 0x000fe20000010000 */
[----:B------:R-:W-:Y:S01]  /*18650*/  FADD.FTZ R34, R34, R38 ;  /* 0x0000002622227221 */ /* 0x000fe20000010000 */
[----:B------:R-:W-:Y:S01]  /*18660*/  FADD.FTZ R35, R35, R39 ;  /* 0x0000002723237221 */ /* 0x000fe20000010000 */
[----:B--2---:R-:W-:Y:S01]  /*18670*/  @P4 FMUL.FTZ R32, R32, R40 ;  /* 0x0000002820204220 */ /* 0x004fe20000410000 */
[----:B------:R-:W-:Y:S01]  /*18680*/  @P4 FMUL.FTZ R33, R33, R41 ;  /* 0x0000002921214220 */ /* 0x000fe20000410000 */
[----:B------:R-:W-:Y:S01]  /*18690*/  @P4 FMUL.FTZ R34, R34, R42 ;  /* 0x0000002a22224220 */ /* 0x000fe20000410000 */
[----:B------:R-:W-:-:S05]  /*186a0*/  @P4 FMUL.FTZ R35, R35, R43 ;  /* 0x0000002b23234220 */ /* 0x000fca0000410000 */
[----:B------:R1:W-:Y:S02]  /*186b0*/  STG.E.128 desc[UR36][R24.64], R32 ;  /* 0x0000002018007986 */ /* 0x0003e4000c101d24 */
.L_x_3650:
[C---:B---3-5:R-:W-:Y:S01]  /*186c0*/  FFMA.FTZ R8, R31.reuse, R32, R8 ;  /* 0x000000201f087223 */ /* 0x068fe20000010008 */
[C---:B------:R-:W-:Y:S01]  /*186d0*/  FFMA.FTZ R9, R31.reuse, R33, R9 ;  /* 0x000000211f097223 */ /* 0x040fe20000010009 */
[C---:B------:R-:W-:Y:S01]  /*186e0*/  FFMA.FTZ R10, R31.reuse, R34, R10 ;  /* 0x000000221f0a7223 */ /* 0x040fe2000001000a */
[----:B------:R-:W-:-:S07]  /*186f0*/  FFMA.FTZ R11, R31, R35, R11 ;  /* 0x000000231f0b7223 */ /* 0x000fce000001000b */
.L_x_3649:
[----:B------:R-:W-:Y:S05]  /*18700*/  BSYNC.RECONVERGENT B2 ;  /* 0x0000000000027941 */ /* 0x000fea0003800200 */
.L_x_3648:
        /* <DEDUP_REMOVED lines=30> */
[----:B--2---:R-:W-:-:S09]  /*188f0*/  UISETP.NE.AND UP0, UPT, UR4, URZ, UPT ;  /* 0x000000ff0400728c */ /* 0x004fd2000bf05270 */
[----:B-1----:R-:W-:Y:S05]  /*18900*/  BRA.U UP0, `(.L_x_3653) ;  /* 0x0000000100387547 */ /* 0x002fea000b800000 */
[----:B------:R-:W-:Y:S01]  /*18910*/  ISETP.NE.AND P4, PT, R19, RZ, PT ;  /* 0x000000ff1300720c */ /* 0x000fe20003f85270 */
[----:B------:R-:W1:-:S12]  /*18920*/  LDS.128 R40, [R4] ;  /* 0x0000000004287984 */ /* 0x000e580000000c00 */
[----:B------:R-:W2:Y:S01]  /*18930*/  @P4 LDG.E.128 R36, desc[UR36][R28.64] ;  /* 0x000000241c244981 */ /* 0x000ea2000c1e1d00 */
[----:B------:R-:W-:-:S04]  /*18940*/  VIADD R25, R27, 0xc0 ;  /* 0x000000c01b197836 */ /* 0x000fc80000000000 */
        /* <DEDUP_REMOVED lines=10> */
.L_x_3653:
[C---:B---3-5:R-:W-:Y:S01]  /*189f0*/  FFMA.FTZ R8, R31.reuse, R32, R8 ;  /* 0x000000201f087223 */ /* 0x068fe20000010008 */
[C---:B------:R-:W-:Y:S01]  /*18a00*/  FFMA.FTZ R9, R31.reuse, R33, R9 ;  /* 0x000000211f097223 */ /* 0x040fe20000010009 */
[C---:B------:R-:W-:Y:S01]  /*18a10*/  FFMA.FTZ R10, R31.reuse, R34, R10 ;  /* 0x000000221f0a7223 */ /* 0x040fe2000001000a */
[----:B------:R-:W-:-:S07]  /*18a20*/  FFMA.FTZ R11, R31, R35, R11 ;  /* 0x000000231f0b7223 */ /* 0x000fce000001000b */
.L_x_3652:
[----:B------:R-:W-:Y:S05]  /*18a30*/  BSYNC.RECONVERGENT B2 ;  /* 0x0000000000027941 */ /* 0x000fea0003800200 */
.L_x_3651:
[C---:B-1----:R-:W-:Y:S02]  /*18a40*/  VIADD R25, R23.reuse, 0x1 ;  /* 0x0000000117197836 */ /* 0x042fe40000000000 */
[----:B------:R-:W-:Y:S02]  /*18a50*/  VIADD R23, R23, 0x2 ;  /* 0x0000000217177836 */ /* 0x000fe40000000000 */
[----:B------:R-:W-:Y:S01]  /*18a60*/  VIADD R27, R27, 0x180 ;  /* 0x000001801b1b7836 */ /* 0x000fe20000000000 */
[----:B------:R-:W-:Y:S01]  /*18a70*/  ISETP.GE.AND P1, PT, R25, R22, PT ;  /* 0x000000161900720c */ /* 0x000fe20003f26270 */
[----:B------:R-:W-:-:S12]  /*18a80*/  VIADD R5, R5, 0x8 ;  /* 0x0000000805057836 */ /* 0x000fd80000000000 */
[----:B------:R-:W-:Y:S05]  /*18a90*/  @!P1 BRA `(.L_x_3654) ;  /* 0xfffffff8004c9947 */ /* 0x000fea000383ffff */
.L_x_3642:
[----:B------:R-:W-:Y:S05]  /*18aa0*/  BSYNC.RECONVERGENT B1 ;  /* 0x0000000000017941 */ /* 0x000fea0003800200 */
.L_x_3641:
[----:B------:R-:W-:-:S13]  /*18ab0*/  ISETP.GT.U32.AND P1, PT, R130, 0x3f, PT ;  /* 0x0000003f8200780c */ /* 0x000fda0003f24070 */
[----:B------:R-:W-:Y:S05]  /*18ac0*/  @P1 BRA `(.L_x_3624) ;  /* 0x0000000000841947 */ /* 0x000fea0003800000 */
[----:B------:R-:W-:Y:S01]  /*18ad0*/  IMAD.MOV.U32 R5, RZ, RZ, 0xc0 ;  /* 0x000000c0ff057424 */ /* 0x000fe200078e00ff */
[----:B------:R2:W3:Y:S01]  /*18ae0*/  LDS R19, [R160+-0x4] ;  /* 0xfffffc00a0137984 */ /* 0x0004e20000000800 */
[----:B------:R-:W4:Y:S02]  /*18af0*/  LDCU UR4, c[0x0][0x40c] ;  /* 0x00008180ff0477ac */ /* 0x000f240008000800 */
[----:B------:R-:W-:-:S04]  /*18b00*/  IMAD R5, R16, R5, -0xc0 ;  /* 0xffffff4010057424 */ /* 0x000fc800078e0205 */
[----:B0-----:R-:W-:-:S05]  /*18b10*/  IMAD.WIDE R4, R5, 0x4, R6 ;  /* 0x0000000405047825 */ /* 0x001fca00078e0206 */
[----:B------:R2:W5:Y:S01]  /*18b20*/  LDG.E.128 R20, desc[UR36][R4.64] ;  /* 0x0000002404147981 */ /* 0x000562000c1e1d00 */
[----:B------:R-:W-:Y:S01]  /*18b30*/  PLOP3.LUT P0, PT, PT, PT, PT, 0x80, 0x8 ;  /* 0x000000000008781c */ /* 0x000fe20003f0f070 */
[----:B----4-:R-:W-:-:S09]  /*18b40*/  UISETP.NE.AND UP0, UPT, UR4, URZ, UPT ;  /* 0x000000ff0400728c */ /* 0x010fd2000bf05270 */
[----:B--2---:R-:W-:Y:S05]  /*18b50*/  BRA.U UP0, `(.L_x_3655) ;  /* 0x0000000100507547 */ /* 0x004fea000b800000 */
[----:B------:R-:W0:Y:S02]  /*18b60*/  LDCU.64 UR4, c[0x0][0x460] ;  /* 0x00008c00ff0477ac */ /* 0x000e240008000a00 */
[----:B0-----:R-:W-:-:S04]  /*18b70*/  ISETP.NE.U32.AND P1, PT, RZ, UR4, PT ;  /* 0x00000004ff007c0c */ /* 0x001fc8000bf25070 */
[----:B------:R-:W-:-:S13]  /*18b80*/  ISETP.NE.AND.EX P1, PT, RZ, UR5, PT, P1 ;  /* 0x00000005ff007c0c */ /* 0x000fda000bf25310 */
[----:B------:R-:W0:Y:S08]  /*18b90*/  @P1 LDC R16, c[0x0][0x3f8] ;  /* 0x0000fe00ff101b82 */ /* 0x000e300000000800 */
[----:B------:R-:W2:Y:S01]  /*18ba0*/  @P1 LDC.64 R4, c[0x0][0x458] ;  /* 0x00011600ff041b82 */ /* 0x000ea20000000a00 */
[----:B0-----:R-:W-:-:S04]  /*18bb0*/  @P1 IMAD R3, R2, R16, R3 ;  /* 0x0000001002031224 */ /* 0x001fc800078e0203 */
[----:B------:R-:W-:-:S04]  /*18bc0*/  @P1 IMAD R3, R3, 0xc0, R0 ;  /* 0x000000c003031824 */ /* 0x000fc800078e0200 */
[----:B--2---:R-:W-:-:S05]  /*18bd0*/  @P1 IMAD.WIDE R4, R3, 0x4, R4 ;  /* 0x0000000403041825 */ /* 0x004fca00078e0204 */
[----:B-1----:R-:W2:Y:S01]  /*18be0*/  @P1 LDG.E.128 R24, desc[UR36][R4.64] ;  /* 0x0000002404181981 */ /* 0x002ea2000c1e1d00 */
        /* <DEDUP_REMOVED lines=11> */
.L_x_3655:
[C---:B---3-5:R-:W-:Y:S01]  /*18ca0*/  FFMA.FTZ R8, R19.reuse, R20, R8 ;  /* 0x0000001413087223 */ /* 0x068fe20000010008 */
[C---:B------:R-:W-:Y:S01]  /*18cb0*/  FFMA.FTZ R9, R19.reuse, R21, R9 ;  /* 0x0000001513097223 */ /* 0x040fe20000010009 */
[C---:B------:R-:W-:Y:S01]  /*18cc0*/  FFMA.FTZ R10, R19.reuse, R22, R10 ;  /* 0x00000016130a7223 */ /* 0x040fe2000001000a */
[----:B------:R-:W-:-:S07]  /*18cd0*/  FFMA.FTZ R11, R19, R23, R11 ;  /* 0x00000017130b7223 */ /* 0x000fce000001000b */
.L_x_3624:
[----:B------:R-:W-:Y:S05]  /*18ce0*/  BSYNC.RECONVERGENT B0 ;  /* 0x0000000000007941 */ /* 0x000fea0003800200 */
.L_x_3623:
[----:B------:R-:W-:Y:S06]  /*18cf0*/  BAR.SYNC.DEFER_BLOCKING 0x0 ;  /* 0x0000000000007b1d */ /* 0x000fec0000010000 */
[----:B------:R-:W-:Y:S05]  /*18d00*/  @!P0 EXIT ;  /* 0x000000000000894d */ /* 0x000fea0003800000 */
[----:B------:R-:W2:Y:S02]  /*18d10*/  LDCU UR4, c[0x0][0x478] ;  /* 0x00008f00ff0477ac */ /* 0x000ea40008000800 */
[----:B--2---:R-:W-:-:S09]  /*18d20*/  UISETP.NE.AND UP0, UPT, UR4, 0x2, UPT ;  /* 0x000000020400788c */ /* 0x004fd2000bf05270 */
[----:B------:R-:W-:Y:S05]  /*18d30*/  BRA.U UP0, `(.L_x_3656) ;  /* 0x00000001007c7547 */ /* 0x000fea000b800000 */
[----:B------:R-:W2:Y:S01]  /*18d40*/  LDC.64 R2, c[0x0][0x470] ;  /* 0x00011c00ff027b82 */ /* 0x000ea20000000a00 */
[----:B------:R-:W3:Y:S01]  /*18d50*/  LDCU.64 UR4, c[0x0][0x380] ;  /* 0x00007000ff0477ac */ /* 0x000ee20008000a00 */
[----:B--2---:R-:W2:Y:S01]  /*18d60*/  LDG.E R2, desc[UR36][R2.64] ;  /* 0x0000002402027981 */ /* 0x004ea2000c1e1900 */
[----:B------:R-:W-:Y:S02]  /*18d70*/  IMAD.IADD R17, R17, 0x1, R0 ;  /* 0x0000000111117824 */ /* 0x000fe400078e0200 */
[C---:B--2---:R-:W-:Y:S01]  /*18d80*/  FMUL.FTZ R10, R2.reuse, R10 ;  /* 0x0000000a020a7220 */ /* 0x044fe20000410000 */
[C---:B------:R-:W-:Y:S01]  /*18d90*/  FMUL.FTZ R11, R2.reuse, R11 ;  /* 0x0000000b020b7220 */ /* 0x040fe20000410000 */
[C---:B------:R-:W-:Y:S01]  /*18da0*/  FMUL.FTZ R9, R2.reuse, R9 ;  /* 0x0000000902097220 */ /* 0x040fe20000410000 */
[----:B------:R-:W-:-:S03]  /*18db0*/  FMUL.FTZ R8, R2, R8 ;  /* 0x0000000802087220 */ /* 0x000fc60000410000 */
[----:B------:R-:W0:Y:S08]  /*18dc0*/  F2I.S8.NTZ R10, R10 ;  /* 0x0000000a000a7305 */ /* 0x000e300000202100 */
[----:B------:R-:W2:Y:S01]  /*18dd0*/  F2I.S8.NTZ R11, R11 ;  /* 0x0000000b000b7305 */ /* 0x000ea20000202100 */
[----:B0-----:R-:W-:-:S07]  /*18de0*/  PRMT R4, R10, 0x8880, RZ ;  /* 0x000088800a047816 */ /* 0x001fce00000000ff */
[----:B------:R-:W0:Y:S01]  /*18df0*/  F2I.S8.NTZ R9, R9 ;  /* 0x0000000900097305 */ /* 0x000e220000202100 */
[----:B------:R-:W-:Y:S02]  /*18e00*/  PRMT R2, R4, 0x7710, RZ ;  /* 0x0000771004027816 */ /* 0x000fe400000000ff */
[----:B--2---:R-:W-:-:S05]  /*18e10*/  PRMT R3, R11, 0x8880, RZ ;  /* 0x000088800b037816 */ /* 0x004fca00000000ff */
[----:B------:R-:W2:Y:S01]  /*18e20*/  F2I.S8.NTZ R8, R8 ;  /* 0x0000000800087305 */ /* 0x000ea20000202100 */
[----:B------:R-:W-:Y:S01]  /*18e30*/  IMAD.U32 R2, R2, 0x10000, RZ ;  /* 0x0001000002027824 */ /* 0x000fe200078e00ff */
[----:B------:R-:W-:-:S04]  /*18e40*/  PRMT R3, R3, 0x7710, RZ ;  /* 0x0000771003037816 */ /* 0x000fc800000000ff */
[----:B------:R-:W-:Y:S02]  /*18e50*/  LOP3.LUT R4, R2, 0xff0000, RZ, 0xc0, !PT ;  /* 0x00ff000002047812 */ /* 0x000fe400078ec0ff */
[----:B0-----:R-:W-:-:S03]  /*18e60*/  PRMT R9, R9, 0x8880, RZ ;  /* 0x0000888009097816 */ /* 0x001fc600000000ff */
[----:B------:R-:W-:Y:S01]  /*18e70*/  IMAD R3, R3, 0x1000000, R4 ;  /* 0x0100000003037824 */ /* 0x000fe200078e0204 */
[----:B------:R-:W-:Y:S02]  /*18e80*/  PRMT R2, R9, 0x7710, RZ ;  /* 0x0000771009027816 */ /* 0x000fe400000000ff */
[----:B--2---:R-:W-:Y:S02]  /*18e90*/  PRMT R5, R8, 0x8880, RZ ;  /* 0x0000888008057816 */ /* 0x004fe400000000ff */
[----:B------:R-:W-:Y:S02]  /*18ea0*/  LOP3.LUT R4, R2, 0xff, RZ, 0xc0, !PT ;  /* 0x000000ff02047812 */ /* 0x000fe400078ec0ff */
[----:B------:R-:W-:Y:S02]  /*18eb0*/  PRMT R0, R5, 0x7710, RZ ;  /* 0x0000771005007816 */ /* 0x000fe400000000ff */
[----:B---3--:R-:W-:Y:S01]  /*18ec0*/  IADD3 R2, P0, PT, R17, UR4, RZ ;  /* 0x0000000411027c10 */ /* 0x008fe2000ff1e0ff */
[----:B------:R-:W-:Y:S01]  /*18ed0*/  IMAD R4, R4, 0x100, R3 ;  /* 0x0000010004047824 */ /* 0x000fe200078e0203 */
[----:B------:R-:W-:-:S02]  /*18ee0*/  LOP3.LUT R5, R0, 0xff, RZ, 0xc0, !PT ;  /* 0x000000ff00057812 */ /* 0x000fc400078ec0ff */
[----:B------:R-:W-:-:S03]  /*18ef0*/  LEA.HI.X.SX32 R3, R17, UR5, 0x1, P0 ;  /* 0x0000000511037c11 */ /* 0x000fc600080f0eff */
[----:B------:R-:W-:-:S05]  /*18f00*/  IMAD.IADD R5, R4, 0x1, R5 ;  /* 0x0000000104057824 */ /* 0x000fca00078e0205 */
[----:B------:R-:W-:Y:S01]  /*18f10*/  STG.E desc[UR36][R2.64], R5 ;  /* 0x0000000502007986 */ /* 0x000fe2000c101924 */
[----:B------:R-:W-:Y:S05]  /*18f20*/  EXIT ;  /* 0x000000000000794d */ /* 0x000fea0003800000 */
.L_x_3656:
[----:B------:R-:W2:Y:S01]  /*18f30*/  LDC.64 R2, c[0x0][0x380] ;  /* 0x0000e000ff027b82 */ /* 0x000ea20000000a00 */
[----:B------:R-:W-:-:S04]  /*18f40*/  IMAD.IADD R17, R17, 0x1, R0 ;  /* 0x0000000111117824 */ /* 0x000fc800078e0200 */
[----:B--2---:R-:W-:-:S05]  /*18f50*/  IMAD.WIDE R2, R17, 0x4, R2 ;  /* 0x0000000411027825 */ /* 0x004fca00078e0202 */
[----:B------:R-:W-:Y:S01]  /*18f60*/  STG.E.128 desc[UR36][R2.64], R8 ;  /* 0x0000000802007986 */ /* 0x000fe2000c101d24 */
[----:B------:R-:W-:Y:S05]  /*18f70*/  EXIT ;  /* 0x000000000000794d */ /* 0x000fea0003800000 */
.L_x_3580:
[----:B------:R-:W-:Y:S01]  /*18f80*/  BSSY B0, `(.L_x_3657) ;  /* 0x0000007000007945 */ /* 0x000fe20003800000 */
[----:B------:R-:W-:Y:S02]  /*18f90*/  IMAD.MOV.U32 R12, RZ, RZ, 0x2 ;  /* 0x00000002ff0c7424 */ /* 0x000fe400078e00ff */
[----:B------:R-:W-:Y:S02]  /*18fa0*/  IMAD.MOV.U32 R11, RZ, RZ, 0x1f ;  /* 0x0000001fff0b7424 */ /* 0x000fe400078e00ff */
[----:B--234-:R-:W-:-:S07]  /*18fb0*/  IMAD.MOV.U32 R15, RZ, RZ, -0x1 ;  /* 0xffffffffff0f7424 */ /* 0x01cfce00078e00ff */
[----:B------:R-:W-:Y:S05]  /*18fc0*/  WARPSYNC.COLLECTIVE R15, `(.L_x_3658) ;  /* 0x000000000f087348 */ /* 0x000fea0003c00000 */
[----:B------:R0:W1:Y:S02]  /*18fd0*/  SHFL.BFLY P6, R14, R13, R12, R11 ;  /* 0x0c00000c0d0e7389 */ /* 0x00006400000c000b */
[----:B01----:R-:W-:Y:S05]  /*18fe0*/  ENDCOLLECTIVE ;  /* 0x000000000000791b */ /* 0x003fea0003800000 */
.L_x_3658:
[----:B------:R-:W-:Y:S05]  /*18ff0*/  BSYNC B0 ;  /* 0x0000000000007941 */ /* 0x000fea0003800000 */
.L_x_3657:
[----:B------:R-:W-:Y:S01]  /*19000*/  FADD.FTZ R13, R13, R14 ;  /* 0x0000000e0d0d7221 */ /* 0x000fe20000010000 */
[----:B------:R-:W-:Y:S02]  /*19010*/  IMAD.MOV.U32 R12, RZ, RZ, 0x1 ;  /* 0x00000001ff0c7424 */ /* 0x000fe400078e00ff */
[----:B------:R-:W-:Y:S02]  /*19020*/  IMAD.MOV.U32 R11, RZ, RZ, 0x1f ;  /* 0x0000001fff0b7424 */ /* 0x000fe400078e00ff */
[----:B------:R-:W-:-:S07]  /*19030*/  IMAD.MOV.U32 R15, RZ, RZ, -0x1 ;  /* 0xffffffffff0f7424 */ /* 0x000fce00078e00ff */
[----:B------:R-:W-:Y:S05]  /*19040*/  WARPSYNC.COLLECTIVE R15, `(.L_x_3659) ;  /* 0x000000000f087348 */ /* 0x000fea0003c00000 */
[----:B------:R0:W1:Y:S02]  /*19050*/  SHFL.BFLY P6, R14, R13, R12, R11 ;  /* 0x0c00000c0d0e7389 */ /* 0x00006400000c000b */
[----:B01----:R-:W-:Y:S05]  /*19060*/  ENDCOLLECTIVE ;  /* 0x000000000000791b */ /* 0x003fea0003800000 */
.L_x_3659:
[----:B------:R-:W-:Y:S05]  /*19070*/  BRA `(.L_x_3660) ;  /* 0xffffffa400907947 */ /* 0x000fea000383ffff */
.L_x_3584:
[----:B------:R-:W-:Y:S01]  /*19080*/  BSSY B0, `(.L_x_3661) ;  /* 0x0000008000007945 */ /* 0x000fe20003800000 */
[----:B------:R-:W-:Y:S02]  /*19090*/  IMAD.MOV.U32 R13, RZ, RZ, R159 ;  /* 0x000000ffff0d7224 */ /* 0x000fe400078e009f */
[----:B------:R-:W-:Y:S02]  /*190a0*/  IMAD.MOV.U32 R12, RZ, RZ, 0x10 ;  /* 0x00000010ff0c7424 */ /* 0x000fe400078e00ff */
[----:B-1----:R-:W-:Y:S02]  /*190b0*/  IMAD.MOV.U32 R11, RZ, RZ, 0x1f ;  /* 0x0000001fff0b7424 */ /* 0x002fe400078e00ff */
[----:B------:R-:W-:-:S07]  /*190c0*/  IMAD.MOV.U32 R15, RZ, RZ, -0x1 ;  /* 0xffffffffff0f7424 */ /* 0x000fce00078e00ff */
[----:B-----5:R-:W-:Y:S05]  /*190d0*/  WARPSYNC.COLLECTIVE R15, `(.L_x_3662) ;  /* 0x000000000f087348 */ /* 0x020fea0003c00000 */
[----:B------:R0:W1:Y:S02]  /*190e0*/  SHFL.BFLY P6, R14, R13, R12, R11 ;  /* 0x0c00000c0d0e7389 */ /* 0x00006400000c000b */
[----:B01---5:R-:W-:Y:S05]  /*190f0*/  ENDCOLLECTIVE ;  /* 0x000000000000791b */ /* 0x023fea0003800000 */
.L_x_3662:
[----:B------:R-:W-:Y:S05]  /*19100*/  BSYNC B0 ;  /* 0x0000000000007941 */ /* 0x000fea0003800000 */
.L_x_3661:
[----:B------:R-:W-:Y:S01]  /*19110*/  FMNMX.FTZ R13, R14, R159, !PT ;  /* 0x0000009f0e0d7209 */ /* 0x000fe20007810000 */
[----:B------:R-:W-:Y:S02]  /*19120*/  IMAD.MOV.U32 R12, RZ, RZ, 0x8 ;  /* 0x00000008ff0c7424 */ /* 0x000fe400078e00ff */
[----:B------:R-:W-:Y:S02]  /*19130*/  IMAD.MOV.U32 R11, RZ, RZ, 0x1f ;  /* 0x0000001fff0b7424 */ /* 0x000fe400078e00ff */
[----:B------:R-:W-:-:S07]  /*19140*/  IMAD.MOV.U32 R15, RZ, RZ, -0x1 ;  /* 0xffffffffff0f7424 */ /* 0x000fce00078e00ff */
[----:B------:R-:W-:Y:S05]  /*19150*/  WARPSYNC.COLLECTIVE R15, `(.L_x_3663) ;  /* 0x000000000f087348 */ /* 0x000fea0003c00000 */
[----:B------:R0:W1:Y:S02]  /*19160*/  SHFL.BFLY P6, R14, R13, R12, R11 ;  /* 0x0c00000c0d0e7389 */ /* 0x00006400000c000b */
[----:B01----:R-:W-:Y:S05]  /*19170*/  ENDCOLLECTIVE ;  /* 0x000000000000791b */ /* 0x003fea0003800000 */
.L_x_3663:
[----:B------:R-:W-:Y:S01]  /*19180*/  IMAD.MOV.U32 R12, RZ, RZ, 0x4 ;  /* 0x00000004ff0c7424 */ /* 0x000fe200078e00ff */
[----:B------:R-:W-:-:S05]  /*19190*/  FMNMX.FTZ R0, R13, R14, !PT ;  /* 0x0000000e0d007209 */ /* 0x000fca0007810000 */
[----:B------:R-:W-:-:S07]  /*191a0*/  IMAD.MOV.U32 R13, RZ, RZ, R0 ;  /* 0x000000ffff0d7224 */ /* 0x000fce00078e0000 */
[----:B------:R-:W-:Y:S05]  /*191b0*/  WARPSYNC.COLLECTIVE R15, `(.L_x_3664) ;  /* 0x000000000f087348 */ /* 0x000fea0003c00000 */
[----:B------:R0:W1:Y:S02]  /*191c0*/  SHFL.BFLY P6, R14, R13, R12, R11 ;  /* 0x0c00000c0d0e7389 */ /* 0x00006400000c000b */
[----:B01----:R-:W-:Y:S05]  /*191d0*/  ENDCOLLECTIVE ;  /* 0x000000000000791b */ /* 0x003fea0003800000 */
.L_x_3664:
[----:B------:R-:W-:Y:S05]  /*191e0*/  BRA `(.L_x_3665) ;  /* 0xffffffa400dc7947 */ /* 0x000fea000383ffff */
.L_x_3666:
        /* <DEDUP_REMOVED lines=9> */
.L_x_5600:


//--------------------- .text._ZN4mmha33masked_multihead_attention_kernelItLi192ELi256ELi1ELi32ELi256ELb0ELb1EEEv26Multihead_attention_paramsIT_XT5_EE --------------------------
	.section	.text._ZN4mmha33masked_multihead_attention_kernelItLi192ELi256ELi1ELi32ELi256ELb0ELb1EEEv26Multihead_attention_paramsIT_XT5_EE,"ax",@progbits
	.align	128
        .global         _ZN4mmha33masked_multihead_attention_kernelItLi192ELi256ELi1ELi32ELi256ELb0ELb1EEEv26Multihead_attention_paramsIT_XT5_EE
        .type           _ZN4mmha33masked_multihead_attention_kernelItLi192ELi256ELi1ELi32ELi256ELb0ELb1EEEv26Multihead_attention_paramsIT_XT5_EE,@function
        .size           _ZN4mmha33masked_multihead_attention_kernelItLi192ELi256ELi1ELi32ELi256ELb0ELb1EEEv26Multihead_attention_paramsIT_XT5_EE,(.L_x_5601 - _ZN4mmha33masked_multihead_attention_kernelItLi192ELi256ELi1ELi32ELi256ELb0ELb1EEEv26Multihead_attention_paramsIT_XT5_EE)
        .other          _ZN4mmha33masked_multihead_attention_kernelItLi192ELi256ELi1ELi32ELi256ELb0ELb1EEEv26Multihead_attention_paramsIT_XT5_EE,@"STO_CUDA_ENTRY STV_DEFAULT"
_ZN4mmha33masked_multihead_attention_kernelItLi192ELi256ELi1ELi32ELi256ELb0ELb1EEEv26Multihead_attention_paramsIT_XT5_EE:
.text._ZN4mmha33masked_multihead_attention_kernelItLi192ELi256ELi1ELi32ELi256ELb0ELb1EEEv26Multihead_attention_paramsIT_XT5_EE:
[----:B------:R-:W0:Y:S01]  /*0000*/  LDC R1, c[0x0][0x37c] ;  /* 0x0000df00ff017b82 */ /* 0x000e220000000800 */
[----:B------:R-:W1:Y:S07]  /*0010*/  LDCU.64 UR4, c[0x0][0x490] ;  /* 0x00009200ff0477ac */ /* 0x000e6e0008000a00 */
[----:B------:R-:W2:Y:S01]  /*0020*/  S2UR UR6, SR_CTAID.Y ;  /* 0x00000000000679c3 */ /* 0x000ea20000002600 */
[----:B0-----:R-:W-:Y:S01]  /*0030*/  IADD3 R1, PT, PT, R1, -0x60, RZ ;  /* 0xffffffa001017810 */ /* 0x001fe20007ffe0ff */
[----:B------:R-:W0:Y:S01]  /*0040*/  LDCU.64 UR36, c[0x0][0x358] ;  /* 0x00006b00ff2477ac */ /* 0x000e220008000a00 */
[----:B-1----:R-:W-:-:S04]  /*0050*/  UISETP.NE.U32.AND UP0, UPT, UR4, URZ, UPT ;  /* 0x000000ff0400728c */ /* 0x002fc8000bf05070 */
[----:B------:R-:W-:-:S09]  /*0060*/  UISETP.NE.AND.EX UP0, UPT, UR5, URZ, UPT, UP0 ;  /* 0x000000ff0500728c */ /* 0x000fd2000bf05300 */
[----:B--2---:R-:W-:Y:S05]  /*0070*/  BRA.U !UP0, `(.L_x_3667) ;  /* 0x00000001081c7547 */ /* 0x004fea000b800000 */
[----:B------:R-:W-:-:S04]  /*0080*/  UIADD3 UR4, UP0, UPT, UR6, UR4, URZ ;  /* 0x0000000406047290 */ /* 0x000fc8000ff1e0ff */
[----:B------:R-:W-:Y:S02]  /*0090*/  UIADD3.X UR5, UPT, UPT, URZ, UR5, URZ, UP0, !UPT ;  /* 0x00000005ff057290 */ /* 0x000fe400087fe4ff */
[----:B------:R-:W-:-:S04]  /*00a0*/  IMAD.U32 R2, RZ, RZ, UR4 ;  /* 0x00000004ff027e24 */ /* 0x000fc8000f8e00ff */
[----:B------:R-:W-:-:S05]  /*00b0*/  MOV R3, UR5 ;  /* 0x0000000500037c02 */ /* 0x000fca0008000f00 */
[----:B0-----:R-:W2:Y:S02]  /*00c0*/  LDG.E.U8 R2, desc[UR36][R2.64] ;  /* 0x0000002402027981 */ /* 0x001ea4000c1e1100 */
[----:B--2---:R-:W-:-:S13]  /*00d0*/  ISETP.NE.AND P0, PT, R2, 0x1, PT ;  /* 0x000000010200780c */ /* 0x004fda0003f05270 */
[----:B------:R-:W-:Y:S05]  /*00e0*/  @!P0 EXIT ;  /* 0x000000000000894d */ /* 0x000fea0003800000 */
.L_x_3667:
[----:B------:R-:W1:Y:S01]  /*00f0*/  LDCU UR13, c[0x0][0x3f0] ;  /* 0x00007e00ff0d77ac */ /* 0x000e620008000800 */
[----:B------:R-:W2:Y:S01]  /*0100*/  S2R R5, SR_CTAID.Y ;  /* 0x0000000000057919 */ /* 0x000ea20000002600 */
[----:B------:R-:W3:Y:S01]  /*0110*/  LDCU.64 UR4, c[0x0][0x4a0] ;  /* 0x00009400ff0477ac */ /* 0x000ee20008000a00 */
[----:B------:R-:W4:Y:S01]  /*0120*/  LDCU.64 UR10, c[0x0][0x460] ;  /* 0x00008c00ff0a77ac */ /* 0x000f220008000a00 */
[----:B-1----:R-:W-:Y:S01]  /*0130*/  IMAD.U32 R0, RZ, RZ, UR13 ;  /* 0x0000000dff007e24 */ /* 0x002fe2000f8e00ff */
[----:B---3--:R-:W-:-:S04]  /*0140*/  UISETP.NE.U32.AND UP0, UPT, UR4, URZ, UPT ;  /* 0x000000ff0400728c */ /* 0x008fc8000bf05070 */
[----:B------:R-:W-:Y:S01]  /*0150*/  IABS R0, R0 ;  /* 0x0000000000007213 */ /* 0x000fe20000000000 */
[----:B------:R-:W-:-:S03]  /*0160*/  UISETP.NE.AND.EX UP0, UPT, UR5, URZ, UPT, UP0 ;  /* 0x000000ff0500728c */ /* 0x000fc6000bf05300 */
[----:B------:R-:W-:-:S03]  /*0170*/  R2UR UR12, R0 ;  /* 0x00000000000c72ca */ /* 0x000fc600000e0000 */
[----:B------:R-:W-:-:S05]  /*0180*/  PLOP3.LUT P0, PT, PT, PT, UP0, 0x80, 0x8 ;  /* 0x000000000008781c */ /* 0x000fca0003f0f008 */
[----:B------:R-:W1:Y:S05]  /*0190*/  @UP0 LDCU.64 UR8, c[0x0][0x4a0] ;  /* 0x00009400ff0807ac */ /* 0x000e6a0008000a00 */
[----:B------:R-:W3:Y:S08]  /*01a0*/  I2F.RP R0, UR12 ;  /* 0x0000000c00007d06 */ /* 0x000ef00008209400 */
[----:B---3--:R-:W3:Y:S01]  /*01b0*/  MUFU.RCP R0, R0 ;  /* 0x0000000000007308 */ /* 0x008ee20000001000 */
[----:B-1----:R-:W-:-:S06]  /*01c0*/  @UP0 UIMAD.WIDE.U32 UR8, UR6, 0x4, UR8 ;  /* 0x00000004060808a5 */ /* 0x002fcc000f8e0008 */
[----:B------:R-:W-:Y:S01]  /*01d0*/  IMAD.U32 R2, RZ, RZ, UR8 ;  /* 0x00000008ff027e24 */ /* 0x000fe2000f8e00ff */
[----:B------:R-:W-:Y:S02]  /*01e0*/  MOV R3, UR9 ;  /* 0x0000000900037c02 */ /* 0x000fe40008000f00 */
[----:B---3--:R-:W-:Y:S02]  /*01f0*/  IADD3 R4, PT, PT, R0, 0xffffffe, RZ ;  /* 0x0ffffffe00047810 */ /* 0x008fe40007ffe0ff */
[----:B--2---:R-:W-:Y:S02]  /*0200*/  IABS R0, R5 ;  /* 0x0000000500007213 */ /* 0x004fe40000000000 */
[----:B0-----:R0:W2:Y:S02]  /*0210*/  @P0 LDG.E R5, desc[UR36][R2.64] ;  /* 0x0000002402050981 */ /* 0x0010a4000c1e1900 */
[----:B------:R-:W1:Y:S01]  /*0220*/  F2I.FTZ.U32.TRUNC.NTZ R4, R4 ;  /* 0x0000000400047305 */ /* 0x000e62000021f000 */
[----:B------:R-:W-:-:S02]  /*0230*/  R2UR UR8, R0 ;  /* 0x00000000000872ca */ /* 0x000fc400000e0000 */
[----:B-1----:R-:W-:Y:S01]  /*0240*/  R2UR UR5, R4 ;  /* 0x00000000040572ca */ /* 0x002fe200000e0000 */
[----:B------:R-:W-:-:S12]  /*0250*/  UMOV UR4, URZ ;  /* 0x000000ff00047c82 */ /* 0x000fd80008000000 */
[----:B------:R-:W-:-:S04]  /*0260*/  UIADD3 UR7, UPT, UPT, URZ, -UR5, URZ ;  /* 0x80000005ff077290 */ /* 0x000fc8000fffe0ff */
[----:B------:R-:W-:-:S04]  /*0270*/  UIMAD UR7, UR7, UR12, URZ ;  /* 0x0000000c070772a4 */ /* 0x000fc8000f8e02ff */
[----:B------:R-:W-:-:S04]  /*0280*/  UIMAD.WIDE.U32 UR4, UR5, UR7, UR4 ;  /* 0x00000007050472a5 */ /* 0x000fc8000f8e0004 */
[----:B------:R-:W-:-:S07]  /*0290*/  UIMAD.WIDE.U32 UR4, UR5, UR8, URZ ;  /* 0x00000008050472a5 */ /* 0x000fce000f8e00ff */
[----:B------:R-:W-:Y:S02]  /*02a0*/  UMOV UR7, UR5 ;  /* 0x0000000500077c82 */ /* 0x000fe40008000000 */
[----:B------:R-:W-:-:S04]  /*02b0*/  UIADD3 UR4, UPT, UPT, -UR7, URZ, URZ ;  /* 0x000000ff07047290 */ /* 0x000fc8000fffe1ff */
[----:B------:R-:W-:Y:S02]  /*02c0*/  UIMAD UR4, UR12, UR4, UR8 ;  /* 0x000000040c0472a4 */ /* 0x000fe4000f8e0208 */
[----:B----4-:R-:W-:Y:S02]  /*02d0*/  UISETP.NE.U32.AND UP1, UPT, UR10, URZ, UPT ;  /* 0x000000ff0a00728c */ /* 0x010fe4000bf25070 */
[----:B------:R-:W-:Y:S02]  /*02e0*/  UISETP.GT.U32.AND UP2, UPT, UR12, UR4, UPT ;  /* 0x000000040c00728c */ /* 0x000fe4000bf44070 */
[----:B------:R-:W-:Y:S01]  /*02f0*/  UISETP.NE.AND.EX UP1, UPT, UR11, URZ, UPT, UP1 ;  /* 0x000000ff0b00728c */ /* 0x000fe2000bf25310 */
[----:B------:R-:W1:Y:S08]  /*0300*/  LDCU UR8, c[0x0][0x3f4] ;  /* 0x00007e80ff0877ac */ /* 0x000e700008000800 */
[----:B------:R-:W-:-:S04]  /*0310*/  @!UP2 UIADD3 UR4, UPT, UPT, UR4, -UR12, URZ ;  /* 0x8000000c0404a290 */ /* 0x000fc8000fffe0ff */
[----:B------:R-:W-:Y:S02]  /*0320*/  UISETP.GE.U32.AND UP4, UPT, UR4, UR12, UPT ;  /* 0x0000000c0400728c */ /* 0x000fe4000bf86070 */
[----:B------:R-:W-:Y:S02]  /*0330*/  ULOP3.LUT UR4, UR6, UR13, URZ, 0x3c, !UPT ;  /* 0x0000000d06047292 */ /* 0x000fe4000f8e3cff */
[----:B------:R-:W-:Y:S02]  /*0340*/  @!UP2 UIADD3 UR7, UPT, UPT, UR7, 0x1, URZ ;  /* 0x000000010707a890 */ /* 0x000fe4000fffe0ff */
[----:B------:R-:W-:Y:S02]  /*0350*/  UISETP.GE.AND UP3, UPT, UR4, URZ, UPT ;  /* 0x000000ff0400728c */ /* 0x000fe4000bf66270 */
[----:B------:R-:W-:-:S05]  /*0360*/  UISETP.NE.AND UP2, UPT, UR13, URZ, UPT ;  /* 0x000000ff0d00728c */ /* 0x000fca000bf45270 */
[----:B------:R-:W3:Y:S01]  /*0370*/  @UP1 LDCU.64 UR4, c[0x0][0x460] ;  /* 0x00008c00ff0417ac */ /* 0x000ee20008000a00 */
[----:B------:R-:W-:Y:S01]  /*0380*/  @UP4 UIADD3 UR7, UPT, UPT, UR7, 0x1, URZ ;  /* 0x0000000107074890 */ /* 0x000fe2000fffe0ff */
[----:B------:R-:W-:-:S06]  /*0390*/  PLOP3.LUT P1, PT, PT, PT, UP1, 0x80, 0x8 ;  /* 0x000000000008781c */ /* 0x000fcc0003f2f018 */
[----:B------:R-:W-:Y:S02]  /*03a0*/  UMOV UR41, UR7 ;  /* 0x0000000700297c82 */ /* 0x000fe40008000000 */
[----:B------:R-:W-:Y:S02]  /*03b0*/  @!UP3 UIADD3 UR41, UPT, UPT, -UR41, URZ, URZ ;  /* 0x000000ff2929b290 */ /* 0x000fe4000fffe1ff */
[----:B------:R-:W-:Y:S01]  /*03c0*/  @!UP2 ULOP3.LUT UR41, URZ, UR13, URZ, 0x33, !UPT ;  /* 0x0000000dff29a292 */ /* 0x000fe2000f8e33ff */
[----:B-1----:R-:W-:Y:S01]  /*03d0*/  IMAD.U32 R0, RZ, RZ, UR8 ;  /* 0x00000008ff007e24 */ /* 0x002fe2000f8e00ff */
[----:B------:R-:W1:Y:S02]  /*03e0*/  @UP0 LDCU UR7, c[0x0][0x430] ;  /* 0x00008600ff0707ac */ /* 0x000e640008000800 */
[----:B---3--:R-:W-:-:S06]  /*03f0*/  @UP1 UIMAD.WIDE UR4, UR41, 0x4, UR4 ;  /* 0x00000004290418a5 */ /* 0x008fcc000f8e0204 */
[----:B0-----:R-:W-:Y:S01]  /*0400*/  IMAD.U32 R2, RZ, RZ, UR4 ;  /* 0x00000004ff027e24 */ /* 0x001fe2000f8e00ff */
[----:B------:R-:W-:-:S05]  /*0410*/  MOV R3, UR5 ;  /* 0x0000000500037c02 */ /* 0x000fca0008000f00 */
[----:B------:R0:W3:Y:S01]  /*0420*/  @P1 LDG.E R2, desc[UR36][R2.64] ;  /* 0x0000002402021981 */ /* 0x0000e2000c1e1900 */
[----:B------:R-:W-:-:S04]  /*0430*/  IABS R0, R0 ;  /* 0x0000000000007213 */ /* 0x000fc80000000000 */
[----:B------:R-:W-:-:S13]  /*0440*/  R2UR UR9, R0 ;  /* 0x00000000000972ca */ /* 0x000fda00000e0000 */
[----:B------:R-:W4:Y:S08]  /*0450*/  I2F.RP R0, UR9 ;  /* 0x0000000900007d06 */ /* 0x000f300008209400 */
[----:B----4-:R-:W4:Y:S01]  /*0460*/  MUFU.RCP R0, R0 ;  /* 0x0000000000007308 */ /* 0x010f220000001000 */
[----:B------:R-:W1:Y:S01]  /*0470*/  @!UP0 LDCU UR42, c[0x0][0x40c] ;  /* 0x00008180ff2a87ac */ /* 0x000e620008000800 */
[----:B----4-:R-:W-:-:S06]  /*0480*/  IADD3 R4, PT, PT, R0, 0xffffffe, RZ ;  /* 0x0ffffffe00047810 */ /* 0x010fcc0007ffe0ff */
[----:B------:R-:W4:Y:S02]  /*0490*/  F2I.FTZ.U32.TRUNC.NTZ R4, R4 ;  /* 0x0000000400047305 */ /* 0x000f24000021f000 */
[----:B----4-:R-:W-:Y:S01]  /*04a0*/  R2UR UR5, R4 ;  /* 0x00000000040572ca */ /* 0x010fe200000e0000 */
[----:B------:R-:W4:Y:S01]  /*04b0*/  S2R R120, SR_TID.X ;  /* 0x0000000000787919 */ /* 0x000f220000002100 */
[----:B------:R-:W5:Y:S01]  /*04c0*/  S2UR UR43, SR_CTAID.X ;  /* 0x00000000002b79c3 */ /* 0x000f620000002500 */
[----:B------:R-:W5:Y:S01]  /*04d0*/  S2R R9, SR_CTAID.X ;  /* 0x0000000000097919 */ /* 0x000f620000002500 */
[----:B------:R-:W-:Y:S01]  /*04e0*/  UIMAD UR44, UR6, UR8, URZ ;  /* 0x00000008062c72a4 */ /* 0x000fe2000f8e02ff */
[----:B------:R-:W-:Y:S01]  /*04f0*/  BSSY.RECONVERGENT B0, `(.L_x_3668) ;  /* 0x0000064000007945 */ /* 0x000fe20003800200 */
[----:B------:R-:W-:Y:S02]  /*0500*/  UMOV UR38, URZ ;  /* 0x000000ff00267c82 */ /* 0x000fe40008000000 */
[----:B------:R-:W-:Y:S01]  /*0510*/  USHF.R.S32.HI UR46, URZ, 0x1f, UR44 ;  /* 0x0000001fff2e7899 */ /* 0x000fe2000801142c */
[----:B------:R-:W-:-:S02]  /*0520*/  CS2R R26, SRZ ;  /* 0x00000000001a7805 */ /* 0x000fc4000001ff00 */
[----:B------:R-:W-:Y:S02]  /*0530*/  CS2R R24, SRZ ;  /* 0x0000000000187805 */ /* 0x000fe4000001ff00 */
[----:B----4-:R-:W-:Y:S02]  /*0540*/  ISETP.GT.U32.AND P3, PT, R120, 0x17, PT ;  /* 0x000000177800780c */ /* 0x010fe40003f64070 */
[----:B--2---:R-:W-:-:S13]  /*0550*/  @P0 R2UR UR4, R5 ;  /* 0x00000000050402ca */ /* 0x004fda00000e0000 */
[----:B-1----:R-:W-:-:S06]  /*0560*/  @UP0 UIADD3 UR42, UPT, UPT, UR4, UR7, URZ ;  /* 0x00000007042a0290 */ /* 0x002fcc000fffe0ff */
[----:B0-----:R-:W-:Y:S01]  /*0570*/  IABS R3, UR42 ;  /* 0x0000002a00037c13 */ /* 0x001fe20008000000 */
[----:B------:R-:W-:-:S03]  /*0580*/  UIADD3 UR7, UPT, UPT, URZ, -UR5, URZ ;  /* 0x80000005ff077290 */ /* 0x000fc6000fffe0ff */
[----:B------:R-:W-:Y:S01]  /*0590*/  R2UR UR40, R3 ;  /* 0x00000000032872ca */ /* 0x000fe200000e0000 */
[----:B------:R-:W-:Y:S01]  /*05a0*/  UIMAD UR7, UR7, UR9, URZ ;  /* 0x00000009070772a4 */ /* 0x000fe2000f8e02ff */
[----:B------:R-:W-:-:S03]  /*05b0*/  UMOV UR4, URZ ;  /* 0x000000ff00047c82 */ /* 0x000fc60008000000 */
[----:B------:R-:W-:-:S07]  /*05c0*/  UIMAD.WIDE.U32 UR4, UR5, UR7, UR4 ;  /* 0x00000007050472a5 */ /* 0x000fce000f8e0004 */
[----:B------:R-:W5:Y:S01]  /*05d0*/  LDCU UR7, c[0x0][0x3f8] ;  /* 0x00007f00ff0777ac */ /* 0x000f620008000800 */
[----:B------:R-:W-:-:S04]  /*05e0*/  UIMAD.WIDE.U32 UR4, UR5, UR40, URZ ;  /* 0x00000028050472a5 */ /* 0x000fc8000f8e00ff */
[----:B------:R-:W-:-:S07]  /*05f0*/  UIADD3 UR5, UPT, UPT, -UR5, URZ, URZ ;  /* 0x000000ff05057290 */ /* 0x000fce000fffe1ff */
[----:B------:R-:W0:Y:S01]  /*0600*/  LDCU UR4, c[0x0][0x3e8] ;  /* 0x00007d00ff0477ac */ /* 0x000e220008000800 */
[----:B------:R-:W-:-:S04]  /*0610*/  UIMAD UR40, UR9, UR5, UR40 ;  /* 0x00000005092872a4 */ /* 0x000fc8000f8e0228 */
[----:B------:R-:W-:Y:S02]  /*0620*/  UISETP.GT.U32.AND UP0, UPT, UR9, UR40, UPT ;  /* 0x000000280900728c */ /* 0x000fe4000bf04070 */
[----:B0-----:R-:W-:-:S09]  /*0630*/  UISETP.NE.AND UP1, UPT, UR4, URZ, UPT ;  /* 0x000000ff0400728c */ /* 0x001fd2000bf25270 */
[----:B------:R-:W-:-:S04]  /*0640*/  @!UP0 UIADD3 UR40, UPT, UPT, UR40, -UR9, URZ ;  /* 0x8000000928288290 */ /* 0x000fc8000fffe0ff */
[----:B------:R-:W-:Y:S02]  /*0650*/  UISETP.GT.U32.AND UP2, UPT, UR9, UR40, UPT ;  /* 0x000000280900728c */ /* 0x000fe4000bf44070 */
[----:B-----5:R-:W-:Y:S02]  /*0660*/  UIMAD UR47, UR6, UR7, UR43 ;  /* 0x00000007062f72a4 */ /* 0x020fe4000f8e022b */
[----:B------:R-:W-:Y:S02]  /*0670*/  UISETP.GE.AND UP3, UPT, UR42, URZ, UPT ;  /* 0x000000ff2a00728c */ /* 0x000fe4000bf66270 */
[----:B------:R-:W-:Y:S02]  /*0680*/  UISETP.NE.AND UP0, UPT, UR8, URZ, UPT ;  /* 0x000000ff0800728c */ /* 0x000fe4000bf05270 */
[----:B------:R-:W-:Y:S02]  /*0690*/  @UP1 UIMAD UR4, UR6, UR4, URZ ;  /* 0x00000004060412a4 */ /* 0x000fe4000f8e02ff */
[----:B------:R-:W-:-:S02]  /*06a0*/  @!UP1 UIMAD UR45, UR47, 0xc0, URZ ;  /* 0x000000c02f2d98a4 */ /* 0x000fc4000f8e02ff */
[----:B------:R-:W-:Y:S02]  /*06b0*/  @UP1 UIMAD UR45, UR43, 0xc0, UR4 ;  /* 0x000000c02b2d18a4 */ /* 0x000fe4000f8e0204 */
[----:B------:R-:W-:Y:S02]  /*06c0*/  UIADD3 UR4, UPT, UPT, UR42, 0x1, -UR8 ;  /* 0x000000012a047890 */ /* 0x000fe4000fffe808 */
[----:B------:R-:W-:Y:S01]  /*06d0*/  @!UP2 UIADD3 UR40, UPT, UPT, UR40, -UR9, URZ ;  /* 0x800000092828a290 */ /* 0x000fe2000fffe0ff */
[----:B------:R-:W-:Y:S01]  /*06e0*/  IMAD.SHL.U32 R0, R120, 0x8, RZ ;  /* 0x0000000878007824 */ /* 0x000fe200078e00ff */
[----:B------:R-:W-:Y:S02]  /*06f0*/  UIMAD UR41, UR41, UR7, URZ ;  /* 0x00000007292972a4 */ /* 0x000fe4000f8e02ff */
[----:B------:R-:W-:Y:S01]  /*0700*/  @!UP3 UIADD3 UR40, UPT, UPT, -UR40, URZ, URZ ;  /* 0x000000ff2828b290 */ /* 0x000fe2000fffe1ff */
[----:B------:R-:W-:Y:S01]  /*0710*/  VIMNMX R121, PT, PT, RZ, UR4, !PT ;  /* 0x00000004ff797c48 */ /* 0x000fe2000ffe0100 */
[----:B------:R-:W-:Y:S01]  /*0720*/  @!UP0 ULOP3.LUT UR40, URZ, UR8, URZ, 0x33, !UPT ;  /* 0x00000008ff288292 */ /* 0x000fe2000f8e33ff */
[----:B------:R-:W-:Y:S01]  /*0730*/  IMAD R9, R9, 0xc0, R0 ;  /* 0x000000c009097824 */ /* 0x000fe200078e0200 */
[----:B------:R-:W-:-:S02]  /*0740*/  IADD3 R21, PT, PT, R0, UR45, RZ ;  /* 0x0000002d00157c10 */ /* 0x000fc4000fffe0ff */
[----:B---3--:R-:W-:Y:S01]  /*0750*/  @P1 R2UR UR38, R2 ;  /* 0x00000000022612ca */ /* 0x008fe200000e0000 */
[----:B------:R-:W-:-:S14]  /*0760*/  @P3 BRA `(.L_x_3669) ;  /* 0x0000000000f03947 */ /* 0x000fdc0003800000 */
[----:B------:R-:W0:Y:S02]  /*0770*/  LDCU UR4, c[0x0][0x478] ;  /* 0x00008f00ff0477ac */ /* 0x000e240008000800 */
        /* <DEDUP_REMOVED lines=15> */
[----:B------:R-:W-:Y:S02]  /*0870*/  ISETP.NE.U32.AND P1, PT, R8, RZ, PT ;  /* 0x000000ff0800720c */ /* 0x000fe40003f25070 */
[--C-:B------:R-:W-:Y:S02]  /*0880*/  SHF.R.U64 R5, R14, 0x10, R15.reuse ;  /* 0x000000100e057819 */ /* 0x100fe4000000120f */
        /* <DEDUP_REMOVED lines=8> */
[----:B------:R-:W-:Y:S02]  /*0910*/  ISETP.NE.U32.AND P0, PT, R4, RZ, PT ;  /* 0x000000ff0400720c */ /* 0x000fe40003f05070 */
[----:B------:R-:W-:Y:S02]  /*0920*/  MOV R4, R5 ;  /* 0x0000000500047202 */ /* 0x000fe40000000f00 */
[----:B------:R-:W-:-:S02]  /*0930*/  SHF.R.U64 R5, R8, 0x7, RZ ;  /* 0x0000000708057819 */ /* 0x000fc400000012ff */
[----:B------:R-:W-:Y:S02]  /*0940*/  ISETP.NE.U32.AND.EX P1, PT, RZ, RZ, PT, P1 ;  /* 0x000000ffff00720c */ /* 0x000fe40003f25110 */
[----:B------:R-:W-:Y:S02]  /*0950*/  ISETP.NE.U32.AND P2, PT, R5, RZ, PT ;  /* 0x000000ff0500720c */ /* 0x000fe40003f45070 */
[----:B------:R-:W-:Y:S02]  /*0960*/  ISETP.NE.U32.AND.EX P0, PT, RZ, RZ, PT, P0 ;  /* 0x000000ffff00720c */ /* 0x000fe40003f05100 */
[----:B------:R-:W-:Y:S01]  /*0970*/  ISETP.NE.U32.AND.EX P2, PT, RZ, RZ, PT, P2 ;  /* 0x000000ffff00720c */ /* 0x000fe20003f45120 */
[----:B0-----:R-:W-:Y:S01]  /*0980*/  FMUL.FTZ R24, R2, R3 ;  /* 0x0000000302187220 */ /* 0x001fe20000410000 */
[----:B------:R-:W-:Y:S02]  /*0990*/  SHF.R.S32.HI R19, RZ, 0x18, R15 ;  /* 0x00000018ff137819 */ /* 0x000fe4000001140f */
[----:B------:R-:W-:-:S02]  /*09a0*/  SHF.R.S32.HI R6, RZ, 0x8, R6 ;  /* 0x00000008ff067819 */ /* 0x000fc40000011406 */
[----:B------:R-:W-:Y:S02]  /*09b0*/  SHF.R.S32.HI R4, RZ, 0x8, R4 ;  /* 0x00000008ff047819 */ /* 0x000fe40000011404 */
        /* <DEDUP_REMOVED lines=20> */
.L_x_3670:
[----:B------:R-:W0:Y:S02]  /*0b00*/  LDC.64 R24, c[0x0][0x388] ;  /* 0x0000e200ff187b82 */ /* 0x000e240000000a00 */
[----:B0-----:R-:W-:-:S06]  /*0b10*/  IMAD.WIDE R24, R21, 0x2, R24 ;  /* 0x0000000215187825 */ /* 0x001fcc00078e0218 */
[----:B------:R-:W5:Y:S02]  /*0b20*/  LDG.E.128 R24, desc[UR36][R24.64] ;  /* 0x0000002418187981 */ /* 0x000f64000c1e1d00 */
.L_x_3669:
[----:B------:R-:W-:Y:S05]  /*0b30*/  BSYNC.RECONVERGENT B0 ;  /* 0x0000000000007941 */ /* 0x000fea0003800200 */
.L_x_3668:
        /* <DEDUP_REMOVED lines=13> */
[----:B------:R-:W-:-:S02]  /*0c10*/  LOP3.LUT R14, R14, 0xff, RZ, 0xc0, !PT ;  /* 0x000000ff0e0e7812 */ /* 0x000fc400078ec0ff */
[----:B------:R-:W-:Y:S02]  /*0c20*/  ISETP.NE.U32.AND P1, PT, R8, RZ, PT ;  /* 0x000000ff0800720c */ /* 0x000fe40003f25070 */
[--C-:B------:R-:W-:Y:S02]  /*0c30*/  SHF.R.U64 R8, R10, 0x10, R11.reuse ;  /* 0x000000100a087819 */ /* 0x100fe4000000120b */
[----:B------:R-:W-:Y:S02]  /*0c40*/  SHF.R.S32.HI R16, RZ, 0x10, R11 ;  /* 0x00000010ff107819 */ /* 0x000fe4000001140b */
[----:B0-----:R-:W-:Y:S02]  /*0c50*/  SHF.R.U64 R5, R14, 0x7, RZ ;  /* 0x000000070e057819 */ /* 0x001fe400000012ff */
[----:B------:R-:W-:Y:S02]  /*0c60*/  PRMT R8, R8, 0x9910, RZ ;  /* 0x0000991008087816 */ /* 0x000fe400000000ff */
[----:B------:R-:W-:-:S02]  /*0c70*/  LOP3.LUT R16, R16, 0xff, RZ, 0xc0, !PT ;  /* 0x000000ff10107812 */ /* 0x000fc400078ec0ff */
[----:B------:R-:W-:Y:S02]  /*0c80*/  ISETP.NE.U32.AND P0, PT, R5, RZ, PT ;  /* 0x000000ff0500720c */ /* 0x000fe40003f05070 */
[----:B------:R-:W-:Y:S02]  /*0c90*/  MOV R5, R8 ;  /* 0x0000000800057202 */ /* 0x000fe40000000f00 */
[----:B------:R-:W-:Y:S01]  /*0ca0*/  SHF.R.U64 R8, R16, 0x7, RZ ;  /* 0x0000000710087819 */ /* 0x000fe200000012ff */
[----:B---3--:R-:W-:Y:S01]  /*0cb0*/  FMUL.FTZ R7, R4, R7 ;  /* 0x0000000704077220 */ /* 0x008fe20000410000 */
[----:B------:R-:W-:Y:S02]  /*0cc0*/  ISETP.NE.U32.AND.EX P1, PT, RZ, RZ, PT, P1 ;  /* 0x000000ffff00720c */ /* 0x000fe40003f25110 */
[----:B------:R-:W-:Y:S02]  /*0cd0*/  ISETP.NE.U32.AND P2, PT, R8, RZ, PT ;  /* 0x000000ff0800720c */ /* 0x000fe40003f45070 */
[----:B------:R-:W-:-:S02]  /*0ce0*/  ISETP.NE.U32.AND.EX P0, PT, RZ, RZ, PT, P0 ;  /* 0x000000ffff00720c */ /* 0x000fc40003f05100 */
[----:B------:R-:W-:Y:S02]  /*0cf0*/  ISETP.NE.U32.AND.EX P2, PT, RZ, RZ, PT, P2 ;  /* 0x000000ffff00720c */ /* 0x000fe40003f45120 */
[----:B------:R-:W-:Y:S02]  /*0d00*/  PRMT R6, R10, 0x9910, RZ ;  /* 0x000099100a067816 */ /* 0x000fe400000000ff */
[----:B------:R-:W-:Y:S02]  /*0d10*/  PRMT R3, R11, 0x9910, RZ ;  /* 0x000099100b037816 */ /* 0x000fe400000000ff */
[----:B------:R-:W-:Y:S02]  /*0d20*/  SHF.R.S32.HI R2, RZ, 0x8, R6 ;  /* 0x00000008ff027819 */ /* 0x000fe40000011406 */
[----:B------:R-:W-:Y:S01]  /*0d30*/  SHF.R.S32.HI R19, RZ, 0x18, R11 ;  /* 0x00000018ff137819 */ /* 0x000fe2000001140b */
[----:B------:R-:W-:Y:S01]  /*0d40*/  IMAD.MOV.U32 R6, RZ, RZ, R3 ;  /* 0x000000ffff067224 */ /* 0x000fe200078e0003 */
[----:B------:R-:W-:Y:S01]  /*0d50*/  SHF.R.S32.HI R5, RZ, 0x8, R5 ;  /* 0x00000008ff057819 */ /* 0x000fe20000011405 */
[----:B------:R-:W0:Y:S01]  /*0d60*/  I2F.S16 R3, R2 ;  /* 0x0000000200037306 */ /* 0x000e220000101400 */
[----:B------:R-:W-:-:S02]  /*0d70*/  @P1 LOP3.LUT R12, R12, 0xffffff00, RZ, 0xfc, !PT ;  /* 0xffffff000c0c1812 */ /* 0x000fc400078efcff */
[----:B------:R-:W-:Y:S02]  /*0d80*/  SHF.R.S32.HI R6, RZ, 0x8, R6 ;  /* 0x00000008ff067819 */ /* 0x000fe40000011406 */
[----:B------:R-:W-:Y:S02]  /*0d90*/  @P0 LOP3.LUT R14, R14, 0xffffff00, RZ, 0xfc, !PT ;  /* 0xffffff000e0e0812 */ /* 0x000fe400078efcff */
[----:B------:R-:W-:Y:S01]  /*0da0*/  @P2 LOP3.LUT R16, R16, 0xffffff00, RZ, 0xfc, !PT ;  /* 0xffffff0010102812 */ /* 0x000fe200078efcff */
[----:B------:R-:W1:Y:S01]  /*0db0*/  I2F.S16 R15, R6 ;  /* 0x00000006000f7306 */ /* 0x000e620000101400 */
[----:B0-----:R-:W-:-:S07]  /*0dc0*/  FMUL.FTZ R2, R4, R3 ;  /* 0x0000000304027220 */ /* 0x001fce0000410000 */
[----:B------:R0:W2:Y:S01]  /*0dd0*/  I2F.S8 R13, R12 ;  /* 0x0000000c000d7306 */ /* 0x0000a20000001400 */
[----:B-1----:R-:W-:-:S07]  /*0de0*/  FMUL.FTZ R8, R4, R15 ;  /* 0x0000000f04087220 */ /* 0x002fce0000410000 */
[----:B------:R-:W1:Y:S01]  /*0df0*/  I2F.S16 R19, R19 ;  /* 0x0000001300137306 */ /* 0x000e620000101400 */
[----:B0-----:R-:W-:Y:S01]  /*0e00*/  F2FP.F16.F32.PACK_AB R12, R2, R7 ;  /* 0x00000007020c723e */ /* 0x001fe200000000ff */
[----:B--2---:R-:W-:-:S06]  /*0e10*/  FMUL.FTZ R13, R4, R13 ;  /* 0x0000000d040d7220 */ /* 0x004fcc0000410000 */
[----:B------:R-:W0:Y:S01]  /*0e20*/  I2F.S16 R5, R5 ;  /* 0x0000000500057306 */ /* 0x000e220000101400 */
[----:B-1----:R-:W-:-:S07]  /*0e30*/  FMUL.FTZ R10, R4, R19 ;  /* 0x00000013040a7220 */ /* 0x002fce0000410000 */
[----:B------:R1:W2:Y:S01]  /*0e40*/  I2F.S8 R11, R14 ;  /* 0x0000000e000b7306 */ /* 0x0002a20000001400 */
[----:B0-----:R-:W-:-:S07]  /*0e50*/  FMUL.FTZ R6, R4, R5 ;  /* 0x0000000504067220 */ /* 0x001fce0000410000 */
[----:B------:R-:W0:Y:S01]  /*0e60*/  I2F.S8 R17, R16 ;  /* 0x0000001000117306 */ /* 0x000e220000001400 */
[----:B-1----:R-:W-:Y:S01]  /*0e70*/  F2FP.F16.F32.PACK_AB R14, R8, R13 ;  /* 0x0000000d080e723e */ /* 0x002fe200000000ff */
[----:B--2---:R-:W-:-:S05]  /*0e80*/  FMUL.FTZ R11, R4, R11 ;  /* 0x0000000b040b7220 */ /* 0x004fca0000410000 */
[----:B------:R-:W-:Y:S01]  /*0e90*/  F2FP.F16.F32.PACK_AB R13, R6, R11 ;  /* 0x0000000b060d723e */ /* 0x000fe200000000ff */
[----:B0-----:R-:W-:-:S05]  /*0ea0*/  FMUL.FTZ R17, R4, R17 ;  /* 0x0000001104117220 */ /* 0x001fca0000410000 */
[----:B------:R-:W-:Y:S01]  /*0eb0*/  F2FP.F16.F32.PACK_AB R15, R10, R17 ;  /* 0x000000110a0f723e */ /* 0x000fe200000000ff */
[----:B------:R-:W-:Y:S06]  /*0ec0*/  BRA `(.L_x_3672) ;  /* 0x0000000000207947 */ /* 0x000fec0003800000 */
.L_x_3671:
[----:B------:R-:W-:Y:S01]  /*0ed0*/  BSSY.RECONVERGENT B0, `(.L_x_3672) ;  /* 0x0000007000007945 */ /* 0x000fe20003800200 */
[----:B------:R-:W-:Y:S02]  /*0ee0*/  CS2R R14, SRZ ;  /* 0x00000000000e7805 */ /* 0x000fe4000001ff00 */
[----:B------:R-:W-:Y:S01]  /*0ef0*/  CS2R R12, SRZ ;  /* 0x00000000000c7805 */ /* 0x000fe2000001ff00 */
[----:B------:R-:W-:Y:S06]  /*0f00*/  @P3 BRA `(.L_x_3673) ;  /* 0x00000000000c3947 */ /* 0x000fec0003800000 */
[----:B------:R-:W0:Y:S02]  /*0f10*/  LDC.64 R2, c[0x0][0x398] ;  /* 0x0000e600ff027b82 */ /* 0x000e240000000a00 */
[----:B0-----:R-:W-:-:S05]  /*0f20*/  IMAD.WIDE R2, R21, 0x2, R2 ;  /* 0x0000000215027825 */ /* 0x001fca00078e0202 */
[----:B------:R0:W5:Y:S02]  /*0f30*/  LDG.E.128 R12, desc[UR36][R2.64] ;  /* 0x00000024020c7981 */ /* 0x000164000c1e1d00 */
.L_x_3673:
[----:B------:R-:W-:Y:S05]  /*0f40*/  BSYNC.RECONVERGENT B0 ;  /* 0x0000000000007941 */ /* 0x000fea0003800200 */
.L_x_3672:
[----:B------:R-:W1:Y:S01]  /*0f50*/  LDCU.64 UR4, c[0x0][0x390] ;  /* 0x00007200ff0477ac */ /* 0x000e620008000a00 */
[----:B------:R-:W-:Y:S02]  /*0f60*/  ISETP.GT.U32.AND P2, PT, R120, 0x1f, PT ;  /* 0x0000001f7800780c */ /* 0x000fe40003f44070 */
[----:B------:R-:W-:Y:S02]  /*0f70*/  CS2R R18, SRZ ;  /* 0x0000000000127805 */ /* 0x000fe4000001ff00 */
[----:B------:R-:W-:Y:S01]  /*0f80*/  ISETP.EQ.U32.AND P3, PT, RZ, UR10, PT ;  /* 0x0000000aff007c0c */ /* 0x000fe2000bf62070 */
[----:B------:R-:W2:Y:S01]  /*0f90*/  LDCU.64 UR8, c[0x0][0x3a0] ;  /* 0x00007400ff0877ac */ /* 0x000ea20008000a00 */
[----:B------:R-:W-:Y:S02]  /*0fa0*/  CS2R R16, SRZ ;  /* 0x0000000000107805 */ /* 0x000fe4000001ff00 */
[----:B------:R-:W-:Y:S01]  /*0fb0*/  ISETP.EQ.OR.EX P2, PT, RZ, UR11, P2, P3 ;  /* 0x0000000bff007c0c */ /* 0x000fe20009742730 */
[----:B------:R-:W3:Y:S01]  /*0fc0*/  LDCU.64 UR12, c[0x0][0x418] ;  /* 0x00008300ff0c77ac */ /* 0x000ee20008000a00 */
[----:B-1----:R-:W-:-:S11]  /*0fd0*/  ISETP.NE.U32.AND P0, PT, RZ, UR4, PT ;  /* 0x00000004ff007c0c */ /* 0x002fd6000bf05070 */
[----:B------:R-:W1:Y:S01]  /*0fe0*/  @!P2 LDC.64 R6, c[0x0][0x450] ;  /* 0x00011400ff06ab82 */ /* 0x000e620000000a00 */
[----:B------:R-:W-:Y:S01]  /*0ff0*/  VOTEU.ALL UP1, P2 ;  /* 0x0000000000ff7886 */ /* 0x000fe20001020000 */
[----:B--2---:R-:W-:Y:S02]  /*1000*/  ISETP.NE.U32.AND P1, PT, RZ, UR8, PT ;  /* 0x00000008ff007c0c */ /* 0x004fe4000bf25070 */
[----:B------:R-:W-:Y:S02]  /*1010*/  ISETP.NE.AND.EX P0, PT, RZ, UR5, PT, P0 ;  /* 0x00000005ff007c0c */ /* 0x000fe4000bf05300 */
[----:B------:R-:W-:Y:S01]  /*1020*/  ISETP.NE.AND.EX P1, PT, RZ, UR9, PT, P1 ;  /* 0x00000009ff007c0c */ /* 0x000fe2000bf25310 */
[----:B---3--:R-:W-:Y:S01]  /*1030*/  UISETP.NE.U32.AND UP0, UPT, UR12, URZ, UPT ;  /* 0x000000ff0c00728c */ /* 0x008fe2000bf05070 */
[C---:B------:R-:W-:Y:S01]  /*1040*/  ISETP.GT.U32.OR P0, PT, R120.reuse, 0x17, !P0 ;  /* 0x000000177800780c */ /* 0x040fe20004704470 */
[----:B------:R-:W-:Y:S01]  /*1050*/  @!UP1 UIMAD UR7, UR38, UR7, URZ ;  /* 0x00000007260792a4 */ /* 0x000fe2000f8e02ff */
[----:B------:R-:W-:Y:S01]  /*1060*/  ISETP.GT.U32.OR P1, PT, R120, 0x17, !P1 ;  /* 0x000000177800780c */ /* 0x000fe20004f24470 */
[----:B------:R-:W-:-:S04]  /*1070*/  UISETP.NE.AND.EX UP0, UPT, UR13, URZ, UPT, UP0 ;  /* 0x000000ff0d00728c */ /* 0x000fc8000bf05300 */
[----:B------:R-:W-:Y:S02]  /*1080*/  IMAD.U32 R8, RZ, RZ, UR7 ;  /* 0x00000007ff087e24 */ /* 0x000fe4000f8e00ff */
[----:B------:R-:W-:Y:S02]  /*1090*/  PLOP3.LUT P3, PT, PT, PT, UP0, 0x80, 0x8 ;  /* 0x000000000008781c */ /* 0x000fe40003f6f008 */
[----:B------:R-:W-:Y:S02]  /*10a0*/  CS2R R22, SRZ ;  /* 0x0000000000167805 */ /* 0x000fe4000001ff00 */
[----:B------:R-:W-:Y:S01]  /*10b0*/  CS2R R20, SRZ ;  /* 0x0000000000147805 */ /* 0x000fe2000001ff00 */
[----:B------:R-:W-:Y:S01]  /*10c0*/  @!P2 IMAD R11, R8, 0xc0, R9 ;  /* 0x000000c0080ba824 */ /* 0x000fe200078e0209 */
[----:B0-----:R-:W0:Y:S01]  /*10d0*/  @!P0 LDC.64 R2, c[0x0][0x390] ;  /* 0x0000e400ff028b82 */ /* 0x001e220000000a00 */
[----:B------:R-:W2:Y:S07]  /*10e0*/  @UP0 LDCU.64 UR4, c[0x0][0x418] ;  /* 0x00008300ff0407ac */ /* 0x000eae0008000a00 */
[----:B------:R-:W3:Y:S01]  /*10f0*/  @!P1 LDC.64 R4, c[0x0][0x3a0] ;  /* 0x0000e800ff049b82 */ /* 0x000ee20000000a00 */
[----:B-1----:R-:W-:-:S05]  /*1100*/  @!P2 IMAD.WIDE R6, R11, 0x2, R6 ;  /* 0x000000020b06a825 */ /* 0x002fca00078e0206 */
[----:B------:R-:W4:Y:S02]  /*1110*/  @!P2 LDG.E.128 R28, desc[UR36][R6.64] ;  /* 0x00000024061ca981 */ /* 0x000f24000c1e1d00 */
[----:B------:R-:W1:Y:S01]  /*1120*/  LDC R11, c[0x0][0x400] ;  /* 0x00010000ff0b7b82 */ /* 0x000e620000000800 */
[----:B--2---:R-:W-:Y:S01]  /*1130*/  @UP0 UIMAD.WIDE.U32 UR6, UR6, 0x4, UR4 ;  /* 0x00000004060608a5 */ /* 0x004fe2000f8e0004 */
[----:B------:R-:W2:Y:S01]  /*1140*/  LDCU.U8 UR4, c[0x0][0x404] ;  /* 0x00008080ff0477ac */ /* 0x000ea20008000000 */
[----:B0-----:R-:W-:-:S04]  /*1150*/  @!P0 IMAD.WIDE.U32 R2, R9, 0x2, R2 ;  /* 0x0000000209028825 */ /* 0x001fc800078e0002 */
[----:B------:R-:W-:Y:S01]  /*1160*/  MOV R8, UR6 ;  /* 0x0000000600087c02 */ /* 0x000fe20008000f00 */
[----:B------:R-:W4:Y:S01]  /*1170*/  @!P0 LDG.E.128 R16, desc[UR36][R2.64] ;  /* 0x0000002402108981 */ /* 0x000f22000c1e1d00 */
[----:B---3--:R-:W-:-:S04]  /*1180*/  @!P1 IMAD.WIDE.U32 R4, R9, 0x2, R4 ;  /* 0x0000000209049825 */ /* 0x008fc800078e0004 */
[----:B------:R-:W-:Y:S01]  /*1190*/  IMAD.U32 R9, RZ, RZ, UR7 ;  /* 0x00000007ff097e24 */ /* 0x000fe2000f8e00ff */
[----:B------:R-:W3:Y:S04]  /*11a0*/  @!P1 LDG.E.128 R20, desc[UR36][R4.64] ;  /* 0x0000002404149981 */ /* 0x000ee8000c1e1d00 */
[----:B------:R-:W3:Y:S01]  /*11b0*/  @P3 LDG.E R8, desc[UR36][R8.64] ;  /* 0x0000002408083981 */ /* 0x000ee2000c1e1900 */
[----:B--2---:R-:W-:-:S04]  /*11c0*/  ISETP.NE.AND P0, PT, RZ, UR4, PT ;  /* 0x00000004ff007c0c */ /* 0x004fc8000bf05270 */
[----:B-1----:R-:W-:Y:S01]  /*11d0*/  ISETP.LT.OR P0, PT, R11, 0x1, P0 ;  /* 0x000000010b00780c */ /* 0x002fe20000701670 */
[----:B------:R-:W-:Y:S01]  /*11e0*/  UMOV UR39, URZ ;  /* 0x000000ff00277c82 */ /* 0x000fe20008000000 */
[----:B------:R-:W-:Y:S01]  /*11f0*/  BSSY.RECONVERGENT B6, `(.L_x_3674) ;  /* 0x0000164000067945 */ /* 0x000fe20003800200 */
[----:B----45:R-:W-:Y:S02]  /*1200*/  HADD2 R25, R25, R17 ;  /* 0x0000001119197230 */ /* 0x030fe40000000000 */
[----:B------:R-:W-:Y:S02]  /*1210*/  HADD2 R27, R27, R19 ;  /* 0x000000131b1b7230 */ /* 0x000fe40000000000 */
[----:B------:R-:W-:Y:S02]  /*1220*/  HFMA2 R24, R24, 1, 1, R16 ;  /* 0x3c003c0018187831 */ /* 0x000fe40000000010 */
[----:B------:R-:W-:Y:S02]  /*1230*/  HFMA2 R26, R26, 1, 1, R18 ;  /* 0x3c003c001a1a7831 */ /* 0x000fe40000000012 */
[----:B---3--:R-:W-:-:S02]  /*1240*/  HADD2 R17, R13, R21 ;  /* 0x000000150d117230 */ /* 0x008fc40000000000 */
[----:B------:R-:W-:Y:S02]  /*1250*/  HADD2 R19, R15, R23 ;  /* 0x000000170f137230 */ /* 0x000fe40000000000 */
[----:B------:R-:W-:Y:S01]  /*1260*/  HFMA2 R16, R12, 1, 1, R20 ;  /* 0x3c003c000c107831 */ /* 0x000fe20000000014 */
[----:B------:R-:W-:Y:S01]  /*1270*/  @P3 R2UR UR39, R8 ;  /* 0x00000000082732ca */ /* 0x000fe200000e0000 */
[----:B------:R-:W-:Y:S02]  /*1280*/  HFMA2 R18, R14, 1, 1, R22 ;  /* 0x3c003c000e127831 */ /* 0x000fe40000000016 */
[----:B------:R-:W-:Y:S02]  /*1290*/  @!P2 HFMA2 R17, R17, R29, -RZ ;  /* 0x0000001d1111a231 */ /* 0x000fe400001000ff */
[----:B------:R-:W-:Y:S02]  /*12a0*/  @!P2 HFMA2 R19, R19, R31, -RZ ;  /* 0x0000001f1313a231 */ /* 0x000fe400001000ff */
[----:B------:R-:W-:-:S02]  /*12b0*/  @!P2 HMUL2 R16, R16, R28 ;  /* 0x0000001c1010a232 */ /* 0x000fc40000000000 */
[----:B------:R-:W-:Y:S01]  /*12c0*/  @!P2 HMUL2 R18, R18, R30 ;  /* 0x0000001e1212a232 */ /* 0x000fe20000000000 */
[----:B------:R-:W-:Y:S06]  /*12d0*/  @P0 BRA `(.L_x_3675) ;  /* 0x00000004008c0947 */ /* 0x000fec0003800000 */
[----:B------:R-:W-:-:S13]  /*12e0*/  ISETP.GE.AND P0, PT, R0, R11, PT ;  /* 0x0000000b0000720c */ /* 0x000fda0003f06270 */
[----:B------:R-:W-:Y:S05]  /*12f0*/  @P0 BRA `(.L_x_3676) ;  /* 0x00000014004c0947 */ /* 0x000fea0003800000 */
[----:B------:R-:W-:Y:S01]  /*1300*/  I2FP.F32.U32 R3, R11 ;  /* 0x0000000b00037245 */ /* 0x000fe20000201000 */
[----:B------:R-:W0:Y:S01]  /*1310*/  LDCU UR4, c[0x0][0x40c] ;  /* 0x00008180ff0477ac */ /* 0x000e220008000800 */
[C---:B------:R-:W-:Y:S01]  /*1320*/  IADD3 R4, PT, PT, R0.reuse, 0x2, RZ ;  /* 0x0000000200047810 */ /* 0x040fe20007ffe0ff */
[C---:B------:R-:W-:Y:S01]  /*1330*/  VIADD R5, R0.reuse, 0x4 ;  /* 0x0000000400057836 */ /* 0x040fe20000000000 */
[----:B------:R-:W-:Y:S01]  /*1340*/  I2FP.F32.U32 R2, R0 ;  /* 0x0000000000027245 */ /* 0x000fe20000201000 */
[----:B------:R-:W-:Y:S01]  /*1350*/  HADD2.F32 R23, -RZ, R18.H1_H1 ;  /* 0x30000012ff177230 */ /* 0x000fe20000004100 */
[----:B------:R-:W1:Y:S01]  /*1360*/  MUFU.RCP R3, R3 ;  /* 0x0000000300037308 */ /* 0x000e620000001000 */
[----:B------:R-:W-:Y:S01]  /*1370*/  I2FP.F32.U32 R4, R4 ;  /* 0x0000000400047245 */ /* 0x000fe20000201000 */
[----:B------:R-:W-:Y:S01]  /*1380*/  HADD2.F32 R15, -RZ, R26.H1_H1 ;  /* 0x3000001aff0f7230 */ /* 0x000fe20000004100 */
[----:B------:R-:W-:Y:S01]  /*1390*/  I2FP.F32.U32 R5, R5 ;  /* 0x0000000500057245 */ /* 0x000fe20000201000 */
[----:B------:R-:W-:Y:S01]  /*13a0*/  HADD2.F32 R29, -RZ, R27.H1_H1 ;  /* 0x3000001bff1d7230 */ /* 0x000fe20000004100 */
[----:B------:R-:W-:Y:S01]  /*13b0*/  IADD3 R0, PT, PT, R0, 0x6, RZ ;  /* 0x0000000600007810 */ /* 0x000fe20007ffe0ff */
[----:B------:R-:W-:-:S02]  /*13c0*/  HADD2.F32 R31, -RZ, R19.H1_H1 ;  /* 0x30000013ff1f7230 */ /* 0x000fc40000004100 */
[----:B------:R-:W-:Y:S01]  /*13d0*/  HADD2.F32 R19, -RZ, R19.H0_H0 ;  /* 0x20000013ff137230 */ /* 0x000fe20000004100 */
[----:B------:R-:W-:Y:S01]  /*13e0*/  I2FP.F32.U32 R0, R0 ;  /* 0x0000000000007245 */ /* 0x000fe20000201000 */
[----:B------:R-:W-:Y:S02]  /*13f0*/  HADD2.F32 R13, -RZ, R26.H0_H0 ;  /* 0x2000001aff0d7230 */ /* 0x000fe40000004100 */
[----:B------:R-:W-:Y:S01]  /*1400*/  HADD2.F32 R27, -RZ, R27.H0_H0 ;  /* 0x2000001bff1b7230 */ /* 0x000fe20000004100 */
[----:B0-----:R-:W-:Y:S01]  /*1410*/  UIADD3 UR4, UPT, UPT, -UR39, UR4, URZ ;  /* 0x0000000427047290 */ /* 0x001fe2000fffe1ff */
[-C--:B-1----:R-:W-:Y:S01]  /*1420*/  FMUL.FTZ R2, R2, R3.reuse ;  /* 0x0000000302027220 */ /* 0x082fe20000410000 */
[-C--:B------:R-:W-:Y:S01]  /*1430*/  FMUL.FTZ R4, R4, R3.reuse ;  /* 0x0000000304047220 */ /* 0x080fe20000410000 */
[-C--:B------:R-:W-:Y:S01]  /*1440*/  FMUL.FTZ R5, R5, R3.reuse ;  /* 0x0000000305057220 */ /* 0x080fe20000410000 */
[----:B------:R-:W-:Y:S01]  /*1450*/  FMUL.FTZ R3, R0, R3 ;  /* 0x0000000300037220 */ /* 0x000fe20000410000 */
[----:B------:R-:W-:Y:S01]  /*1460*/  FMUL.FTZ R2, R2, 13.28771209716796875 ;  /* 0x41549a7802027820 */ /* 0x000fe20000410000 */
[----:B------:R-:W-:Y:S01]  /*1470*/  FMUL.FTZ R4, R4, 13.28771209716796875 ;  /* 0x41549a7804047820 */ /* 0x000fe20000410000 */
[----:B------:R-:W-:Y:S01]  /*1480*/  FMUL.FTZ R7, R5, 13.28771209716796875 ;  /* 0x41549a7805077820 */ /* 0x000fe20000410000 */
[----:B------:R-:W-:Y:S01]  /*1490*/  FMUL.FTZ R9, R3, 13.28771209716796875 ;  /* 0x41549a7803097820 */ /* 0x000fe20000410000 */
[----:B------:R-:W0:Y:S01]  /*14a0*/  MUFU.EX2 R11, -R2 ;  /* 0x80000002000b7308 */ /* 0x000e220000000800 */
[----:B------:R-:W-:-:S03]  /*14b0*/  I2FP.F32.S32 R0, UR4 ;  /* 0x0000000400007c45 */ /* 0x000fc60008201400 */
[----:B------:R1:W2:Y:S04]  /*14c0*/  MUFU.EX2 R5, -R4 ;  /* 0x8000000400057308 */ /* 0x0002a80000000800 */
[----:B------:R-:W3:Y:S04]  /*14d0*/  MUFU.EX2 R7, -R7 ;  /* 0x8000000700077308 */ /* 0x000ee80000000800 */
[----:B------:R4:W5:Y:S01]  /*14e0*/  MUFU.EX2 R21, -R9 ;  /* 0x8000000900157308 */ /* 0x0009620000000800 */
[--C-:B-1----:R-:W-:Y:S02]  /*14f0*/  HADD2.F32 R4, -RZ, R24.reuse.H1_H1 ;  /* 0x30000018ff047230 */ /* 0x102fe40000004100 */
[----:B0-----:R-:W-:Y:S01]  /*1500*/  FMUL.FTZ R3, R0, R11 ;  /* 0x0000000b00037220 */ /* 0x001fe20000410000 */
[----:B------:R-:W-:-:S02]  /*1510*/  HADD2.F32 R24, -RZ, R24.H0_H0 ;  /* 0x20000018ff187230 */ /* 0x000fc40000004100 */
[C---:B--2---:R-:W-:Y:S01]  /*1520*/  FMUL.FTZ R5, R0.reuse, R5 ;  /* 0x0000000500057220 */ /* 0x044fe20000410000 */
[----:B------:R-:W-:Y:S01]  /*1530*/  FMUL.RZ R11, R3, 0.15915493667125701904 ;  /* 0x3e22f983030b7820 */ /* 0x000fe2000040c000 */
[--C-:B----4-:R-:W-:Y:S02]  /*1540*/  HADD2.F32 R9, -RZ, R25.reuse.H1_H1 ;  /* 0x30000019ff097230 */ /* 0x110fe40000004100 */
[----:B------:R-:W-:Y:S01]  /*1550*/  FMUL.RZ R12, R5, 0.15915493667125701904 ;  /* 0x3e22f983050c7820 */ /* 0x000fe2000040c000 */
[C---:B---3--:R-:W-:Y:S01]  /*1560*/  FMUL.FTZ R5, R0.reuse, R7 ;  /* 0x0000000700057220 */ /* 0x048fe20000410000 */
[----:B------:R-:W0:Y:S01]  /*1570*/  MUFU.SIN R3, R11 ;  /* 0x0000000b00037308 */ /* 0x000e220000000400 */
[----:B------:R-:W-:Y:S02]  /*1580*/  HADD2.F32 R25, -RZ, R25.H0_H0 ;  /* 0x20000019ff197230 */ /* 0x000fe40000004100 */
[----:B------:R-:W-:Y:S01]  /*1590*/  FMUL.RZ R7, R5, 0.15915493667125701904 ;  /* 0x3e22f98305077820 */ /* 0x000fe2000040c000 */
[----:B-----5:R-:W-:Y:S01]  /*15a0*/  FMUL.FTZ R5, R0, R21 ;  /* 0x0000001500057220 */ /* 0x020fe20000410000 */
[----:B------:R-:W-:-:S02]  /*15b0*/  HADD2.F32 R21, -RZ, R18.H0_H0 ;  /* 0x20000012ff157230 */ /* 0x000fc40000004100 */
[--C-:B------:R-:W-:Y:S01]  /*15c0*/  HADD2.F32 R0, -RZ, R16.reuse.H1_H1 ;  /* 0x30000010ff007230 */ /* 0x100fe20000004100 */
[----:B------:R1:W2:Y:S01]  /*15d0*/  MUFU.COS R2, R11 ;  /* 0x0000000b00027308 */ /* 0x0002a20000000000 */
[----:B------:R-:W-:Y:S01]  /*15e0*/  FMUL.RZ R20, R5, 0.15915493667125701904 ;  /* 0x3e22f98305147820 */ /* 0x000fe2000040c000 */
[----:B------:R-:W-:-:S06]  /*15f0*/  HADD2.F32 R16, -RZ, R16.H0_H0 ;  /* 0x20000010ff107230 */ /* 0x000fcc0000004100 */
[----:B------:R-:W-:Y:S01]  /*1600*/  MUFU.SIN R8, R12 ;  /* 0x0000000c00087308 */ /* 0x000fe20000000400 */
[--C-:B-1----:R-:W-:Y:S02]  /*1610*/  HADD2.F32 R11, -RZ, R17.reuse.H1_H1 ;  /* 0x30000011ff0b7230 */ /* 0x102fe40000004100 */
[----:B0-----:R-:W-:Y:S01]  /*1620*/  FMUL.FTZ R5, R3, R4 ;  /* 0x0000000403057220 */ /* 0x001fe20000410000 */
[----:B------:R-:W-:-:S04]  /*1630*/  HADD2.F32 R17, -RZ, R17.H0_H0 ;  /* 0x20000011ff117230 */ /* 0x000fc80000004100 */
[----:B------:R-:W-:Y:S01]  /*1640*/  MUFU.COS R6, R12 ;  /* 0x0000000c00067308 */ /* 0x000fe20000000000 */
[C---:B--2---:R-:W-:Y:S01]  /*1650*/  FMUL.FTZ R4, R2.reuse, R4 ;  /* 0x0000000402047220 */ /* 0x044fe20000410000 */
[----:B------:R-:W-:-:S03]  /*1660*/  FFMA.FTZ R5, R2, R24, -R5 ;  /* 0x0000001802057223 */ /* 0x000fc60000010805 */
[----:B------:R-:W-:-:S03]  /*1670*/  FFMA.FTZ R24, R3, R24, R4 ;  /* 0x0000001803187223 */ /* 0x000fc60000010004 */
[----:B------:R-:W0:Y:S02]  /*1680*/  MUFU.SIN R12, R7 ;  /* 0x00000007000c7308 */ /* 0x000e240000000400 */
[----:B------:R-:W-:-:S06]  /*1690*/  F2FP.F16.F32.PACK_AB R24, R24, R5 ;  /* 0x000000051818723e */ /* 0x000fcc00000000ff */
[----:B------:R-:W-:Y:S08]  /*16a0*/  MUFU.SIN R18, R20 ;  /* 0x0000001400127308 */ /* 0x000ff00000000400 */
[----:B------:R1:W2:Y:S01]  /*16b0*/  MUFU.COS R10, R7 ;  /* 0x00000007000a7308 */ /* 0x0002a20000000000 */
[----:B0-----:R-:W-:-:S07]  /*16c0*/  FMUL.FTZ R4, R12, R23 ;  /* 0x000000170c047220 */ /* 0x001fce0000410000 */
[----:B------:R-:W0:Y:S01]  /*16d0*/  MUFU.COS R14, R20 ;  /* 0x00000014000e7308 */ /* 0x000e220000000000 */
[-C--:B-1----:R-:W-:Y:S01]  /*16e0*/  FMUL.FTZ R7, R3, R0.reuse ;  /* 0x0000000003077220 */ /* 0x082fe20000410000 */
[----:B------:R-:W-:-:S03]  /*16f0*/  FMUL.FTZ R0, R2, R0 ;  /* 0x0000000002007220 */ /* 0x000fc60000410000 */
[-C--:B------:R-:W-:Y:S01]  /*1700*/  FFMA.FTZ R7, R2, R16.reuse, -R7 ;  /* 0x0000001002077223 */ /* 0x080fe20000010807 */
[----:B------:R-:W-:Y:S01]  /*1710*/  FFMA.FTZ R16, R3, R16, R0 ;  /* 0x0000001003107223 */ /* 0x000fe20000010000 */
[C---:B------:R-:W-:Y:S01]  /*1720*/  FMUL.FTZ R3, R8.reuse, R9 ;  /* 0x0000000908037220 */ /* 0x040fe20000410000 */
[----:B------:R-:W-:Y:S01]  /*1730*/  FMUL.FTZ R2, R8, R11 ;  /* 0x0000000b08027220 */ /* 0x000fe20000410000 */
[C---:B------:R-:W-:Y:S01]  /*1740*/  FMUL.FTZ R9, R6.reuse, R9 ;  /* 0x0000000906097220 */ /* 0x040fe20000410000 */
[----:B------:R-:W-:Y:S01]  /*1750*/  FMUL.FTZ R11, R6, R11 ;  /* 0x0000000b060b7220 */ /* 0x000fe20000410000 */
[----:B--2---:R-:W-:Y:S01]  /*1760*/  FMUL.FTZ R23, R10, R23 ;  /* 0x000000170a177220 */ /* 0x004fe20000410000 */
[----:B------:R-:W-:Y:S01]  /*1770*/  FFMA.FTZ R2, R6, R17, -R2 ;  /* 0x0000001106027223 */ /* 0x000fe20000010802 */
[C---:B------:R-:W-:Y:S01]  /*1780*/  FFMA.FTZ R0, R8.reuse, R25, R9 ;  /* 0x0000001908007223 */ /* 0x040fe20000010009 */
[----:B------:R-:W-:Y:S01]  /*1790*/  FFMA.FTZ R17, R8, R17, R11 ;  /* 0x0000001108117223 */ /* 0x000fe2000001000b */
[----:B------:R-:W-:Y:S01]  /*17a0*/  FMUL.FTZ R9, R12, R15 ;  /* 0x0000000f0c097220 */ /* 0x000fe20000410000 */
[C---:B------:R-:W-:Y:S01]  /*17b0*/  FMUL.FTZ R11, R18.reuse, R29 ;  /* 0x0000001d120b7220 */ /* 0x040fe20000410000 */
[----:B------:R-:W-:Y:S01]  /*17c0*/  FMUL.FTZ R8, R18, R31 ;  /* 0x0000001f12087220 */ /* 0x000fe20000410000 */
[----:B------:R-:W-:Y:S01]  /*17d0*/  FMUL.FTZ R15, R10, R15 ;  /* 0x0000000f0a0f7220 */ /* 0x000fe20000410000 */
[C---:B0-----:R-:W-:Y:S01]  /*17e0*/  FMUL.FTZ R29, R14.reuse, R29 ;  /* 0x0000001d0e1d7220 */ /* 0x041fe20000410000 */
[----:B------:R-:W-:Y:S01]  /*17f0*/  FMUL.FTZ R31, R14, R31 ;  /* 0x0000001f0e1f7220 */ /* 0x000fe20000410000 */
[----:B------:R-:W-:Y:S01]  /*1800*/  FFMA.FTZ R3, R6, R25, -R3 ;  /* 0x0000001906037223 */ /* 0x000fe20000010803 */
[----:B------:R-:W-:Y:S01]  /*1810*/  FFMA.FTZ R8, R14, R19, -R8 ;  /* 0x000000130e087223 */ /* 0x000fe20000010808 */
[-C--:B------:R-:W-:Y:S01]  /*1820*/  FFMA.FTZ R9, R10, R13.reuse, -R9 ;  /* 0x0000000d0a097223 */ /* 0x080fe20000010809 */
[----:B------:R-:W-:Y:S01]  /*1830*/  FFMA.FTZ R26, R12, R13, R15 ;  /* 0x0000000d0c1a7223 */ /* 0x000fe2000001000f */
[-C--:B------:R-:W-:Y:S01]  /*1840*/  FFMA.FTZ R4, R10, R21.reuse, -R4 ;  /* 0x000000150a047223 */ /* 0x080fe20000010804 */
[----:B------:R-:W-:Y:S01]  /*1850*/  FFMA.FTZ R23, R12, R21, R23 ;  /* 0x000000150c177223 */ /* 0x000fe20000010017 */
        /* <DEDUP_REMOVED lines=8> */
[----:B------:R-:W-:Y:S02]  /*18e0*/  F2FP.F16.F32.PACK_AB R27, R6, R11 ;  /* 0x0000000b061b723e */ /* 0x000fe400000000ff */
[----:B------:R-:W-:Y:S01]  /*18f0*/  F2FP.F16.F32.PACK_AB R19, R19, R8 ;  /* 0x000000081313723e */ /* 0x000fe200000000ff */
[----:B------:R-:W-:Y:S06]  /*1900*/  BRA `(.L_x_3676) ;  /* 0x0000000c00c87947 */ /* 0x000fec0003800000 */
.L_x_3675:
        /* <DEDUP_REMOVED lines=13> */
[----:B0-----:R-:W-:Y:S02]  /*19e0*/  MOV R2, RZ ;  /* 0x000000ff00027202 */ /* 0x001fe40000000f00 */
[----:B-1----:R-:W-:-:S05]  /*19f0*/  IADD3 R6, PT, PT, RZ, -R3, RZ ;  /* 0x80000003ff067210 */ /* 0x002fca0007ffe0ff */
[----:B------:R-:W-:Y:S02]  /*1a00*/  IMAD R7, R6, R5, RZ ;  /* 0x0000000506077224 */ /* 0x000fe400078e02ff */
[----:B------:R-:W-:Y:S02]  /*1a10*/  IMAD.MOV.U32 R6, RZ, RZ, R8 ;  /* 0x000000ffff067224 */ /* 0x000fe400078e0008 */
        /* <DEDUP_REMOVED lines=10> */
[----:B------:R-:W-:Y:S02]  /*1ac0*/  @P0 IADD3 R3, PT, PT, R3, 0x1, RZ ;  /* 0x0000000103030810 */ /* 0x000fe40007ffe0ff */
[----:B------:R-:W-:-:S03]  /*1ad0*/  ISETP.GE.AND P0, PT, R0, R11, PT ;  /* 0x0000000b0000720c */ /* 0x000fc60003f06270 */
[----:B------:R-:W-:-:S05]  /*1ae0*/  IMAD.MOV.U32 R28, RZ, RZ, R3 ;  /* 0x000000ffff1c7224 */ /* 0x000fca00078e0003 */
[----:B------:R-:W-:Y:S02]  /*1af0*/  @!P2 IADD3 R28, PT, PT, -R28, RZ, RZ ;  /* 0x000000ff1c1ca210 */ /* 0x000fe40007ffe1ff */
[----:B------:R-:W-:Y:S02]  /*1b00*/  @!P1 LOP3.LUT R28, RZ, R23, RZ, 0x33, !PT ;  /* 0x00000017ff1c9212 */ /* 0x000fe400078e33ff */
[----:B------:R-:W-:Y:S02]  /*1b10*/  ISETP.GT.U32.OR P1, PT, R120, 0x1f, P0 ;  /* 0x0000001f7800780c */ /* 0x000fe40000724470 */
        /* <DEDUP_REMOVED lines=21> */
.L_x_3677:
[----:B------:R-:W0:Y:S01]  /*1c70*/  S2R R3, SR_CgaCtaId ;  /* 0x0000000000037919 */ /* 0x000e220000008800 */
[----:B------:R-:W1:Y:S01]  /*1c80*/  LDC R5, c[0x0][0x400] ;  /* 0x00010000ff057b82 */ /* 0x000e620000000800 */
[----:B------:R-:W-:Y:S01]  /*1c90*/  ISETP.NE.AND P6, PT, R22, RZ, PT ;  /* 0x000000ff1600720c */ /* 0x000fe20003fc5270 */
[----:B------:R-:W-:Y:S05]  /*1ca0*/  WARPSYNC.ALL ;  /* 0x0000000000007948 */ /* 0x000fea0003800000 */
[----:B------:R-:W-:-:S05]  /*1cb0*/  MOV R0, 0x400 ;  /* 0x0000040000007802 */ /* 0x000fca0000000f00 */
[----:B------:R-:W-:-:S05]  /*1cc0*/  VIADD R0, R0, 0x240 ;  /* 0x0000024000007836 */ /* 0x000fca0000000000 */
[----:B0-----:R-:W-:Y:S01]  /*1cd0*/  LEA R0, R3, R0, 0x18 ;  /* 0x0000000003007211 */ /* 0x001fe200078ec0ff */
[----:B------:R-:W-:-:S03]  /*1ce0*/  @!P6 IMAD R3, R23, R28, R29 ;  /* 0x0000001c1703e224 */ /* 0x000fc600078e021d */
[----:B-1----:R-:W-:Y:S01]  /*1cf0*/  LEA R10, R5, R0, 0x1 ;  /* 0x00000000050a7211 */ /* 0x002fe200078e08ff */
[----:B------:R-:W-:-:S03]  /*1d00*/  @!P6 IMAD R2, R3, 0x2, R0 ;  /* 0x000000020302e824 */ /* 0x000fc600078e0200 */
[----:B------:R-:W-:Y:S02]  /*1d10*/  @!P6 LEA R3, R3, R10, 0x1 ;  /* 0x0000000a0303e211 */ /* 0x000fe400078e08ff */
[----:B------:R0:W-:Y:S04]  /*1d20*/  @!P6 STS.128 [R2], R24 ;  /* 0x000000180200e388 */ /* 0x0001e80000000c00 */
[----:B------:R1:W-:Y:S01]  /*1d30*/  @!P6 STS.128 [R3], R16 ;  /* 0x000000100300e388 */ /* 0x0003e20000000c00 */
[----:B0-----:R-:W-:Y:S01]  /*1d40*/  SHF.R.S32.HI R2, RZ, 0x1f, R5 ;  /* 0x0000001fff027819 */ /* 0x001fe20000011405 */
[----:B------:R-:W-:Y:S03]  /*1d50*/  BAR.SYNC.DEFER_BLOCKING 0x0 ;  /* 0x0000000000007b1d */ /* 0x000fe60000010000 */
[----:B------:R-:W-:-:S03]  /*1d60*/  LEA.HI R2, R2, R5, RZ, 0x2 ;  /* 0x0000000502027211 */ /* 0x000fc600078f10ff */
[----:B------:R-:W-:Y:S04]  /*1d70*/  BSSY.RECONVERGENT B0, `(.L_x_3678) ;  /* 0x00000a4000007945 */ /* 0x000fe80003800200 */
[----:B-1----:R-:W-:Y:S05]  /*1d80*/  @P6 BRA `(.L_x_3679) ;  /* 0x0000000800886947 */ /* 0x002fea0003800000 */
[----:B------:R-:W-:Y:S01]  /*1d90*/  SHF.R.S32.HI R2, RZ, 0x2, R2 ;  /* 0x00000002ff027819 */ /* 0x000fe20000011402 */
[----:B------:R-:W-:Y:S04]  /*1da0*/  BSSY.RECONVERGENT B1, `(.L_x_3680) ;  /* 0x0000081000017945 */ /* 0x000fe80003800200 */
[----:B------:R-:W-:-:S05]  /*1db0*/  IMAD R2, R28, R2, RZ ;  /* 0x000000021c027224 */ /* 0x000fca00078e02ff */
[----:B------:R-:W-:-:S04]  /*1dc0*/  LEA.HI R3, R29, R2, RZ, 0x1f ;  /* 0x000000021d037211 */ /* 0x000fc800078ff8ff */
[----:B------:R-:W-:Y:S01]  /*1dd0*/  SHF.R.S32.HI R2, RZ, 0x1f, R3 ;  /* 0x0000001fff027819 */ /* 0x000fe20000011403 */
[C---:B------:R-:W-:Y:S02]  /*1de0*/  IMAD R30, R3.reuse, 0x2, R0 ;  /* 0x00000002031e7824 */ /* 0x040fe400078e0200 */
[----:B------:R-:W-:Y:S01]  /*1df0*/  IMAD R32, R3, 0x2, R10 ;  /* 0x0000000203207824 */ /* 0x000fe200078e020a */
[----:B------:R-:W-:Y:S02]  /*1e00*/  LEA.HI R2, R2, R3, RZ, 0x2 ;  /* 0x0000000302027211 */ /* 0x000fe400078f10ff */
[C---:B------:R-:W-:Y:S01]  /*1e10*/  LEA R31, R23.reuse, R30, 0x1 ;  /* 0x0000001e171f7211 */ /* 0x040fe200078e08ff */
[----:B------:R-:W0:Y:S01]  /*1e20*/  LDS.64 R8, [R30] ;  /* 0x000000001e087984 */ /* 0x000e220000000a00 */
[----:B------:R-:W-:Y:S01]  /*1e30*/  LEA R33, R23, R32, 0x1 ;  /* 0x0000002017217211 */ /* 0x000fe200078e08ff */
[----:B------:R-:W-:Y:S02]  /*1e40*/  IMAD.SHL.U32 R2, R2, 0x2, RZ ;  /* 0x0000000202027824 */ /* 0x000fe400078e00ff */
[----:B------:R-:W1:Y:S03]  /*1e50*/  LDS.64 R26, [R31] ;  /* 0x000000001f1a7984 */ /* 0x000e660000000a00 */
[----:B------:R-:W-:Y:S01]  /*1e60*/  LOP3.LUT R7, R2, 0xfffffff8, RZ, 0xc0, !PT ;  /* 0xfffffff802077812 */ /* 0x000fe200078ec0ff */
[----:B------:R-:W2:Y:S03]  /*1e70*/  LDS.64 R12, [R32] ;  /* 0x00000000200c7984 */ /* 0x000ea60000000a00 */
[----:B------:R-:W-:Y:S01]  /*1e80*/  ISETP.GE.AND P0, PT, R7, R5, PT ;  /* 0x000000050700720c */ /* 0x000fe20003f06270 */
[----:B------:R-:W3:Y:S01]  /*1e90*/  LDS.64 R14, [R33] ;  /* 0x00000000210e7984 */ /* 0x000ee20000000a00 */
[----:B0-----:R-:W-:-:S02]  /*1ea0*/  SHF.R.U64 R4, R8, 0x10, R9 ;  /* 0x0000001008047819 */ /* 0x001fc40000001209 */
[----:B------:R-:W-:Y:S02]  /*1eb0*/  SHF.R.U32.HI R6, RZ, 0x10, R9 ;  /* 0x00000010ff067819 */ /* 0x000fe40000011609 */
[--C-:B-1----:R-:W-:Y:S02]  /*1ec0*/  SHF.R.U64 R25, R26, 0x10, R27.reuse ;  /* 0x000000101a197819 */ /* 0x102fe4000000121b */
[----:B------:R-:W-:Y:S02]  /*1ed0*/  PRMT R24, R8, 0x5410, R26 ;  /* 0x0000541008187816 */ /* 0x000fe4000000001a */
[----:B------:R-:W-:Y:S02]  /*1ee0*/  PRMT R26, R9, 0x5410, R27 ;  /* 0x00005410091a7816 */ /* 0x000fe4000000001b */
[----:B------:R-:W-:Y:S02]  /*1ef0*/  PRMT R25, R4, 0x5410, R25 ;  /* 0x0000541004197816 */ /* 0x000fe40000000019 */
[----:B------:R-:W-:-:S02]  /*1f00*/  SHF.R.U32.HI R27, RZ, 0x10, R27 ;  /* 0x00000010ff1b7819 */ /* 0x000fc4000001161b */
[--C-:B--2---:R-:W-:Y:S02]  /*1f10*/  SHF.R.U64 R4, R12, 0x10, R13.reuse ;  /* 0x000000100c047819 */ /* 0x104fe4000000120d */
[----:B------:R-:W-:Y:S02]  /*1f20*/  SHF.R.U32.HI R2, RZ, 0x10, R13 ;  /* 0x00000010ff027819 */ /* 0x000fe4000001160d */
[--C-:B---3--:R-:W-:Y:S02]  /*1f30*/  SHF.R.U64 R17, R14, 0x10, R15.reuse ;  /* 0x000000100e117819 */ /* 0x108fe4000000120f */
[----:B------:R-:W-:Y:S02]  /*1f40*/  SHF.R.U32.HI R19, RZ, 0x10, R15 ;  /* 0x00000010ff137819 */ /* 0x000fe4000001160f */
[----:B------:R-:W-:Y:S02]  /*1f50*/  PRMT R27, R6, 0x5410, R27 ;  /* 0x00005410061b7816 */ /* 0x000fe4000000001b */
[----:B------:R-:W-:-:S02]  /*1f60*/  PRMT R16, R12, 0x5410, R14 ;  /* 0x000054100c107816 */ /* 0x000fc4000000000e */
[----:B------:R-:W-:Y:S02]  /*1f70*/  PRMT R18, R13, 0x5410, R15 ;  /* 0x000054100d127816 */ /* 0x000fe4000000000f */
[----:B------:R-:W-:Y:S02]  /*1f80*/  PRMT R17, R4, 0x5410, R17 ;  /* 0x0000541004117816 */ /* 0x000fe40000000011 */
[----:B------:R-:W-:Y:S01]  /*1f90*/  PRMT R19, R2, 0x5410, R19 ;  /* 0x0000541002137816 */ /* 0x000fe20000000013 */
[----:B------:R-:W-:Y:S06]  /*1fa0*/  @P0 BRA `(.L_x_3681) ;  /* 0x0000000400800947 */ /* 0x000fec0003800000 */
[----:B------:R-:W-:Y:S01]  /*1fb0*/  I2FP.F32.S32 R3, R5 ;  /* 0x0000000500037245 */ /* 0x000fe20000201400 */
[----:B------:R-:W0:Y:S01]  /*1fc0*/  LDCU UR4, c[0x0][0x40c] ;  /* 0x00008180ff0477ac */ /* 0x000e220008000800 */
[----:B------:R-:W-:Y:S01]  /*1fd0*/  I2FP.F32.S32 R2, R7 ;  /* 0x0000000700027245 */ /* 0x000fe20000201400 */
[C---:B------:R-:W-:Y:S01]  /*1fe0*/  VIADD R5, R7.reuse, 0x4 ;  /* 0x0000000407057836 */ /* 0x040fe20000000000 */
[C---:B------:R-:W-:Y:S01]  /*1ff0*/  IADD3 R4, PT, PT, R7.reuse, 0x2, RZ ;  /* 0x0000000207047810 */ /* 0x040fe20007ffe0ff */
[--C-:B------:R-:W-:Y:S01]  /*2000*/  HADD2.F32 R21, -RZ, R25.reuse.H1_H1 ;  /* 0x30000019ff157230 */ /* 0x100fe20000004100 */
[----:B------:R-:W1:Y:S01]  /*2010*/  MUFU.RCP R3, R3 ;  /* 0x0000000300037308 */ /* 0x000e620000001000 */
[----:B------:R-:W-:Y:S01]  /*2020*/  IADD3 R6, PT, PT, R7, 0x6, RZ ;  /* 0x0000000607067810 */ /* 0x000fe20007ffe0ff */
[----:B------:R-:W-:Y:S01]  /*2030*/  HADD2.F32 R20, -RZ, R25.H0_H0 ;  /* 0x20000019ff147230 */ /* 0x000fe20000004100 */
[----:B------:R-:W-:Y:S01]  /*2040*/  I2FP.F32.S32 R4, R4 ;  /* 0x0000000400047245 */ /* 0x000fe20000201400 */
[----:B------:R-:W-:Y:S01]  /*2050*/  HADD2.F32 R12, -RZ, R24.H1_H1 ;  /* 0x30000018ff0c7230 */ /* 0x000fe20000004100 */
[----:B------:R-:W-:Y:S01]  /*2060*/  I2FP.F32.S32 R5, R5 ;  /* 0x0000000500057245 */ /* 0x000fe20000201400 */
[--C-:B------:R-:W-:Y:S01]  /*2070*/  HADD2.F32 R25, -RZ, R17.reuse.H1_H1 ;  /* 0x30000011ff197230 */ /* 0x100fe20000004100 */
[----:B------:R-:W-:Y:S01]  /*2080*/  I2FP.F32.S32 R6, R6 ;  /* 0x0000000600067245 */ /* 0x000fe20000201400 */
[----:B------:R-:W-:-:S02]  /*2090*/  HADD2.F32 R22, -RZ, R17.H0_H0 ;  /* 0x20000011ff167230 */ /* 0x000fc40000004100 */
[--C-:B------:R-:W-:Y:S02]  /*20a0*/  HADD2.F32 R38, -RZ, R19.reuse.H1_H1 ;  /* 0x30000013ff267230 */ /* 0x100fe40000004100 */
[----:B------:R-:W-:Y:S01]  /*20b0*/  HADD2.F32 R39, -RZ, R19.H0_H0 ;  /* 0x20000013ff277230 */ /* 0x000fe20000004100 */
[----:B0-----:R-:W-:Y:S01]  /*20c0*/  UIADD3 UR4, UPT, UPT, -UR39, UR4, URZ ;  /* 0x0000000427047290 */ /* 0x001fe2000fffe1ff */
[----:B------:R-:W-:Y:S02]  /*20d0*/  HADD2.F32 R24, -RZ, R24.H0_H0 ;  /* 0x20000018ff187230 */ /* 0x000fe40000004100 */
[--C-:B------:R-:W-:Y:S02]  /*20e0*/  HADD2.F32 R34, -RZ, R26.reuse.H1_H1 ;  /* 0x3000001aff227230 */ /* 0x100fe40000004100 */
        /* <DEDUP_REMOVED lines=8> */
[----:B------:R-:W-:Y:S01]  /*2170*/  I2FP.F32.S32 R15, UR4 ;  /* 0x00000004000f7c45 */ /* 0x000fe20008201400 */
[----:B------:R-:W-:Y:S01]  /*2180*/  HADD2.F32 R35, -RZ, R26.H0_H0 ;  /* 0x2000001aff237230 */ /* 0x000fe20000004100 */
[----:B------:R-:W0:Y:S01]  /*2190*/  MUFU.EX2 R2, -R2 ;  /* 0x8000000200027308 */ /* 0x000e220000000800 */
[----:B------:R-:W-:-:S02]  /*21a0*/  HADD2.F32 R26, -RZ, R18.H1_H1 ;  /* 0x30000012ff1a7230 */ /* 0x000fc40000004100 */
[--C-:B------:R-:W-:Y:S01]  /*21b0*/  HADD2.F32 R36, -RZ, R27.reuse.H1_H1 ;  /* 0x3000001bff247230 */ /* 0x100fe20000004100 */
[----:B------:R-:W1:Y:S01]  /*21c0*/  MUFU.EX2 R4, -R4 ;  /* 0x8000000400047308 */ /* 0x000e620000000800 */
[----:B------:R-:W-:Y:S02]  /*21d0*/  HADD2.F32 R37, -RZ, R27.H0_H0 ;  /* 0x2000001bff257230 */ /* 0x000fe40000004100 */
[----:B------:R-:W-:Y:S01]  /*21e0*/  HADD2.F32 R27, -RZ, R18.H0_H0 ;  /* 0x20000012ff1b7230 */ /* 0x000fe20000004100 */
[----:B------:R-:W2:Y:S04]  /*21f0*/  MUFU.EX2 R6, -R6 ;  /* 0x8000000600067308 */ /* 0x000ea80000000800 */
[----:B------:R-:W3:Y:S01]  /*2200*/  MUFU.EX2 R7, -R7 ;  /* 0x8000000700077308 */ /* 0x000ee20000000800 */
[----:B0-----:R-:W-:-:S04]  /*2210*/  FMUL.FTZ R3, R15, R2 ;  /* 0x000000020f037220 */ /* 0x001fc80000410000 */
[----:B------:R-:W-:Y:S01]  /*2220*/  FMUL.RZ R11, R3, 0.15915493667125701904 ;  /* 0x3e22f983030b7820 */ /* 0x000fe2000040c000 */
[----:B-1----:R-:W-:-:S03]  /*2230*/  FMUL.FTZ R5, R15, R4 ;  /* 0x000000040f057220 */ /* 0x002fc60000410000 */
[----:B------:R-:W0:Y:S01]  /*2240*/  MUFU.SIN R3, R11 ;  /* 0x0000000b00037308 */ /* 0x000e220000000400 */
[----:B------:R-:W-:Y:S01]  /*2250*/  FMUL.RZ R5, R5, 0.15915493667125701904 ;  /* 0x3e22f98305057820 */ /* 0x000fe2000040c000 */
[----:B--2---:R-:W-:-:S04]  /*2260*/  FMUL.FTZ R4, R15, R6 ;  /* 0x000000060f047220 */ /* 0x004fc80000410000 */
[----:B------:R-:W-:Y:S01]  /*2270*/  FMUL.RZ R6, R4, 0.15915493667125701904 ;  /* 0x3e22f98304067820 */ /* 0x000fe2000040c000 */
[----:B---3--:R-:W-:Y:S01]  /*2280*/  FMUL.FTZ R4, R15, R7 ;  /* 0x000000070f047220 */ /* 0x008fe20000410000 */
[----:B------:R1:W2:Y:S03]  /*2290*/  MUFU.COS R2, R11 ;  /* 0x0000000b00027308 */ /* 0x0002a60000000000 */
[----:B------:R-:W-:-:S05]  /*22a0*/  FMUL.RZ R15, R4, 0.15915493667125701904 ;  /* 0x3e22f983040f7820 */ /* 0x000fca000040c000 */
[----:B------:R-:W3:Y:S01]  /*22b0*/  MUFU.COS R8, R5 ;  /* 0x0000000500087308 */ /* 0x000ee20000000000 */
[--C-:B-1----:R-:W-:Y:S02]  /*22c0*/  HADD2.F32 R11, -RZ, R16.reuse.H1_H1 ;  /* 0x30000010ff0b7230 */ /* 0x102fe40000004100 */
[----:B------:R-:W-:-:S03]  /*22d0*/  HADD2.F32 R16, -RZ, R16.H0_H0 ;  /* 0x20000010ff107230 */ /* 0x000fc60000004100 */
[----:B0-----:R-:W-:Y:S02]  /*22e0*/  FMUL.FTZ R7, R11, R3 ;  /* 0x000000030b077220 */ /* 0x001fe40000410000 */
[----:B------:R0:W1:Y:S01]  /*22f0*/  MUFU.SIN R9, R5 ;  /* 0x0000000500097308 */ /* 0x0000620000000400 */
[-C--:B--2---:R-:W-:Y:S01]  /*2300*/  FMUL.FTZ R4, R12, R2.reuse ;  /* 0x000000020c047220 */ /* 0x084fe20000410000 */
[----:B------:R-:W-:-:S03]  /*2310*/  FFMA.FTZ R7, R16, R2, -R7 ;  /* 0x0000000210077223 */ /* 0x000fc60000010807 */
[----:B------:R-:W-:-:S03]  /*2320*/  FFMA.FTZ R4, R24, R3, R4 ;  /* 0x0000000318047223 */ /* 0x000fc60000010004 */
[----:B------:R-:W2:Y:S01]  /*2330*/  MUFU.SIN R14, R6 ;  /* 0x00000006000e7308 */ /* 0x000ea20000000400 */
[----:B0-----:R-:W-:Y:S01]  /*2340*/  FMUL.FTZ R5, R12, R3 ;  /* 0x000000030c057220 */ /* 0x001fe20000410000 */
[----:B---3--:R-:W-:-:S03]  /*2350*/  FMUL.FTZ R12, R25, R8 ;  /* 0x00000008190c7220 */ /* 0x008fc60000410000 */
[----:B------:R-:W-:-:S03]  /*2360*/  FFMA.FTZ R5, R24, R2, -R5 ;  /* 0x0000000218057223 */ /* 0x000fc60000010805 */
[----:B------:R0:W3:Y:S01]  /*2370*/  MUFU.COS R13, R6 ;  /* 0x00000006000d7308 */ /* 0x0000e20000000000 */
[----:B-1----:R-:W-:Y:S01]  /*2380*/  FFMA.FTZ R12, R22, R9, R12 ;  /* 0x00000009160c7223 */ /* 0x002fe2000001000c */
[----:B------:R-:W-:-:S06]  /*2390*/  F2FP.F16.F32.PACK_AB R24, R4, R5 ;  /* 0x000000050418723e */ /* 0x000fcc00000000ff */
[----:B------:R-:W1:Y:S01]  /*23a0*/  MUFU.COS R17, R15 ;  /* 0x0000000f00117308 */ /* 0x000e620000000000 */
[----:B0-----:R-:W-:Y:S01]  /*23b0*/  FMUL.FTZ R6, R11, R2 ;  /* 0x000000020b067220 */ /* 0x001fe20000410000 */
[----:B------:R-:W-:Y:S01]  /*23c0*/  FMUL.FTZ R2, R21, R8 ;  /* 0x0000000815027220 */ /* 0x000fe20000410000 */
[----:B------:R-:W-:Y:S02]  /*23d0*/  FMUL.FTZ R11, R25, R9 ;  /* 0x00000009190b7220 */ /* 0x000fe40000410000 */
[----:B------:R-:W-:Y:S01]  /*23e0*/  FFMA.FTZ R6, R16, R3, R6 ;  /* 0x0000000310067223 */ /* 0x000fe20000010006 */
[-C--:B------:R-:W-:Y:S01]  /*23f0*/  FMUL.FTZ R3, R21, R9.reuse ;  /* 0x0000000915037220 */ /* 0x080fe20000410000 */
[----:B------:R-:W-:Y:S01]  /*2400*/  FFMA.FTZ R2, R20, R9, R2 ;  /* 0x0000000914027223 */ /* 0x000fe20000010002 */
[----:B------:R0:W4:Y:S01]  /*2410*/  MUFU.SIN R19, R15 ;  /* 0x0000000f00137308 */ /* 0x0001220000000400 */
[----:B--2---:R-:W-:Y:S01]  /*2420*/  FMUL.FTZ R16, R26, R14 ;  /* 0x0000000e1a107220 */ /* 0x004fe20000410000 */
[-C--:B---3--:R-:W-:Y:S01]  /*2430*/  FMUL.FTZ R9, R34, R13.reuse ;  /* 0x0000000d22097220 */ /* 0x088fe20000410000 */
[-C--:B------:R-:W-:Y:S01]  /*2440*/  FFMA.FTZ R3, R20, R8.reuse, -R3 ;  /* 0x0000000814037223 */ /* 0x080fe20000010803 */
[----:B------:R-:W-:Y:S01]  /*2450*/  FFMA.FTZ R11, R22, R8, -R11 ;  /* 0x00000008160b7223 */ /* 0x000fe2000001080b */
[----:B------:R-:W-:Y:S01]  /*2460*/  FFMA.FTZ R18, R27, R13, -R16 ;  /* 0x0000000d1b127223 */ /* 0x000fe20000010810 */
[-C--:B------:R-:W-:Y:S01]  /*2470*/  FMUL.FTZ R8, R34, R14.reuse ;  /* 0x0000000e22087220 */ /* 0x080fe20000410000 */
[CC--:B------:R-:W-:Y:S01]  /*2480*/  FFMA.FTZ R9, R35.reuse, R14.reuse, R9 ;  /* 0x0000000e23097223 */ /* 0x0c0fe20000010009 */
[----:B------:R-:W-:Y:S01]  /*2490*/  F2FP.F16.F32.PACK_AB R25, R2, R3 ;  /* 0x000000030219723e */ /* 0x000fe200000000ff */
[----:B0-----:R-:W-:Y:S01]  /*24a0*/  FMUL.FTZ R15, R26, R13 ;  /* 0x0000000d1a0f7220 */ /* 0x001fe20000410000 */
[-C--:B-1----:R-:W-:Y:S01]  /*24b0*/  FMUL.FTZ R16, R36, R17.reuse ;  /* 0x0000001124107220 */ /* 0x082fe20000410000 */
[----:B------:R-:W-:Y:S01]  /*24c0*/  FMUL.FTZ R22, R38, R17 ;  /* 0x0000001126167220 */ /* 0x000fe20000410000 */
[----:B------:R-:W-:Y:S01]  /*24d0*/  FFMA.FTZ R8, R35, R13, -R8 ;  /* 0x0000000d23087223 */ /* 0x000fe20000010808 */
[----:B------:R-:W-:-:S04]  /*24e0*/  FFMA.FTZ R15, R27, R14, R15 ;  /* 0x0000000e1b0f7223 */ /* 0x000fc8000001000f */
[----:B------:R-:W-:Y:S01]  /*24f0*/  F2FP.F16.F32.PACK_AB R26, R9, R8 ;  /* 0x00000008091a723e */ /* 0x000fe200000000ff */
[-C--:B----4-:R-:W-:Y:S01]  /*2500*/  FMUL.FTZ R14, R36, R19.reuse ;  /* 0x00000013240e7220 */ /* 0x090fe20000410000 */
[-C--:B------:R-:W-:Y:S01]  /*2510*/  FMUL.FTZ R20, R38, R19.reuse ;  /* 0x0000001326147220 */ /* 0x080fe20000410000 */
[-C--:B------:R-:W-:Y:S01]  /*2520*/  FFMA.FTZ R27, R37, R19.reuse, R16 ;  /* 0x00000013251b7223 */ /* 0x080fe20000010010 */
[----:B------:R-:W-:Y:S01]  /*2530*/  FFMA.FTZ R19, R39, R19, R22 ;  /* 0x0000001327137223 */ /* 0x000fe20000010016 */
[-C--:B------:R-:W-:Y:S01]  /*2540*/  FFMA.FTZ R14, R37, R17.reuse, -R14 ;  /* 0x00000011250e7223 */ /* 0x080fe2000001080e */
[----:B------:R-:W-:Y:S01]  /*2550*/  FFMA.FTZ R20, R39, R17, -R20 ;  /* 0x0000001127147223 */ /* 0x000fe20000010814 */
[----:B------:R-:W-:Y:S02]  /*2560*/  F2FP.F16.F32.PACK_AB R16, R6, R7 ;  /* 0x000000070610723e */ /* 0x000fe400000000ff */
[----:B------:R-:W-:Y:S02]  /*2570*/  F2FP.F16.F32.PACK_AB R17, R12, R11 ;  /* 0x0000000b0c11723e */ /* 0x000fe400000000ff */
[----:B------:R-:W-:-:S02]  /*2580*/  F2FP.F16.F32.PACK_AB R18, R15, R18 ;  /* 0x000000120f12723e */ /* 0x000fc400000000ff */
[----:B------:R-:W-:Y:S02]  /*2590*/  F2FP.F16.F32.PACK_AB R27, R27, R14 ;  /* 0x0000000e1b1b723e */ /* 0x000fe400000000ff */
[----:B------:R-:W-:-:S07]  /*25a0*/  F2FP.F16.F32.PACK_AB R19, R19, R20 ;  /* 0x000000141313723e */ /* 0x000fce00000000ff */
.L_x_3681:
[----:B------:R-:W-:Y:S05]  /*25b0*/  BSYNC.RECONVERGENT B1 ;  /* 0x0000000000017941 */ /* 0x000fea0003800200 */
.L_x_3680:
[----:B------:R-:W-:Y:S02]  /*25c0*/  LOP3.LUT R2, R17, 0xffff, RZ, 0xc0, !PT ;  /* 0x0000ffff11027812 */ /* 0x000fe400078ec0ff */
[----:B------:R-:W-:Y:S02]  /*25d0*/  LOP3.LUT R4, R25, 0xffff, RZ, 0xc0, !PT ;  /* 0x0000ffff19047812 */ /* 0x000fe400078ec0ff */
[----:B------:R-:W-:Y:S01]  /*25e0*/  PRMT R8, R19, 0x7732, RZ ;  /* 0x0000773213087816 */ /* 0x000fe200000000ff */
[----:B------:R-:W-:Y:S01]  /*25f0*/  IMAD.WIDE.U32 R2, R2, 0x10000, RZ ;  /* 0x0001000002027825 */ /* 0x000fe200078e00ff */
[----:B------:R-:W-:Y:S02]  /*2600*/  PRMT R9, R18, 0x7732, RZ ;  /* 0x0000773212097816 */ /* 0x000fe400000000ff */
[----:B------:R-:W-:Y:S01]  /*2610*/  PRMT R11, R26, 0x5410, R27 ;  /* 0x000054101a0b7816 */ /* 0x000fe2000000001b */
[----:B------:R-:W-:Y:S01]  /*2620*/  IMAD.WIDE.U32 R4, R4, 0x10000, RZ ;  /* 0x0001000004047825 */ /* 0x000fe200078e00ff */
[----:B------:R-:W-:-:S02]  /*2630*/  LOP3.LUT R6, R2, 0xffff, R16, 0xf8, !PT ;  /* 0x0000ffff02067812 */ /* 0x000fc400078ef810 */
[----:B------:R-:W-:Y:S02]  /*2640*/  PRMT R7, R18, 0x5410, R19 ;  /* 0x0000541012077816 */ /* 0x000fe40000000013 */
[----:B------:R-:W-:Y:S02]  /*2650*/  PRMT R21, R9, 0x5410, R8 ;  /* 0x0000541009157816 */ /* 0x000fe40000000008 */
[----:B------:R-:W-:Y:S02]  /*2660*/  PRMT R2, R17, 0x7732, RZ ;  /* 0x0000773211027816 */ /* 0x000fe400000000ff */
[----:B------:R-:W-:Y:S02]  /*2670*/  LOP3.LUT R9, R11, R5, RZ, 0xfc, !PT ;  /* 0x000000050b097212 */ /* 0x000fe400078efcff */
[----:B------:R-:W-:Y:S02]  /*2680*/  LOP3.LUT R8, R4, 0xffff, R24, 0xf8, !PT ;  /* 0x0000ffff04087812 */ /* 0x000fe400078ef818 */
[----:B------:R-:W-:-:S02]  /*2690*/  PRMT R11, R27, 0x7732, RZ ;  /* 0x000077321b0b7816 */ /* 0x000fc400000000ff */
[----:B------:R-:W-:Y:S02]  /*26a0*/  PRMT R4, R25, 0x7732, RZ ;  /* 0x0000773219047816 */ /* 0x000fe400000000ff */
[----:B------:R-:W-:Y:S02]  /*26b0*/  PRMT R12, R26, 0x7732, RZ ;  /* 0x000077321a0c7816 */ /* 0x000fe400000000ff */
[----:B------:R-:W-:Y:S01]  /*26c0*/  PRMT R14, R24, 0x7732, RZ ;  /* 0x00007732180e7816 */ /* 0x000fe200000000ff */
[----:B------:R-:W-:Y:S01]  /*26d0*/  IMAD.WIDE.U32 R4, R4, 0x10000, RZ ;  /* 0x0001000004047825 */ /* 0x000fe200078e00ff */
[----:B------:R-:W-:Y:S02]  /*26e0*/  LOP3.LUT R7, R7, R3, RZ, 0xfc, !PT ;  /* 0x0000000307077212 */ /* 0x000fe400078efcff */
[----:B------:R-:W-:Y:S01]  /*26f0*/  PRMT R13, R16, 0x7732, RZ ;  /* 0x00007732100d7816 */ /* 0x000fe200000000ff */
[----:B------:R-:W-:Y:S01]  /*2700*/  IMAD.WIDE.U32 R2, R2, 0x10000, RZ ;  /* 0x0001000002027825 */ /* 0x000fe200078e00ff */
[----:B------:R-:W-:Y:S01]  /*2710*/  PRMT R15, R12, 0x5410, R11 ;  /* 0x000054100c0f7816 */ /* 0x000fe2000000000b */
[----:B------:R0:W-:Y:S02]  /*2720*/  STS.64 [R32], R6 ;  /* 0x0000000620007388 */ /* 0x0001e40000000a00 */
[----:B------:R-:W-:Y:S01]  /*2730*/  IMAD.MOV.U32 R11, RZ, RZ, R14 ;  /* 0x000000ffff0b7224 */ /* 0x000fe200078e000e */
[----:B------:R-:W-:-:S02]  /*2740*/  LOP3.LUT R3, R21, R3, RZ, 0xfc, !PT ;  /* 0x0000000315037212 */ /* 0x000fc400078efcff */
[----:B------:R-:W-:Y:S02]  /*2750*/  LOP3.LUT R2, R2, R13, RZ, 0xfc, !PT ;  /* 0x0000000d02027212 */ /* 0x000fe400078efcff */
[----:B------:R-:W-:Y:S02]  /*2760*/  LOP3.LUT R5, R15, R5, RZ, 0xfc, !PT ;  /* 0x000000050f057212 */ /* 0x000fe400078efcff */
[----:B------:R-:W-:Y:S01]  /*2770*/  LOP3.LUT R4, R4, R11, RZ, 0xfc, !PT ;  /* 0x0000000b04047212 */ /* 0x000fe200078efcff */
[----:B------:R0:W-:Y:S04]  /*2780*/  STS.64 [R33], R2 ;  /* 0x0000000221007388 */ /* 0x0001e80000000a00 */
[----:B------:R0:W-:Y:S04]  /*2790*/  STS.64 [R30], R8 ;  /* 0x000000081e007388 */ /* 0x0001e80000000a00 */
[----:B------:R0:W-:Y:S02]  /*27a0*/  STS.64 [R31], R4 ;  /* 0x000000041f007388 */ /* 0x0001e40000000a00 */
.L_x_3679:
[----:B------:R-:W-:Y:S05]  /*27b0*/  BSYNC.RECONVERGENT B0 ;  /* 0x0000000000007941 */ /* 0x000fea0003800200 */
.L_x_3678:
[----:B------:R-:W-:Y:S01]  /*27c0*/  BAR.SYNC.DEFER_BLOCKING 0x0 ;  /* 0x0000000000007b1d */ /* 0x000fe20000010000 */
[----:B------:R-:W-:-:S04]  /*27d0*/  @!P6 IMAD R23, R23, R28, R29 ;  /* 0x0000001c1717e224 */ /* 0x000fc800078e021d */
[C---:B------:R-:W-:Y:S01]  /*27e0*/  @!P6 IMAD R10, R23.reuse, 0x2, R10 ;  /* 0x00000002170ae824 */ /* 0x040fe200078e020a */
[----:B------:R-:W-:-:S05]  /*27f0*/  @!P6 LEA R0, R23, R0, 0x1 ;  /* 0x000000001700e211 */ /* 0x000fca00078e08ff */
[----:B------:R1:W2:Y:S04]  /*2800*/  @!P6 LDS.128 R24, [R0] ;  /* 0x000000000018e984 */ /* 0x0002a80000000c00 */
[----:B------:R1:W3:Y:S01]  /*2810*/  @!P6 LDS.128 R16, [R10] ;  /* 0x000000000a10e984 */ /* 0x0002e20000000c00 */
[----:B------:R-:W-:Y:S06]  /*2820*/  BAR.SYNC.DEFER_BLOCKING 0x0 ;  /* 0x0000000000007b1d */ /* 0x000fec0000010000 */
.L_x_3676:
[----:B------:R-:W-:Y:S05]  /*2830*/  BSYNC.RECONVERGENT B6 ;  /* 0x0000000000067941 */ /* 0x000fea0003800200 */
.L_x_3674:
[----:B-1----:R-:W-:Y:S02]  /*2840*/  MOV R0, 0xff7fffff ;  /* 0xff7fffff00007802 */ /* 0x002fe40000000f00 */
[----:B------:R-:W-:-:S03]  /*2850*/  ISETP.GT.U32.AND P0, PT, R120, 0x1f, PT ;  /* 0x0000001f7800780c */ /* 0x000fc60003f04070 */
[----:B------:R1:W-:Y:S10]  /*2860*/  STL [R1+0xc], R0 ;  /* 0x00000c0001007387 */ /* 0x0003f40000100800 */
[----:B-1----:R-:W-:Y:S05]  /*2870*/  @P0 BRA `(.L_x_3682) ;  /* 0x0000000000ec0947 */ /* 0x002fea0003800000 */
[----:B------:R-:W-:Y:S01]  /*2880*/  ISETP.GT.U32.AND P0, PT, R120, 0x17, PT ;  /* 0x000000177800780c */ /* 0x000fe20003f04070 */
[----:B------:R-:W1:Y:S01]  /*2890*/  S2R R21, SR_CgaCtaId ;  /* 0x0000000000157919 */ /* 0x000e620000008800 */
[----:B0-----:R-:W-:Y:S01]  /*28a0*/  MOV R6, 0x400 ;  /* 0x0000040000067802 */ /* 0x001fe20000000f00 */
[----:B--23--:R-:W-:Y:S01]  /*28b0*/  HMUL2 R8, R25, R17 ;  /* 0x0000001119087232 */ /* 0x00cfe20000000000 */
[----:B------:R-:W-:-:S03]  /*28c0*/  UMOV UR4, 0xffffffff ;  /* 0xffffffff00047882 */ /* 0x000fc60000000000 */
[----:B------:R-:W-:-:S04]  /*28d0*/  HFMA2 R9, R24, R16, R8 ;  /* 0x0000001018097231 */ /* 0x000fc80000000008 */
[----:B------:R-:W-:Y:S02]  /*28e0*/  HFMA2 R9, R26, R18, R9 ;  /* 0x000000121a097231 */ /* 0x000fe40000000009 */
[----:B------:R-:W0:Y:S02]  /*28f0*/  @!P0 LDC R5, c[0x0][0x3f4] ;  /* 0x0000fd00ff058b82 */ /* 0x000e240000000800 */
[----:B------:R-:W-:-:S05]  /*2900*/  HFMA2 R9, R27, R19, R9 ;  /* 0x000000131b097231 */ /* 0x000fca0000000009 */
[----:B------:R-:W-:Y:S01]  /*2910*/  HADD2.F32 R13, -RZ, R9.H0_H0 ;  /* 0x20000009ff0d7230 */ /* 0x000fe20000004100 */
[----:B------:R-:W2:Y:S01]  /*2920*/  @!P0 LDC.64 R2, c[0x0][0x3b8] ;  /* 0x0000ee00ff028b82 */ /* 0x000ea20000000a00 */
[----:B0-----:R-:W-:Y:S02]  /*2930*/  @!P0 IMAD R0, R120, R5, UR40 ;  /* 0x0000002878008e24 */ /* 0x001fe4000f8e0205 */
[----:B------:R-:W-:-:S04]  /*2940*/  @!P0 IMAD R5, R5, UR47, RZ ;  /* 0x0000002f05058c24 */ /* 0x000fc8000f8e02ff */
[----:B------:R-:W-:Y:S01]  /*2950*/  @!P0 IMAD R7, R5, 0x18, R0 ;  /* 0x0000001805078824 */ /* 0x000fe200078e0200 */
[----:B------:R-:W-:-:S03]  /*2960*/  IADD3 R0, PT, PT, R6, 0x40, RZ ;  /* 0x0000004006007810 */ /* 0x000fc60007ffe0ff */
[----:B------:R-:W-:Y:S01]  /*2970*/  @!P0 IMAD.SHL.U32 R7, R7, 0x8, RZ ;  /* 0x0000000807078824 */ /* 0x000fe200078e00ff */
[----:B-1----:R-:W-:Y:S01]  /*2980*/  LEA R5, R21, R0, 0x18 ;  /* 0x0000000015057211 */ /* 0x002fe200078ec0ff */
[----:B------:R-:W-:Y:S02]  /*2990*/  HADD2.F32 R0, -RZ, R9.H1_H1 ;  /* 0x30000009ff007230 */ /* 0x000fe40000004100 */
[----:B--2---:R-:W-:Y:S01]  /*29a0*/  @!P0 IMAD.WIDE R2, R7, 0x2, R2 ;  /* 0x0000000207028825 */ /* 0x004fe200078e0202 */
[----:B------:R-:W-:-:S03]  /*29b0*/  LEA R5, R120, R5, 0x4 ;  /* 0x0000000578057211 */ /* 0x000fc600078e20ff */
[----:B------:R-:W-:Y:S01]  /*29c0*/  FADD.FTZ R13, R13, R0 ;  /* 0x000000000d0d7221 */ /* 0x000fe20000010000 */
[----:B------:R0:W-:Y:S04]  /*29d0*/  @!P0 STG.E.128 desc[UR36][R2.64], R16 ;  /* 0x0000001002008986 */ /* 0x0001e8000c101d24 */
[----:B------:R0:W-:Y:S01]  /*29e0*/  STS.128 [R5], R24 ;  /* 0x0000001805007388 */ /* 0x0001e20000000c00 */
        /* <DEDUP_REMOVED lines=10> */
.L_x_3820:
        /* <DEDUP_REMOVED lines=9> */
[----:B------:R-:W-:-:S04]  /*2b20*/  @UP0 UIADD3 UR6, UPT, UPT, -UR39, UR42, URZ ;  /* 0x0000002a27060290 */ /* 0x000fc8000fffe1ff */
[----:B-1----:R-:W-:-:S04]  /*2b30*/  @UP0 UIMAD UR7, UR43, UR8, UR6 ;  /* 0x000000082b0702a4 */ /* 0x002fc8000f8e0206 */
[----:B------:R-:W-:-:S04]  /*2b40*/  @UP0 UIMAD UR7, UR7, UR8, UR6 ;  /* 0x00000008070702a4 */ /* 0x000fc8000f8e0206 */
[----:B--2---:R-:W-:-:S06]  /*2b50*/  @UP0 UIMAD.WIDE UR4, UR7, 0x2, UR4 ;  /* 0x00000002070408a5 */ /* 0x004fcc000f8e0204 */
[----:B------:R-:W-:Y:S01]  /*2b60*/  MOV R2, UR4 ;  /* 0x0000000400027c02 */ /* 0x000fe20008000f00 */
[----:B------:R-:W-:-:S04]  /*2b70*/  IMAD.U32 R3, RZ, RZ, UR5 ;  /* 0x00000005ff037e24 */ /* 0x000fc8000f8e00ff */
[----:B------:R-:W1:Y:S01]  /*2b80*/  LDCU UR4, c[0x0][0x410] ;  /* 0x00008200ff0477ac */ /* 0x000e620008000800 */
[----:B------:R-:W2:Y:S01]  /*2b90*/  @P0 LDG.E.U16 R2, desc[UR36][R2.64] ;  /* 0x0000002402020981 */ /* 0x000ea2000c1e1500 */
[----:B------:R-:W-:Y:S02]  /*2ba0*/  IADD3 R6, PT, PT, R6, 0x240, RZ ;  /* 0x0000024006067810 */ /* 0x000fe40007ffe0ff */
[----:B0-----:R-:W-:Y:S02]  /*2bb0*/  IADD3 R4, PT, PT, -R121, UR42, RZ ;  /* 0x0000002a79047c10 */ /* 0x001fe4000fffe1ff */
[----:B------:R-:W-:-:S04]  /*2bc0*/  LEA R21, R21, R6, 0x18 ;  /* 0x0000000615157211 */ /* 0x000fc800078ec0ff */
[----:B------:R-:W-:Y:S01]  /*2bd0*/  LEA R4, R4, R21, 0x2 ;  /* 0x0000001504047211 */ /* 0x000fe200078e10ff */
[----:B-1----:R-:W-:Y:S01]  /*2be0*/  FMUL.FTZ R5, R14, UR4 ;  /* 0x000000040e057c20 */ /* 0x002fe20008410000 */
[----:B--2---:R-:W-:-:S05]  /*2bf0*/  @P0 HADD2.F32 R0, -RZ, R2.H0_H0 ;  /* 0x20000002ff000230 */ /* 0x004fca0000004100 */
[----:B------:R-:W-:-:S05]  /*2c00*/  @P0 FADD.FTZ R5, R5, R0 ;  /* 0x0000000005050221 */ /* 0x000fca0000010000 */
[----:B------:R1:W-:Y:S04]  /*2c10*/  STL [R1+0xc], R5 ;  /* 0x00000c0501007387 */ /* 0x0003e80000100800 */
[----:B------:R1:W-:Y:S02]  /*2c20*/  STS [R4], R5 ;  /* 0x0000000504007388 */ /* 0x0003e40000000800 */
.L_x_3682:
[----:B------:R-:W-:Y:S05]  /*2c30*/  WARPSYNC.ALL ;  /* 0x0000000000007948 */ /* 0x000fea0003800000 */
[----:B------:R-:W-:Y:S01]  /*2c40*/  IADD3 R0, PT, PT, -R121, UR42, RZ ;  /* 0x0000002a79007c10 */ /* 0x000fe2000fffe1ff */
[----:B------:R-:W4:Y:S01]  /*2c50*/  LDCU UR4, c[0x0][0x3f0] ;  /* 0x00007e00ff0477ac */ /* 0x000f220008000800 */
[----:B------:R-:W-:Y:S03]  /*2c60*/  BSSY.RECONVERGENT B0, `(.L_x_3684) ;  /* 0x00004b6000007945 */ /* 0x000fe60003800200 */
[----:B------:R-:W-:Y:S01]  /*2c70*/  VIADD R0, R0, 0x1f ;  /* 0x0000001f00007836 */ /* 0x000fe20000000000 */
[----:B------:R-:W1:Y:S04]  /*2c80*/  LDCU UR19, c[0x0][0x3f8] ;  /* 0x00007f00ff1377ac */ /* 0x000e680008000800 */
[----:B0-----:R-:W-:Y:S01]  /*2c90*/  SHF.R.S32.HI R3, RZ, 0x1f, R0 ;  /* 0x0000001fff037819 */ /* 0x001fe20000011400 */
[----:B------:R-:W0:Y:S03]  /*2ca0*/  LDCU UR20, c[0x0][0x410] ;  /* 0x00008200ff1477ac */ /* 0x000e260008000800 */
[----:B------:R-:W-:Y:S01]  /*2cb0*/  LEA.HI R3, R3, R0, RZ, 0x5 ;  /* 0x0000000003037211 */ /* 0x000fe200078f28ff */
[----:B------:R-:W0:Y:S03]  /*2cc0*/  LDCU.64 UR8, c[0x0][0x3c8] ;  /* 0x00007900ff0877ac */ /* 0x000e260008000a00 */
[----:B------:R-:W-:Y:S01]  /*2cd0*/  LOP3.LUT R0, R3, 0xffffffe0, RZ, 0xc0, !PT ;  /* 0xffffffe003007812 */ /* 0x000fe200078ec0ff */
[----:B----4-:R-:W-:Y:S01]  /*2ce0*/  UIMAD UR4, UR41, UR4, UR43 ;  /* 0x00000004290472a4 */ /* 0x010fe2000f8e022b */
[----:B------:R-:W4:Y:S01]  /*2cf0*/  LDCU.64 UR10, c[0x0][0x3b8] ;  /* 0x00007700ff0a77ac */ /* 0x000f220008000a00 */
[----:B------:R-:W-:Y:S01]  /*2d00*/  BAR.SYNC.DEFER_BLOCKING 0x0 ;  /* 0x0000000000007b1d */ /* 0x000fe20000010000 */
[----:B------:R-:W-:Y:S01]  /*2d10*/  ISETP.GE.AND P0, PT, R120, R0, PT ;  /* 0x000000007800720c */ /* 0x000fe20003f06270 */
[----:B------:R-:W-:-:S04]  /*2d20*/  UIMAD UR4, UR4, 0xc0, URZ ;  /* 0x000000c0040478a4 */ /* 0x000fc8000f8e02ff */
[----:B------:R-:W0:Y:S01]  /*2d30*/  LDCU.64 UR12, c[0x0][0x438] ;  /* 0x00008700ff0c77ac */ /* 0x000e220008000a00 */
[----:B------:R-:W0:Y:S07]  /*2d40*/  LDCU.64 UR14, c[0x0][0x448] ;  /* 0x00008900ff0e77ac */ /* 0x000e2e0008000a00 */
[----:B-1----:R-:W-:Y:S05]  /*2d50*/  @P0 BRA `(.L_x_3685) ;  /* 0x0000004800980947 */ /* 0x002fea0003800000 */
[----:B------:R-:W1:Y:S01]  /*2d60*/  LDC R2, c[0x0][0x3f4] ;  /* 0x0000fd00ff027b82 */ /* 0x000e620000000800 */
[----:B------:R-:W-:Y:S01]  /*2d70*/  UMOV UR5, 0x400 ;  /* 0x0000040000057882 */ /* 0x000fe20000000000 */
[----:B------:R-:W5:Y:S01]  /*2d80*/  LDCU UR18, c[0x0][0x440] ;  /* 0x00008800ff1277ac */ /* 0x000f620008000800 */
[----:B------:R-:W-:Y:S01]  /*2d90*/  IMAD.IADD R0, R121, 0x1, R0 ;  /* 0x0000000179007824 */ /* 0x000fe200078e0200 */
[----:B------:R-:W2:Y:S04]  /*2da0*/  LDCU.64 UR16, c[0x0][0x420] ;  /* 0x00008400ff1077ac */ /* 0x000ea80008000a00 */
[----:B------:R-:W3:Y:S01]  /*2db0*/  S2UR UR6, SR_CgaCtaId ;  /* 0x00000000000679c3 */ /* 0x000ee20000008800 */
[----:B-----5:R-:W-:Y:S02]  /*2dc0*/  MOV R125, UR18 ;  /* 0x00000012007d7c02 */ /* 0x020fe40008000f00 */
[----:B-1----:R-:W-:Y:S01]  /*2dd0*/  IABS R2, R2 ;  /* 0x0000000200027213 */ /* 0x002fe20000000000 */
[----:B--2---:R-:W-:Y:S01]  /*2de0*/  IMAD.U32 R251, RZ, RZ, UR17 ;  /* 0x00000011fffb7e24 */ /* 0x004fe2000f8e00ff */
[----:B------:R-:W-:-:S02]  /*2df0*/  MOV R123, UR16 ;  /* 0x00000010007b7c02 */ /* 0x000fc40008000f00 */
[----:B------:R-:W-:Y:S02]  /*2e00*/  MOV R124, R2 ;  /* 0x00000002007c7202 */ /* 0x000fe40000000f00 */
[----:B------:R-:W-:Y:S01]  /*2e10*/  ISETP.NE.U32.AND P0, PT, RZ, UR16, PT ;  /* 0x00000010ff007c0c */ /* 0x000fe2000bf05070 */
[----:B---3--:R-:W-:Y:S01]  /*2e20*/  ULEA UR7, UR6, UR5, 0x18 ;  /* 0x0000000506077291 */ /* 0x008fe2000f8ec0ff */
[----:B------:R-:W1:Y:S01]  /*2e30*/  I2F.RP R2, R124 ;  /* 0x0000007c00027306 */ /* 0x000e620000209400 */
[----:B------:R-:W-:Y:S01]  /*2e40*/  UIADD3 UR5, UPT, UPT, UR5, 0x240, URZ ;  /* 0x0000024005057890 */ /* 0x000fe2000fffe0ff */
[----:B------:R-:W-:-:S03]  /*2e50*/  ISETP.NE.AND.EX P0, PT, RZ, UR17, PT, P0 ;  /* 0x00000011ff007c0c */ /* 0x000fc6000bf05300 */
[----:B------:R-:W-:-:S03]  /*2e60*/  ULEA UR5, UR6, UR5, 0x18 ;  /* 0x0000000506057291 */ /* 0x000fc6000f8ec0ff */
[----:B------:R-:W2:Y:S04]  /*2e70*/  LDS.128 R12, [UR7+0x40] ;  /* 0x00004007ff0c7984 */ /* 0x000ea80008000c00 */
[----:B------:R-:W3:Y:S01]  /*2e80*/  LDS.128 R8, [UR7+0x50] ;  /* 0x00005007ff087984 */ /* 0x000ee20008000c00 */
[----:B-1----:R-:W1:Y:S03]  /*2e90*/  MUFU.RCP R2, R2 ;  /* 0x0000000200027308 */ /* 0x002e660000001000 */
[----:B------:R-:W5:Y:S04]  /*2ea0*/  LDS.128 R4, [UR7+0x60] ;  /* 0x00006007ff047984 */ /* 0x000f680008000c00 */
[----:B------:R-:W0:Y:S04]  /*2eb0*/  LDS.128 R116, [UR7+0x70] ;  /* 0x00007007ff747984 */ /* 0x000e280008000c00 */
[----:B------:R-:W0:Y:S04]  /*2ec0*/  LDS.128 R112, [UR7+0x80] ;  /* 0x00008007ff707984 */ /* 0x000e280008000c00 */
[----:B------:R-:W0:Y:S04]  /*2ed0*/  LDS.128 R108, [UR7+0x90] ;  /* 0x00009007ff6c7984 */ /* 0x000e280008000c00 */
[----:B------:R-:W0:Y:S01]  /*2ee0*/  LDS.128 R104, [UR7+0xa0] ;  /* 0x0000a007ff687984 */ /* 0x000e220008000c00 */
[----:B-1----:R-:W-:-:S03]  /*2ef0*/  IADD3 R2, PT, PT, R2, 0xffffffe, RZ ;  /* 0x0ffffffe02027810 */ /* 0x002fc60007ffe0ff */
[----:B------:R-:W1:Y:S01]  /*2f00*/  LDS.128 R100, [UR7+0xb0] ;  /* 0x0000b007ff647984 */ /* 0x000e620008000c00 */
[----:B------:R4:W3:Y:S03]  /*2f10*/  F2I.FTZ.U32.TRUNC.NTZ R3, R2 ;  /* 0x0000000200037305 */ /* 0x0008e6000021f000 */
[----:B------:R-:W0:Y:S04]  /*2f20*/  LDS.128 R96, [UR7+0xc0] ;  /* 0x0000c007ff607984 */ /* 0x000e280008000c00 */
[----:B------:R-:W0:Y:S01]  /*2f30*/  LDS.128 R92, [UR7+0xd0] ;  /* 0x0000d007ff5c7984 */ /* 0x000e220008000c00 */
[----:B----4-:R-:W-:-:S03]  /*2f40*/  HFMA2 R2, -RZ, RZ, 0, 0 ;  /* 0x00000000ff027431 */ /* 0x010fc600000001ff */
[----:B--2---:R-:W-:Y:S04]  /*2f50*/  STL.64 [R1+0x30], R12 ;  /* 0x0000300c01007387 */ /* 0x004fe80000100a00 */
[----:B------:R-:W-:Y:S01]  /*2f60*/  STL.64 [R1+0x38], R14 ;  /* 0x0000380e01007387 */ /* 0x000fe20000100a00 */
[----:B---3--:R-:W-:-:S03]  /*2f70*/  IADD3 R122, PT, PT, RZ, -R3, RZ ;  /* 0x80000003ff7a7210 */ /* 0x008fc60007ffe0ff */
[----:B------:R-:W-:Y:S04]  /*2f80*/  STL.64 [R1+0x20], R8 ;  /* 0x0000200801007387 */ /* 0x000fe80000100a00 */
[----:B------:R-:W-:Y:S04]  /*2f90*/  STL.64 [R1+0x28], R10 ;  /* 0x0000280a01007387 */ /* 0x000fe80000100a00 */
[----:B-----5:R-:W-:Y:S04]  /*2fa0*/  STL.64 [R1+0x10], R4 ;  /* 0x0000100401007387 */ /* 0x020fe80000100a00 */
[----:B------:R-:W-:Y:S04]  /*2fb0*/  STL.64 [R1+0x18], R6 ;  /* 0x0000180601007387 */ /* 0x000fe80000100a00 */
[----:B------:R2:W-:Y:S04]  /*2fc0*/  STL [R1+0x44], R0 ;  /* 0x0000440001007387 */ /* 0x0005e80000100800 */
[----:B------:R-:W3:Y:S04]  /*2fd0*/  LDS.128 R88, [UR7+0xe0] ;  /* 0x0000e007ff587984 */ /* 0x000ee80008000c00 */
[----:B------:R-:W4:Y:S01]  /*2fe0*/  LDS.128 R84, [UR7+0xf0] ;  /* 0x0000f007ff547984 */ /* 0x000f220008000c00 */
[----:B--2---:R-:W-:Y:S01]  /*2ff0*/  IADD3 R0, PT, PT, R121, R120, RZ ;  /* 0x0000007879007210 */ /* 0x004fe20007ffe0ff */
[----:B------:R-:W-:-:S02]  /*3000*/  IMAD.MOV.U32 R121, RZ, RZ, R122 ;  /* 0x000000ffff797224 */ /* 0x000fc400078e007a */
[----:B------:R-:W2:Y:S01]  /*3010*/  LDS.128 R80, [UR7+0x100] ;  /* 0x00010007ff507984 */ /* 0x000ea20008000c00 */
[----:B------:R-:W-:Y:S01]  /*3020*/  IADD3 R252, P1, P2, R123, UR44, R0 ;  /* 0x0000002c7bfc7c10 */ /* 0x000fe2000fa3e000 */
[----:B------:R-:W-:Y:S02]  /*3030*/  IMAD R121, R121, R124, RZ ;  /* 0x0000007c79797224 */ /* 0x000fe400078e02ff */
[----:B------:R-:W0:Y:S01]  /*3040*/  LDS.128 R76, [UR7+0x110] ;  /* 0x00011007ff4c7984 */ /* 0x000e220008000c00 */
[----:B------:R-:W-:Y:S01]  /*3050*/  IADD3.X R251, PT, PT, R251, UR46, RZ, P1, P2 ;  /* 0x0000002efbfb7c10 */ /* 0x000fe20008fe44ff */
[----:B------:R-:W-:Y:S02]  /*3060*/  IMAD.HI.U32 R2, R3, R121, R2 ;  /* 0x0000007903027227 */ /* 0x000fe400078e0002 */
        /* <DEDUP_REMOVED lines=17> */
[----:B------:R-:W0:Y:S01]  /*3180*/  LDS.128 R4, [UR7+0x230] ;  /* 0x00023007ff047984 */ /* 0x000e220008000c00 */
[----:B------:R-:W-:-:S06]  /*3190*/  UIMAD UR7, UR43, UR18, UR42 ;  /* 0x000000122b0772a4 */ /* 0x000fcc000f8e022a */
[----:B------:R-:W-:-:S05]  /*31a0*/  IMAD R3, R125, UR7, R0 ;  /* 0x000000077d037c24 */ /* 0x000fca000f8e0200 */
[----:B------:R-:W-:Y:S04]  /*31b0*/  STL [R1], R3 ;  /* 0x0000000301007387 */ /* 0x000fe80000100800 */
[----:B------:R5:W-:Y:S02]  /*31c0*/  STL [R1+0x40], R2 ;  /* 0x0000400201007387 */ /* 0x000be40000100800 */
[----:B-----5:R-:W-:-:S05]  /*31d0*/  LEA R2, R120, UR5, 0x2 ;  /* 0x0000000578027c11 */ /* 0x020fca000f8e10ff */
[----:B-1234-:R0:W-:Y:S02]  /*31e0*/  STL [R1+0x4], R2 ;  /* 0x0000040201007387 */ /* 0x01e1e40000100800 */
.L_x_3752:
[----:B-1----:R-:W2:Y:S01]  /*31f0*/  LDL R248, [R1+0x40] ;  /* 0x0000400001f87983 */ /* 0x002ea20000100800 */
[----:B0-----:R-:W0:Y:S01]  /*3200*/  LDC R2, c[0x0][0x3f4] ;  /* 0x0000fd00ff027b82 */ /* 0x001e220000000800 */
[----:B------:R-:W-:-:S07]  /*3210*/  IABS R3, R0 ;  /* 0x0000000000037213 */ /* 0x000fce0000000000 */
[----:B------:R-:W1:Y:S01]  /*3220*/  LDC R250, c[0x0][0x3f4] ;  /* 0x0000fd00fffa7b82 */ /* 0x000e620000000800 */
[----:B0-----:R-:W-:Y:S02]  /*3230*/  IABS R249, R2 ;  /* 0x0000000200f97213 */ /* 0x001fe40000000000 */
[----:B-1----:R-:W-:Y:S01]  /*3240*/  IABS R250, R250 ;  /* 0x000000fa00fa7213 */ /* 0x002fe20000000000 */
[----:B--2---:R-:W-:-:S05]  /*3250*/  IMAD.HI.U32 R248, R248, R3, RZ ;  /* 0x00000003f8f87227 */ /* 0x004fca00078e00ff */
[----:B------:R-:W-:-:S05]  /*3260*/  IADD3 R248, PT, PT, -R248, RZ, RZ ;  /* 0x000000fff8f87210 */ /* 0x000fca0007ffe1ff */
[----:B------:R-:W-:Y:S01]  /*3270*/  IMAD R3, R249, R248, R3 ;  /* 0x000000f8f9037224 */ /* 0x000fe200078e0203 */
[----:B------:R-:W-:-:S04]  /*3280*/  @P0 MOV R248, R252 ;  /* 0x000000fc00f80202 */ /* 0x000fc80000000f00 */
[----:B------:R-:W-:-:S13]  /*3290*/  ISETP.GT.U32.AND P1, PT, R250, R3, PT ;  /* 0x00000003fa00720c */ /* 0x000fda0003f24070 */
[----:B------:R-:W-:-:S05]  /*32a0*/  @!P1 IMAD.IADD R3, R3, 0x1, -R249 ;  /* 0x0000000103039824 */ /* 0x000fca00078e0af9 */
[----:B------:R-:W-:-:S13]  /*32b0*/  ISETP.GT.U32.AND P1, PT, R250, R3, PT ;  /* 0x00000003fa00720c */ /* 0x000fda0003f24070 */
[----:B------:R-:W-:Y:S01]  /*32c0*/  @!P1 IADD3 R3, PT, PT, R3, -R249, RZ ;  /* 0x800000f903039210 */ /* 0x000fe20007ffe0ff */
[----:B------:R-:W-:-:S05]  /*32d0*/  @P0 IMAD.MOV.U32 R249, RZ, RZ, R251 ;  /* 0x000000fffff90224 */ /* 0x000fca00078e00fb */
[----:B------:R-:W2:Y:S01]  /*32e0*/  @P0 LDG.E.U8 R248, desc[UR36][R248.64] ;  /* 0x00000024f8f80981 */ /* 0x000ea2000c1e1100 */
[----:B------:R-:W-:Y:S01]  /*32f0*/  ISETP.GE.AND P2, PT, R0, RZ, PT ;  /* 0x000000ff0000720c */ /* 0x000fe20003f46270 */
[----:B------:R-:W-:Y:S01]  /*3300*/  BSSY.RECONVERGENT B1, `(.L_x_3686) ;  /* 0x000001e000017945 */ /* 0x000fe20003800200 */
[C---:B------:R-:W-:Y:S01]  /*3310*/  ISETP.NE.AND P4, PT, R2.reuse, RZ, PT ;  /* 0x000000ff0200720c */ /* 0x040fe20003f85270 */
[----:B------:R-:W-:Y:S01]  /*3320*/  IMAD R250, R2, 0xc0, RZ ;  /* 0x000000c002fa7824 */ /* 0x000fe200078e02ff */
[----:B------:R-:W-:-:S09]  /*3330*/  ISETP.GE.AND P1, PT, R0, UR42, PT ;  /* 0x0000002a00007c0c */ /* 0x000fd2000bf26270 */
[----:B------:R-:W-:Y:S02]  /*3340*/  @!P2 IADD3 R3, PT, PT, -R3, RZ, RZ ;  /* 0x000000ff0303a210 */ /* 0x000fe40007ffe1ff */
[----:B------:R-:W-:Y:S02]  /*3350*/  @!P4 LOP3.LUT R3, RZ, R2, RZ, 0x33, !PT ;  /* 0x00000002ff03c212 */ /* 0x000fe400078e33ff */
[----:B--2---:R-:W-:Y:S02]  /*3360*/  ISETP.NE.AND P3, PT, R248, RZ, P0 ;  /* 0x000000fff800720c */ /* 0x004fe40000765270 */
[----:B------:R-:W-:Y:S01]  /*3370*/  SHF.L.U32 R248, R3, 0x3, RZ ;  /* 0x0000000303f87819 */ /* 0x000fe200000006ff */
[----:B------:R-:W-:Y:S10]  /*3380*/  @P1 BRA `(.L_x_3687) ;  /* 0x0000000000541947 */ /* 0x000ff40003800000 */
[----:B------:R-:W-:Y:S02]  /*3390*/  ISETP.GE.AND P2, PT, R248, R250, PT ;  /* 0x000000faf800720c */ /* 0x000fe40003f46270 */
        /* <DEDUP_REMOVED lines=20> */
.L_x_3687:
[----:B------:R-:W-:Y:S05]  /*34e0*/  BSYNC.RECONVERGENT B1 ;  /* 0x0000000000017941 */ /* 0x000fea0003800200 */
.L_x_3686:
[----:B------:R-:W-:Y:S01]  /*34f0*/  BSSY.RECONVERGENT B1, `(.L_x_3688) ;  /* 0x000001a000017945 */ /* 0x000fe20003800200 */
[----:B------:R-:W-:-:S03]  /*3500*/  IMAD.IADD R249, R3, 0x1, R2 ;  /* 0x0000000103f97824 */ /* 0x000fc600078e0202 */
[----:B------:R-:W-:Y:S05]  /*3510*/  @P1 BRA `(.L_x_3689) ;  /* 0x00000000005c1947 */ /* 0x000fea0003800000 */
[----:B------:R-:W-:Y:S01]  /*3520*/  IMAD R124, R2, 0xc0, RZ ;  /* 0x000000c0027c7824 */ /* 0x000fe200078e02ff */
[----:B------:R-:W-:Y:S02]  /*3530*/  SHF.L.U32 R250, R249, 0x3, RZ ;  /* 0x00000003f9fa7819 */ /* 0x000fe400000006ff */
[----:B------:R-:W-:Y:S02]  /*3540*/  CS2R R126, SRZ ;  /* 0x00000000007e7805 */ /* 0x000fe4000001ff00 */
        /* <DEDUP_REMOVED lines=20> */
.L_x_3689:
[----:B------:R-:W-:Y:S05]  /*3690*/  BSYNC.RECONVERGENT B1 ;  /* 0x0000000000017941 */ /* 0x000fea0003800200 */
.L_x_3688:
[----:B------:R-:W-:Y:S04]  /*36a0*/  BSSY.RECONVERGENT B1, `(.L_x_3690) ;  /* 0x0000019000017945 */ /* 0x000fe80003800200 */
[----:B------:R-:W-:Y:S05]  /*36b0*/  @P1 BRA `(.L_x_3691) ;  /* 0x00000000005c1947 */ /* 0x000fea0003800000 */
[C---:B------:R-:W-:Y:S01]  /*36c0*/  IMAD R128, R2.reuse, 0xc0, RZ ;  /* 0x000000c002807824 */ /* 0x040fe200078e02ff */
[----:B------:R-:W-:Y:S02]  /*36d0*/  LEA R250, R2, R248, 0x4 ;  /* 0x000000f802fa7211 */ /* 0x000fe400078e20ff */
        /* <DEDUP_REMOVED lines=21> */
.L_x_3691:
[----:B------:R-:W-:Y:S05]  /*3830*/  BSYNC.RECONVERGENT B1 ;  /* 0x0000000000017941 */ /* 0x000fea0003800200 */
.L_x_3690:
[----:B------:R-:W-:Y:S04]  /*3840*/  BSSY.RECONVERGENT B1, `(.L_x_3692) ;  /* 0x000001a000017945 */ /* 0x000fe80003800200 */
[----:B------:R-:W-:Y:S05]  /*3850*/  @P1 BRA `(.L_x_3693) ;  /* 0x0000000000601947 */ /* 0x000fea0003800000 */
[C---:B------:R-:W-:Y:S01]  /*3860*/  IMAD R132, R2.reuse, 0x2, R249 ;  /* 0x0000000202847824 */ /* 0x040fe200078e02f9 */
[----:B------:R-:W-:Y:S01]  /*3870*/  CS2R R134, SRZ ;  /* 0x0000000000867805 */ /* 0x000fe2000001ff00 */
[----:B------:R-:W-:-:S03]  /*3880*/  IMAD R133, R2, 0xc0, RZ ;  /* 0x000000c002857824 */ /* 0x000fc600078e02ff */
        /* <DEDUP_REMOVED lines=21> */
.L_x_3693:
[----:B------:R-:W-:Y:S05]  /*39e0*/  BSYNC.RECONVERGENT B1 ;  /* 0x0000000000017941 */ /* 0x000fea0003800200 */
.L_x_3692:
        /* <DEDUP_REMOVED lines=25> */
.L_x_3695:
[----:B------:R-:W-:Y:S05]  /*3b80*/  BSYNC.RECONVERGENT B1 ;  /* 0x0000000000017941 */ /* 0x000fea0003800200 */
.L_x_3694:
        /* <DEDUP_REMOVED lines=27> */
.L_x_3697:
[----:B------:R-:W-:Y:S05]  /*3d40*/  BSYNC.RECONVERGENT B1 ;  /* 0x0000000000017941 */ /* 0x000fea0003800200 */
.L_x_3696:
[----:B------:R-:W-:Y:S04]  /*3d50*/  BSSY.RECONVERGENT B1, `(.L_x_3698) ;  /* 0x000001c000017945 */ /* 0x000fe80003800200 */
[----:B------:R-:W-:Y:S05]  /*3d60*/  @P1 BRA `(.L_x_3699) ;  /* 0x0000000000681947 */ /* 0x000fea0003800000 */
[C---:B------:R-:W-:Y:S01]  /*3d70*/  IMAD R144, R2.reuse, 0x4, R249 ;  /* 0x0000000402907824 */ /* 0x040fe200078e02f9 */
[----:B------:R-:W-:Y:S01]  /*3d80*/  CS2R R146, SRZ ;  /* 0x0000000000927805 */ /* 0x000fe2000001ff00 */
[----:B------:R-:W-:-:S03]  /*3d90*/  IMAD R145, R2, 0xc0, RZ ;  /* 0x000000c002917824 */ /* 0x000fc600078e02ff */
[----:B------:R-:W-:-:S04]  /*3da0*/  IADD3 R250, PT, PT, R144, R2, RZ ;  /* 0x0000000290fa7210 */ /* 0x000fc80007ffe0ff */
        /* <DEDUP_REMOVED lines=22> */
.L_x_3699:
[----:B------:R-:W-:Y:S05]  /*3f10*/  BSYNC.RECONVERGENT B1 ;  /* 0x0000000000017941 */ /* 0x000fea0003800200 */
.L_x_3698:
[----:B------:R-:W-:Y:S04]  /*3f20*/  BSSY.RECONVERGENT B1, `(.L_x_3700) ;  /* 0x000001c000017945 */ /* 0x000fe80003800200 */
[----:B------:R-:W-:Y:S05]  /*3f30*/  @P1 BRA `(.L_x_3701) ;  /* 0x0000000000681947 */ /* 0x000fea0003800000 */
[C---:B------:R-:W-:Y:S01]  /*3f40*/  LEA R148, R2.reuse, R249, 0x2 ;  /* 0x000000f902947211 */ /* 0x040fe200078e10ff */
[C---:B------:R-:W-:Y:S01]  /*3f50*/  IMAD R149, R2.reuse, 0xc0, RZ ;  /* 0x000000c002957824 */ /* 0x040fe200078e02ff */
[----:B------:R-:W-:Y:S02]  /*3f60*/  CS2R R150, SRZ ;  /* 0x0000000000967805 */ /* 0x000fe4000001ff00 */
[----:B------:R-:W-:-:S05]  /*3f70*/  LEA R250, R2, R148, 0x1 ;  /* 0x0000009402fa7211 */ /* 0x000fca00078e08ff */
        /* <DEDUP_REMOVED lines=22> */
.L_x_3701:
[----:B------:R-:W-:Y:S05]  /*40e0*/  BSYNC.RECONVERGENT B1 ;  /* 0x0000000000017941 */ /* 0x000fea0003800200 */
.L_x_3700:
        /* <DEDUP_REMOVED lines=25> */
.L_x_3703:
[----:B------:R-:W-:Y:S05]  /*4280*/  BSYNC.RECONVERGENT B1 ;  /* 0x0000000000017941 */ /* 0x000fea0003800200 */
.L_x_3702:
[----:B------:R-:W-:Y:S04]  /*4290*/  BSSY.RECONVERGENT B1, `(.L_x_3704) ;  /* 0x000001d000017945 */ /* 0x000fe80003800200 */
[----:B------:R-:W-:Y:S05]  /*42a0*/  @P1 BRA `(.L_x_3705) ;  /* 0x00000000006c1947 */ /* 0x000fea0003800000 */
[C---:B------:R-:W-:Y:S01]  /*42b0*/  IMAD R156, R2.reuse, 0x4, R249 ;  /* 0x00000004029c7824 */ /* 0x040fe200078e02f9 */
[----:B------:R-:W-:Y:S01]  /*42c0*/  CS2R R158, SRZ ;  /* 0x00000000009e7805 */ /* 0x000fe2000001ff00 */
[----:B------:R-:W-:-:S03]  /*42d0*/  IMAD R157, R2, 0xc0, RZ ;  /* 0x000000c0029d7824 */ /* 0x000fc600078e02ff */
[----:B------:R-:W-:-:S04]  /*42e0*/  LEA R156, R2, R156, 0x1 ;  /* 0x0000009c029c7211 */ /* 0x000fc800078e08ff */
        /* <DEDUP_REMOVED lines=23> */
.L_x_3705:
[----:B------:R-:W-:Y:S05]  /*4460*/  BSYNC.RECONVERGENT B1 ;  /* 0x0000000000017941 */ /* 0x000fea0003800200 */
.L_x_3704:
[----:B------:R-:W-:Y:S04]  /*4470*/  BSSY.RECONVERGENT B1, `(.L_x_3706) ;  /* 0x000001e000017945 */ /* 0x000fe80003800200 */
[----:B------:R-:W-:Y:S05]  /*4480*/  @P1 BRA `(.L_x_3707) ;  /* 0x0000000000701947 */ /* 0x000fea0003800000 */
[C---:B------:R-:W-:Y:S01]  /*4490*/  LEA R160, R2.reuse, R249, 0x2 ;  /* 0x000000f902a07211 */ /* 0x040fe200078e10ff */
[----:B------:R-:W-:Y:S01]  /*44a0*/  IMAD R161, R2, 0xc0, RZ ;  /* 0x000000c002a17824 */ /* 0x000fe200078e02ff */
[----:B------:R-:W-:-:S03]  /*44b0*/  CS2R R162, SRZ ;  /* 0x0000000000a27805 */ /* 0x000fc6000001ff00 */
[----:B------:R-:W-:-:S05]  /*44c0*/  IMAD R160, R2, 0x2, R160 ;  /* 0x0000000202a07824 */ /* 0x000fca00078e02a0 */
[----:B------:R-:W-:-:S04]  /*44d0*/  LEA R160, R2, R160, 0x1 ;  /* 0x000000a002a07211 */ /* 0x000fc800078e08ff */
[----:B------:R-:W-:-:S05]  /*44e0*/  IADD3 R250, PT, PT, R160, R2, RZ ;  /* 0x00000002a0fa7210 */ /* 0x000fca0007ffe0ff */
        /* <DEDUP_REMOVED lines=22> */
.L_x_3707:
[----:B------:R-:W-:Y:S05]  /*4650*/  BSYNC.RECONVERGENT B1 ;  /* 0x0000000000017941 */ /* 0x000fea0003800200 */
.L_x_3706:
[C---:B------:R-:W-:Y:S01]  /*4660*/  LEA R249, R2.reuse, R249, 0x2 ;  /* 0x000000f902f97211 */ /* 0x040fe200078e10ff */
[----:B------:R-:W-:Y:S04]  /*4670*/  BSSY.RECONVERGENT B1, `(.L_x_3708) ;  /* 0x000001e000017945 */ /* 0x000fe80003800200 */
[----:B------:R-:W-:-:S05]  /*4680*/  IMAD R249, R2, 0x2, R249 ;  /* 0x0000000202f97824 */ /* 0x000fca00078e02f9 */
[C---:B------:R-:W-:Y:S02]  /*4690*/  LEA R250, R2.reuse, R249, 0x1 ;  /* 0x000000f902fa7211 */ /* 0x040fe400078e08ff */
[----:B------:R-:W-:-:S03]  /*46a0*/  LEA R249, R2, R248, 0x7 ;  /* 0x000000f802f97211 */ /* 0x000fc600078e38ff */
[----:B------:R-:W-:Y:S01]  /*46b0*/  IMAD R248, R2, 0x2, R250 ;  /* 0x0000000202f87824 */ /* 0x000fe200078e02fa */
[----:B------:R-:W-:Y:S06]  /*46c0*/  @P1 BRA `(.L_x_3709) ;  /* 0x0000000000601947 */ /* 0x000fec0003800000 */
        /* <DEDUP_REMOVED lines=24> */
.L_x_3709:
[----:B------:R-:W-:Y:S05]  /*4850*/  BSYNC.RECONVERGENT B1 ;  /* 0x0000000000017941 */ /* 0x000fea0003800200 */
.L_x_3708:
        /* <DEDUP_REMOVED lines=27> */
.L_x_3711:
[----:B------:R-:W-:Y:S05]  /*4a10*/  BSYNC.RECONVERGENT B1 ;  /* 0x0000000000017941 */ /* 0x000fea0003800200 */
.L_x_3710:
        /* <DEDUP_REMOVED lines=27> */
.L_x_3713:
[----:B------:R-:W-:Y:S05]  /*4bd0*/  BSYNC.RECONVERGENT B1 ;  /* 0x0000000000017941 */ /* 0x000fea0003800200 */
.L_x_3712:
        /* <DEDUP_REMOVED lines=27> */
.L_x_3715:
[----:B------:R-:W-:Y:S05]  /*4d90*/  BSYNC.RECONVERGENT B1 ;  /* 0x0000000000017941 */ /* 0x000fea0003800200 */
.L_x_3714:
        /* <DEDUP_REMOVED lines=27> */
.L_x_3717:
[----:B------:R-:W-:Y:S05]  /*4f50*/  BSYNC.RECONVERGENT B1 ;  /* 0x0000000000017941 */ /* 0x000fea0003800200 */
.L_x_3716:
[----:B------:R-:W-:Y:S04]  /*4f60*/  BSSY.RECONVERGENT B1, `(.L_x_3718) ;  /* 0x0000018000017945 */ /* 0x000fe80003800200 */
[----:B------:R-:W-:Y:S05]  /*4f70*/  @P1 BRA `(.L_x_3719) ;  /* 0x0000000000581947 */ /* 0x000fea0003800000 */
[----:B------:R-:W-:Y:S01]  /*4f80*/  IMAD R250, R2, 0xc0, RZ ;  /* 0x000000c002fa7824 */ /* 0x000fe200078e02ff */
        /* <DEDUP_REMOVED lines=21> */
.L_x_3719:
[----:B------:R-:W-:Y:S05]  /*50e0*/  BSYNC.RECONVERGENT B1 ;  /* 0x0000000000017941 */ /* 0x000fea0003800200 */
.L_x_3718:
[----:B------:R-:W-:Y:S01]  /*50f0*/  BSSY.RECONVERGENT B1, `(.L_x_3720) ;  /* 0x000001b000017945 */ /* 0x000fe20003800200 */
[----:B------:R-:W-:-:S03]  /*5100*/  IMAD R248, R2, 0x2, R248 ;  /* 0x0000000202f87824 */ /* 0x000fc600078e02f8 */
        /* <DEDUP_REMOVED lines=25> */
.L_x_3721:
[----:B------:R-:W-:Y:S05]  /*52a0*/  BSYNC.RECONVERGENT B1 ;  /* 0x0000000000017941 */ /* 0x000fea0003800200 */
.L_x_3720:
        /* <DEDUP_REMOVED lines=27> */
.L_x_3723:
[----:B------:R-:W-:Y:S05]  /*5460*/  BSYNC.RECONVERGENT B1 ;  /* 0x0000000000017941 */ /* 0x000fea0003800200 */
.L_x_3722:
        /* <DEDUP_REMOVED lines=27> */
.L_x_3725:
[----:B------:R-:W-:Y:S05]  /*5620*/  BSYNC.RECONVERGENT B1 ;  /* 0x0000000000017941 */ /* 0x000fea0003800200 */
.L_x_3724:
        /* <DEDUP_REMOVED lines=27> */
.L_x_3727:
[----:B------:R-:W-:Y:S05]  /*57e0*/  BSYNC.RECONVERGENT B1 ;  /* 0x0000000000017941 */ /* 0x000fea0003800200 */
.L_x_3726:
        /* <DEDUP_REMOVED lines=27> */
.L_x_3729:
[----:B------:R-:W-:Y:S05]  /*59a0*/  BSYNC.RECONVERGENT B1 ;  /* 0x0000000000017941 */ /* 0x000fea0003800200 */
.L_x_3728:
        /* <DEDUP_REMOVED lines=27> */
.L_x_3731:
[----:B------:R-:W-:Y:S05]  /*5b60*/  BSYNC.RECONVERGENT B1 ;  /* 0x0000000000017941 */ /* 0x000fea0003800200 */
.L_x_3730:
        /* <DEDUP_REMOVED lines=27> */
.L_x_3733:
[----:B------:R-:W-:Y:S05]  /*5d20*/  BSYNC.RECONVERGENT B1 ;  /* 0x0000000000017941 */ /* 0x000fea0003800200 */
.L_x_3732:
        /* <DEDUP_REMOVED lines=27> */
.L_x_3735:
[----:B------:R-:W-:Y:S05]  /*5ee0*/  BSYNC.RECONVERGENT B1 ;  /* 0x0000000000017941 */ /* 0x000fea0003800200 */
.L_x_3734:
        /* <DEDUP_REMOVED lines=27> */
.L_x_3737:
[----:B------:R-:W-:Y:S05]  /*60a0*/  BSYNC.RECONVERGENT B1 ;  /* 0x0000000000017941 */ /* 0x000fea0003800200 */
.L_x_3736:
        /* <DEDUP_REMOVED lines=27> */
.L_x_3739:
[----:B------:R-:W-:Y:S05]  /*6260*/  BSYNC.RECONVERGENT B1 ;  /* 0x0000000000017941 */ /* 0x000fea0003800200 */
.L_x_3738:
        /* <DEDUP_REMOVED lines=27> */
.L_x_3741:
[----:B------:R-:W-:Y:S05]  /*6420*/  BSYNC.RECONVERGENT B1 ;  /* 0x0000000000017941 */ /* 0x000fea0003800200 */
.L_x_3740:
        /* <DEDUP_REMOVED lines=27> */
.L_x_3743:
[----:B------:R-:W-:Y:S05]  /*65e0*/  BSYNC.RECONVERGENT B1 ;  /* 0x0000000000017941 */ /* 0x000fea0003800200 */
.L_x_3742:
        /* <DEDUP_REMOVED lines=27> */
.L_x_3745:
[----:B------:R-:W-:Y:S05]  /*67a0*/  BSYNC.RECONVERGENT B1 ;  /* 0x0000000000017941 */ /* 0x000fea0003800200 */
.L_x_3744:
        /* <DEDUP_REMOVED lines=27> */
.L_x_3747:
[----:B------:R-:W-:Y:S05]  /*6960*/  BSYNC.RECONVERGENT B1 ;  /* 0x0000000000017941 */ /* 0x000fea0003800200 */
.L_x_3746:
[----:B------:R-:W-:Y:S04]  /*6970*/  BSSY.RECONVERGENT B1, `(.L_x_3748) ;  /* 0x000001a000017945 */ /* 0x000fe80003800200 */
[----:B------:R-:W-:Y:S05]  /*6980*/  @P1 BRA `(.L_x_3749) ;  /* 0x0000000000601947 */ /* 0x000fea0003800000 */
[----:B------:R-:W-:Y:S01]  /*6990*/  IMAD.IADD R244, R248, 0x1, R2 ;  /* 0x00000001f8f47824 */ /* 0x000fe200078e0202 */
[----:B------:R-:W-:Y:S01]  /*69a0*/  CS2R R246, SRZ ;  /* 0x0000000000f67805 */ /* 0x000fe2000001ff00 */
[----:B------:R-:W-:-:S03]  /*69b0*/  IMAD R249, R2, 0xc0, RZ ;  /* 0x000000c002f97824 */ /* 0x000fc600078e02ff */
[----:B------:R-:W-:Y:S02]  /*69c0*/  SHF.L.U32 R248, R244, 0x3, RZ ;  /* 0x00000003f4f87819 */ /* 0x000fe400000006ff */
        /* <DEDUP_REMOVED lines=20> */
.L_x_3749:
[----:B------:R-:W-:Y:S05]  /*6b10*/  BSYNC.RECONVERGENT B1 ;  /* 0x0000000000017941 */ /* 0x000fea0003800200 */
.L_x_3748:
[----:B------:R-:W-:Y:S04]  /*6b20*/  BSSY.RECONVERGENT B1, `(.L_x_3750) ;  /* 0x00000bd000017945 */ /* 0x000fe80003800200 */
[----:B------:R-:W-:Y:S05]  /*6b30*/  @P1 BRA `(.L_x_3751) ;  /* 0x0000000800ec1947 */ /* 0x000fea0003800000 */
[----:B-----5:R1:W-:Y:S04]  /*6b40*/  STL [R1+0x5c], R243 ;  /* 0x00005cf301007387 */ /* 0x0203e80000100800 */
[----:B-1----:R-:W0:Y:S04]  /*6b50*/  LDL R243, [R1+0x30] ;  /* 0x0000300001f37983 */ /* 0x002e280000100800 */
[----:B------:R1:W-:Y:S04]  /*6b60*/  STL [R1+0x58], R7 ;  /* 0x0000580701007387 */ /* 0x0003e80000100800 */
[----:B-1----:R-:W2:Y:S04]  /*6b70*/  LDL R7, [R1+0x34] ;  /* 0x0000340001077983 */ /* 0x002ea80000100800 */
[----:B------:R1:W-:Y:S04]  /*6b80*/  STL [R1+0x54], R247 ;  /* 0x000054f701007387 */ /* 0x0003e80000100800 */
[----:B-1----:R-:W3:Y:S04]  /*6b90*/  LDL R247, [R1+0x14] ;  /* 0x0000140001f77983 */ /* 0x002ee80000100800 */
[----:B------:R1:W-:Y:S04]  /*6ba0*/  STL [R1+0x50], R0 ;  /* 0x0000500001007387 */ /* 0x0003e80000100800 */
[----:B-1----:R-:W4:Y:S04]  /*6bb0*/  LDL R0, [R1+0x10] ;  /* 0x0000100001007983 */ /* 0x002f280000100800 */
[----:B------:R1:W-:Y:S04]  /*6bc0*/  STL [R1+0x4c], R252 ;  /* 0x00004cfc01007387 */ /* 0x0003e80000100800 */
[----:B-1----:R-:W3:Y:S04]  /*6bd0*/  LDL R252, [R1+0x24] ;  /* 0x0000240001fc7983 */ /* 0x002ee80000100800 */
[----:B------:R1:W-:Y:S04]  /*6be0*/  STL [R1+0x48], R251 ;  /* 0x000048fb01007387 */ /* 0x0003e80000100800 */
[----:B------:R-:W4:Y:S04]  /*6bf0*/  LDL R250, [R1+0x2c] ;  /* 0x00002c0001fa7983 */ /* 0x000f280000100800 */
[----:B------:R-:W4:Y:S04]  /*6c00*/  LDL R249, [R1+0x1c] ;  /* 0x00001c0001f97983 */ /* 0x000f280000100800 */
[----:B-1----:R-:W4:Y:S01]  /*6c10*/  LDL R251, [R1+0x20] ;  /* 0x0000200001fb7983 */ /* 0x002f220000100800 */
[----:B0-----:R-:W-:-:S03]  /*6c20*/  HMUL2 R3, R243, R120 ;  /* 0x00000078f3037232 */ /* 0x001fc60000000000 */
[----:B------:R-:W4:Y:S01]  /*6c30*/  LDL.LU R243, [R1+0x5c] ;  /* 0x00005c0001f37983 */ /* 0x000f220000300800 */
[----:B--2---:R-:W-:-:S03]  /*6c40*/  HFMA2 R2, R7, R121, -RZ ;  /* 0x0000007907027231 */ /* 0x004fc600001000ff */
[----:B------:R-:W2:Y:S01]  /*6c50*/  LDL.LU R7, [R1+0x58] ;  /* 0x0000580001077983 */ /* 0x000ea20000300800 */
[----:B---3--:R-:W-:-:S03]  /*6c60*/  HFMA2 R2, R252, R125, R2 ;  /* 0x0000007dfc027231 */ /* 0x008fc60000000002 */
[----:B------:R-:W3:Y:S01]  /*6c70*/  LDL R252, [R1+0x3c] ;  /* 0x00003c0001fc7983 */ /* 0x000ee20000100800 */
[----:B------:R-:W-:-:S03]  /*6c80*/  HFMA2 R2, R247, R129, R2 ;  /* 0x00000081f7027231 */ /* 0x000fc60000000002 */
[----:B------:R-:W2:Y:S01]  /*6c90*/  LDL R247, [R1+0x38] ;  /* 0x0000380001f77983 */ /* 0x000ea20000100800 */
[----:B----4-:R-:W-:-:S03]  /*6ca0*/  HFMA2 R3, R251, R124, R3 ;  /* 0x0000007cfb037231 */ /* 0x010fc60000000003 */
[----:B------:R-:W4:Y:S01]  /*6cb0*/  LDL R251, [R1+0x18] ;  /* 0x0000180001fb7983 */ /* 0x000f220000100800 */
[----:B------:R-:W-:-:S03]  /*6cc0*/  HFMA2 R3, R0, R128, R3 ;  /* 0x0000008000037231 */ /* 0x000fc60000000003 */
[----:B------:R-:W4:Y:S01]  /*6cd0*/  LDL R0, [R1+0x28] ;  /* 0x0000280001007983 */ /* 0x000f220000100800 */
        /* <DEDUP_REMOVED lines=58> */
[----:B------:R-:W-:Y:S02]  /*7080*/  HADD2 R2, R3, R2 ;  /* 0x0000000203027230 */ /* 0x000fe40000000000 */
[----:B--2---:R-:W-:Y:S02]  /*7090*/  HMUL2 R3, R247, R122 ;  /* 0x0000007af7037232 */ /* 0x004fe40000000000 */
[----:B------:R-:W2:Y:S01]  /*70a0*/  LDL.LU R247, [R1+0x54] ;  /* 0x0000540001f77983 */ /* 0x000ea20000300800 */
[----:B---3--:R-:W-:-:S04]  /*70b0*/  HMUL2 R248, R252, R123 ;  /* 0x0000007bfcf87232 */ /* 0x008fc80000000000 */
[----:B------:R-:W-:-:S04]  /*70c0*/  HFMA2 R248, R250, R127, R248 ;  /* 0x0000007ffaf87231 */ /* 0x000fc800000000f8 */
[----:B------:R-:W-:Y:S02]  /*70d0*/  HFMA2 R248, R249, R131, R248 ;  /* 0x00000083f9f87231 */ /* 0x000fe400000000f8 */
[----:B----4-:R-:W-:Y:S02]  /*70e0*/  HFMA2 R3, R0, R126, R3 ;  /* 0x0000007e00037231 */ /* 0x010fe40000000003 */
[----:B------:R-:W3:Y:S02]  /*70f0*/  LDL.LU R0, [R1+0x50] ;  /* 0x0000500001007983 */ /* 0x000ee40000300800 */
[----:B------:R-:W-:Y:S02]  /*7100*/  HFMA2 R3, R251, R130, R3 ;  /* 0x00000082fb037231 */ /* 0x000fe40000000003 */
[----:B------:R-:W5:Y:S04]  /*7110*/  LDL.LU R252, [R1+0x4c] ;  /* 0x00004c0001fc7983 */ /* 0x000f680000300800 */
[----:B------:R-:W5:Y:S04]  /*7120*/  LDL.LU R251, [R1+0x48] ;  /* 0x0000480001fb7983 */ /* 0x000f680000300800 */
[----:B------:R-:W4:Y:S01]  /*7130*/  LDL R249, [R1] ;  /* 0x0000000001f97983 */ /* 0x000f220000100800 */
[----:B------:R-:W-:-:S02]  /*7140*/  HFMA2 R3, R118, R134, R3 ;  /* 0x0000008676037231 */ /* 0x000fc40000000003 */
[----:B------:R-:W-:Y:S01]  /*7150*/  HFMA2 R248, R119, R135, R248 ;  /* 0x0000008777f87231 */ /* 0x000fe200000000f8 */
[----:B------:R-:W-:Y:S01]  /*7160*/  ISETP.NE.U32.AND P1, PT, RZ, UR12, PT ;  /* 0x0000000cff007c0c */ /* 0x000fe2000bf25070 */
[----:B------:R-:W3:Y:S01]  /*7170*/  LDL R250, [R1+0xc] ;  /* 0x00000c0001fa7983 */ /* 0x000ee20000100800 */
        /* <DEDUP_REMOVED lines=54> */
[----:B------:R-:W-:-:S04]  /*74e0*/  HFMA2 R3, R6, R246, R3 ;  /* 0x000000f606037231 */ /* 0x000fc80000000003 */
[----:B------:R-:W-:Y:S01]  /*74f0*/  HADD2 R2, R2, R3 ;  /* 0x0000000302027230 */ /* 0x000fe20000000000 */
[----:B------:R-:W-:Y:S01]  /*7500*/  ISETP.NE.AND.EX P2, PT, RZ, UR13, PT, P1 ;  /* 0x0000000dff007c0c */ /* 0x000fe2000bf45310 */
[----:B--2---:R-:W-:-:S04]  /*7510*/  HFMA2 R3, R7, R247, R248 ;  /* 0x000000f707037231 */ /* 0x004fc800000000f8 */
[----:B------:R-:W-:-:S05]  /*7520*/  HFMA2 R2, R2, 1, 1, R3 ;  /* 0x3c003c0002027831 */ /* 0x000fca0000000003 */
[--C-:B------:R-:W-:Y:S02]  /*7530*/  HADD2.F32 R3, -RZ, R2.reuse.H0_H0 ;  /* 0x20000002ff037230 */ /* 0x100fe40000004100 */
[----:B------:R-:W-:-:S05]  /*7540*/  HADD2.F32 R2, -RZ, R2.H1_H1 ;  /* 0x30000002ff027230 */ /* 0x000fca0000004100 */
[----:B------:R-:W-:Y:S02]  /*7550*/  FADD.FTZ R248, R3, R2 ;  /* 0x0000000203f87221 */ /* 0x000fe40000010000 */
[----:B------:R-:W4:Y:S02]  /*7560*/  @P2 LDC.64 R2, c[0x0][0x438] ;  /* 0x00010e00ff022b82 */ /* 0x000f240000000a00 */
[----:B----4-:R-:W-:-:S06]  /*7570*/  @P2 IMAD.WIDE R2, R249, 0x2, R2 ;  /* 0x00000002f9022825 */ /* 0x010fcc00078e0202 */
[----:B------:R0:W2:Y:S01]  /*7580*/  @P2 LDG.E.U16 R2, desc[UR36][R2.64] ;  /* 0x0000002402022981 */ /* 0x0000a2000c1e1500 */
[----:B------:R-:W-:-:S04]  /*7590*/  ISETP.NE.U32.AND P1, PT, RZ, UR14, PT ;  /* 0x0000000eff007c0c */ /* 0x000fc8000bf25070 */
[----:B------:R-:W-:Y:S01]  /*75a0*/  ISETP.NE.AND.EX P1, PT, RZ, UR15, PT, P1 ;  /* 0x0000000fff007c0c */ /* 0x000fe2000bf25310 */
[----:B------:R-:W-:-:S12]  /*75b0*/  FMUL.FTZ R248, R248, UR20 ;  /* 0x00000014f8f87c20 */ /* 0x000fd80008410000 */
[----:B0-----:R-:W0:Y:S01]  /*75c0*/  @P1 LDC R3, c[0x0][0x430] ;  /* 0x00010c00ff031b82 */ /* 0x001e220000000800 */
[----:B------:R-:W1:Y:S01]  /*75d0*/  @P1 S2R R249, SR_CTAID.X ;  /* 0x0000000000f91919 */ /* 0x000e620000002500 */
[----:B--2---:R-:W-:-:S05]  /*75e0*/  @P2 HADD2.F32 R2, -RZ, R2.H0_H0 ;  /* 0x20000002ff022230 */ /* 0x004fca0000004100 */
[----:B------:R-:W-:Y:S02]  /*75f0*/  @P2 FADD.FTZ R248, R248, R2 ;  /* 0x00000002f8f82221 */ /* 0x000fe40000010000 */
[----:B------:R-:W0:Y:S02]  /*7600*/  @P1 LDC R2, c[0x0][0x408] ;  /* 0x00010200ff021b82 */ /* 0x000e240000000800 */
[----:B0-----:R-:W-:-:S04]  /*7610*/  @P1 IADD3 R2, PT, PT, R3, R2, RZ ;  /* 0x0000000203021210 */ /* 0x001fc80007ffe0ff */
[----:B---3--:R-:W-:Y:S02]  /*7620*/  @P1 ISETP.GE.AND P2, PT, R0, R2, PT ;  /* 0x000000020000120c */ /* 0x008fe40003f46270 */
[----:B------:R-:W1:Y:S02]  /*7630*/  @P1 LDC.64 R2, c[0x0][0x448] ;  /* 0x00011200ff021b82 */ /* 0x000e640000000a00 */
[----:B-1----:R-:W-:Y:S02]  /*7640*/  @P1 IMAD.WIDE.U32 R2, R249, 0x2, R2 ;  /* 0x00000002f9021825 */ /* 0x002fe400078e0002 */
[----:B------:R-:W2:Y:S04]  /*7650*/  LDL R249, [R1+0x4] ;  /* 0x0000040001f97983 */ /* 0x000ea80000100800 */
[----:B------:R0:W3:Y:S02]  /*7660*/  @P1 LDG.E.U16 R3, desc[UR36][R2.64] ;  /* 0x0000002402031981 */ /* 0x0000e4000c1e1500 */
[----:B0-----:R-:W-:-:S04]  /*7670*/  @P1 SEL R2, RZ, UR39, P2 ;  /* 0x00000027ff021c07 */ /* 0x001fc80009000000 */
[----:B------:R-:W-:-:S04]  /*7680*/  @P1 IADD3 R2, PT, PT, R0, -UR42, R2 ;  /* 0x8000002a00021c10 */ /* 0x000fc8000fffe002 */
[----:B------:R-:W-:Y:S01]  /*7690*/  @P1 I2FP.F32.S32 R2, R2 ;  /* 0x0000000200021245 */ /* 0x000fe20000201400 */
[----:B---3--:R-:W-:-:S05]  /*76a0*/  @P1 HADD2.F32 R3, -RZ, R3.H0_H0 ;  /* 0x20000003ff031230 */ /* 0x008fca0000004100 */
[----:B------:R-:W-:-:S05]  /*76b0*/  @P1 FFMA.FTZ R248, R2, R3, R248 ;  /* 0x0000000302f81223 */ /* 0x000fca00000100f8 */
[----:B------:R-:W-:Y:S01]  /*76c0*/  @!P3 FMNMX.FTZ R250, R250, R248, !PT ;  /* 0x000000f8fafab209 */ /* 0x000fe20007810000 */
[----:B--2---:R1:W-:Y:S04]  /*76d0*/  STS [R249], R248 ;  /* 0x000000f8f9007388 */ /* 0x0043e80000000800 */
[----:B------:R1:W-:Y:S02]  /*76e0*/  @!P3 STL [R1+0xc], R250 ;  /* 0x00000cfa0100b387 */ /* 0x0003e40000100800 */
.L_x_3751:
[----:B------:R-:W-:Y:S05]  /*76f0*/  BSYNC.RECONVERGENT B1 ;  /* 0x0000000000017941 */ /* 0x000fea0003800200 */
.L_x_3750:
[----:B-1----:R-:W2:Y:S04]  /*7700*/  LDL.LU R248, [R1+0x4] ;  /* 0x0000040001f87983 */ /* 0x002ea80000300800 */
[----:B0-----:R-:W3:Y:S04]  /*7710*/  LDL.LU R3, [R1] ;  /* 0x0000000001037983 */ /* 0x001ee80000300800 */
[----:B------:R-:W4:Y:S01]  /*7720*/  LDL R2, [R1+0x44] ;  /* 0x0000440001027983 */ /* 0x000f220000100800 */
[----:B-----5:R-:W-:Y:S01]  /*7730*/  IADD3 R252, P1, PT, R252, 0x100, RZ ;  /* 0x00000100fcfc7810 */ /* 0x020fe20007f3e0ff */
[----:B------:R-:W-:-:S04]  /*7740*/  VIADD R0, R0, 0x100 ;  /* 0x0000010000007836 */ /* 0x000fc80000000000 */
[----:B------:R-:W-:Y:S01]  /*7750*/  IMAD.X R251, RZ, RZ, R251, P1 ;  /* 0x000000fffffb7224 */ /* 0x000fe200008e06fb */
[----:B--2---:R-:W-:Y:S02]  /*7760*/  IADD3 R248, PT, PT, R248, 0x400, RZ ;  /* 0x00000400f8f87810 */ /* 0x004fe40007ffe0ff */
[----:B---3--:R-:W-:Y:S02]  /*7770*/  IADD3 R3, PT, PT, R3, 0x100, RZ ;  /* 0x0000010003037810 */ /* 0x008fe40007ffe0ff */
[----:B----4-:R-:W-:-:S03]  /*7780*/  ISETP.GE.AND P1, PT, R0, R2, PT ;  /* 0x000000020000720c */ /* 0x010fc60003f26270 */
[----:B------:R1:W-:Y:S04]  /*7790*/  STL [R1], R3 ;  /* 0x0000000301007387 */ /* 0x0003e80000100800 */
[----:B------:R1:W-:Y:S06]  /*77a0*/  STL [R1+0x4], R248 ;  /* 0x000004f801007387 */ /* 0x0003ec0000100800 */
[----:B------:R-:W-:Y:S05]  /*77b0*/  @!P1 BRA `(.L_x_3752) ;  /* 0xffffffb8008c9947 */ /* 0x000fea000383ffff */
.L_x_3685:
[----:B0---4-:R-:W-:Y:S05]  /*77c0*/  BSYNC.RECONVERGENT B0 ;  /* 0x0000000000007941 */ /* 0x011fea0003800200 */
.L_x_3684:
[----:B------:R-:W4:Y:S01]  /*77d0*/  LDL.LU R2, [R1+0xc] ;  /* 0x00000c0001027983 */ /* 0x000f220000300800 */
[----:B------:R-:W0:Y:S01]  /*77e0*/  S2UR UR9, SR_CgaCtaId ;  /* 0x00000000000979c3 */ /* 0x000e220000008800 */
[----:B------:R-:W-:Y:S01]  /*77f0*/  UMOV UR8, 0x400 ;  /* 0x0000040000087882 */ /* 0x000fe20000000000 */
[----:B------:R-:W5:Y:S01]  /*7800*/  LDCU UR6, c[0x0][0x3f4] ;  /* 0x00007e80ff0677ac */ /* 0x000f620008000800 */
[----:B------:R-:W-:Y:S01]  /*7810*/  BSSY.RECONVERGENT B0, `(.L_x_3753) ;  /* 0x000018b000007945 */ /* 0x000fe20003800200 */
[----:B------:R-:W-:Y:S01]  /*7820*/  IMAD.MOV.U32 R9, RZ, RZ, RZ ;  /* 0x000000ffff097224 */ /* 0x000fe200078e00ff */
[----:B------:R-:W1:Y:S03]  /*7830*/  LDCU UR5, c[0x0][0x3f4] ;  /* 0x00007e80ff0577ac */ /* 0x000e660008000800 */
[----:B------:R-:W1:Y:S01]  /*7840*/  S2UR UR11, SR_CTAID.Y ;  /* 0x00000000000b79c3 */ /* 0x000e620000002600 */
[----:B------:R-:W-:-:S02]  /*7850*/  UIADD3 UR12, UPT, UPT, UR42, 0x1, URZ ;  /* 0x000000012a0c7890 */ /* 0x000fc4000fffe0ff */
[----:B-----5:R-:W-:Y:S02]  /*7860*/  UIADD3 UR6, UPT, UPT, UR42, 0x1, -UR6 ;  /* 0x000000012a067890 */ /* 0x020fe4000fffe806 */
[----:B0-----:R-:W-:Y:S02]  /*7870*/  ULEA UR10, UR9, UR8, 0x18 ;  /* 0x00000008090a7291 */ /* 0x001fe4000f8ec0ff */
[----:B-1----:R-:W-:-:S04]  /*7880*/  UIMAD UR7, UR11, UR5, URZ ;  /* 0x000000050b0772a4 */ /* 0x002fc8000f8e02ff */
[----:B------:R-:W-:Y:S01]  /*7890*/  USHF.R.S32.HI UR13, URZ, 0x1f, UR7 ;  /* 0x0000001fff0d7899 */ /* 0x000fe20008011407 */
[----:B----4-:R-:W0:Y:S02]  /*78a0*/  SHFL.BFLY PT, R0, R2, 0x10, 0x1f ;  /* 0x0e001f0002007f89 */ /* 0x010e2400000e0000 */
[----:B0-----:R-:W-:-:S05]  /*78b0*/  FMNMX.FTZ R3, R0, R2, !PT ;  /* 0x0000000200037209 */ /* 0x001fca0007810000 */
[----:B------:R-:W0:Y:S02]  /*78c0*/  SHFL.BFLY PT, R0, R3, 0x8, 0x1f ;  /* 0x0d001f0003007f89 */ /* 0x000e2400000e0000 */
[----:B0-----:R-:W-:Y:S02]  /*78d0*/  FMNMX.FTZ R4, R3, R0, !PT ;  /* 0x0000000003047209 */ /* 0x001fe40007810000 */
[----:B------:R-:W0:Y:S03]  /*78e0*/  S2R R0, SR_TID.X ;  /* 0x0000000000007919 */ /* 0x000e260000002100 */
[----:B------:R-:W1:Y:S02]  /*78f0*/  SHFL.BFLY PT, R5, R4, 0x4, 0x1f ;  /* 0x0c801f0004057f89 */ /* 0x000e6400000e0000 */
[----:B-1----:R-:W-:-:S05]  /*7900*/  FMNMX.FTZ R5, R4, R5, !PT ;  /* 0x0000000504057209 */ /* 0x002fca0007810000 */
[----:B------:R-:W1:Y:S02]  /*7910*/  SHFL.BFLY PT, R2, R5, 0x2, 0x1f ;  /* 0x0c401f0005027f89 */ /* 0x000e6400000e0000 */
[----:B-1----:R-:W-:Y:S02]  /*7920*/  FMNMX.FTZ R6, R5, R2, !PT ;  /* 0x0000000205067209 */ /* 0x002fe40007810000 */
[----:B0-----:R-:W-:Y:S02]  /*7930*/  LOP3.LUT P0, R2, R0, 0x1f, RZ, 0xc0, !PT ;  /* 0x0000001f00027812 */ /* 0x001fe4000780c0ff */
[----:B------:R-:W-:Y:S01]  /*7940*/  MOV R5, 0xff7fffff ;  /* 0xff7fffff00057802 */ /* 0x000fe20000000f00 */
[----:B------:R-:W0:Y:S01]  /*7950*/  SHFL.BFLY PT, R7, R6, 0x1, 0x1f ;  /* 0x0c201f0006077f89 */ /* 0x000e2200000e0000 */
[C---:B------:R-:W-:Y:S02]  /*7960*/  ISETP.GT.U32.AND P1, PT, R2.reuse, 0x7, PT ;  /* 0x000000070200780c */ /* 0x040fe40003f24070 */
[----:B------:R-:W-:-:S07]  /*7970*/  LEA R4, R2, UR10, 0x2 ;  /* 0x0000000a02047c11 */ /* 0x000fce000f8e10ff */
[----:B------:R-:W-:Y:S02]  /*7980*/  @!P0 LEA.HI R3, R0, UR10, RZ, 0x1d ;  /* 0x0000000a00038c11 */ /* 0x000fe4000f8fe8ff */
[----:B0-----:R-:W-:-:S05]  /*7990*/  FMNMX.FTZ R10, R6, R7, !PT ;  /* 0x00000007060a7209 */ /* 0x001fca0007810000 */
[----:B------:R0:W-:Y:S01]  /*79a0*/  @!P0 STS [R3], R10 ;  /* 0x0000000a03008388 */ /* 0x0001e20000000800 */
[----:B------:R-:W-:Y:S01]  /*79b0*/  BAR.SYNC.DEFER_BLOCKING 0x0 ;  /* 0x0000000000007b1d */ /* 0x000fe20000010000 */
[----:B0-----:R-:W-:-:S05]  /*79c0*/  VIMNMX R3, PT, PT, RZ, UR6, !PT ;  /* 0x00000006ff037c48 */ /* 0x001fca000ffe0100 */
[----:B------:R-:W0:Y:S04]  /*79d0*/  @!P1 LDS R5, [R4] ;  /* 0x0000000004059984 */ /* 0x000e280000000800 */
[----:B0-----:R-:W0:Y:S02]  /*79e0*/  SHFL.BFLY PT, R6, R5, 0x4, 0x1f ;  /* 0x0c801f0005067f89 */ /* 0x001e2400000e0000 */
[----:B0-----:R-:W-:Y:S02]  /*79f0*/  FMNMX.FTZ R6, R6, R5, !PT ;  /* 0x0000000506067209 */ /* 0x001fe40007810000 */
[----:B------:R-:W-:-:S03]  /*7a00*/  IADD3 R5, PT, PT, R3, R0, RZ ;  /* 0x0000000003057210 */ /* 0x000fc60007ffe0ff */
[----:B------:R-:W0:Y:S01]  /*7a10*/  SHFL.BFLY PT, R7, R6, 0x2, 0x1f ;  /* 0x0c401f0006077f89 */ /* 0x000e2200000e0000 */
[----:B------:R-:W-:Y:S02]  /*7a20*/  ISETP.GT.AND P0, PT, R5, UR42, PT ;  /* 0x0000002a05007c0c */ /* 0x000fe4000bf04270 */
[----:B0-----:R-:W-:-:S05]  /*7a30*/  FMNMX.FTZ R7, R6, R7, !PT ;  /* 0x0000000706077209 */ /* 0x001fca0007810000 */
[----:B------:R-:W0:Y:S02]  /*7a40*/  SHFL.BFLY PT, R8, R7, 0x1, 0x1f ;  /* 0x0c201f0007087f89 */ /* 0x000e2400000e0000 */
[----:B0-----:R-:W-:-:S05]  /*7a50*/  FMNMX.FTZ R8, R7, R8, !PT ;  /* 0x0000000807087209 */ /* 0x001fca0007810000 */
[----:B--2---:R0:W1:Y:S01]  /*7a60*/  SHFL.IDX PT, R25, R8, RZ, 0x1f ;  /* 0x00001fff08197589 */ /* 0x00406200000e0000 */
[----:B------:R-:W-:Y:S05]  /*7a70*/  @P0 BRA `(.L_x_3754) ;  /* 0x0000001400900947 */ /* 0x000fea0003800000 */
[----:B------:R-:W2:Y:S02]  /*7a80*/  LDC.64 R14, c[0x0][0x420] ;  /* 0x00010800ff0e7b82 */ /* 0x000ea40000000a00 */
[----:B--2---:R-:W-:-:S04]  /*7a90*/  ISETP.NE.U32.AND P0, PT, R14, RZ, PT ;  /* 0x000000ff0e00720c */ /* 0x004fc80003f05070 */
[----:B------:R-:W-:-:S13]  /*7aa0*/  ISETP.NE.AND.EX P0, PT, R15, RZ, PT, P0 ;  /* 0x000000ff0f00720c */ /* 0x000fda0003f05300 */
[----:B------:R-:W-:Y:S05]  /*7ab0*/  @P0 BRA `(.L_x_3755) ;  /* 0x0000001000040947 */ /* 0x000fea0003800000 */
[----:B------:R-:W-:Y:S01]  /*7ac0*/  MOV R6, UR12 ;  /* 0x0000000c00067c02 */ /* 0x000fe20008000f00 */
[----:B------:R-:W-:Y:S01]  /*7ad0*/  BSSY.RECONVERGENT B1, `(.L_x_3756) ;  /* 0x000001d000017945 */ /* 0x000fe20003800200 */
[----:B------:R-:W-:Y:S01]  /*7ae0*/  LOP3.LUT R7, RZ, R0, RZ, 0x33, !PT ;  /* 0x00000000ff077212 */ /* 0x000fe200078e33ff */
[----:B------:R-:W-:Y:S01]  /*7af0*/  HFMA2 R9, -RZ, RZ, 0, 0 ;  /* 0x00000000ff097431 */ /* 0x000fe200000001ff */
[----:B------:R-:W-:-:S04]  /*7b00*/  VIADDMNMX R6, R5, 0x100, R6, !PT ;  /* 0x0000010005067846 */ /* 0x000fc80007800106 */
[----:B------:R-:W-:-:S04]  /*7b10*/  IADD3 R7, PT, PT, -R3, R6, R7 ;  /* 0x0000000603077210 */ /* 0x000fc80007ffe107 */
[C---:B------:R-:W-:Y:S02]  /*7b20*/  LOP3.LUT R6, R7.reuse, 0x300, RZ, 0xc0, !PT ;  /* 0x0000030007067812 */ /* 0x040fe400078ec0ff */
[----:B------:R-:W-:Y:S02]  /*7b30*/  ISETP.GE.U32.AND P1, PT, R7, 0x300, PT ;  /* 0x000003000700780c */ /* 0x000fe40003f26070 */
[----:B------:R-:W-:Y:S01]  /*7b40*/  ISETP.NE.AND P0, PT, R6, 0x300, PT ;  /* 0x000003000600780c */ /* 0x000fe20003f05270 */
[----:B------:R-:W-:-:S12]  /*7b50*/  IMAD.MOV.U32 R6, RZ, RZ, R5 ;  /* 0x000000ffff067224 */ /* 0x000fd800078e0005 */
[----:B------:R-:W-:Y:S05]  /*7b60*/  @!P0 BRA `(.L_x_3757) ;  /* 0x00000000004c8947 */ /* 0x000fea0003800000 */
[----:B------:R-:W-:Y:S01]  /*7b70*/  UIADD3 UR5, UPT, UPT, UR8, 0x240, URZ ;  /* 0x0000024008057890 */ /* 0x000fe2000fffe0ff */
[----:B------:R-:W-:Y:S02]  /*7b80*/  LEA.HI R6, R7, 0x1, RZ, 0x18 ;  /* 0x0000000107067811 */ /* 0x000fe400078fc0ff */
[----:B------:R-:W-:Y:S01]  /*7b90*/  MOV R9, RZ ;  /* 0x000000ff00097202 */ /* 0x000fe20000000f00 */
[----:B------:R-:W-:Y:S01]  /*7ba0*/  ULEA UR5, UR9, UR5, 0x18 ;  /* 0x0000000509057291 */ /* 0x000fe2000f8ec0ff */
[----:B------:R-:W-:Y:S02]  /*7bb0*/  LOP3.LUT R7, R6, 0x3, RZ, 0xc0, !PT ;  /* 0x0000000306077812 */ /* 0x000fe400078ec0ff */
[----:B------:R-:W-:-:S03]  /*7bc0*/  MOV R6, R5 ;  /* 0x0000000500067202 */ /* 0x000fc60000000f00 */
[----:B0-----:R-:W-:Y:S01]  /*7bd0*/  IMAD.MOV R8, RZ, RZ, -R7 ;  /* 0x000000ffff087224 */ /* 0x001fe200078e0a07 */
[----:B------:R-:W-:-:S07]  /*7be0*/  LEA R7, R0, UR5, 0x2 ;  /* 0x0000000500077c11 */ /* 0x000fce000f8e10ff */
.L_x_3758:
[----:B------:R-:W1:Y:S01]  /*7bf0*/  LDS R10, [R7] ;  /* 0x00000000070a7984 */ /* 0x000e620000000800 */
[----:B------:R-:W-:Y:S02]  /*7c00*/  IADD3 R8, PT, PT, R8, 0x1, RZ ;  /* 0x0000000108087810 */ /* 0x000fe40007ffe0ff */
[----:B------:R-:W-:Y:S02]  /*7c10*/  IADD3 R6, PT, PT, R6, 0x100, RZ ;  /* 0x0000010006067810 */ /* 0x000fe40007ffe0ff */
        /* <DEDUP_REMOVED lines=8> */
.L_x_3757:
[----:B------:R-:W-:Y:S05]  /*7ca0*/  BSYNC.RECONVERGENT B1 ;  /* 0x0000000000017941 */ /* 0x000fea0003800200 */
.L_x_3756:
[----:B------:R-:W-:Y:S05]  /*7cb0*/  @!P1 BRA `(.L_x_3754) ;  /* 0x0000001400009947 */ /* 0x000fea0003800000 */
[----:B------:R-:W-:Y:S01]  /*7cc0*/  UIADD3 UR5, UPT, UPT, UR8, 0x240, URZ ;  /* 0x0000024008057890 */ /* 0x000fe2000fffe0ff */
[----:B------:R-:W-:Y:S01]  /*7cd0*/  SHF.L.U32 R7, R3, 0x2, RZ ;  /* 0x0000000203077819 */ /* 0x000fe200000006ff */
[C---:B------:R-:W-:Y:S02]  /*7ce0*/  VIADD R15, R6.reuse, 0x400 ;  /* 0x00000400060f7836 */ /* 0x040fe40000000000 */
[----:B------:R-:W-:Y:S01]  /*7cf0*/  ULEA UR5, UR9, UR5, 0x18 ;  /* 0x0000000509057291 */ /* 0x000fe2000f8ec0ff */
[----:B------:R-:W-:Y:S02]  /*7d00*/  LEA R7, R6, -R7, 0x2 ;  /* 0x8000000706077211 */ /* 0x000fe400078e10ff */
[----:B------:R-:W-:-:S03]  /*7d10*/  ISETP.GT.AND P0, PT, R15, UR42, PT ;  /* 0x0000002a0f007c0c */ /* 0x000fc6000bf04270 */
[----:B------:R-:W-:-:S03]  /*7d20*/  IADD3 R6, PT, PT, R7, UR5, RZ ;  /* 0x0000000507067c10 */ /* 0x000fc6000fffe0ff */
[----:B0-----:R-:W1:Y:S04]  /*7d30*/  LDS R8, [R7+UR5] ;  /* 0x0000000507087984 */ /* 0x001e680008000800 */
[----:B------:R-:W0:Y:S04]  /*7d40*/  LDS R10, [R7+UR5+0x400] ;  /* 0x00040005070a7984 */ /* 0x000e280008000800 */
[----:B------:R-:W2:Y:S04]  /*7d50*/  LDS R11, [R7+UR5+0x800] ;  /* 0x00080005070b7984 */ /* 0x000ea80008000800 */
[----:B------:R-:W4:Y:S01]  /*7d60*/  LDS R12, [R7+UR5+0xc00] ;  /* 0x000c0005070c7984 */ /* 0x000f220008000800 */
[C---:B-1----:R-:W-:Y:S01]  /*7d70*/  FADD.FTZ R8, -R25.reuse, R8 ;  /* 0x0000000819087221 */ /* 0x042fe20000010100 */
[----:B0-----:R-:W-:-:S03]  /*7d80*/  FADD.FTZ R10, -R25, R10 ;  /* 0x0000000a190a7221 */ /* 0x001fc60000010100 */
[----:B------:R-:W-:Y:S01]  /*7d90*/  FMUL.FTZ R8, R8, 1.4426950216293334961 ;  /* 0x3fb8aa3b08087820 */ /* 0x000fe20000410000 */
[----:B------:R-:W-:Y:S01]  /*7da0*/  FMUL.FTZ R10, R10, 1.4426950216293334961 ;  /* 0x3fb8aa3b0a0a7820 */ /* 0x000fe20000410000 */
[----:B--2---:R-:W-:-:S04]  /*7db0*/  FADD.FTZ R11, -R25, R11 ;  /* 0x0000000b190b7221 */ /* 0x004fc80000010100 */
[----:B------:R-:W0:Y:S01]  /*7dc0*/  MUFU.EX2 R8, R8 ;  /* 0x0000000800087308 */ /* 0x000e220000000800 */
[----:B----4-:R-:W-:Y:S01]  /*7dd0*/  FADD.FTZ R12, -R25, R12 ;  /* 0x0000000c190c7221 */ /* 0x010fe20000010100 */
[----:B------:R-:W-:Y:S02]  /*7de0*/  FMUL.FTZ R11, R11, 1.4426950216293334961 ;  /* 0x3fb8aa3b0b0b7820 */ /* 0x000fe40000410000 */
[----:B------:R-:W1:Y:S01]  /*7df0*/  MUFU.EX2 R10, R10 ;  /* 0x0000000a000a7308 */ /* 0x000e620000000800 */
[----:B------:R-:W-:-:S03]  /*7e00*/  FMUL.FTZ R13, R12, 1.4426950216293334961 ;  /* 0x3fb8aa3b0c0d7820 */ /* 0x000fc60000410000 */
[----:B------:R-:W2:Y:S04]  /*7e10*/  MUFU.EX2 R12, R11 ;  /* 0x0000000b000c7308 */ /* 0x000ea80000000800 */
[----:B------:R-:W4:Y:S01]  /*7e20*/  MUFU.EX2 R14, R13 ;  /* 0x0000000d000e7308 */ /* 0x000f220000000800 */
[----:B0-----:R-:W-:Y:S01]  /*7e30*/  FADD.FTZ R9, R9, R8 ;  /* 0x0000000809097221 */ /* 0x001fe20000010000 */
[----:B------:R0:W-:Y:S03]  /*7e40*/  STS [R7+UR5], R8 ;  /* 0x0000000807007988 */ /* 0x0001e60008000805 */
[----:B-1----:R-:W-:Y:S01]  /*7e50*/  FADD.FTZ R9, R9, R10 ;  /* 0x0000000a09097221 */ /* 0x002fe20000010000 */
[----:B------:R0:W-:Y:S03]  /*7e60*/  STS [R7+UR5+0x400], R10 ;  /* 0x0004000a07007988 */ /* 0x0001e60008000805 */
[----:B--2---:R-:W-:Y:S01]  /*7e70*/  FADD.FTZ R9, R9, R12 ;  /* 0x0000000c09097221 */ /* 0x004fe20000010000 */
[----:B------:R0:W-:Y:S03]  /*7e80*/  STS [R7+UR5+0x800], R12 ;  /* 0x0008000c07007988 */ /* 0x0001e60008000805 */
[----:B----4-:R-:W-:Y:S01]  /*7e90*/  FADD.FTZ R9, R9, R14 ;  /* 0x0000000e09097221 */ /* 0x010fe20000010000 */
[----:B------:R0:W-:Y:S01]  /*7ea0*/  STS [R7+UR5+0xc00], R14 ;  /* 0x000c000e07007988 */ /* 0x0001e20008000805 */
[----:B------:R-:W-:Y:S05]  /*7eb0*/  @P0 BRA `(.L_x_3754) ;  /* 0x0000001000800947 */ /* 0x000fea0003800000 */
[----:B0-----:R-:W-:Y:S01]  /*7ec0*/  IADD3 R7, PT, PT, -R15, UR42, RZ ;  /* 0x0000002a0f077c10 */ /* 0x001fe2000fffe1ff */
[----:B------:R-:W-:Y:S01]  /*7ed0*/  BSSY.RECONVERGENT B1, `(.L_x_3759) ;  /* 0x000006c000017945 */ /* 0x000fe20003800200 */
[----:B------:R-:W-:Y:S02]  /*7ee0*/  IADD3 R6, PT, PT, R6, 0x1800, RZ ;  /* 0x0000180006067810 */ /* 0x000fe40007ffe0ff */
[----:B------:R-:W-:Y:S02]  /*7ef0*/  ISETP.GT.AND P1, PT, R7, 0xbff, PT ;  /* 0x00000bff0700780c */ /* 0x000fe40003f24270 */
[----:B------:R-:W-:-:S11]  /*7f00*/  PLOP3.LUT P0, PT, PT, PT, PT, 0x80, 0x8 ;  /* 0x000000000008781c */ /* 0x000fd60003f0f070 */
[----:B------:R-:W-:Y:S05]  /*7f10*/  @!P1 BRA `(.L_x_3760) ;  /* 0x00000004009c9947 */ /* 0x000fea0003800000 */
[----:B------:R-:W-:Y:S01]  /*7f20*/  IMAD.U32 R26, RZ, RZ, UR42 ;  /* 0x0000002aff1a7e24 */ /* 0x000fe2000f8e00ff */
[----:B------:R-:W-:-:S04]  /*7f30*/  PLOP3.LUT P0, PT, PT, PT, PT, 0x8, 0x80 ;  /* 0x000000000080781c */ /* 0x000fc80003f0e170 */
[----:B------:R-:W-:-:S09]  /*7f40*/  IADD3 R26, PT, PT, R26, -0xbff, RZ ;  /* 0xfffff4011a1a7810 */ /* 0x000fd20007ffe0ff */
.L_x_3761:
[----:B------:R-:W0:Y:S01]  /*7f50*/  LDS R7, [R6+-0x800] ;  /* 0xfff8000006077984 */ /* 0x000e220000000800 */
[----:B------:R-:W-:-:S03]  /*7f60*/  IADD3 R15, PT, PT, R15, 0x1000, RZ ;  /* 0x000010000f0f7810 */ /* 0x000fc60007ffe0ff */
[----:B------:R-:W1:Y:S01]  /*7f70*/  LDS R8, [R6+-0x400] ;  /* 0xfffc000006087984 */ /* 0x000e620000000800 */
[----:B------:R-:W-:-:S03]  /*7f80*/  ISETP.GE.AND P1, PT, R15, R26, PT ;  /* 0x0000001a0f00720c */ /* 0x000fc60003f26270 */
[----:B------:R-:W2:Y:S04]  /*7f90*/  LDS R10, [R6] ;  /* 0x00000000060a7984 */ /* 0x000ea80000000800 */
[----:B------:R-:W4:Y:S04]  /*7fa0*/  LDS R11, [R6+0x400] ;  /* 0x00040000060b7984 */ /* 0x000f280000000800 */
[----:B------:R-:W5:Y:S04]  /*7fb0*/  LDS R12, [R6+0x800] ;  /* 0x00080000060c7984 */ /* 0x000f680000000800 */
[----:B------:R-:W5:Y:S04]  /*7fc0*/  LDS R13, [R6+0xc00] ;  /* 0x000c0000060d7984 */ /* 0x000f680000000800 */
[----:B------:R-:W5:Y:S04]  /*7fd0*/  LDS R14, [R6+0x1000] ;  /* 0x00100000060e7984 */ /* 0x000f680000000800 */
[----:B---3--:R-:W3:Y:S04]  /*7fe0*/  LDS R16, [R6+0x1400] ;  /* 0x0014000006107984 */ /* 0x008ee80000000800 */
[----:B------:R-:W3:Y:S04]  /*7ff0*/  LDS R17, [R6+0x1800] ;  /* 0x0018000006117984 */ /* 0x000ee80000000800 */
[----:B------:R-:W3:Y:S04]  /*8000*/  LDS R18, [R6+0x1c00] ;  /* 0x001c000006127984 */ /* 0x000ee80000000800 */
[----:B------:R-:W3:Y:S01]  /*8010*/  LDS R19, [R6+0x2000] ;  /* 0x0020000006137984 */ /* 0x000ee20000000800 */
[----:B0-----:R-:W-:-:S03]  /*8020*/  FADD.FTZ R7, -R25, R7 ;  /* 0x0000000719077221 */ /* 0x001fc60000010100 */
[----:B------:R-:W0:Y:S01]  /*8030*/  LDS R20, [R6+0x2400] ;  /* 0x0024000006147984 */ /* 0x000e220000000800 */
[----:B-1----:R-:W-:Y:S01]  /*8040*/  FADD.FTZ R8, -R25, R8 ;  /* 0x0000000819087221 */ /* 0x002fe20000010100 */
[----:B------:R-:W-:Y:S02]  /*8050*/  FMUL.FTZ R7, R7, 1.4426950216293334961 ;  /* 0x3fb8aa3b07077820 */ /* 0x000fe40000410000 */
[----:B------:R-:W1:Y:S01]  /*8060*/  LDS R21, [R6+0x2800] ;  /* 0x0028000006157984 */ /* 0x000e620000000800 */
[C---:B--2---:R-:W-:Y:S01]  /*8070*/  FADD.FTZ R10, -R25.reuse, R10 ;  /* 0x0000000a190a7221 */ /* 0x044fe20000010100 */
[----:B------:R-:W-:Y:S02]  /*8080*/  FMUL.FTZ R8, R8, 1.4426950216293334961 ;  /* 0x3fb8aa3b08087820 */ /* 0x000fe40000410000 */
[----:B------:R-:W2:Y:S01]  /*8090*/  MUFU.EX2 R7, R7 ;  /* 0x0000000700077308 */ /* 0x000ea20000000800 */
[----:B------:R-:W1:Y:S01]  /*80a0*/  LDS R22, [R6+0x2c00] ;  /* 0x002c000006167984 */ /* 0x000e620000000800 */
[C---:B----4-:R-:W-:Y:S01]  /*80b0*/  FADD.FTZ R11, -R25.reuse, R11 ;  /* 0x0000000b190b7221 */ /* 0x050fe20000010100 */
[----:B------:R-:W-:Y:S01]  /*80c0*/  FMUL.FTZ R10, R10, 1.4426950216293334961 ;  /* 0x3fb8aa3b0a0a7820 */ /* 0x000fe20000410000 */
[----:B------:R-:W4:Y:S01]  /*80d0*/  MUFU.EX2 R8, R8 ;  /* 0x0000000800087308 */ /* 0x000f220000000800 */
[----:B------:R-:W1:Y:S01]  /*80e0*/  LDS R23, [R6+0x3000] ;  /* 0x0030000006177984 */ /* 0x000e620000000800 */
[----:B-----5:R-:W-:Y:S01]  /*80f0*/  FADD.FTZ R12, -R25, R12 ;  /* 0x0000000c190c7221 */ /* 0x020fe20000010100 */
[----:B------:R-:W-:Y:S01]  /*8100*/  FMUL.FTZ R11, R11, 1.4426950216293334961 ;  /* 0x3fb8aa3b0b0b7820 */ /* 0x000fe20000410000 */
[C---:B------:R-:W-:Y:S01]  /*8110*/  FADD.FTZ R13, -R25.reuse, R13 ;  /* 0x0000000d190d7221 */ /* 0x040fe20000010100 */
[----:B------:R-:W5:Y:S01]  /*8120*/  MUFU.EX2 R10, R10 ;  /* 0x0000000a000a7308 */ /* 0x000f620000000800 */
[----:B------:R-:W1:Y:S01]  /*8130*/  LDS R24, [R6+0x3400] ;  /* 0x0034000006187984 */ /* 0x000e620000000800 */
[----:B------:R-:W-:Y:S01]  /*8140*/  FMUL.FTZ R12, R12, 1.4426950216293334961 ;  /* 0x3fb8aa3b0c0c7820 */ /* 0x000fe20000410000 */
[----:B------:R-:W-:Y:S01]  /*8150*/  FADD.FTZ R14, -R25, R14 ;  /* 0x0000000e190e7221 */ /* 0x000fe20000010100 */
[----:B------:R-:W5:Y:S01]  /*8160*/  MUFU.EX2 R11, R11 ;  /* 0x0000000b000b7308 */ /* 0x000f620000000800 */
[----:B------:R-:W-:Y:S01]  /*8170*/  FMUL.FTZ R13, R13, 1.4426950216293334961 ;  /* 0x3fb8aa3b0d0d7820 */ /* 0x000fe20000410000 */
[----:B--2---:R-:W-:Y:S01]  /*8180*/  FADD.FTZ R9, R7, R9 ;  /* 0x0000000907097221 */ /* 0x004fe20000010000 */
[----:B---3--:R-:W-:Y:S01]  /*8190*/  FADD.FTZ R16, -R25, R16 ;  /* 0x0000001019107221 */ /* 0x008fe20000010100 */
[----:B------:R-:W2:Y:S01]  /*81a0*/  MUFU.EX2 R12, R12 ;  /* 0x0000000c000c7308 */ /* 0x000ea20000000800 */
[----:B------:R-:W-:Y:S01]  /*81b0*/  FMUL.FTZ R14, R14, 1.4426950216293334961 ;  /* 0x3fb8aa3b0e0e7820 */ /* 0x000fe20000410000 */
[----:B----4-:R-:W-:Y:S01]  /*81c0*/  FADD.FTZ R9, R9, R8 ;  /* 0x0000000809097221 */ /* 0x010fe20000010000 */
[----:B------:R-:W-:Y:S01]  /*81d0*/  FADD.FTZ R17, -R25, R17 ;  /* 0x0000001119117221 */ /* 0x000fe20000010100 */
[----:B------:R-:W3:Y:S01]  /*81e0*/  MUFU.EX2 R13, R13 ;  /* 0x0000000d000d7308 */ /* 0x000ee20000000800 */
[----:B------:R-:W-:Y:S01]  /*81f0*/  FMUL.FTZ R16, R16, 1.4426950216293334961 ;  /* 0x3fb8aa3b10107820 */ /* 0x000fe20000410000 */
[----:B-----5:R-:W-:Y:S01]  /*8200*/  FADD.FTZ R9, R9, R10 ;  /* 0x0000000a09097221 */ /* 0x020fe20000010000 */
[----:B------:R-:W-:Y:S01]  /*8210*/  FADD.FTZ R18, -R25, R18 ;  /* 0x0000001219127221 */ /* 0x000fe20000010100 */
[----:B------:R-:W4:Y:S01]  /*8220*/  MUFU.EX2 R14, R14 ;  /* 0x0000000e000e7308 */ /* 0x000f220000000800 */
        /* <DEDUP_REMOVED lines=9> */
[----:B---3--:R-:W-:Y:S01]  /*82c0*/  FADD.FTZ R9, R9, R13 ;  /* 0x0000000d09097221 */ /* 0x008fe20000010000 */
[----:B-1----:R-:W-:Y:S01]  /*82d0*/  FADD.FTZ R21, -R25, R21 ;  /* 0x0000001519157221 */ /* 0x002fe20000010100 */
[----:B------:R-:W1:Y:S01]  /*82e0*/  MUFU.EX2 R18, R18 ;  /* 0x0000001200127308 */ /* 0x000e620000000800 */
[----:B------:R-:W-:Y:S01]  /*82f0*/  FMUL.FTZ R20, R20, 1.4426950216293334961 ;  /* 0x3fb8aa3b14147820 */ /* 0x000fe20000410000 */
[----:B----4-:R-:W-:Y:S01]  /*8300*/  FADD.FTZ R9, R9, R14 ;  /* 0x0000000e09097221 */ /* 0x010fe20000010000 */
        /* <DEDUP_REMOVED lines=40> */
.L_x_3760:
[----:B------:R-:W-:Y:S05]  /*8590*/  BSYNC.RECONVERGENT B1 ;  /* 0x0000000000017941 */ /* 0x000fea0003800200 */
.L_x_3759:
[----:B------:R-:W-:Y:S01]  /*85a0*/  IADD3 R7, PT, PT, -R15, UR42, RZ ;  /* 0x0000002a0f077c10 */ /* 0x000fe2000fffe1ff */
[----:B------:R-:W-:Y:S03]  /*85b0*/  BSSY.RECONVERGENT B1, `(.L_x_3762) ;  /* 0x0000036000017945 */ /* 0x000fe60003800200 */
[----:B------:R-:W-:-:S13]  /*85c0*/  ISETP.GT.AND P1, PT, R7, 0x3ff, PT ;  /* 0x000003ff0700780c */ /* 0x000fda0003f24270 */
[----:B------:R-:W-:Y:S05]  /*85d0*/  @!P1 BRA `(.L_x_3763) ;  /* 0x0000000000cc9947 */ /* 0x000fea0003800000 */
[----:B------:R-:W0:Y:S01]  /*85e0*/  LDS R7, [R6+-0x800] ;  /* 0xfff8000006077984 */ /* 0x000e220000000800 */
[----:B------:R-:W-:Y:S02]  /*85f0*/  PLOP3.LUT P0, PT, PT, PT, PT, 0x8, 0x80 ;  /* 0x000000000080781c */ /* 0x000fe40003f0e170 */
[----:B------:R-:W-:Y:S01]  /*8600*/  IADD3 R15, PT, PT, R15, 0x800, RZ ;  /* 0x000008000f0f7810 */ /* 0x000fe20007ffe0ff */
[----:B------:R-:W1:Y:S04]  /*8610*/  LDS R8, [R6+-0x400] ;  /* 0xfffc000006087984 */ /* 0x000e680000000800 */
[----:B------:R-:W2:Y:S04]  /*8620*/  LDS R10, [R6] ;  /* 0x00000000060a7984 */ /* 0x000ea80000000800 */
[----:B------:R-:W4:Y:S04]  /*8630*/  LDS R11, [R6+0x400] ;  /* 0x00040000060b7984 */ /* 0x000f280000000800 */
[----:B------:R-:W5:Y:S04]  /*8640*/  LDS R12, [R6+0x800] ;  /* 0x00080000060c7984 */ /* 0x000f680000000800 */
[----:B------:R-:W5:Y:S04]  /*8650*/  LDS R13, [R6+0xc00] ;  /* 0x000c0000060d7984 */ /* 0x000f680000000800 */
[----:B------:R-:W5:Y:S04]  /*8660*/  LDS R14, [R6+0x1000] ;  /* 0x00100000060e7984 */ /* 0x000f680000000800 */
[----:B---3--:R-:W3:Y:S01]  /*8670*/  LDS R16, [R6+0x1400] ;  /* 0x0014000006107984 */ /* 0x008ee20000000800 */
[C---:B0-----:R-:W-:Y:S01]  /*8680*/  FADD.FTZ R7, -R25.reuse, R7 ;  /* 0x0000000719077221 */ /* 0x041fe20000010100 */
[----:B-1----:R-:W-:-:S03]  /*8690*/  FADD.FTZ R8, -R25, R8 ;  /* 0x0000000819087221 */ /* 0x002fc60000010100 */
        /* <DEDUP_REMOVED lines=10> */
[----:B------:R-:W-:Y:S01]  /*8740*/  FADD.FTZ R13, -R25, R13 ;  /* 0x0000000d190d7221 */ /* 0x000fe20000010100 */
[----:B------:R-:W-:-:S02]  /*8750*/  FMUL.FTZ R12, R12, 1.4426950216293334961 ;  /* 0x3fb8aa3b0c0c7820 */ /* 0x000fc40000410000 */
[----:B------:R-:W4:Y:S01]  /*8760*/  MUFU.EX2 R11, R11 ;  /* 0x0000000b000b7308 */ /* 0x000f220000000800 */
[----:B------:R-:W-:Y:S01]  /*8770*/  FADD.FTZ R14, -R25, R14 ;  /* 0x0000000e190e7221 */ /* 0x000fe20000010100 */
[----:B------:R-:W-:Y:S01]  /*8780*/  FMUL.FTZ R13, R13, 1.4426950216293334961 ;  /* 0x3fb8aa3b0d0d7820 */ /* 0x000fe20000410000 */
[----:B0-----:R-:W-:Y:S01]  /*8790*/  FADD.FTZ R9, R9, R7 ;  /* 0x0000000709097221 */ /* 0x001fe20000010000 */
[----:B------:R-:W0:Y:S01]  /*87a0*/  MUFU.EX2 R12, R12 ;  /* 0x0000000c000c7308 */ /* 0x000e220000000800 */
[----:B---3--:R-:W-:Y:S01]  /*87b0*/  FADD.FTZ R16, -R25, R16 ;  /* 0x0000001019107221 */ /* 0x008fe20000010100 */
        /* <DEDUP_REMOVED lines=21> */
.L_x_3763:
[----:B------:R-:W-:Y:S05]  /*8910*/  BSYNC.RECONVERGENT B1 ;  /* 0x0000000000017941 */ /* 0x000fea0003800200 */
.L_x_3762:
[----:B------:R-:W-:-:S13]  /*8920*/  ISETP.GT.AND P1, PT, R15, UR42, PT ;  /* 0x0000002a0f007c0c */ /* 0x000fda000bf24270 */
[----:B------:R-:W-:Y:S05]  /*8930*/  @!P0 BRA P1, `(.L_x_3754) ;  /* 0x0000000400e08947 */ /* 0x000fea0000800000 */
[----:B------:R-:W0:Y:S04]  /*8940*/  LDS R7, [R6+-0x800] ;  /* 0xfff8000006077984 */ /* 0x000e280000000800 */
[----:B------:R-:W1:Y:S04]  /*8950*/  LDS R8, [R6+-0x400] ;  /* 0xfffc000006087984 */ /* 0x000e680000000800 */
[----:B------:R-:W2:Y:S04]  /*8960*/  LDS R10, [R6] ;  /* 0x00000000060a7984 */ /* 0x000ea80000000800 */
[----:B------:R-:W4:Y:S01]  /*8970*/  LDS R11, [R6+0x400] ;  /* 0x00040000060b7984 */ /* 0x000f220000000800 */
[C---:B0-----:R-:W-:Y:S01]  /*8980*/  FADD.FTZ R7, -R25.reuse, R7 ;  /* 0x0000000719077221 */ /* 0x041fe20000010100 */
[----:B-1----:R-:W-:-:S03]  /*8990*/  FADD.FTZ R8, -R25, R8 ;  /* 0x0000000819087221 */ /* 0x002fc60000010100 */
        /* <DEDUP_REMOVED lines=19> */
.L_x_3755:
[----:B------:R-:W-:Y:S01]  /*8ad0*/  IMAD.U32 R6, RZ, RZ, UR12 ;  /* 0x0000000cff067e24 */ /* 0x000fe2000f8e00ff */
[----:B------:R-:W-:Y:S01]  /*8ae0*/  LOP3.LUT R7, RZ, R0, RZ, 0x33, !PT ;  /* 0x00000000ff077212 */ /* 0x000fe200078e33ff */
[----:B------:R-:W-:Y:S01]  /*8af0*/  BSSY.RECONVERGENT B1, `(.L_x_3764) ;  /* 0x0000024000017945 */ /* 0x000fe20003800200 */
[----:B------:R-:W-:Y:S01]  /*8b00*/  HFMA2 R9, -RZ, RZ, 0, 0 ;  /* 0x00000000ff097431 */ /* 0x000fe200000001ff */
[----:B------:R-:W-:Y:S02]  /*8b10*/  MOV R11, R5 ;  /* 0x00000005000b7202 */ /* 0x000fe40000000f00 */
[----:B------:R-:W-:-:S04]  /*8b20*/  VIADDMNMX R6, R5, 0x100, R6, !PT ;  /* 0x0000010005067846 */ /* 0x000fc80007800106 */
[----:B------:R-:W-:-:S04]  /*8b30*/  IADD3 R6, PT, PT, -R3, R6, R7 ;  /* 0x0000000603067210 */ /* 0x000fc80007ffe107 */
[C---:B------:R-:W-:Y:S02]  /*8b40*/  LOP3.LUT R7, R6.reuse, 0x300, RZ, 0xc0, !PT ;  /* 0x0000030006077812 */ /* 0x040fe400078ec0ff */
[----:B------:R-:W-:Y:S02]  /*8b50*/  ISETP.GE.U32.AND P1, PT, R6, 0x300, PT ;  /* 0x000003000600780c */ /* 0x000fe40003f26070 */
[----:B------:R-:W-:-:S13]  /*8b60*/  ISETP.NE.AND P0, PT, R7, 0x300, PT ;  /* 0x000003000700780c */ /* 0x000fda0003f05270 */
[----:B------:R-:W-:Y:S05]  /*8b70*/  @!P0 BRA `(.L_x_3765) ;  /* 0x00000000006c8947 */ /* 0x000fea0003800000 */
[----:B------:R-:W-:Y:S01]  /*8b80*/  UIADD3 UR5, UPT, UPT, UR8, 0x240, URZ ;  /* 0x0000024008057890 */ /* 0x000fe2000fffe0ff */
[----:B------:R-:W-:Y:S01]  /*8b90*/  LEA.HI R6, R6, 0x1, RZ, 0x18 ;  /* 0x0000000106067811 */ /* 0x000fe200078fc0ff */
[----:B------:R-:W-:Y:S01]  /*8ba0*/  IMAD.MOV.U32 R9, RZ, RZ, RZ ;  /* 0x000000ffff097224 */ /* 0x000fe200078e00ff */
[----:B------:R-:W-:Y:S01]  /*8bb0*/  IADD3 R14, P0, P2, R14, UR7, R5 ;  /* 0x000000070e0e7c10 */ /* 0x000fe2000fa1e005 */
[----:B------:R-:W-:Y:S01]  /*8bc0*/  ULEA UR5, UR9, UR5, 0x18 ;  /* 0x0000000509057291 */ /* 0x000fe2000f8ec0ff */
[----:B------:R-:W-:Y:S02]  /*8bd0*/  LOP3.LUT R6, R6, 0x3, RZ, 0xc0, !PT ;  /* 0x0000000306067812 */ /* 0x000fe400078ec0ff */
[----:B------:R-:W-:Y:S02]  /*8be0*/  IADD3.X R7, PT, PT, R15, UR13, RZ, P0, P2 ;  /* 0x0000000d0f077c10 */ /* 0x000fe400087e44ff */
[----:B------:R-:W-:Y:S02]  /*8bf0*/  MOV R11, R5 ;  /* 0x00000005000b7202 */ /* 0x000fe40000000f00 */
[----:B------:R-:W-:-:S02]  /*8c00*/  IADD3 R10, PT, PT, -R6, RZ, RZ ;  /* 0x000000ff060a7210 */ /* 0x000fc40007ffe1ff */
[----:B0-----:R-:W-:-:S07]  /*8c10*/  LEA R8, R0, UR5, 0x2 ;  /* 0x0000000500087c11 */ /* 0x001fce000f8e10ff */
.L_x_3766:
[----:B------:R-:W-:-:S06]  /*8c20*/  IMAD.MOV.U32 R6, RZ, RZ, R14 ;  /* 0x000000ffff067224 */ /* 0x000fcc00078e000e */
[----:B------:R0:W2:Y:S01]  /*8c30*/  LDG.E.U8 R6, desc[UR36][R6.64] ;  /* 0x0000002406067981 */ /* 0x0000a2000c1e1100 */
[----:B------:R-:W-:Y:S01]  /*8c40*/  IADD3 R10, PT, PT, R10, 0x1, RZ ;  /* 0x000000010a0a7810 */ /* 0x000fe20007ffe0ff */
[----:B------:R-:W-:Y:S01]  /*8c50*/  VIADD R11, R11, 0x100 ;  /* 0x000001000b0b7836 */ /* 0x000fe20000000000 */
[----:B------:R-:W-:-:S04]  /*8c60*/  IADD3 R14, P2, PT, R14, 0x100, RZ ;  /* 0x000001000e0e7810 */ /* 0x000fc80007f5e0ff */
[----:B0-----:R-:W-:Y:S02]  /*8c70*/  IADD3.X R7, PT, PT, RZ, R7, RZ, P2, !PT ;  /* 0x00000007ff077210 */ /* 0x001fe400017fe4ff */
        /* <DEDUP_REMOVED lines=11> */
.L_x_3765:
[----:B------:R-:W-:Y:S05]  /*8d30*/  BSYNC.RECONVERGENT B1 ;  /* 0x0000000000017941 */ /* 0x000fea0003800200 */
.L_x_3764:
[----:B------:R-:W-:Y:S05]  /*8d40*/  @!P1 BRA `(.L_x_3754) ;  /* 0x0000000000dc9947 */ /* 0x000fea0003800000 */
[----:B0-----:R-:W0:Y:S01]  /*8d50*/  S2R R8, SR_CgaCtaId ;  /* 0x0000000000087919 */ /* 0x001e220000008800 */
[----:B------:R-:W2:Y:S01]  /*8d60*/  LDC.64 R14, c[0x0][0x420] ;  /* 0x00010800ff0e7b82 */ /* 0x000ea20000000a00 */
        /* <DEDUP_REMOVED lines=10> */
.L_x_3767:
[----:B------:R-:W-:-:S05]  /*8e10*/  MOV R6, R12 ;  /* 0x0000000c00067202 */ /* 0x000fca0000000f00 */
[----:B------:R-:W2:Y:S04]  /*8e20*/  LDG.E.U8 R14, desc[UR36][R6.64+-0x200] ;  /* 0xfffe0024060e7981 */ /* 0x000ea8000c1e1100 */
[----:B------:R-:W4:Y:S04]  /*8e30*/  LDG.E.U8 R10, desc[UR36][R6.64+-0x100] ;  /* 0xffff0024060a7981 */ /* 0x000f28000c1e1100 */
[----:B------:R-:W5:Y:S04]  /*8e40*/  LDG.E.U8 R12, desc[UR36][R6.64] ;  /* 0x00000024060c7981 */ /* 0x000f68000c1e1100 */
[----:B------:R-:W3:Y:S01]  /*8e50*/  LDG.E.U8 R13, desc[UR36][R6.64+0x100] ;  /* 0x00010024060d7981 */ /* 0x000ee2000c1e1100 */
[----:B------:R-:W-:Y:S01]  /*8e60*/  VIADD R11, R11, 0x400 ;  /* 0x000004000b0b7836 */ /* 0x000fe20000000000 */
[----:B--2---:R-:W-:-:S02]  /*8e70*/  ISETP.NE.AND P0, PT, R14, RZ, PT ;  /* 0x000000ff0e00720c */ /* 0x004fc40003f05270 */
        /* <DEDUP_REMOVED lines=14> */
[C---:B--2---:R-:W-:Y:S01]  /*8f60*/  @!P2 FADD.FTZ R16, -R25.reuse, R15 ;  /* 0x0000000f1910a221 */ /* 0x044fe20000010100 */
[----:B------:R-:W-:Y:S01]  /*8f70*/  MOV R15, RZ ;  /* 0x000000ff000f7202 */ /* 0x000fe20000000f00 */
[----:B---3--:R-:W-:Y:S01]  /*8f80*/  @!P3 FADD.FTZ R18, -R25, R17 ;  /* 0x000000111912b221 */ /* 0x008fe20000010100 */
[----:B------:R-:W1:Y:S01]  /*8f90*/  @!P1 MUFU.EX2 R13, R14 ;  /* 0x0000000e000d9308 */ /* 0x000e620000000800 */
[----:B------:R-:W-:Y:S01]  /*8fa0*/  @!P2 FMUL.FTZ R16, R16, 1.4426950216293334961 ;  /* 0x3fb8aa3b1010a820 */ /* 0x000fe20000410000 */
[----:B------:R-:W-:-:S02]  /*8fb0*/  HFMA2 R17, -RZ, RZ, 0, 0 ;  /* 0x00000000ff117431 */ /* 0x000fc400000001ff */
[----:B------:R-:W-:Y:S01]  /*8fc0*/  @!P3 FMUL.FTZ R18, R18, 1.4426950216293334961 ;  /* 0x3fb8aa3b1212b820 */ /* 0x000fe20000410000 */
[----:B------:R-:W-:Y:S01]  /*8fd0*/  ISETP.GT.AND P0, PT, R11, UR42, PT ;  /* 0x0000002a0b007c0c */ /* 0x000fe2000bf04270 */
        /* <DEDUP_REMOVED lines=9> */
[----:B------:R-:W-:Y:S01]  /*9070*/  IADD3.X R7, PT, PT, RZ, R7, RZ, P1, !PT ;  /* 0x00000007ff077210 */ /* 0x000fe20000ffe4ff */
[----:B---3--:R-:W-:Y:S02]  /*9080*/  FADD.FTZ R9, R14, R17 ;  /* 0x000000110e097221 */ /* 0x008fe40000010000 */
[----:B------:R0:W-:Y:S02]  /*9090*/  STS [R8+0x400], R17 ;  /* 0x0004001108007388 */ /* 0x0001e40000000800 */
[----:B0-----:R-:W-:Y:S01]  /*90a0*/  IADD3 R8, PT, PT, R8, 0x1000, RZ ;  /* 0x0000100008087810 */ /* 0x001fe20007ffe0ff */
[----:B------:R-:W-:Y:S06]  /*90b0*/  @!P0 BRA `(.L_x_3767) ;  /* 0xfffffffc00548947 */ /* 0x000fec000383ffff */
.L_x_3754:
[----:B------:R-:W-:Y:S05]  /*90c0*/  BSYNC.RECONVERGENT B0 ;  /* 0x0000000000007941 */ /* 0x000fea0003800200 */
.L_x_3753:
[----:B0-----:R-:W0:Y:S01]  /*90d0*/  SHFL.BFLY PT, R6, R9, 0x10, 0x1f ;  /* 0x0e001f0009067f89 */ /* 0x001e2200000e0000 */
[C---:B------:R-:W-:Y:S01]  /*90e0*/  ISETP.NE.AND P0, PT, R2.reuse, RZ, PT ;  /* 0x000000ff0200720c */ /* 0x040fe20003f05270 */
[----:B------:R-:W2:Y:S01]  /*90f0*/  LDCU UR5, c[0x0][0x40c] ;  /* 0x00008180ff0577ac */ /* 0x000ea20008000800 */
[----:B------:R-:W-:Y:S01]  /*9100*/  ISETP.GT.U32.AND P1, PT, R2, 0x7, PT ;  /* 0x000000070200780c */ /* 0x000fe20003f24070 */
[----:B---3--:R-:W3:Y:S01]  /*9110*/  S2R R18, SR_CTAID.X ;  /* 0x0000000000127919 */ /* 0x008ee20000002500 */
[----:B------:R-:W-:Y:S01]  /*9120*/  SHF.R.U32.HI R2, RZ, 0x5, R0 ;  /* 0x00000005ff027819 */ /* 0x000fe20000011600 */
[----:B------:R-:W2:Y:S01]  /*9130*/  LDCU UR6, c[0x0][0x3f4] ;  /* 0x00007e80ff0677ac */ /* 0x000ea20008000800 */
[----:B------:R-:W4:Y:S01]  /*9140*/  LDCU.U8 UR9, c[0x0][0x48c] ;  /* 0x00009180ff0977ac */ /* 0x000f220008000000 */
[----:B0-----:R-:W-:-:S06]  /*9150*/  FADD.FTZ R6, R6, R9 ;  /* 0x0000000906067221 */ /* 0x001fcc0000010000 */
[----:B------:R-:W-:Y:S01]  /*9160*/  @!P0 LEA R9, R2, UR10, 0x2 ;  /* 0x0000000a02098c11 */ /* 0x000fe2000f8e10ff */
[----:B--2---:R-:W-:Y:S01]  /*9170*/  UISETP.LT.AND UP0, UPT, UR6, UR5, UPT ;  /* 0x000000050600728c */ /* 0x004fe2000bf01270 */
[----:B------:R-:W0:Y:S03]  /*9180*/  SHFL.BFLY PT, R7, R6, 0x8, 0x1f ;  /* 0x0d001f0006077f89 */ /* 0x000e2600000e0000 */
[----:B------:R-:W-:-:S04]  /*9190*/  USEL UR5, UR6, UR5, UP0 ;  /* 0x0000000506057287 */ /* 0x000fc80008000000 */
[----:B------:R-:W-:-:S04]  /*91a0*/  UIADD3 UR5, UPT, UPT, UR5, 0x4, URZ ;  /* 0x0000000405057890 */ /* 0x000fc8000fffe0ff */
[----:B------:R-:W-:-:S04]  /*91b0*/  USHF.R.S32.HI UR6, URZ, 0x1f, UR5 ;  /* 0x0000001fff067899 */ /* 0x000fc80008011405 */
        /* <DEDUP_REMOVED lines=9> */
[----:B0-----:R-:W-:-:S05]  /*9250*/  FADD.FTZ R10, R11, R10 ;  /* 0x0000000a0b0a7221 */ /* 0x001fca0000010000 */
[----:B------:R0:W-:Y:S01]  /*9260*/  @!P0 STS [R9+0x20], R10 ;  /* 0x0000200a09008388 */ /* 0x0001e20000000800 */
[----:B------:R-:W-:Y:S01]  /*9270*/  BAR.SYNC.DEFER_BLOCKING 0x0 ;  /* 0x0000000000007b1d */ /* 0x000fe20000010000 */
[----:B----4-:R-:W-:-:S07]  /*9280*/  ISETP.NE.AND P0, PT, RZ, UR9, PT ;  /* 0x00000009ff007c0c */ /* 0x010fce000bf05270 */
[----:B0-----:R-:W3:Y:S01]  /*9290*/  LDC R9, c[0x0][0x3f8] ;  /* 0x0000fe00ff097b82 */ /* 0x001ee20000000800 */
[----:B------:R-:W0:Y:S01]  /*92a0*/  @!P1 LDS R10, [R4+0x20] ;  /* 0x00002000040a9984 */ /* 0x000e220000000800 */
[----:B------:R-:W-:Y:S01]  /*92b0*/  ISETP.GT.AND P1, PT, R5, UR42, PT ;  /* 0x0000002a05007c0c */ /* 0x000fe2000bf24270 */
[----:B---3--:R-:W-:Y:S02]  /*92c0*/  IMAD R23, R9, UR11, R18 ;  /* 0x0000000b09177c24 */ /* 0x008fe4000f8e0212 */
[----:B0-----:R-:W0:Y:S02]  /*92d0*/  SHFL.BFLY PT, R7, R10, 0x4, 0x1f ;  /* 0x0c801f000a077f89 */ /* 0x001e2400000e0000 */
[----:B0-----:R-:W-:-:S05]  /*92e0*/  FADD.FTZ R7, R7, R10 ;  /* 0x0000000a07077221 */ /* 0x001fca0000010000 */
[----:B------:R-:W0:Y:S02]  /*92f0*/  SHFL.BFLY PT, R6, R7, 0x2, 0x1f ;  /* 0x0c401f0007067f89 */ /* 0x000e2400000e0000 */
[----:B0-----:R-:W-:-:S05]  /*9300*/  FADD.FTZ R6, R7, R6 ;  /* 0x0000000607067221 */ /* 0x001fca0000010000 */
[----:B------:R-:W0:Y:S02]  /*9310*/  SHFL.BFLY PT, R11, R6, 0x1, 0x1f ;  /* 0x0c201f00060b7f89 */ /* 0x000e2400000e0000 */
[----:B0-----:R-:W-:Y:S01]  /*9320*/  FADD.FTZ R11, R6, R11 ;  /* 0x0000000b060b7221 */ /* 0x001fe20000010000 */
[----:B------:R-:W-:-:S05]  /*9330*/  CS2R R6, SRZ ;  /* 0x0000000000067805 */ /* 0x000fca000001ff00 */
[----:B------:R-:W0:Y:S02]  /*9340*/  SHFL.IDX PT, R11, R11, RZ, 0x1f ;  /* 0x00001fff0b0b7589 */ /* 0x000e2400000e0000 */
[----:B0-----:R-:W-:-:S04]  /*9350*/  FADD.FTZ R4, R11, 9.9999999747524270788e-07 ;  /* 0x358637bd0b047421 */ /* 0x001fc80000010000 */
[----:B------:R0:W2:Y:S01]  /*9360*/  MUFU.RCP R15, R4 ;  /* 0x00000004000f7308 */ /* 0x0000a20000001000 */
[----:B------:R-:W-:Y:S05]  /*9370*/  @!P0 BRA `(.L_x_3768) ;  /* 0x0000000000188947 */ /* 0x000fea0003800000 */
[----:B0-----:R-:W0:Y:S08]  /*9380*/  LDC R4, c[0x0][0x488] ;  /* 0x00012200ff047b82 */ /* 0x001e300000000800 */
[----:B------:R-:W0:Y:S08]  /*9390*/  LDC R6, c[0x0][0x40c] ;  /* 0x00010300ff067b82 */ /* 0x000e300000000800 */
[----:B------:R-:W3:Y:S01]  /*93a0*/  LDC R7, c[0x0][0x3f4] ;  /* 0x0000fd00ff077b82 */ /* 0x000ee20000000800 */
[----:B0-----:R-:W-:-:S04]  /*93b0*/  IMAD R4, R23, R4, R6 ;  /* 0x0000000417047224 */ /* 0x001fc800078e0206 */
[----:B---3--:R-:W-:-:S05]  /*93c0*/  IMAD R6, R4, R7, RZ ;  /* 0x0000000704067224 */ /* 0x008fca00078e02ff */
[----:B------:R-:W-:-:S07]  /*93d0*/  SHF.R.S32.HI R7, RZ, 0x1f, R6 ;  /* 0x0000001fff077819 */ /* 0x000fce0000011406 */
.L_x_3768:
[----:B------:R-:W-:Y:S04]  /*93e0*/  BSSY.RECONVERGENT B0, `(.L_x_3769) ;  /* 0x0000062000007945 */ /* 0x000fe80003800200 */
[----:B------:R-:W-:Y:S05]  /*93f0*/  @P1 BRA `(.L_x_3770) ;  /* 0x0000000400801947 */ /* 0x000fea0003800000 */
[----:B0-----:R-:W-:Y:S01]  /*9400*/  IMAD.U32 R4, RZ, RZ, UR12 ;  /* 0x0000000cff047e24 */ /* 0x001fe2000f8e00ff */
[----:B------:R-:W-:Y:S01]  /*9410*/  LOP3.LUT R8, RZ, R0, RZ, 0x33, !PT ;  /* 0x00000000ff087212 */ /* 0x000fe200078e33ff */
[----:B------:R-:W-:Y:S03]  /*9420*/  BSSY.RECONVERGENT B1, `(.L_x_3771) ;  /* 0x0000028000017945 */ /* 0x000fe60003800200 */
[----:B------:R-:W-:-:S04]  /*9430*/  VIADDMNMX R4, R5, 0x100, R4, !PT ;  /* 0x0000010005047846 */ /* 0x000fc80007800104 */
        /* <DEDUP_REMOVED lines=10> */
[----:B------:R-:W-:Y:S01]  /*94e0*/  SHF.L.U32 R8, R4, 0x8, RZ ;  /* 0x0000000804087819 */ /* 0x000fe200000006ff */
[----:B------:R-:W-:Y:S01]  /*94f0*/  UIADD3 UR5, UPT, UPT, UR5, 0x240, URZ ;  /* 0x0000024005057890 */ /* 0x000fe2000fffe0ff */
[----:B------:R-:W-:Y:S02]  /*9500*/  IADD3.X R14, PT, PT, RZ, R7, RZ, P1, !PT ;  /* 0x00000007ff0e7210 */ /* 0x000fe40000ffe4ff */
[----:B------:R-:W-:-:S02]  /*9510*/  LOP3.LUT R10, R8, 0x300, RZ, 0xc0, !PT ;  /* 0x00000300080a7812 */ /* 0x000fc400078ec0ff */
[----:B------:R-:W-:Y:S02]  /*9520*/  LOP3.LUT R4, R4, 0x3, RZ, 0xc0, !PT ;  /* 0x0000000304047812 */ /* 0x000fe400078ec0ff */
[----:B------:R-:W-:Y:S01]  /*9530*/  LEA R8, R0, UR6, 0x1 ;  /* 0x0000000600087c11 */ /* 0x000fe2000f8e08ff */
[----:B------:R-:W-:Y:S01]  /*9540*/  IMAD.IADD R5, R5, 0x1, R10 ;  /* 0x0000000105057824 */ /* 0x000fe200078e020a */
[----:B------:R-:W-:Y:S02]  /*9550*/  IADD3 R11, PT, PT, -R4, RZ, RZ ;  /* 0x000000ff040b7210 */ /* 0x000fe40007ffe1ff */
[----:B---3--:R-:W-:-:S04]  /*9560*/  LEA R12, P1, R13, UR10, 0x2 ;  /* 0x0000000a0d0c7c11 */ /* 0x008fc8000f8210ff */
[----:B------:R-:W-:Y:S01]  /*9570*/  LEA.HI.X R13, R13, UR11, R14, 0x2, P1 ;  /* 0x0000000b0d0d7c11 */ /* 0x000fe200088f140e */
[----:B0-----:R-:W-:-:S06]  /*9580*/  ULEA UR5, UR8, UR5, 0x18 ;  /* 0x0000000508057291 */ /* 0x001fcc000f8ec0ff */
[----:B------:R-:W-:Y:S02]  /*9590*/  IADD3 R4, PT, PT, R8, UR5, RZ ;  /* 0x0000000508047c10 */ /* 0x000fe4000fffe0ff */
[----:B------:R-:W-:-:S07]  /*95a0*/  LEA R10, R0, UR5, 0x2 ;  /* 0x00000005000a7c11 */ /* 0x000fce000f8e10ff */
.L_x_3773:
[----:B---3--:R0:W2:Y:S01]  /*95b0*/  LDS R8, [R10] ;  /* 0x000000000a087984 */ /* 0x0080a20000000800 */
[----:B------:R-:W-:Y:S02]  /*95c0*/  @P0 MOV R9, R13 ;  /* 0x0000000d00090202 */ /* 0x000fe40000000f00 */
[----:B------:R-:W-:-:S04]  /*95d0*/  IADD3 R11, PT, PT, R11, 0x1, RZ ;  /* 0x000000010b0b7810 */ /* 0x000fc80007ffe0ff */
[----:B------:R-:W-:Y:S01]  /*95e0*/  ISETP.NE.AND P3, PT, R11, RZ, PT ;  /* 0x000000ff0b00720c */ /* 0x000fe20003f65270 */
[----:B0-----:R-:W-:Y:S02]  /*95f0*/  VIADD R10, R10, 0x400 ;  /* 0x000004000a0a7836 */ /* 0x001fe40000000000 */
[----:B--2---:R-:W-:-:S05]  /*9600*/  FMUL.FTZ R17, R8, R15 ;  /* 0x0000000f08117220 */ /* 0x004fca0000410000 */
[----:B------:R-:W-:-:S04]  /*9610*/  F2FP.F16.F32.PACK_AB R8, RZ, R17 ;  /* 0x00000011ff08723e */ /* 0x000fc800000000ff */
[----:B------:R-:W-:Y:S01]  /*9620*/  PRMT R14, R8, 0x7610, R14 ;  /* 0x00007610080e7816 */ /* 0x000fe2000000000e */
[----:B------:R-:W-:Y:S01]  /*9630*/  @P0 IMAD.MOV.U32 R8, RZ, RZ, R12 ;  /* 0x000000ffff080224 */ /* 0x000fe200078e000c */
[----:B------:R-:W-:-:S03]  /*9640*/  IADD3 R12, P1, PT, R12, 0x400, RZ ;  /* 0x000004000c0c7810 */ /* 0x000fc60007f3e0ff */
[----:B------:R0:W-:Y:S01]  /*9650*/  STS.U16 [R4], R14 ;  /* 0x0000000e04007388 */ /* 0x0001e20000000400 */
[----:B------:R-:W-:-:S03]  /*9660*/  IADD3.X R13, PT, PT, RZ, R13, RZ, P1, !PT ;  /* 0x0000000dff0d7210 */ /* 0x000fc60000ffe4ff */
[----:B------:R3:W-:Y:S01]  /*9670*/  @P0 STG.E desc[UR36][R8.64], R17 ;  /* 0x0000001108000986 */ /* 0x0007e2000c101924 */
[----:B0-----:R-:W-:Y:S01]  /*9680*/  IADD3 R4, PT, PT, R4, 0x200, RZ ;  /* 0x0000020004047810 */ /* 0x001fe20007ffe0ff */
[----:B------:R-:W-:Y:S06]  /*9690*/  @P3 BRA `(.L_x_3773) ;  /* 0xfffffffc00c43947 */ /* 0x000fec000383ffff */
.L_x_3772:
[----:B------:R-:W-:Y:S05]  /*96a0*/  BSYNC.RECONVERGENT B1 ;  /* 0x0000000000017941 */ /* 0x000fea0003800200 */
.L_x_3771:
[----:B------:R-:W-:Y:S05]  /*96b0*/  @!P2 BRA `(.L_x_3770) ;  /* 0x0000000000d0a947 */ /* 0x000fea0003800000 */
[----:B---3--:R-:W0:Y:S01]  /*96c0*/  S2R R9, SR_CgaCtaId ;  /* 0x0000000000097919 */ /* 0x008e220000008800 */
[----:B------:R-:W3:Y:S01]  /*96d0*/  LDCU.64 UR10, c[0x0][0x480] ;  /* 0x00009000ff0a77ac */ /* 0x000ee20008000a00 */
[----:B------:R-:W-:Y:S02]  /*96e0*/  MOV R4, 0x400 ;  /* 0x0000040000047802 */ /* 0x000fe40000000f00 */
[C---:B------:R-:W-:Y:S01]  /*96f0*/  IADD3 R8, P0, PT, R5.reuse, R6, RZ ;  /* 0x0000000605087210 */ /* 0x040fe20007f1e0ff */
        /* <DEDUP_REMOVED lines=9> */
[----:B------:R-:W-:-:S04]  /*9790*/  LEA.HI.X R7, R8, UR11, R7, 0x2, P3 ;  /* 0x0000000b08077c11 */ /* 0x000fc800098f1407 */
[----:B------:R-:W-:Y:S02]  /*97a0*/  IADD3.X R11, PT, PT, RZ, R7, RZ, P2, !PT ;  /* 0x00000007ff0b7210 */ /* 0x000fe400017fe4ff */
[----:B0-----:R-:W-:Y:S02]  /*97b0*/  LEA R9, R9, R4, 0x18 ;  /* 0x0000000409097211 */ /* 0x001fe400078ec0ff */
[----:B------:R-:W-:Y:S02]  /*97c0*/  SHF.L.U32 R4, R3, 0x2, RZ ;  /* 0x0000000203047819 */ /* 0x000fe400000006ff */
[----:B------:R-:W-:-:S03]  /*97d0*/  IADD3 R8, PT, PT, R6, 0x400, R9 ;  /* 0x0000040006087810 */ /* 0x000fc60007ffe009 */
[----:B------:R-:W-:-:S05]  /*97e0*/  IMAD R4, R5, 0x4, -R4 ;  /* 0x0000000405047824 */ /* 0x000fca00078e0a04 */
[----:B------:R-:W-:-:S07]  /*97f0*/  IADD3 R4, PT, PT, R4, 0x800, R9 ;  /* 0x0000080004047810 */ /* 0x000fce0007ffe009 */
.L_x_3774:
[----:B------:R-:W2:Y:S01]  /*9800*/  LDS R6, [R4+-0x800] ;  /* 0xfff8000004067984 */ /* 0x000ea20000000800 */
[----:B------:R-:W-:-:S04]  /*9810*/  IADD3 R5, PT, PT, R5, 0x400, RZ ;  /* 0x0000040005057810 */ /* 0x000fc80007ffe0ff */
[----:B------:R-:W-:Y:S01]  /*9820*/  ISETP.GT.AND P2, PT, R5, UR42, PT ;  /* 0x0000002a05007c0c */ /* 0x000fe2000bf44270 */
[----:B--2---:R-:W-:-:S05]  /*9830*/  FMUL.FTZ R13, R6, R15 ;  /* 0x0000000f060d7220 */ /* 0x004fca0000410000 */
[----:B------:R-:W-:-:S04]  /*9840*/  F2FP.F16.F32.PACK_AB R6, RZ, R13 ;  /* 0x0000000dff06723e */ /* 0x000fc800000000ff */
[----:B------:R-:W-:-:S05]  /*9850*/  PRMT R7, R6, 0x7610, R7 ;  /* 0x0000761006077816 */ /* 0x000fca0000000007 */
[----:B------:R0:W-:Y:S04]  /*9860*/  STS.U16 [R8+-0x400], R7 ;  /* 0xfffc000708007388 */ /* 0x0001e80000000400 */
[----:B------:R-:W2:Y:S01]  /*9870*/  LDS R6, [R4+-0x400] ;  /* 0xfffc000004067984 */ /* 0x000ea20000000800 */
[----:B0-----:R-:W-:Y:S02]  /*9880*/  IMAD.MOV.U32 R7, RZ, RZ, R11 ;  /* 0x000000ffff077224 */ /* 0x001fe400078e000b */
        /* <DEDUP_REMOVED lines=9> */
[----:B0-----:R-:W-:Y:S01]  /*9920*/  MOV R6, R10 ;  /* 0x0000000a00067202 */ /* 0x001fe20000000f00 */
[----:B--2---:R-:W-:-:S03]  /*9930*/  VIADD R4, R4, 0x1000 ;  /* 0x0000100004047836 */ /* 0x004fc60000000000 */
[----:B------:R-:W-:Y:S01]  /*9940*/  IADD3 R10, P3, PT, R6, 0x1000, RZ ;  /* 0x00001000060a7810 */ /* 0x000fe20007f7e0ff */
[----:B------:R-:W-:Y:S01]  /*9950*/  @P0 STG.E desc[UR36][R6.64+-0x800], R13 ;  /* 0xfff8000d06000986 */ /* 0x000fe2000c101924 */
[----:B------:R-:W-:Y:S02]  /*9960*/  PLOP3.LUT P0, PT, P1, PT, PT, 0x80, 0x8 ;  /* 0x000000000008781c */ /* 0x000fe40000f0f070 */
[----:B------:R-:W-:-:S11]  /*9970*/  IADD3.X R11, PT, PT, RZ, R7, RZ, P3, !PT ;  /* 0x00000007ff0b7210 */ /* 0x000fd60001ffe4ff */
        /* <DEDUP_REMOVED lines=8> */
.L_x_3770:
[----:B------:R-:W-:Y:S05]  /*9a00*/  BSYNC.RECONVERGENT B0 ;  /* 0x0000000000007941 */ /* 0x000fea0003800200 */
.L_x_3769:
[----:B------:R-:W-:Y:S01]  /*9a10*/  USHF.R.S32.HI UR5, URZ, 0x1f, UR42 ;  /* 0x0000001fff057899 */ /* 0x000fe2000801142a */
[----:B------:R-:W-:Y:S01]  /*9a20*/  SHF.L.U32 R19, R0, 0x3, RZ ;  /* 0x0000000300137819 */ /* 0x000fe200000006ff */
[----:B------:R-:W4:Y:S01]  /*9a30*/  LDCU.64 UR8, c[0x0][0x3b0] ;  /* 0x00007600ff0877ac */ /* 0x000f220008000a00 */
[----:B------:R-:W-:Y:S02]  /*9a40*/  CS2R R6, SRZ ;  /* 0x0000000000067805 */ /* 0x000fe4000001ff00 */
[----:B------:R-:W-:Y:S01]  /*9a50*/  LOP3.LUT R19, R19, 0xf8, RZ, 0xc0, !PT ;  /* 0x000000f813137812 */ /* 0x000fe200078ec0ff */
[----:B------:R-:W-:Y:S01]  /*9a60*/  ULEA.HI UR5, UR5, UR42, URZ, 0x3 ;  /* 0x0000002a05057291 */ /* 0x000fe2000f8f18ff */
[----:B------:R-:W0:Y:S03]  /*9a70*/  LDCU.64 UR14, c[0x0][0x3c8] ;  /* 0x00007900ff0e77ac */ /* 0x000e260008000a00 */
[----:B------:R-:W-:Y:S01]  /*9a80*/  ULOP3.LUT UR5, UR5, 0xfffffff8, URZ, 0xc0, !UPT ;  /* 0xfffffff805057892 */ /* 0x000fe2000f8ec0ff */
[----:B------:R-:W0:Y:S03]  /*9a90*/  LDCU.64 UR16, c[0x0][0x3c8] ;  /* 0x00007900ff1077ac */ /* 0x000e260008000a00 */
[----:B------:R-:W-:Y:S01]  /*9aa0*/  UIADD3 UR5, UPT, UPT, -UR5, UR42, URZ ;  /* 0x0000002a05057290 */ /* 0x000fe2000fffe1ff */
[----:B----4-:R-:W-:-:S05]  /*9ab0*/  ISETP.EQ.U32.AND P1, PT, RZ, UR8, PT ;  /* 0x00000008ff007c0c */ /* 0x010fca000bf22070 */
[----:B------:R-:W-:-:S04]  /*9ac0*/  ISETP.NE.AND P0, PT, R2, UR5, PT ;  /* 0x0000000502007c0c */ /* 0x000fc8000bf05270 */
[----:B------:R-:W-:-:S04]  /*9ad0*/  ISETP.GT.U32.OR P0, PT, R19, 0xbf, P0 ;  /* 0x000000bf1300780c */ /* 0x000fc80000704470 */
[----:B------:R-:W-:-:S13]  /*9ae0*/  ISETP.EQ.OR.EX P0, PT, RZ, UR9, P0, P1 ;  /* 0x00000009ff007c0c */ /* 0x000fda0008702710 */
[----:B---3--:R-:W3:Y:S01]  /*9af0*/  @!P0 LDC.64 R8, c[0x0][0x3b0] ;  /* 0x0000ec00ff088b82 */ /* 0x008ee20000000a00 */
[----:B------:R-:W-:Y:S01]  /*9b00*/  @!P0 IMAD R5, R18, 0xc0, R19 ;  /* 0x000000c012058824 */ /* 0x000fe200078e0213 */
[----:B------:R-:W-:Y:S03]  /*9b10*/  BSSY.RECONVERGENT B0, `(.L_x_3775) ;  /* 0x000029b000007945 */ /* 0x000fe60003800200 */
[----:B---3--:R-:W-:Y:S01]  /*9b20*/  @!P0 IMAD.WIDE.U32 R8, R5, 0x2, R8 ;  /* 0x0000000205088825 */ /* 0x008fe200078e0008 */
[----:B0-----:R-:W-:-:S06]  /*9b30*/  CS2R R4, SRZ ;  /* 0x0000000000047805 */ /* 0x001fcc000001ff00 */
[----:B------:R0:W5:Y:S01]  /*9b40*/  @!P0 LDG.E.128 R4, desc[UR36][R8.64] ;  /* 0x0000002408048981 */ /* 0x000162000c1e1d00 */
[----:B------:R-:W-:Y:S01]  /*9b50*/  BAR.SYNC.DEFER_BLOCKING 0x0 ;  /* 0x0000000000007b1d */ /* 0x000fe20000010000 */
[----:B------:R-:W-:Y:S01]  /*9b60*/  ISETP.GT.U32.AND P0, PT, R19, 0xbf, PT ;  /* 0x000000bf1300780c */ /* 0x000fe20003f04070 */
[----:B------:R-:W-:Y:S01]  /*9b70*/  IMAD R24, R23, 0xc0, RZ ;  /* 0x000000c017187824 */ /* 0x000fe200078e02ff */
[----:B------:R-:W-:Y:S02]  /*9b80*/  CS2R R34, SRZ ;  /* 0x0000000000227805 */ /* 0x000fe4000001ff00 */
[----:B------:R-:W-:Y:S02]  /*9b90*/  CS2R R32, SRZ ;  /* 0x0000000000207805 */ /* 0x000fe4000001ff00 */
[----:B------:R-:W-:Y:S02]  /*9ba0*/  CS2R R30, SRZ ;  /* 0x00000000001e7805 */ /* 0x000fe4000001ff00 */
[----:B------:R-:W-:-:S05]  /*9bb0*/  CS2R R28, SRZ ;  /* 0x00000000001c7805 */ /* 0x000fca000001ff00 */
[----:B0-----:R-:W-:Y:S05]  /*9bc0*/  @P0 BRA `(.L_x_3776) ;  /* 0x00000028003c0947 */ /* 0x001fea0003800000 */
[----:B------:R-:W0:Y:S01]  /*9bd0*/  LDCU UR8, c[0x0][0x3f4] ;  /* 0x00007e80ff0877ac */ /* 0x000e220008000800 */
[----:B------:R-:W3:Y:S01]  /*9be0*/  S2R R13, SR_CgaCtaId ;  /* 0x00000000000d7919 */ /* 0x000ee20000008800 */
[----:B------:R-:W4:Y:S01]  /*9bf0*/  LDC.64 R16, c[0x0][0x3c0] ;  /* 0x0000f000ff107b82 */ /* 0x000f220000000a00 */
[----:B------:R-:W-:Y:S01]  /*9c00*/  IADD3 R27, PT, PT, R3, R2, RZ ;  /* 0x00000002031b7210 */ /* 0x000fe20007ffe0ff */
[----:B------:R-:W-:Y:S01]  /*9c10*/  BSSY.RECONVERGENT B1, `(.L_x_3777) ;  /* 0x00000ea000017945 */ /* 0x000fe20003800200 */
[----:B------:R-:W-:Y:S01]  /*9c20*/  MOV R8, 0x400 ;  /* 0x0000040000087802 */ /* 0x000fe20000000f00 */
[----:B------:R-:W-:-:S03]  /*9c30*/  IMAD.MOV.U32 R35, RZ, RZ, RZ ;  /* 0x000000ffff237224 */ /* 0x000fc600078e00ff */
[----:B------:R-:W-:Y:S01]  /*9c40*/  IADD3 R8, PT, PT, R8, 0x240, RZ ;  /* 0x0000024008087810 */ /* 0x000fe20007ffe0ff */
[----:B0-----:R-:W-:-:S04]  /*9c50*/  IMAD.U32 R26, RZ, RZ, UR8 ;  /* 0x00000008ff1a7e24 */ /* 0x001fc8000f8e00ff */
[C---:B------:R-:W-:Y:S01]  /*9c60*/  IMAD R9, R26.reuse, UR4, R19 ;  /* 0x000000041a097c24 */ /* 0x040fe2000f8e0213 */
[----:B------:R-:W-:-:S03]  /*9c70*/  VIMNMX R11, PT, PT, R26, UR42, PT ;  /* 0x0000002a1a0b7c48 */ /* 0x000fc6000bfe0100 */
[----:B----4-:R-:W-:Y:S01]  /*9c80*/  IMAD.WIDE R16, R9, 0x2, R16 ;  /* 0x0000000209107825 */ /* 0x010fe200078e0210 */
[----:B------:R-:W-:Y:S02]  /*9c90*/  ISETP.GE.AND P0, PT, R27, R11, PT ;  /* 0x0000000b1b00720c */ /* 0x000fe40003f06270 */
[----:B---3--:R-:W-:-:S04]  /*9ca0*/  LEA R56, R13, R8, 0x18 ;  /* 0x000000080d387211 */ /* 0x008fc800078ec0ff */
[----:B-1----:R-:W-:-:S07]  /*9cb0*/  IADD3 R25, PT, PT, R56, UR6, RZ ;  /* 0x0000000638197c10 */ /* 0x002fce000fffe0ff */
[----:B------:R-:W-:Y:S05]  /*9cc0*/  @P0 BRA `(.L_x_3778) ;  /* 0x0000000c00780947 */ /* 0x000fea0003800000 */
[----:B------:R-:W-:Y:S01]  /*9cd0*/  IADD3 R8, PT, PT, R27, 0x8, RZ ;  /* 0x000000081b087810 */ /* 0x000fe20007ffe0ff */
[----:B------:R-:W0:Y:S01]  /*9ce0*/  LDCU UR8, c[0x0][0x3f8] ;  /* 0x00007f00ff0877ac */ /* 0x000e220008000800 */
[----:B------:R-:W-:Y:S01]  /*9cf0*/  LOP3.LUT R10, RZ, R3, RZ, 0x33, !PT ;  /* 0x00000003ff0a7212 */ /* 0x000fe200078e33ff */
[----:B------:R-:W-:Y:S01]  /*9d00*/  BSSY.RECONVERGENT B2, `(.L_x_3779) ;  /* 0x000007e000027945 */ /* 0x000fe20003800200 */
[----:B------:R-:W-:Y:S02]  /*9d10*/  VIMNMX R9, PT, PT, R11, R8, !PT ;  /* 0x000000080b097248 */ /* 0x000fe40007fe0100 */
[----:B------:R-:W-:Y:S01]  /*9d20*/  CS2R R28, SRZ ;  /* 0x00000000001c7805 */ /* 0x000fe2000001ff00 */
[----:B------:R-:W-:Y:S01]  /*9d30*/  IMAD.MOV.U32 R38, RZ, RZ, R27 ;  /* 0x000000ffff267224 */ /* 0x000fe200078e001b */
[----:B------:R-:W-:Y:S02]  /*9d40*/  CS2R R30, SRZ ;  /* 0x00000000001e7805 */ /* 0x000fe4000001ff00 */
[----:B------:R-:W-:-:S02]  /*9d50*/  IADD3 R54, PT, PT, -R2, R9, R10 ;  /* 0x0000000902367210 */ /* 0x000fc40007ffe10a */
[----:B------:R-:W-:Y:S02]  /*9d60*/  CS2R R32, SRZ ;  /* 0x0000000000207805 */ /* 0x000fe4000001ff00 */
[----:B------:R-:W-:Y:S02]  /*9d70*/  CS2R R34, SRZ ;  /* 0x0000000000227805 */ /* 0x000fe4000001ff00 */
[C---:B------:R-:W-:Y:S02]  /*9d80*/  ISETP.GE.U32.AND P0, PT, R54.reuse, 0x18, PT ;  /* 0x000000183600780c */ /* 0x040fe40003f06070 */
[----:B------:R-:W-:-:S04]  /*9d90*/  LEA.HI R9, R54, 0x1, RZ, 0x1d ;  /* 0x0000000136097811 */ /* 0x000fc800078fe8ff */
[----:B------:R-:W-:Y:S01]  /*9da0*/  LOP3.LUT P1, R57, R9, 0x3, RZ, 0xc0, !PT ;  /* 0x0000000309397812 */ /* 0x000fe2000782c0ff */
[----:B0-----:R-:W-:-:S06]  /*9db0*/  IMAD R55, R26, UR8, RZ ;  /* 0x000000081a377c24 */ /* 0x001fcc000f8e02ff */
[----:B------:R-:W-:Y:S06]  /*9dc0*/  @!P0 BRA `(.L_x_3780) ;  /* 0x0000000400c48947 */ /* 0x000fec0003800000 */
[----:B------:R-:W-:Y:S01]  /*9dd0*/  MOV R36, R8 ;  /* 0x0000000800247202 */ /* 0x000fe20000000f00 */
[----:B------:R-:W-:Y:S01]  /*9de0*/  HFMA2 R28, -RZ, RZ, 0, 0 ;  /* 0x00000000ff1c7431 */ /* 0x000fe200000001ff */
[----:B------:R-:W-:Y:S01]  /*9df0*/  LOP3.LUT R8, R9, 0x3ffffffc, RZ, 0xc0, !PT ;  /* 0x3ffffffc09087812 */ /* 0x000fe200078ec0ff */
[C---:B------:R-:W-:Y:S01]  /*9e00*/  VIADD R39, R27.reuse, 0x10 ;  /* 0x000000101b277836 */ /* 0x040fe20000000000 */
[----:B------:R-:W-:Y:S02]  /*9e10*/  LEA R9, R2, UR6, 0x1 ;  /* 0x0000000602097c11 */ /* 0x000fe4000f8e08ff */
[----:B------:R-:W-:Y:S01]  /*9e20*/  IADD3 R37, PT, PT, R27, 0x18, RZ ;  /* 0x000000181b257810 */ /* 0x000fe20007ffe0ff */
[----:B------:R-:W-:Y:S01]  /*9e30*/  IMAD.MOV R40, RZ, RZ, -R8 ;  /* 0x000000ffff287224 */ /* 0x000fe200078e0a08 */
[----:B------:R-:W-:Y:S02]  /*9e40*/  MOV R38, R27 ;  /* 0x0000001b00267202 */ /* 0x000fe40000000f00 */
[----:B------:R-:W-:-:S07]  /*9e50*/  IADD3 R41, PT, PT, R9, 0x20, R56 ;  /* 0x0000002009297810 */ /* 0x000fce0007ffe038 */
.L_x_3781:
[----:B------:R-:W-:Y:S01]  /*9e60*/  IADD3 R9, P0, PT, R38, UR7, RZ ;  /* 0x0000000726097c10 */ /* 0x000fe2000ff1e0ff */
[----:B------:R-:W0:Y:S03]  /*9e70*/  LDS.U16 R42, [R41+-0x20] ;  /* 0xffffe000292a7984 */ /* 0x000e260000000400 */
[----:B------:R-:W-:Y:S01]  /*9e80*/  IADD3.X R10, PT, PT, RZ, UR13, RZ, P0, !PT ;  /* 0x0000000dff0a7c10 */ /* 0x000fe200087fe4ff */
[----:B------:R-:W-:Y:S01]  /*9e90*/  LDS.U16 R52, [R41+-0x10] ;  /* 0xfffff00029347984 */ /* 0x000fe20000000400 */
[----:B------:R-:W-:-:S03]  /*9ea0*/  LEA R8, P0, R9, UR14, 0x2 ;  /* 0x0000000e09087c11 */ /* 0x000fc6000f8010ff */
[----:B------:R-:W1:Y:S01]  /*9eb0*/  LDS.U16 R53, [R41] ;  /* 0x0000000029357984 */ /* 0x000e620000000400 */
[----:B------:R-:W-:-:S05]  /*9ec0*/  LEA.HI.X R9, R9, UR15, R10, 0x2, P0 ;  /* 0x0000000f09097c11 */ /* 0x000fca00080f140a */
[----:B------:R-:W3:Y:S04]  /*9ed0*/  LDG.E R11, desc[UR36][R8.64] ;  /* 0x00000024080b7981 */ /* 0x000ee8000c1e1900 */
[----:B--2---:R-:W2:Y:S04]  /*9ee0*/  LDG.E R15, desc[UR36][R8.64+0x20] ;  /* 0x00002024080f7981 */ /* 0x004ea8000c1e1900 */
[----:B------:R-:W4:Y:S04]  /*9ef0*/  LDG.E R10, desc[UR36][R8.64+0x40] ;  /* 0x00004024080a7981 */ /* 0x000f28000c1e1900 */
[----:B------:R-:W4:Y:S01]  /*9f00*/  LDG.E R14, desc[UR36][R8.64+0x60] ;  /* 0x00006024080e7981 */ /* 0x000f22000c1e1900 */
[----:B---3--:R-:W-:-:S04]  /*9f10*/  IMAD R11, R55, R11, R38 ;  /* 0x0000000b370b7224 */ /* 0x008fc800078e0226 */
[----:B------:R-:W-:-:S04]  /*9f20*/  IMAD R11, R11, 0xc0, RZ ;  /* 0x000000c00b0b7824 */ /* 0x000fc800078e02ff */
[----:B------:R-:W-:-:S05]  /*9f30*/  IMAD.WIDE R12, R11, 0x2, R16 ;  /* 0x000000020b0c7825 */ /* 0x000fca00078e0210 */
[----:B------:R3:W3:Y:S01]  /*9f40*/  LDG.E.128 R44, desc[UR36][R12.64] ;  /* 0x000000240c2c7981 */ /* 0x0006e2000c1e1d00 */
[----:B--2---:R-:W-:-:S04]  /*9f50*/  IMAD R15, R55, R15, R36 ;  /* 0x0000000f370f7224 */ /* 0x004fc800078e0224 */
[----:B------:R-:W-:Y:S02]  /*9f60*/  IMAD R15, R15, 0xc0, RZ ;  /* 0x000000c00f0f7824 */ /* 0x000fe400078e02ff */
[----:B----4-:R-:W-:Y:S02]  /*9f70*/  IMAD R10, R55, R10, R39 ;  /* 0x0000000a370a7224 */ /* 0x010fe400078e0227 */
[----:B------:R-:W-:-:S04]  /*9f80*/  IMAD.WIDE R20, R15, 0x2, R16 ;  /* 0x000000020f147825 */ /* 0x000fc800078e0210 */
[----:B------:R-:W-:Y:S02]  /*9f90*/  IMAD R11, R10, 0xc0, RZ ;  /* 0x000000c00a0b7824 */ /* 0x000fe400078e02ff */
[----:B------:R-:W2:Y:S01]  /*9fa0*/  LDG.E.128 R20, desc[UR36][R20.64] ;  /* 0x0000002414147981 */ /* 0x000ea2000c1e1d00 */
[----:B------:R-:W-:Y:S02]  /*9fb0*/  IMAD R14, R55, R14, R37 ;  /* 0x0000000e370e7224 */ /* 0x000fe400078e0225 */
[----:B------:R-:W-:-:S04]  /*9fc0*/  IMAD.WIDE R8, R11, 0x2, R16 ;  /* 0x000000020b087825 */ /* 0x000fc800078e0210 */
[----:B------:R-:W-:Y:S02]  /*9fd0*/  IMAD R15, R14, 0xc0, RZ ;  /* 0x000000c00e0f7824 */ /* 0x000fe400078e02ff */
[----:B------:R-:W4:Y:S02]  /*9fe0*/  LDG.E.128 R8, desc[UR36][R8.64] ;  /* 0x0000002408087981 */ /* 0x000f24000c1e1d00 */
[----:B---3--:R-:W-:-:S06]  /*9ff0*/  IMAD.WIDE R12, R15, 0x2, R16 ;  /* 0x000000020f0c7825 */ /* 0x008fcc00078e0210 */
[----:B------:R-:W3:Y:S01]  /*a000*/  LDG.E.128 R12, desc[UR36][R12.64] ;  /* 0x000000240c0c7981 */ /* 0x000ee2000c1e1d00 */
[----:B0-----:R-:W-:Y:S01]  /*a010*/  HADD2.F32 R43, -RZ, R42.H0_H0 ;  /* 0x2000002aff2b7230 */ /* 0x001fe20000004100 */
[----:B------:R-:W-:Y:S01]  /*a020*/  IADD3 R40, PT, PT, R40, 0x4, RZ ;  /* 0x0000000428287810 */ /* 0x000fe20007ffe0ff */
[----:B-1----:R-:W-:Y:S01]  /*a030*/  HADD2.F32 R53, -RZ, R53.H0_H0 ;  /* 0x20000035ff357230 */ /* 0x002fe20000004100 */
[----:B------:R-:W-:Y:S01]  /*a040*/  IADD3 R38, PT, PT, R38, 0x20, RZ ;  /* 0x0000002026267810 */ /* 0x000fe20007ffe0ff */
[----:B------:R-:W-:Y:S01]  /*a050*/  VIADD R39, R39, 0x20 ;  /* 0x0000002027277836 */ /* 0x000fe20000000000 */
[----:B------:R-:W-:Y:S02]  /*a060*/  ISETP.NE.AND P0, PT, R40, RZ, PT ;  /* 0x000000ff2800720c */ /* 0x000fe40003f05270 */
[----:B------:R-:W-:Y:S02]  /*a070*/  IADD3 R36, PT, PT, R36, 0x20, RZ ;  /* 0x0000002024247810 */ /* 0x000fe40007ffe0ff */
[----:B------:R-:W-:Y:S01]  /*a080*/  IADD3 R37, PT, PT, R37, 0x20, RZ ;  /* 0x0000002025257810 */ /* 0x000fe20007ffe0ff */
[----:B------:R-:W-:-:S02]  /*a090*/  HADD2.F32 R51, -RZ, R47.H0_H0 ;  /* 0x2000002fff337230 */ /* 0x000fc40000004100 */
[----:B------:R-:W-:Y:S02]  /*a0a0*/  HADD2.F32 R50, -RZ, R47.H1_H1 ;  /* 0x3000002fff327230 */ /* 0x000fe40000004100 */
[----:B------:R-:W0:Y:S01]  /*a0b0*/  LDS.U16 R47, [R41+0x10] ;  /* 0x00001000292f7984 */ /* 0x000e220000000400 */
        /* <DEDUP_REMOVED lines=12> */
[--C-:B--2---:R-:W-:Y:S02]  /*a180*/  HADD2.F32 R28, -RZ, R20.reuse.H0_H0 ;  /* 0x20000014ff1c7230 */ /* 0x104fe40000004100 */
[----:B------:R-:W-:Y:S01]  /*a190*/  FFMA.FTZ R46, R43, R46, R33 ;  /* 0x0000002e2b2e7223 */ /* 0x000fe20000010021 */
[----:B------:R-:W-:-:S02]  /*a1a0*/  HADD2.F32 R31, -RZ, R20.H1_H1 ;  /* 0x30000014ff1f7230 */ /* 0x000fc40000004100 */
[----:B------:R-:W-:Y:S01]  /*a1b0*/  FFMA.FTZ R45, R43, R45, R30 ;  /* 0x0000002d2b2d7223 */ /* 0x000fe2000001001e */
[--C-:B------:R-:W-:Y:S02]  /*a1c0*/  HADD2.F32 R33, -RZ, R21.reuse.H0_H0 ;  /* 0x20000015ff217230 */ /* 0x100fe40000004100 */
[----:B------:R-:W-:Y:S02]  /*a1d0*/  HADD2.F32 R20, -RZ, R21.H1_H1 ;  /* 0x30000015ff147230 */ /* 0x000fe40000004100 */
[--C-:B------:R-:W-:Y:S02]  /*a1e0*/  HADD2.F32 R30, -RZ, R22.reuse.H0_H0 ;  /* 0x20000016ff1e7230 */ /* 0x100fe40000004100 */
[----:B------:R-:W-:Y:S02]  /*a1f0*/  HADD2.F32 R21, -RZ, R22.H1_H1 ;  /* 0x30000016ff157230 */ /* 0x000fe40000004100 */
[----:B------:R-:W-:Y:S02]  /*a200*/  HADD2.F32 R22, -RZ, R23.H0_H0 ;  /* 0x20000017ff167230 */ /* 0x000fe40000004100 */
[----:B------:R-:W-:-:S02]  /*a210*/  HADD2.F32 R29, -RZ, R52.H0_H0 ;  /* 0x20000034ff1d7230 */ /* 0x000fc40000004100 */
[----:B------:R-:W-:Y:S02]  /*a220*/  HADD2.F32 R23, -RZ, R23.H1_H1 ;  /* 0x30000017ff177230 */ /* 0x000fe40000004100 */
[----:B----4-:R-:W-:Y:S02]  /*a230*/  HADD2.F32 R32, -RZ, R9.H0_H0 ;  /* 0x20000009ff207230 */ /* 0x010fe40000004100 */
        /* <DEDUP_REMOVED lines=8> */
[----:B------:R-:W-:-:S02]  /*a2c0*/  HADD2.F32 R29, -RZ, R8.H0_H0 ;  /* 0x20000008ff1d7230 */ /* 0x000fc40000004100 */
[C---:B------:R-:W-:Y:S01]  /*a2d0*/  FFMA.FTZ R32, R53.reuse, R32, R33 ;  /* 0x0000002035207223 */ /* 0x040fe20000010021 */
[----:B------:R-:W-:Y:S02]  /*a2e0*/  HADD2.F32 R8, -RZ, R8.H1_H1 ;  /* 0x30000008ff087230 */ /* 0x000fe40000004100 */
[----:B------:R-:W-:Y:S02]  /*a2f0*/  HADD2.F32 R9, -RZ, R9.H1_H1 ;  /* 0x30000009ff097230 */ /* 0x000fe40000004100 */
[C---:B------:R-:W-:Y:S01]  /*a300*/  FFMA.FTZ R28, R53.reuse, R29, R28 ;  /* 0x0000001d351c7223 */ /* 0x040fe2000001001c */
[--C-:B------:R-:W-:Y:S02]  /*a310*/  HADD2.F32 R35, -RZ, R10.reuse.H0_H0 ;  /* 0x2000000aff237230 */ /* 0x100fe40000004100 */
[C---:B------:R-:W-:Y:S01]  /*a320*/  FFMA.FTZ R31, R53.reuse, R8, R31 ;  /* 0x00000008351f7223 */ /* 0x040fe2000001001f */
[----:B------:R-:W-:Y:S02]  /*a330*/  HADD2.F32 R10, -RZ, R10.H1_H1 ;  /* 0x3000000aff0a7230 */ /* 0x000fe40000004100 */
[----:B------:R-:W-:Y:S01]  /*a340*/  FFMA.FTZ R9, R53, R9, R20 ;  /* 0x0000000935097223 */ /* 0x000fe20000010014 */
[----:B------:R-:W-:-:S02]  /*a350*/  HADD2.F32 R43, -RZ, R11.H0_H0 ;  /* 0x2000000bff2b7230 */ /* 0x000fc40000004100 */
[C---:B------:R-:W-:Y:S01]  /*a360*/  FFMA.FTZ R35, R53.reuse, R35, R30 ;  /* 0x0000002335237223 */ /* 0x040fe2000001001e */
[----:B------:R-:W-:Y:S02]  /*a370*/  HADD2.F32 R34, -RZ, R11.H1_H1 ;  /* 0x3000000bff227230 */ /* 0x000fe40000004100 */
[C---:B------:R-:W-:Y:S01]  /*a380*/  FFMA.FTZ R10, R53.reuse, R10, R21 ;  /* 0x0000000a350a7223 */ /* 0x040fe20000010015 */
[----:B0-----:R-:W-:Y:S02]  /*a390*/  HADD2.F32 R47, -RZ, R47.H0_H0 ;  /* 0x2000002fff2f7230 */ /* 0x001fe40000004100 */
[C---:B------:R-:W-:Y:S01]  /*a3a0*/  FFMA.FTZ R22, R53.reuse, R43, R22 ;  /* 0x0000002b35167223 */ /* 0x040fe20000010016 */
[----:B---3--:R-:W-:Y:S02]  /*a3b0*/  HADD2.F32 R29, -RZ, R13.H0_H0 ;  /* 0x2000000dff1d7230 */ /* 0x008fe40000004100 */
[----:B------:R-:W-:Y:S01]  /*a3c0*/  FFMA.FTZ R23, R53, R34, R23 ;  /* 0x0000002235177223 */ /* 0x000fe20000010017 */
[----:B------:R-:W-:-:S02]  /*a3d0*/  HADD2.F32 R8, -RZ, R12.H0_H0 ;  /* 0x2000000cff087230 */ /* 0x000fc40000004100 */
[--C-:B------:R-:W-:Y:S02]  /*a3e0*/  HADD2.F32 R20, -RZ, R14.reuse.H0_H0 ;  /* 0x2000000eff147230 */ /* 0x100fe40000004100 */
[C---:B------:R-:W-:Y:S01]  /*a3f0*/  FFMA.FTZ R29, R47.reuse, R29, R32 ;  /* 0x0000001d2f1d7223 */ /* 0x040fe20000010020 */
[----:B------:R-:W-:Y:S02]  /*a400*/  HADD2.F32 R33, -RZ, R14.H1_H1 ;  /* 0x3000000eff217230 */ /* 0x000fe40000004100 */
[C---:B------:R-:W-:Y:S01]  /*a410*/  FFMA.FTZ R28, R47.reuse, R8, R28 ;  /* 0x000000082f1c7223 */ /* 0x040fe2000001001c */
[----:B------:R-:W-:Y:S02]  /*a420*/  HADD2.F32 R12, -RZ, R12.H1_H1 ;  /* 0x3000000cff0c7230 */ /* 0x000fe40000004100 */
[C---:B------:R-:W-:Y:S01]  /*a430*/  FFMA.FTZ R32, R47.reuse, R20, R35 ;  /* 0x000000142f207223 */ /* 0x040fe20000010023 */
[----:B------:R-:W-:Y:S02]  /*a440*/  HADD2.F32 R30, -RZ, R13.H1_H1 ;  /* 0x3000000dff1e7230 */ /* 0x000fe40000004100 */
[----:B------:R-:W-:Y:S01]  /*a450*/  FFMA.FTZ R33, R47, R33, R10 ;  /* 0x000000212f217223 */ /* 0x000fe2000001000a */
[----:B------:R-:W-:-:S02]  /*a460*/  HADD2.F32 R11, -RZ, R15.H0_H0 ;  /* 0x2000000fff0b7230 */ /* 0x000fc40000004100 */
[C---:B------:R-:W-:Y:S01]  /*a470*/  FFMA.FTZ R31, R47.reuse, R12, R31 ;  /* 0x0000000c2f1f7223 */ /* 0x040fe2000001001f */
[----:B------:R-:W-:Y:S02]  /*a480*/  HADD2.F32 R14, -RZ, R15.H1_H1 ;  /* 0x3000000fff0e7230 */ /* 0x000fe40000004100 */
[----:B------:R-:W-:Y:S01]  /*a490*/  FFMA.FTZ R30, R47, R30, R9 ;  /* 0x0000001e2f1e7223 */ /* 0x000fe20000010009 */
[----:B------:R-:W-:Y:S02]  /*a4a0*/  VIADD R41, R41, 0x40 ;  /* 0x0000004029297836 */ /* 0x000fe40000000000 */
[C---:B------:R-:W-:Y:S01]  /*a4b0*/  FFMA.FTZ R34, R47.reuse, R11, R22 ;  /* 0x0000000b2f227223 */ /* 0x040fe20000010016 */
[----:B------:R-:W-:Y:S01]  /*a4c0*/  FFMA.FTZ R35, R47, R14, R23 ;  /* 0x0000000e2f237223 */ /* 0x000fe20000010017 */
[----:B------:R-:W-:Y:S06]  /*a4d0*/  @P0 BRA `(.L_x_3781) ;  /* 0xfffffff800600947 */ /* 0x000fec000383ffff */
.L_x_3780:
[----:B------:R-:W-:Y:S05]  /*a4e0*/  BSYNC.RECONVERGENT B2 ;  /* 0x0000000000027941 */ /* 0x000fea0003800200 */
.L_x_3779:
[----:B------:R-:W-:Y:S05]  /*a4f0*/  @!P1 BRA `(.L_x_3778) ;  /* 0x00000004006c9947 */ /* 0x000fea0003800000 */
[----:B------:R-:W-:Y:S01]  /*a500*/  ISETP.NE.AND P1, PT, R57, 0x1, PT ;  /* 0x000000013900780c */ /* 0x000fe20003f25270 */
[----:B------:R-:W-:Y:S01]  /*a510*/  BSSY.RECONVERGENT B2, `(.L_x_3782) ;  /* 0x000003a000027945 */ /* 0x000fe20003800200 */
[----:B------:R-:W-:-:S11]  /*a520*/  LOP3.LUT P0, RZ, R54, 0x8, RZ, 0xc0, !PT ;  /* 0x0000000836ff7812 */ /* 0x000fd6000780c0ff */
[----:B------:R-:W-:Y:S05]  /*a530*/  @!P1 BRA `(.L_x_3783) ;  /* 0x0000000000dc9947 */ /* 0x000fea0003800000 */
[----:B------:R-:W0:Y:S01]  /*a540*/  LDCU.64 UR8, c[0x0][0x3c8] ;  /* 0x00007900ff0877ac */ /* 0x000e220008000a00 */
[----:B------:R-:W-:-:S04]  /*a550*/  IADD3 R9, P1, PT, R38, UR7, RZ ;  /* 0x0000000726097c10 */ /* 0x000fc8000ff3e0ff */
[----:B------:R-:W-:Y:S02]  /*a560*/  IADD3.X R10, PT, PT, RZ, UR13, RZ, P1, !PT ;  /* 0x0000000dff0a7c10 */ /* 0x000fe40008ffe4ff */
[----:B0-----:R-:W-:-:S04]  /*a570*/  LEA R8, P1, R9, UR8, 0x2 ;  /* 0x0000000809087c11 */ /* 0x001fc8000f8210ff */
[----:B------:R-:W-:-:S05]  /*a580*/  LEA.HI.X R9, R9, UR9, R10, 0x2, P1 ;  /* 0x0000000909097c11 */ /* 0x000fca00088f140a */
[----:B------:R-:W3:Y:S04]  /*a590*/  LDG.E R11, desc[UR36][R8.64] ;  /* 0x00000024080b7981 */ /* 0x000ee8000c1e1900 */
[----:B------:R0:W4:Y:S01]  /*a5a0*/  LDG.E R13, desc[UR36][R8.64+0x20] ;  /* 0x00002024080d7981 */ /* 0x000122000c1e1900 */
[----:B------:R-:W-:Y:S01]  /*a5b0*/  IMAD.MOV.U32 R12, RZ, RZ, 0xc0 ;  /* 0x000000c0ff0c7424 */ /* 0x000fe200078e00ff */
[----:B------:R-:W-:-:S04]  /*a5c0*/  IADD3 R14, PT, PT, -R3, R38, RZ ;  /* 0x00000026030e7210 */ /* 0x000fc80007ffe1ff */
[----:B------:R-:W-:-:S05]  /*a5d0*/  LEA R14, R14, R25, 0x1 ;  /* 0x000000190e0e7211 */ /* 0x000fca00078e08ff */
[----:B0-----:R-:W0:Y:S04]  /*a5e0*/  LDS.U16 R8, [R14] ;  /* 0x000000000e087984 */ /* 0x001e280000000400 */
[----:B--2---:R-:W1:Y:S01]  /*a5f0*/  LDS.U16 R15, [R14+0x10] ;  /* 0x000010000e0f7984 */ /* 0x004e620000000400 */
[----:B---3--:R-:W-:-:S04]  /*a600*/  IMAD R11, R55, R11, R38 ;  /* 0x0000000b370b7224 */ /* 0x008fc800078e0226 */
[----:B------:R-:W-:Y:S02]  /*a610*/  IMAD R11, R11, 0xc0, RZ ;  /* 0x000000c00b0b7824 */ /* 0x000fe400078e02ff */
[----:B----4-:R-:W-:Y:S02]  /*a620*/  IMAD R13, R55, R13, R38 ;  /* 0x0000000d370d7224 */ /* 0x010fe400078e0226 */
[----:B------:R-:W-:-:S04]  /*a630*/  IMAD.WIDE R10, R11, 0x2, R16 ;  /* 0x000000020b0a7825 */ /* 0x000fc800078e0210 */
[----:B------:R-:W-:Y:S01]  /*a640*/  IMAD R13, R13, R12, 0x600 ;  /* 0x000006000d0d7424 */ /* 0x000fe200078e020c */
[----:B------:R-:W2:Y:S03]  /*a650*/  LDG.E.128 R20, desc[UR36][R10.64] ;  /* 0x000000240a147981 */ /* 0x000ea6000c1e1d00 */
[----:B------:R-:W-:-:S05]  /*a660*/  IMAD.WIDE R12, R13, 0x2, R16 ;  /* 0x000000020d0c7825 */ /* 0x000fca00078e0210 */
[----:B------:R3:W4:Y:S01]  /*a670*/  LDG.E.128 R40, desc[UR36][R12.64] ;  /* 0x000000240c287981 */ /* 0x000722000c1e1d00 */
[----:B0-----:R-:W-:Y:S02]  /*a680*/  HADD2.F32 R9, -RZ, R8.H0_H0 ;  /* 0x20000008ff097230 */ /* 0x001fe40000004100 */
[----:B-1----:R-:W-:Y:S02]  /*a690*/  HADD2.F32 R15, -RZ, R15.H0_H0 ;  /* 0x2000000fff0f7230 */ /* 0x002fe40000004100 */
[----:B------:R-:W-:Y:S02]  /*a6a0*/  VIADD R38, R38, 0x10 ;  /* 0x0000001026267836 */ /* 0x000fe40000000000 */
[----:B--2---:R-:W-:Y:S02]  /*a6b0*/  HADD2.F32 R8, -RZ, R20.H0_H0 ;  /* 0x20000014ff087230 */ /* 0x004fe40000004100 */
[----:B------:R-:W-:Y:S02]  /*a6c0*/  HADD2.F32 R10, -RZ, R21.H0_H0 ;  /* 0x20000015ff0a7230 */ /* 0x000fe40000004100 */
        /* <DEDUP_REMOVED lines=8> */
[----:B---3--:R-:W-:-:S02]  /*a750*/  HADD2.F32 R13, -RZ, R23.H0_H0 ;  /* 0x20000017ff0d7230 */ /* 0x008fc40000004100 */
[C---:B------:R-:W-:Y:S01]  /*a760*/  FFMA.FTZ R21, R9.reuse, R21, R30 ;  /* 0x0000001509157223 */ /* 0x040fe2000001001e */
[----:B------:R-:W-:Y:S02]  /*a770*/  HADD2.F32 R12, -RZ, R23.H1_H1 ;  /* 0x30000017ff0c7230 */ /* 0x000fe40000004100 */
[C---:B------:R-:W-:Y:S01]  /*a780*/  FFMA.FTZ R22, R9.reuse, R22, R33 ;  /* 0x0000001609167223 */ /* 0x040fe20000010021 */
[--C-:B----4-:R-:W-:Y:S02]  /*a790*/  HADD2.F32 R28, -RZ, R40.reuse.H0_H0 ;  /* 0x20000028ff1c7230 */ /* 0x110fe40000004100 */
        /* <DEDUP_REMOVED lines=15> */
[C---:B------:R-:W-:Y:S02]  /*a890*/  FFMA.FTZ R34, R15.reuse, R34, R13 ;  /* 0x000000220f227223 */ /* 0x040fe4000001000d */
[----:B------:R-:W-:-:S07]  /*a8a0*/  FFMA.FTZ R35, R15, R35, R12 ;  /* 0x000000230f237223 */ /* 0x000fce000001000c */
.L_x_3783:
[----:B------:R-:W-:Y:S05]  /*a8b0*/  BSYNC.RECONVERGENT B2 ;  /* 0x0000000000027941 */ /* 0x000fea0003800200 */
.L_x_3782:
[----:B------:R-:W-:Y:S05]  /*a8c0*/  @P0 BRA `(.L_x_3778) ;  /* 0x0000000000780947 */ /* 0x000fea0003800000 */
[----:B------:R-:W0:Y:S01]  /*a8d0*/  LDCU.64 UR8, c[0x0][0x3c8] ;  /* 0x00007900ff0877ac */ /* 0x000e220008000a00 */
[----:B------:R-:W-:-:S04]  /*a8e0*/  IADD3 R8, P0, PT, R38, UR7, RZ ;  /* 0x0000000726087c10 */ /* 0x000fc8000ff1e0ff */
[----:B------:R-:W-:Y:S02]  /*a8f0*/  IADD3.X R9, PT, PT, RZ, UR13, RZ, P0, !PT ;  /* 0x0000000dff097c10 */ /* 0x000fe400087fe4ff */
[----:B0-----:R-:W-:-:S04]  /*a900*/  LEA R10, P0, R8, UR8, 0x2 ;  /* 0x00000008080a7c11 */ /* 0x001fc8000f8010ff */
[----:B------:R-:W-:-:S06]  /*a910*/  LEA.HI.X R11, R8, UR9, R9, 0x2, P0 ;  /* 0x00000009080b7c11 */ /* 0x000fcc00080f1409 */
[----:B------:R-:W3:Y:S01]  /*a920*/  LDG.E R11, desc[UR36][R10.64] ;  /* 0x000000240a0b7981 */ /* 0x000ee2000c1e1900 */
[----:B------:R-:W-:-:S05]  /*a930*/  IADD3 R20, PT, PT, -R3, R38, RZ ;  /* 0x0000002603147210 */ /* 0x000fca0007ffe1ff */
[----:B------:R-:W-:-:S06]  /*a940*/  IMAD R20, R20, 0x2, R25 ;  /* 0x0000000214147824 */ /* 0x000fcc00078e0219 */
[----:B------:R-:W0:Y:S01]  /*a950*/  LDS.U16 R20, [R20] ;  /* 0x0000000014147984 */ /* 0x000e220000000400 */
[----:B---3--:R-:W-:-:S04]  /*a960*/  IMAD R8, R55, R11, R38 ;  /* 0x0000000b37087224 */ /* 0x008fc800078e0226 */
[----:B------:R-:W-:-:S04]  /*a970*/  IMAD R9, R8, 0xc0, RZ ;  /* 0x000000c008097824 */ /* 0x000fc800078e02ff */
[----:B------:R-:W-:-:S05]  /*a980*/  IMAD.WIDE R8, R9, 0x2, R16 ;  /* 0x0000000209087825 */ /* 0x000fca00078e0210 */
[----:B--2---:R-:W2:Y:S01]  /*a990*/  LDG.E.128 R12, desc[UR36][R8.64] ;  /* 0x00000024080c7981 */ /* 0x004ea2000c1e1d00 */
[----:B0-----:R-:W-:Y:S02]  /*a9a0*/  HADD2.F32 R21, -RZ, R20.H0_H0 ;  /* 0x20000014ff157230 */ /* 0x001fe40000004100 */
[----:B--2---:R-:W-:Y:S02]  /*a9b0*/  HADD2.F32 R22, -RZ, R12.H0_H0 ;  /* 0x2000000cff167230 */ /* 0x004fe40000004100 */
[----:B------:R-:W-:Y:S02]  /*a9c0*/  HADD2.F32 R10, -RZ, R13.H0_H0 ;  /* 0x2000000dff0a7230 */ /* 0x000fe40000004100 */
[----:B------:R-:W-:Y:S02]  /*a9d0*/  HADD2.F32 R11, -RZ, R14.H0_H0 ;  /* 0x2000000eff0b7230 */ /* 0x000fe40000004100 */
[----:B------:R-:W-:Y:S01]  /*a9e0*/  FFMA.FTZ R28, R21, R22, R28 ;  /* 0x00000016151c7223 */ /* 0x000fe2000001001c */
[----:B------:R-:W-:-:S02]  /*a9f0*/  HADD2.F32 R12, -RZ, R12.H1_H1 ;  /* 0x3000000cff0c7230 */ /* 0x000fc40000004100 */
        /* <DEDUP_REMOVED lines=9> */
[C---:B------:R-:W-:Y:S02]  /*aa90*/  FFMA.FTZ R34, R21.reuse, R9, R34 ;  /* 0x0000000915227223 */ /* 0x040fe40000010022 */
[----:B------:R-:W-:-:S07]  /*aaa0*/  FFMA.FTZ R35, R21, R8, R35 ;  /* 0x0000000815237223 */ /* 0x000fce0000010023 */
.L_x_3778:
[----:B------:R-:W-:Y:S05]  /*aab0*/  BSYNC.RECONVERGENT B1 ;  /* 0x0000000000017941 */ /* 0x000fea0003800200 */
.L_x_3777:
[----:B------:R-:W-:Y:S01]  /*aac0*/  ISETP.GE.AND P0, PT, R27, UR42, PT ;  /* 0x0000002a1b007c0c */ /* 0x000fe2000bf06270 */
[----:B------:R-:W-:-:S12]  /*aad0*/  BSSY.RECONVERGENT B1, `(.L_x_3784) ;  /* 0x0000130000017945 */ /* 0x000fd80003800200 */
[----:B------:R-:W-:Y:S05]  /*aae0*/  @P0 BRA `(.L_x_3785) ;  /* 0x0000001000b80947 */ /* 0x000fea0003800000 */
[----:B------:R-:W-:Y:S01]  /*aaf0*/  HFMA2 R8, -RZ, RZ, 0, 4.76837158203125e-07 ;  /* 0x00000008ff087431 */ /* 0x000fe200000001ff */
[----:B------:R-:W-:Y:S01]  /*ab00*/  LOP3.LUT R38, RZ, R3, RZ, 0x33, !PT ;  /* 0x00000003ff267212 */ /* 0x000fe200078e33ff */
[----:B------:R-:W0:Y:S01]  /*ab10*/  LDCU UR8, c[0x0][0x3f8] ;  /* 0x00007f00ff0877ac */ /* 0x000e220008000800 */
[----:B------:R-:W-:Y:S02]  /*ab20*/  BSSY.RECONVERGENT B2, `(.L_x_3786) ;  /* 0x0000047000027945 */ /* 0x000fe40003800200 */
[----:B------:R-:W-:-:S04]  /*ab30*/  VIADDMNMX R9, R27, R8, UR42, !PT ;  /* 0x0000002a1b097e46 */ /* 0x000fc8000f800108 */
[----:B------:R-:W-:-:S04]  /*ab40*/  IADD3 R38, PT, PT, -R2, R9, R38 ;  /* 0x0000000902267210 */ /* 0x000fc80007ffe126 */
[----:B------:R-:W-:-:S04]  /*ab50*/  LOP3.LUT R8, R38, 0x18, RZ, 0xc0, !PT ;  /* 0x0000001826087812 */ /* 0x000fc800078ec0ff */
[----:B------:R-:W-:Y:S01]  /*ab60*/  ISETP.NE.AND P0, PT, R8, 0x18, PT ;  /* 0x000000180800780c */ /* 0x000fe20003f05270 */
[----:B0-----:R-:W-:-:S12]  /*ab70*/  IMAD R40, R26, UR8, RZ ;  /* 0x000000081a287c24 */ /* 0x001fd8000f8e02ff */
[----:B------:R-:W-:Y:S05]  /*ab80*/  @!P0 BRA `(.L_x_3787) ;  /* 0x0000000400008947 */ /* 0x000fea0003800000 */
[----:B------:R-:W0:Y:S01]  /*ab90*/  LDC R26, c[0x0][0x3f4] ;  /* 0x0000fd00ff1a7b82 */ /* 0x000e220000000800 */
[----:B------:R-:W-:Y:S02]  /*aba0*/  LEA.HI R8, R38, 0x1, RZ, 0x1d ;  /* 0x0000000126087811 */ /* 0x000fe400078fe8ff */
[----:B------:R-:W-:Y:S02]  /*abb0*/  LEA R9, R2, UR6, 0x1 ;  /* 0x0000000602097c11 */ /* 0x000fe4000f8e08ff */
[----:B------:R-:W-:Y:S02]  /*abc0*/  LOP3.LUT R8, R8, 0x3, RZ, 0xc0, !PT ;  /* 0x0000000308087812 */ /* 0x000fe400078ec0ff */
[----:B------:R-:W-:-:S03]  /*abd0*/  IADD3 R12, PT, PT, R56, R9, RZ ;  /* 0x00000009380c7210 */ /* 0x000fc60007ffe0ff */
[----:B------:R-:W-:-:S07]  /*abe0*/  IMAD.MOV R13, RZ, RZ, -R8 ;  /* 0x000000ffff0d7224 */ /* 0x000fce00078e0a08 */
.L_x_3790:
[----:B0-----:R-:W-:Y:S01]  /*abf0*/  ISETP.GE.AND P1, PT, R27, R26, PT ;  /* 0x0000001a1b00720c */ /* 0x001fe20003f26270 */
[----:B------:R-:W-:Y:S01]  /*ac00*/  BSSY.RECONVERGENT B3, `(.L_x_3788) ;  /* 0x0000035000037945 */ /* 0x000fe20003800200 */
[----:B------:R-:W-:-:S04]  /*ac10*/  IADD3 R13, PT, PT, R13, 0x1, RZ ;  /* 0x000000010d0d7810 */ /* 0x000fc80007ffe0ff */
[----:B------:R-:W-:-:S07]  /*ac20*/  ISETP.NE.AND P0, PT, R13, RZ, PT ;  /* 0x000000ff0d00720c */ /* 0x000fce0003f05270 */
[----:B------:R-:W-:Y:S06]  /*ac30*/  @!P1 BRA `(.L_x_3789) ;  /* 0x0000000000c49947 */ /* 0x000fec0003800000 */
[----:B------:R-:W-:Y:S02]  /*ac40*/  IABS R11, R26 ;  /* 0x0000001a000b7213 */ /* 0x000fe40000000000 */
[----:B------:R-:W-:Y:S02]  /*ac50*/  IABS R20, R27 ;  /* 0x0000001b00147213 */ /* 0x000fe40000000000 */
[----:B------:R-:W0:Y:S01]  /*ac60*/  I2F.RP R10, R11 ;  /* 0x0000000b000a7306 */ /* 0x000e220000209400 */
[----:B------:R-:W-:Y:S02]  /*ac70*/  ISETP.GE.AND P2, PT, R27, RZ, PT ;  /* 0x000000ff1b00720c */ /* 0x000fe40003f46270 */
[----:B------:R-:W-:-:S05]  /*ac80*/  ISETP.NE.AND P3, PT, R26, RZ, PT ;  /* 0x000000ff1a00720c */ /* 0x000fca0003f65270 */
[----:B0-----:R-:W0:Y:S02]  /*ac90*/  MUFU.RCP R10, R10 ;  /* 0x0000000a000a7308 */ /* 0x001e240000001000 */
[----:B0-----:R-:W-:-:S06]  /*aca0*/  IADD3 R14, PT, PT, R10, 0xffffffe, RZ ;  /* 0x0ffffffe0a0e7810 */ /* 0x001fcc0007ffe0ff */
[----:B------:R-:W0:Y:S02]  /*acb0*/  F2I.FTZ.U32.TRUNC.NTZ R9, R14 ;  /* 0x0000000e00097305 */ /* 0x000e24000021f000 */
[----:B0-----:R-:W-:-:S04]  /*acc0*/  IMAD.MOV R8, RZ, RZ, -R9 ;  /* 0x000000ffff087224 */ /* 0x001fc800078e0a09 */
[----:B--2---:R-:W-:Y:S01]  /*acd0*/  IMAD R15, R8, R11, RZ ;  /* 0x0000000b080f7224 */ /* 0x004fe200078e02ff */
[----:B------:R-:W-:-:S05]  /*ace0*/  MOV R8, RZ ;  /* 0x000000ff00087202 */ /* 0x000fca0000000f00 */
        /* <DEDUP_REMOVED lines=8> */
[----:B------:R-:W-:-:S05]  /*ad70*/  @!P1 IADD3 R8, PT, PT, R8, -R11, RZ ;  /* 0x8000000b08089210 */ /* 0x000fca0007ffe0ff */
[----:B------:R-:W-:Y:S01]  /*ad80*/  @!P2 IMAD.MOV R8, RZ, RZ, -R8 ;  /* 0x000000ffff08a224 */ /* 0x000fe200078e0a08 */
[----:B------:R-:W-:-:S04]  /*ad90*/  @!P3 LOP3.LUT R8, RZ, R26, RZ, 0x33, !PT ;  /* 0x0000001aff08b212 */ /* 0x000fc800078e33ff */
[----:B------:R-:W-:-:S04]  /*ada0*/  IADD3 R9, P1, PT, R8, UR7, RZ ;  /* 0x0000000708097c10 */ /* 0x000fc8000ff3e0ff */
[----:B------:R-:W-:Y:S02]  /*adb0*/  IADD3.X R14, PT, PT, RZ, UR13, RZ, P1, !PT ;  /* 0x0000000dff0e7c10 */ /* 0x000fe40008ffe4ff */
[----:B------:R-:W-:-:S04]  /*adc0*/  LEA R10, P1, R9, UR16, 0x2 ;  /* 0x00000010090a7c11 */ /* 0x000fc8000f8210ff */
[----:B------:R-:W-:Y:S02]  /*add0*/  LEA.HI.X R11, R9, UR17, R14, 0x2, P1 ;  /* 0x00000011090b7c11 */ /* 0x000fe400088f140e */
[----:B------:R-:W0:Y:S04]  /*ade0*/  LDS.U16 R14, [R12] ;  /* 0x000000000c0e7984 */ /* 0x000e280000000400 */
[----:B------:R-:W2:Y:S02]  /*adf0*/  LDG.E R11, desc[UR36][R10.64] ;  /* 0x000000240a0b7981 */ /* 0x000ea4000c1e1900 */
[----:B--2---:R-:W-:-:S04]  /*ae00*/  IMAD R8, R40, R11, R8 ;  /* 0x0000000b28087224 */ /* 0x004fc800078e0208 */
[----:B------:R-:W-:-:S04]  /*ae10*/  IMAD R9, R8, 0xc0, RZ ;  /* 0x000000c008097824 */ /* 0x000fc800078e02ff */
[----:B------:R-:W-:-:S05]  /*ae20*/  IMAD.WIDE R8, R9, 0x2, R16 ;  /* 0x0000000209087825 */ /* 0x000fca00078e0210 */
[----:B------:R-:W2:Y:S01]  /*ae30*/  LDG.E.128 R20, desc[UR36][R8.64] ;  /* 0x0000002408147981 */ /* 0x000ea2000c1e1d00 */
        /* <DEDUP_REMOVED lines=17> */
.L_x_3789:
[----:B------:R-:W-:Y:S05]  /*af50*/  BSYNC.RECONVERGENT B3 ;  /* 0x0000000000037941 */ /* 0x000fea0003800200 */
.L_x_3788:
[----:B------:R-:W-:Y:S01]  /*af60*/  IADD3 R27, PT, PT, R27, 0x8, RZ ;  /* 0x000000081b1b7810 */ /* 0x000fe20007ffe0ff */
[----:B------:R-:W-:Y:S01]  /*af70*/  VIADD R12, R12, 0x10 ;  /* 0x000000100c0c7836 */ /* 0x000fe20000000000 */
[----:B------:R-:W-:Y:S06]  /*af80*/  @P0 BRA `(.L_x_3790) ;  /* 0xfffffffc00180947 */ /* 0x000fec000383ffff */
.L_x_3787:
[----:B------:R-:W-:Y:S05]  /*af90*/  BSYNC.RECONVERGENT B2 ;  /* 0x0000000000027941 */ /* 0x000fea0003800200 */
.L_x_3786:
[----:B------:R-:W-:-:S13]  /*afa0*/  ISETP.GE.U32.AND P0, PT, R38, 0x18, PT ;  /* 0x000000182600780c */ /* 0x000fda0003f06070 */
[----:B------:R-:W-:Y:S05]  /*afb0*/  @!P0 BRA `(.L_x_3785) ;  /* 0x0000000c00848947 */ /* 0x000fea0003800000 */
[----:B------:R-:W0:Y:S02]  /*afc0*/  LDC R26, c[0x0][0x3f4] ;  /* 0x0000fd00ff1a7b82 */ /* 0x000e240000000800 */
.L_x_3799:
[CC--:B0-----:R-:W-:Y:S01]  /*afd0*/  ISETP.GE.AND P3, PT, R27.reuse, R26.reuse, PT ;  /* 0x0000001a1b00720c */ /* 0x0c1fe20003f66270 */
[C---:B------:R-:W-:Y:S01]  /*afe0*/  VIADD R41, R27.reuse, 0x18 ;  /* 0x000000181b297836 */ /* 0x040fe20000000000 */
[C---:B------:R-:W-:Y:S01]  /*aff0*/  IADD3 R37, PT, PT, R27.reuse, 0x8, RZ ;  /* 0x000000081b257810 */ /* 0x040fe20007ffe0ff */
[----:B------:R-:W-:Y:S01]  /*b000*/  BSSY.RECONVERGENT B2, `(.L_x_3791) ;  /* 0x000003a000027945 */ /* 0x000fe20003800200 */
[----:B------:R-:W-:Y:S02]  /*b010*/  IADD3 R39, PT, PT, R27, 0x10, RZ ;  /* 0x000000101b277810 */ /* 0x000fe40007ffe0ff */
[----:B------:R-:W-:Y:S02]  /*b020*/  IADD3 R8, PT, PT, -R3, R27, RZ ;  /* 0x0000001b03087210 */ /* 0x000fe40007ffe1ff */
[-C--:B------:R-:W-:Y:S02]  /*b030*/  ISETP.GE.AND P2, PT, R37, R26.reuse, PT ;  /* 0x0000001a2500720c */ /* 0x080fe40003f46270 */
[----:B------:R-:W-:-:S02]  /*b040*/  ISETP.GE.AND P0, PT, R39, R26, PT ;  /* 0x0000001a2700720c */ /* 0x000fc40003f06270 */
[----:B------:R-:W-:Y:S02]  /*b050*/  ISETP.GE.AND P1, PT, R41, R26, PT ;  /* 0x0000001a2900720c */ /* 0x000fe40003f26270 */
[----:B------:R-:W-:Y:S01]  /*b060*/  LEA R36, R8, R25, 0x1 ;  /* 0x0000001908247211 */ /* 0x000fe200078e08ff */
[----:B------:R-:W-:Y:S10]  /*b070*/  @!P3 BRA `(.L_x_3792) ;  /* 0x0000000000c8b947 */ /* 0x000ff40003800000 */
        /* <DEDUP_REMOVED lines=8> */
[----:B---3--:R-:W-:-:S06]  /*b100*/  VIADD R12, R10, 0xffffffe ;  /* 0x0ffffffe0a0c7836 */ /* 0x008fcc0000000000 */
[----:B------:R-:W3:Y:S02]  /*b110*/  F2I.FTZ.U32.TRUNC.NTZ R9, R12 ;  /* 0x0000000c00097305 */ /* 0x000ee4000021f000 */
[----:B---3--:R-:W-:-:S05]  /*b120*/  IADD3 R8, PT, PT, RZ, -R9, RZ ;  /* 0x80000009ff087210 */ /* 0x008fca0007ffe0ff */
        /* <DEDUP_REMOVED lines=12> */
[----:B------:R-:W-:-:S04]  /*b1f0*/  @!P5 LOP3.LUT R8, RZ, R26, RZ, 0x33, !PT ;  /* 0x0000001aff08d212 */ /* 0x000fc800078e33ff */
[----:B------:R-:W-:-:S04]  /*b200*/  IADD3 R9, P3, PT, R8, UR7, RZ ;  /* 0x0000000708097c10 */ /* 0x000fc8000ff7e0ff */
[----:B------:R-:W-:Y:S02]  /*b210*/  IADD3.X R12, PT, PT, RZ, UR13, RZ, P3, !PT ;  /* 0x0000000dff0c7c10 */ /* 0x000fe40009ffe4ff */
[----:B0-----:R-:W-:-:S04]  /*b220*/  LEA R10, P3, R9, UR8, 0x2 ;  /* 0x00000008090a7c11 */ /* 0x001fc8000f8610ff */
[----:B------:R-:W-:-:S06]  /*b230*/  LEA.HI.X R11, R9, UR9, R12, 0x2, P3 ;  /* 0x00000009090b7c11 */ /* 0x000fcc00098f140c */
[----:B------:R-:W3:Y:S02]  /*b240*/  LDG.E R11, desc[UR36][R10.64] ;  /* 0x000000240a0b7981 */ /* 0x000ee4000c1e1900 */
[----:B---3--:R-:W-:-:S04]  /*b250*/  IMAD R8, R40, R11, R8 ;  /* 0x0000000b28087224 */ /* 0x008fc800078e0208 */
[----:B------:R-:W-:-:S04]  /*b260*/  IMAD R9, R8, 0xc0, RZ ;  /* 0x000000c008097824 */ /* 0x000fc800078e02ff */
[----:B------:R-:W-:-:S05]  /*b270*/  IMAD.WIDE R8, R9, 0x2, R16 ;  /* 0x0000000209087825 */ /* 0x000fca00078e0210 */
[----:B--2---:R-:W2:Y:S01]  /*b280*/  LDG.E.128 R12, desc[UR36][R8.64] ;  /* 0x00000024080c7981 */ /* 0x004ea2000c1e1d00 */
[----:B-1----:R-:W-:Y:S02]  /*b290*/  HADD2.F32 R21, -RZ, R20.H0_H0 ;  /* 0x20000014ff157230 */ /* 0x002fe40000004100 */
        /* <DEDUP_REMOVED lines=16> */
.L_x_3792:
[----:B------:R-:W-:Y:S05]  /*b3a0*/  BSYNC.RECONVERGENT B2 ;  /* 0x0000000000027941 */ /* 0x000fea0003800200 */
.L_x_3791:
[----:B------:R-:W-:Y:S04]  /*b3b0*/  BSSY.RECONVERGENT B2, `(.L_x_3793) ;  /* 0x0000034000027945 */ /* 0x000fe80003800200 */
[----:B------:R-:W-:Y:S05]  /*b3c0*/  @!P2 BRA `(.L_x_3794) ;  /* 0x0000000000c8a947 */ /* 0x000fea0003800000 */
[----:B------:R-:W-:Y:S01]  /*b3d0*/  IABS R11, R26 ;  /* 0x0000001a000b7213 */ /* 0x000fe20000000000 */
[----:B------:R-:W0:Y:S01]  /*b3e0*/  LDCU.64 UR8, c[0x0][0x3c8] ;  /* 0x00007900ff0877ac */ /* 0x000e220008000a00 */
[----:B------:R-:W-:Y:S01]  /*b3f0*/  IABS R14, R37 ;  /* 0x00000025000e7213 */ /* 0x000fe20000000000 */
[----:B------:R-:W1:Y:S01]  /*b400*/  LDS.U16 R20, [R36+0x10] ;  /* 0x0000100024147984 */ /* 0x000e620000000400 */
[----:B------:R-:W3:Y:S01]  /*b410*/  I2F.RP R10, R11 ;  /* 0x0000000b000a7306 */ /* 0x000ee20000209400 */
[----:B------:R-:W-:Y:S02]  /*b420*/  ISETP.GE.AND P3, PT, R37, RZ, PT ;  /* 0x000000ff2500720c */ /* 0x000fe40003f66270 */
[----:B------:R-:W-:-:S05]  /*b430*/  ISETP.NE.AND P4, PT, R26, RZ, PT ;  /* 0x000000ff1a00720c */ /* 0x000fca0003f85270 */
[----:B---3--:R-:W3:Y:S02]  /*b440*/  MUFU.RCP R10, R10 ;  /* 0x0000000a000a7308 */ /* 0x008ee40000001000 */
[----:B---3--:R-:W-:-:S06]  /*b450*/  VIADD R12, R10, 0xffffffe ;  /* 0x0ffffffe0a0c7836 */ /* 0x008fcc0000000000 */
[----:B------:R-:W3:Y:S02]  /*b460*/  F2I.FTZ.U32.TRUNC.NTZ R9, R12 ;  /* 0x0000000c00097305 */ /* 0x000ee4000021f000 */
[----:B---3--:R-:W-:-:S05]  /*b470*/  IADD3 R8, PT, PT, RZ, -R9, RZ ;  /* 0x80000009ff087210 */ /* 0x008fca0007ffe0ff */
[----:B------:R-:W-:Y:S01]  /*b480*/  IMAD R13, R8, R11, RZ ;  /* 0x0000000b080d7224 */ /* 0x000fe200078e02ff */
[----:B------:R-:W-:-:S05]  /*b490*/  MOV R8, RZ ;  /* 0x000000ff00087202 */ /* 0x000fca0000000f00 */
        /* <DEDUP_REMOVED lines=37> */
.L_x_3794:
[----:B------:R-:W-:Y:S05]  /*b6f0*/  BSYNC.RECONVERGENT B2 ;  /* 0x0000000000027941 */ /* 0x000fea0003800200 */
.L_x_3793:
        /* <DEDUP_REMOVED lines=52> */
.L_x_3796:
[----:B------:R-:W-:Y:S05]  /*ba40*/  BSYNC.RECONVERGENT B2 ;  /* 0x0000000000027941 */ /* 0x000fea0003800200 */
.L_x_3795:
        /* <DEDUP_REMOVED lines=52> */
.L_x_3798:
[----:B------:R-:W-:Y:S05]  /*bd90*/  BSYNC.RECONVERGENT B2 ;  /* 0x0000000000027941 */ /* 0x000fea0003800200 */
.L_x_3797:
[----:B------:R-:W-:-:S05]  /*bda0*/  VIADD R27, R27, 0x20 ;  /* 0x000000201b1b7836 */ /* 0x000fca0000000000 */
[----:B------:R-:W-:-:S13]  /*bdb0*/  ISETP.GE.AND P0, PT, R27, UR42, PT ;  /* 0x0000002a1b007c0c */ /* 0x000fda000bf06270 */
[----:B------:R-:W-:Y:S05]  /*bdc0*/  @!P0 BRA `(.L_x_3799) ;  /* 0xfffffff000808947 */ /* 0x000fea000383ffff */
.L_x_3785:
[----:B------:R-:W-:Y:S05]  /*bdd0*/  BSYNC.RECONVERGENT B1 ;  /* 0x0000000000017941 */ /* 0x000fea0003800200 */
.L_x_3784:
[----:B------:R-:W-:-:S13]  /*bde0*/  ISETP.NE.AND P0, PT, R2, UR5, PT ;  /* 0x0000000502007c0c */ /* 0x000fda000bf05270 */
[----:B------:R-:W-:Y:S05]  /*bdf0*/  @P0 BRA `(.L_x_3776) ;  /* 0x0000000400b00947 */ /* 0x000fea0003800000 */
[----:B------:R-:W0:Y:S01]  /*be00*/  LDCU UR8, c[0x0][0x478] ;  /* 0x00008f00ff0877ac */ /* 0x000e220008000800 */
[----:B------:R-:W-:Y:S01]  /*be10*/  IADD3 R11, PT, PT, R19, UR45, RZ ;  /* 0x0000002d130b7c10 */ /* 0x000fe2000fffe0ff */
[----:B0-----:R-:W-:-:S09]  /*be20*/  UISETP.NE.AND UP0, UPT, UR8, 0x2, UPT ;  /* 0x000000020800788c */ /* 0x001fd2000bf05270 */
[----:B------:R-:W-:Y:S05]  /*be30*/  BRA.U UP0, `(.L_x_3800) ;  /* 0x0000000100d87547 */ /* 0x000fea000b800000 */
[----:B------:R-:W0:Y:S02]  /*be40*/  LDCU.64 UR8, c[0x0][0x3a8] ;  /* 0x00007500ff0877ac */ /* 0x000e240008000a00 */
[----:B0-----:R-:W-:-:S04]  /*be50*/  IADD3 R8, P0, PT, R11, UR8, RZ ;  /* 0x000000080b087c10 */ /* 0x001fc8000ff1e0ff */
[----:B------:R-:W-:-:S05]  /*be60*/  LEA.HI.X.SX32 R9, R11, UR9, 0x1, P0 ;  /* 0x000000090b097c11 */ /* 0x000fca00080f0eff */
[----:B------:R-:W3:Y:S01]  /*be70*/  LDG.E.64 R16, desc[UR36][R8.64] ;  /* 0x0000002408107981 */ /* 0x000ee2000c1e1b00 */
[----:B------:R-:W0:Y:S03]  /*be80*/  LDC.64 R10, c[0x0][0x468] ;  /* 0x00011a00ff0a7b82 */ /* 0x000e260000000a00 */
[----:B0-----:R0:W4:Y:S01]  /*be90*/  LDG.E R10, desc[UR36][R10.64+0x8] ;  /* 0x000008240a0a7981 */ /* 0x001122000c1e1900 */
[----:B---3--:R-:W-:Y:S01]  /*bea0*/  LOP3.LUT R20, R17, 0xff, RZ, 0xc0, !PT ;  /* 0x000000ff11147812 */ /* 0x008fe200078ec0ff */
[----:B------:R-:W4:Y:S01]  /*beb0*/  I2F.S8 R13, R16 ;  /* 0x00000010000d7306 */ /* 0x000f220000001400 */
        /* <DEDUP_REMOVED lines=9> */
[----:B------:R-:W-:Y:S01]  /*bf50*/  ISETP.NE.U32.AND P0, PT, R11, RZ, PT ;  /* 0x000000ff0b00720c */ /* 0x000fe20003f05070 */
[----:B------:R-:W-:Y:S01]  /*bf60*/  IMAD.MOV.U32 R11, RZ, RZ, R14 ;  /* 0x000000ffff0b7224 */ /* 0x000fe200078e000e */
[----:B------:R-:W-:Y:S02]  /*bf70*/  SHF.R.U64 R14, R36, 0x7, RZ ;  /* 0x00000007240e7819 */ /* 0x000fe400000012ff */
[----:B------:R-:W-:Y:S01]  /*bf80*/  ISETP.NE.U32.AND.EX P1, PT, RZ, RZ, PT, P1 ;  /* 0x000000ffff00720c */ /* 0x000fe20003f25110 */
[----:B----4-:R-:W-:Y:S01]  /*bf90*/  FMUL.FTZ R13, R10, R13 ;  /* 0x0000000d0a0d7220 */ /* 0x010fe20000410000 */
[----:B------:R-:W-:Y:S02]  /*bfa0*/  ISETP.NE.U32.AND P2, PT, R14, RZ, PT ;  /* 0x000000ff0e00720c */ /* 0x000fe40003f45070 */
[----:B------:R-:W-:Y:S02]  /*bfb0*/  ISETP.NE.U32.AND.EX P0, PT, RZ, RZ, PT, P0 ;  /* 0x000000ffff00720c */ /* 0x000fe40003f05100 */
[----:B------:R-:W-:-:S02]  /*bfc0*/  ISETP.NE.U32.AND.EX P2, PT, RZ, RZ, PT, P2 ;  /* 0x000000ffff00720c */ /* 0x000fc40003f45120 */
[----:B------:R-:W-:Y:S02]  /*bfd0*/  PRMT R12, R16, 0x9910, RZ ;  /* 0x00009910100c7816 */ /* 0x000fe400000000ff */
[----:B------:R-:W-:Y:S02]  /*bfe0*/  PRMT R9, R17, 0x9910, RZ ;  /* 0x0000991011097816 */ /* 0x000fe400000000ff */
[----:B------:R-:W-:Y:S02]  /*bff0*/  SHF.R.S32.HI R8, RZ, 0x8, R12 ;  /* 0x00000008ff087819 */ /* 0x000fe4000001140c */
[----:B------:R-:W-:Y:S02]  /*c000*/  MOV R12, R9 ;  /* 0x00000009000c7202 */ /* 0x000fe40000000f00 */
[----:B------:R-:W-:Y:S01]  /*c010*/  SHF.R.S32.HI R27, RZ, 0x18, R17 ;  /* 0x00000018ff1b7819 */ /* 0x000fe20000011411 */
[----:B------:R-:W0:Y:S01]  /*c020*/  I2F.S16 R9, R8 ;  /* 0x0000000800097306 */ /* 0x000e220000101400 */
[----:B------:R-:W-:-:S02]  /*c030*/  SHF.R.S32.HI R11, RZ, 0x8, R11 ;  /* 0x00000008ff0b7819 */ /* 0x000fc4000001140b */
[----:B------:R-:W-:Y:S02]  /*c040*/  SHF.R.S32.HI R12, RZ, 0x8, R12 ;  /* 0x00000008ff0c7819 */ /* 0x000fe4000001140c */
[----:B------:R-:W-:Y:S02]  /*c050*/  @P1 LOP3.LUT R20, R20, 0xffffff00, RZ, 0xfc, !PT ;  /* 0xffffff0014141812 */ /* 0x000fe400078efcff */
[----:B------:R-:W-:Y:S01]  /*c060*/  @P0 LOP3.LUT R22, R22, 0xffffff00, RZ, 0xfc, !PT ;  /* 0xffffff0016160812 */ /* 0x000fe200078efcff */
[----:B------:R-:W1:Y:S01]  /*c070*/  I2F.S16 R27, R27 ;  /* 0x0000001b001b7306 */ /* 0x000e620000101400 */
[----:B------:R-:W-:Y:S01]  /*c080*/  @P2 LOP3.LUT R36, R36, 0xffffff00, RZ, 0xfc, !PT ;  /* 0xffffff0024242812 */ /* 0x000fe200078efcff */
[----:B0-----:R-:W-:-:S06]  /*c090*/  FMUL.FTZ R8, R10, R9 ;  /* 0x000000090a087220 */ /* 0x001fcc0000410000 */
[----:B------:R-:W0:Y:S01]  /*c0a0*/  I2F.S16 R21, R12 ;  /* 0x0000000c00157306 */ /* 0x000e220000101400 */
[----:B-1----:R-:W-:-:S07]  /*c0b0*/  FMUL.FTZ R16, R10, R27 ;  /* 0x0000001b0a107220 */ /* 0x002fce0000410000 */
[----:B------:R-:W1:Y:S01]  /*c0c0*/  I2F.S16 R11, R11 ;  /* 0x0000000b000b7306 */ /* 0x000e620000101400 */
[----:B0-----:R-:W-:-:S07]  /*c0d0*/  FMUL.FTZ R14, R10, R21 ;  /* 0x000000150a0e7220 */ /* 0x001fce0000410000 */
[----:B------:R0:W3:Y:S01]  /*c0e0*/  I2F.S8 R17, R20 ;  /* 0x0000001400117306 */ /* 0x0000e20000001400 */
[----:B-1----:R-:W-:-:S07]  /*c0f0*/  FMUL.FTZ R12, R10, R11 ;  /* 0x0000000b0a0c7220 */ /* 0x002fce0000410000 */
[----:B--2---:R1:W2:Y:S01]  /*c100*/  I2F.S8 R15, R22 ;  /* 0x00000016000f7306 */ /* 0x0042a20000001400 */
[----:B0-----:R-:W-:Y:S01]  /*c110*/  F2FP.F16.F32.PACK_AB R20, R8, R13 ;  /* 0x0000000d0814723e */ /* 0x001fe200000000ff */
[----:B---3--:R-:W-:-:S06]  /*c120*/  FMUL.FTZ R17, R10, R17 ;  /* 0x000000110a117220 */ /* 0x008fcc0000410000 */
[----:B------:R-:W0:Y:S01]  /*c130*/  I2F.S8 R23, R36 ;  /* 0x0000002400177306 */ /* 0x000e220000001400 */
[----:B-1----:R-:W-:Y:S01]  /*c140*/  F2FP.F16.F32.PACK_AB R22, R14, R17 ;  /* 0x000000110e16723e */ /* 0x002fe200000000ff */
[----:B--2---:R-:W-:-:S05]  /*c150*/  FMUL.FTZ R15, R10, R15 ;  /* 0x0000000f0a0f7220 */ /* 0x004fca0000410000 */
[----:B------:R-:W-:Y:S01]  /*c160*/  F2FP.F16.F32.PACK_AB R21, R12, R15 ;  /* 0x0000000f0c15723e */ /* 0x000fe200000000ff */
[----:B0-----:R-:W-:-:S05]  /*c170*/  FMUL.FTZ R23, R10, R23 ;  /* 0x000000170a177220 */ /* 0x001fca0000410000 */
[----:B------:R-:W-:Y:S01]  /*c180*/  F2FP.F16.F32.PACK_AB R23, R16, R23 ;  /* 0x000000171017723e */ /* 0x000fe200000000ff */
[----:B------:R-:W-:Y:S06]  /*c190*/  BRA `(.L_x_3801) ;  /* 0x00000000000c7947 */ /* 0x000fec0003800000 */
.L_x_3800:
[----:B------:R-:W0:Y:S02]  /*c1a0*/  LDC.64 R8, c[0x0][0x3a8] ;  /* 0x0000ea00ff087b82 */ /* 0x000e240000000a00 */
[----:B0-----:R-:W-:-:S05]  /*c1b0*/  IMAD.WIDE R8, R11, 0x2, R8 ;  /* 0x000000020b087825 */ /* 0x001fca00078e0208 */
[----:B------:R0:W5:Y:S02]  /*c1c0*/  LDG.E.128 R20, desc[UR36][R8.64] ;  /* 0x0000002408147981 */ /* 0x000164000c1e1d00 */
.L_x_3801:
[----:B------:R-:W1:Y:S01]  /*c1d0*/  LDCU.64 UR8, c[0x0][0x460] ;  /* 0x00008c00ff0877ac */ /* 0x000e620008000a00 */
[----:B------:R-:W-:Y:S01]  /*c1e0*/  IADD3 R12, PT, PT, -R3, UR42, RZ ;  /* 0x0000002a030c7c10 */ /* 0x000fe2000fffe1ff */
[----:B------:R-:W3:Y:S01]  /*c1f0*/  LDCU.64 UR10, c[0x0][0x3c0] ;  /* 0x00007800ff0a77ac */ /* 0x000ee20008000a00 */
[----:B-1----:R-:W-:-:S04]  /*c200*/  ISETP.NE.U32.AND P0, PT, RZ, UR8, PT ;  /* 0x00000008ff007c0c */ /* 0x002fc8000bf05070 */
[----:B------:R-:W-:-:S13]  /*c210*/  ISETP.NE.AND.EX P0, PT, RZ, UR9, PT, P0 ;  /* 0x00000009ff007c0c */ /* 0x000fda000bf05300 */
[----:B------:R-:W1:Y:S08]  /*c220*/  @P0 LDC R11, c[0x0][0x3f8] ;  /* 0x0000fe00ff0b0b82 */ /* 0x000e700000000800 */
[----:B0-----:R-:W0:Y:S01]  /*c230*/  @P0 LDC.64 R8, c[0x0][0x458] ;  /* 0x00011600ff080b82 */ /* 0x001e220000000a00 */
[----:B-1----:R-:W-:-:S04]  /*c240*/  @P0 IMAD R18, R11, UR38, R18 ;  /* 0x000000260b120c24 */ /* 0x002fc8000f8e0212 */
[----:B------:R-:W-:-:S04]  /*c250*/  @P0 IMAD R11, R18, 0xc0, R19 ;  /* 0x000000c0120b0824 */ /* 0x000fc800078e0213 */
[----:B0-----:R-:W-:-:S06]  /*c260*/  @P0 IMAD.WIDE R8, R11, 0x2, R8 ;  /* 0x000000020b080825 */ /* 0x001fcc00078e0208 */
[----:B------:R-:W4:Y:S01]  /*c270*/  @P0 LDG.E.128 R8, desc[UR36][R8.64] ;  /* 0x0000002408080981 */ /* 0x000f22000c1e1d00 */
[----:B------:R-:W-:Y:S01]  /*c280*/  LEA R25, R12, R25, 0x1 ;  /* 0x000000190c197211 */ /* 0x000fe200078e08ff */
[----:B------:R-:W-:Y:S01]  /*c290*/  UIMAD UR8, UR40, 0xc0, URZ ;  /* 0x000000c0280878a4 */ /* 0x000fe2000f8e02ff */
[----:B------:R-:W-:Y:S02]  /*c2a0*/  IMAD R26, R24, R26, R19 ;  /* 0x0000001a181a7224 */ /* 0x000fe400078e0213 */
[----:B-----5:R-:W-:Y:S02]  /*c2b0*/  HFMA2 R20, R20, 1, 1, R4 ;  /* 0x3c003c0014147831 */ /* 0x020fe40000000004 */
[----:B------:R-:W-:Y:S02]  /*c2c0*/  HADD2 R21, R21, R5 ;  /* 0x0000000515157230 */ /* 0x000fe40000000000 */
[----:B------:R-:W-:Y:S01]  /*c2d0*/  HFMA2 R22, R22, 1, 1, R6 ;  /* 0x3c003c0016167831 */ /* 0x000fe20000000006 */
[----:B------:R-:W0:Y:S01]  /*c2e0*/  LDS.U16 R25, [R25] ;  /* 0x0000000019197984 */ /* 0x000e220000000400 */
[----:B------:R-:W-:Y:S01]  /*c2f0*/  SHF.R.S32.HI R3, RZ, 0x1f, R26 ;  /* 0x0000001fff037819 */ /* 0x000fe2000001141a */
[----:B------:R-:W-:Y:S01]  /*c300*/  HADD2 R23, R23, R7 ;  /* 0x0000000717177230 */ /* 0x000fe20000000000 */
[----:B------:R-:W-:-:S02]  /*c310*/  IADD3 R26, P1, PT, R26, UR8, RZ ;  /* 0x000000081a1a7c10 */ /* 0x000fc4000ff3e0ff */
[----:B------:R-:W-:-:S04]  /*c320*/  MOV R12, UR8 ;  /* 0x00000008000c7c02 */ /* 0x000fc80008000f00 */
[----:B------:R-:W-:Y:S02]  /*c330*/  LEA.HI.X.SX32 R3, R12, R3, 0x1, P1 ;  /* 0x000000030c037211 */ /* 0x000fe400008f0eff */
[----:B---3--:R-:W-:-:S04]  /*c340*/  LEA R4, P1, R26, UR10, 0x1 ;  /* 0x0000000a1a047c11 */ /* 0x008fc8000f8208ff */
[----:B------:R-:W-:Y:S01]  /*c350*/  LEA.HI.X R5, R26, UR11, R3, 0x1, P1 ;  /* 0x0000000b1a057c11 */ /* 0x000fe200088f0c03 */
[----:B0-----:R-:W-:Y:S02]  /*c360*/  HADD2.F32 R25, -RZ, R25.H0_H0 ;  /* 0x20000019ff197230 */ /* 0x001fe40000004100 */
[----:B----4-:R-:W-:Y:S02]  /*c370*/  @P0 HMUL2 R20, R20, R8 ;  /* 0x0000000814140232 */ /* 0x010fe40000000000 */
[----:B------:R-:W-:Y:S02]  /*c380*/  @P0 HFMA2 R21, R21, R9, -RZ ;  /* 0x0000000915150231 */ /* 0x000fe400001000ff */
[----:B------:R-:W-:Y:S02]  /*c390*/  @P0 HMUL2 R22, R22, R10 ;  /* 0x0000000a16160232 */ /* 0x000fe40000000000 */
[----:B------:R-:W-:Y:S02]  /*c3a0*/  @P0 HFMA2 R23, R23, R11, -RZ ;  /* 0x0000000b17170231 */ /* 0x000fe400001000ff */
[----:B------:R-:W-:-:S02]  /*c3b0*/  HADD2.F32 R3, -RZ, R20.H0_H0 ;  /* 0x20000014ff037230 */ /* 0x000fc40000004100 */
[----:B------:R-:W-:Y:S01]  /*c3c0*/  HADD2.F32 R6, -RZ, R20.H1_H1 ;  /* 0x30000014ff067230 */ /* 0x000fe20000004100 */
[----:B------:R0:W-:Y:S01]  /*c3d0*/  STG.E.128 desc[UR36][R4.64], R20 ;  /* 0x0000001404007986 */ /* 0x0001e2000c101d24 */
[--C-:B------:R-:W-:Y:S02]  /*c3e0*/  HADD2.F32 R8, -RZ, R21.reuse.H0_H0 ;  /* 0x20000015ff087230 */ /* 0x100fe40000004100 */
[C---:B------:R-:W-:Y:S01]  /*c3f0*/  FFMA.FTZ R28, R25.reuse, R3, R28 ;  /* 0x00000003191c7223 */ /* 0x040fe2000001001c */
[----:B------:R-:W-:Y:S02]  /*c400*/  HADD2.F32 R7, -RZ, R21.H1_H1 ;  /* 0x30000015ff077230 */ /* 0x000fe40000004100 */
[C---:B------:R-:W-:Y:S01]  /*c410*/  FFMA.FTZ R31, R25.reuse, R6, R31 ;  /* 0x00000006191f7223 */ /* 0x040fe2000001001f */
[--C-:B------:R-:W-:Y:S02]  /*c420*/  HADD2.F32 R9, -RZ, R22.reuse.H0_H0 ;  /* 0x20000016ff097230 */ /* 0x100fe40000004100 */
[----:B------:R-:W-:Y:S01]  /*c430*/  FFMA.FTZ R29, R25, R8, R29 ;  /* 0x00000008191d7223 */ /* 0x000fe2000001001d */
[----:B------:R-:W-:-:S02]  /*c440*/  HADD2.F32 R10, -RZ, R22.H1_H1 ;  /* 0x30000016ff0a7230 */ /* 0x000fc40000004100 */
[C---:B------:R-:W-:Y:S01]  /*c450*/  FFMA.FTZ R30, R25.reuse, R7, R30 ;  /* 0x00000007191e7223 */ /* 0x040fe2000001001e */
[--C-:B------:R-:W-:Y:S02]  /*c460*/  HADD2.F32 R11, -RZ, R23.reuse.H0_H0 ;  /* 0x20000017ff0b7230 */ /* 0x100fe40000004100 */
[C---:B------:R-:W-:Y:S01]  /*c470*/  FFMA.FTZ R32, R25.reuse, R9, R32 ;  /* 0x0000000919207223 */ /* 0x040fe20000010020 */
[----:B------:R-:W-:Y:S02]  /*c480*/  HADD2.F32 R12, -RZ, R23.H1_H1 ;  /* 0x30000017ff0c7230 */ /* 0x000fe40000004100 */
[C---:B------:R-:W-:Y:S01]  /*c490*/  FFMA.FTZ R33, R25.reuse, R10, R33 ;  /* 0x0000000a19217223 */ /* 0x040fe20000010021 */
[C---:B------:R-:W-:Y:S02]  /*c4a0*/  FFMA.FTZ R34, R25.reuse, R11, R34 ;  /* 0x0000000b19227223 */ /* 0x040fe40000010022 */
[----:B0-----:R-:W-:-:S07]  /*c4b0*/  FFMA.FTZ R35, R25, R12, R35 ;  /* 0x0000000c19237223 */ /* 0x001fce0000010023 */
.L_x_3776:
[----:B------:R-:W-:Y:S05]  /*c4c0*/  BSYNC.RECONVERGENT B0 ;  /* 0x0000000000007941 */ /* 0x000fea0003800200 */
.L_x_3775:
[----:B------:R-:W-:Y:S01]  /*c4d0*/  BAR.SYNC.DEFER_BLOCKING 0x0 ;  /* 0x0000000000007b1d */ /* 0x000fe20000010000 */
[----:B------:R-:W-:-:S13]  /*c4e0*/  ISETP.GT.U32.AND P0, PT, R19, 0xbf, PT ;  /* 0x000000bf1300780c */ /* 0x000fda0003f04070 */
[----:B------:R-:W-:Y:S05]  /*c4f0*/  @P0 BRA `(.L_x_3802) ;  /* 0x0000000400a00947 */ /* 0x000fea0003800000 */
[----:B------:R-:W0:Y:S01]  /*c500*/  S2UR UR5, SR_CgaCtaId ;  /* 0x00000000000579c3 */ /* 0x000e220000008800 */
[----:B------:R-:W-:Y:S01]  /*c510*/  LOP3.LUT R3, R0, 0x380, RZ, 0xc0, !PT ;  /* 0x0000038000037812 */ /* 0x000fe200078ec0ff */
[----:B------:R-:W-:Y:S01]  /*c520*/  UMOV UR4, 0x400 ;  /* 0x0000040000047882 */ /* 0x000fe20000000000 */
[----:B------:R-:W-:Y:S01]  /*c530*/  IMAD R2, R2, 0xc0, R19 ;  /* 0x000000c002027824 */ /* 0x000fe200078e0213 */
[----:B------:R-:W-:Y:S01]  /*c540*/  UIADD3 UR4, UPT, UPT, UR4, 0x240, URZ ;  /* 0x0000024004047890 */ /* 0x000fe2000fffe0ff */
[----:B------:R-:W-:Y:S02]  /*c550*/  ISETP.NE.AND P1, PT, R3, 0x80, PT ;  /* 0x000000800300780c */ /* 0x000fe40003f25270 */
[C---:B-----5:R-:W-:Y:S02]  /*c560*/  LOP3.LUT R4, R0.reuse, 0x3c0, RZ, 0xc0, !PT ;  /* 0x000003c000047812 */ /* 0x060fe400078ec0ff */
[----:B------:R-:W-:Y:S02]  /*c570*/  LOP3.LUT R5, R0, 0x3e0, RZ, 0xc0, !PT ;  /* 0x000003e000057812 */ /* 0x000fe400078ec0ff */
[----:B------:R-:W-:-:S02]  /*c580*/  ISETP.NE.AND P3, PT, R4, 0x40, PT ;  /* 0x000000400400780c */ /* 0x000fc40003f65270 */
[----:B------:R-:W-:Y:S02]  /*c590*/  ISETP.NE.AND P5, PT, R5, 0x20, PT ;  /* 0x000000200500780c */ /* 0x000fe40003fa5270 */
[C---:B------:R-:W-:Y:S02]  /*c5a0*/  ISETP.GT.U32.AND P2, PT, R0.reuse, 0x7f, PT ;  /* 0x0000007f0000780c */ /* 0x040fe40003f44070 */
[C---:B------:R-:W-:Y:S02]  /*c5b0*/  ISETP.GT.U32.AND P4, PT, R0.reuse, 0x3f, PT ;  /* 0x0000003f0000780c */ /* 0x040fe40003f84070 */
[----:B------:R-:W-:Y:S01]  /*c5c0*/  ISETP.GT.U32.AND P6, PT, R0, 0x1f, PT ;  /* 0x0000001f0000780c */ /* 0x000fe20003fc4070 */
[----:B0-----:R-:W-:-:S06]  /*c5d0*/  ULEA UR4, UR5, UR4, 0x18 ;  /* 0x0000000405047291 */ /* 0x001fcc000f8ec0ff */
[----:B------:R-:W-:Y:S01]  /*c5e0*/  LEA R2, R2, UR4, 0x1 ;  /* 0x0000000402027c11 */ /* 0x000fe2000f8e08ff */
[----:B------:R-:W-:Y:S06]  /*c5f0*/  @P1 BRA `(.L_x_3803) ;  /* 0x0000000000141947 */ /* 0x000fec0003800000 */
[----:B------:R-:W-:Y:S02]  /*c600*/  F2FP.F16.F32.PACK_AB R4, R31, R28 ;  /* 0x0000001c1f04723e */ /* 0x000fe400000000ff */
[----:B------:R-:W-:Y:S02]  /*c610*/  F2FP.F16.F32.PACK_AB R5, R30, R29 ;  /* 0x0000001d1e05723e */ /* 0x000fe400000000ff */
[----:B------:R-:W-:Y:S02]  /*c620*/  F2FP.F16.F32.PACK_AB R6, R33, R32 ;  /* 0x000000202106723e */ /* 0x000fe400000000ff */
[----:B------:R-:W-:-:S05]  /*c630*/  F2FP.F16.F32.PACK_AB R7, R35, R34 ;  /* 0x000000222307723e */ /* 0x000fca00000000ff */
[----:B------:R0:W-:Y:S02]  /*c640*/  STS.128 [R2+-0x600], R4 ;  /* 0xfffa000402007388 */ /* 0x0001e40000000c00 */
.L_x_3803:
[----:B------:R-:W-:Y:S05]  /*c650*/  WARPSYNC.ALL ;  /* 0x0000000000007948 */ /* 0x000fea0003800000 */
[----:B------:R-:W-:Y:S06]  /*c660*/  BAR.SYNC.DEFER_BLOCKING 0x0 ;  /* 0x0000000000007b1d */ /* 0x000fec0000010000 */
[----:B------:R-:W-:Y:S04]  /*c670*/  BSSY.RECONVERGENT B0, `(.L_x_3804) ;  /* 0x0000013000007945 */ /* 0x000fe80003800200 */
[----:B------:R-:W-:Y:S05]  /*c680*/  @P2 BRA `(.L_x_3805) ;  /* 0x0000000000442947 */ /* 0x000fea0003800000 */
[----:B0-----:R-:W0:Y:S02]  /*c690*/  LDS.128 R4, [R2] ;  /* 0x0000000002047984 */ /* 0x001e240000000c00 */
[----:B0-----:R-:W-:Y:S02]  /*c6a0*/  HADD2.F32 R3, -RZ, R4.H0_H0 ;  /* 0x20000004ff037230 */ /* 0x001fe40000004100 */
[--C-:B------:R-:W-:Y:S02]  /*c6b0*/  HADD2.F32 R8, -RZ, R5.reuse.H0_H0 ;  /* 0x20000005ff087230 */ /* 0x100fe40000004100 */
[----:B------:R-:W-:Y:S02]  /*c6c0*/  HADD2.F32 R9, -RZ, R6.H0_H0 ;  /* 0x20000006ff097230 */ /* 0x000fe40000004100 */
[----:B------:R-:W-:Y:S01]  /*c6d0*/  FADD.FTZ R28, R28, R3 ;  /* 0x000000031c1c7221 */ /* 0x000fe20000010000 */
[----:B------:R-:W-:Y:S02]  /*c6e0*/  HADD2.F32 R4, -RZ, R4.H1_H1 ;  /* 0x30000004ff047230 */ /* 0x000fe40000004100 */
        /* <DEDUP_REMOVED lines=11> */
.L_x_3805:
[----:B------:R-:W-:Y:S05]  /*c7a0*/  BSYNC.RECONVERGENT B0 ;  /* 0x0000000000007941 */ /* 0x000fea0003800200 */
.L_x_3804:
        /* <DEDUP_REMOVED lines=8> */
.L_x_3807:
[----:B------:R-:W-:Y:S05]  /*c830*/  BSYNC.RECONVERGENT B0 ;  /* 0x0000000000007941 */ /* 0x000fea0003800200 */
.L_x_3806:
[----:B------:R-:W-:Y:S06]  /*c840*/  BAR.SYNC.DEFER_BLOCKING 0x0 ;  /* 0x0000000000007b1d */ /* 0x000fec0000010000 */
[----:B------:R-:W-:Y:S04]  /*c850*/  BSSY.RECONVERGENT B0, `(.L_x_3808) ;  /* 0x0000013000007945 */ /* 0x000fe80003800200 */
[----:B------:R-:W-:Y:S05]  /*c860*/  @P4 BRA `(.L_x_3809) ;  /* 0x0000000000444947 */ /* 0x000fea0003800000 */
[----:B0--3--:R-:W0:Y:S02]  /*c870*/  LDS.128 R4, [R2] ;  /* 0x0000000002047984 */ /* 0x009e240000000c00 */
        /* <DEDUP_REMOVED lines=16> */
.L_x_3809:
[----:B------:R-:W-:Y:S05]  /*c980*/  BSYNC.RECONVERGENT B0 ;  /* 0x0000000000007941 */ /* 0x000fea0003800200 */
.L_x_3808:
[----:B------:R-:W-:Y:S06]  /*c990*/  BAR.SYNC.DEFER_BLOCKING 0x0 ;  /* 0x0000000000007b1d */ /* 0x000fec0000010000 */
[----:B------:R-:W-:Y:S04]  /*c9a0*/  BSSY.RECONVERGENT B0, `(.L_x_3810) ;  /* 0x0000007000007945 */ /* 0x000fe80003800200 */
[----:B------:R-:W-:Y:S05]  /*c9b0*/  @P5 BRA `(.L_x_3811) ;  /* 0x0000000000145947 */ /* 0x000fea0003800000 */
[----:B0--3--:R-:W-:Y:S02]  /*c9c0*/  F2FP.F16.F32.PACK_AB R4, R31, R28 ;  /* 0x0000001c1f04723e */ /* 0x009fe400000000ff */
[----:B------:R-:W-:Y:S02]  /*c9d0*/  F2FP.F16.F32.PACK_AB R5, R30, R29 ;  /* 0x0000001d1e05723e */ /* 0x000fe400000000ff */
[----:B------:R-:W-:Y:S02]  /*c9e0*/  F2FP.F16.F32.PACK_AB R6, R33, R32 ;  /* 0x000000202106723e */ /* 0x000fe400000000ff */
[----:B------:R-:W-:-:S05]  /*c9f0*/  F2FP.F16.F32.PACK_AB R7, R35, R34 ;  /* 0x000000222307723e */ /* 0x000fca00000000ff */
[----:B------:R4:W-:Y:S02]  /*ca00*/  STS.128 [R2+-0x180], R4 ;  /* 0xfffe800402007388 */ /* 0x0009e40000000c00 */
.L_x_3811:
[----:B------:R-:W-:Y:S05]  /*ca10*/  BSYNC.RECONVERGENT B0 ;  /* 0x0000000000007941 */ /* 0x000fea0003800200 */
.L_x_3810:
[----:B------:R-:W-:Y:S06]  /*ca20*/  BAR.SYNC.DEFER_BLOCKING 0x0 ;  /* 0x0000000000007b1d */ /* 0x000fec0000010000 */
[----:B------:R-:W-:Y:S04]  /*ca30*/  BSSY.RECONVERGENT B0, `(.L_x_3812) ;  /* 0x0000013000007945 */ /* 0x000fe80003800200 */
[----:B------:R-:W-:Y:S05]  /*ca40*/  @P6 BRA `(.L_x_3813) ;  /* 0x0000000000446947 */ /* 0x000fea0003800000 */
[----:B0--34-:R-:W0:Y:S02]  /*ca50*/  LDS.128 R4, [R2] ;  /* 0x0000000002047984 */ /* 0x019e240000000c00 */
        /* <DEDUP_REMOVED lines=16> */
.L_x_3813:
[----:B------:R-:W-:Y:S05]  /*cb60*/  BSYNC.RECONVERGENT B0 ;  /* 0x0000000000007941 */ /* 0x000fea0003800200 */
.L_x_3812:
[----:B------:R-:W-:Y:S06]  /*cb70*/  BAR.SYNC.DEFER_BLOCKING 0x0 ;  /* 0x0000000000007b1d */ /* 0x000fec0000010000 */
.L_x_3802:
[----:B------:R-:W-:-:S13]  /*cb80*/  ISETP.GT.U32.OR P0, PT, R0, 0x1f, P0 ;  /* 0x0000001f0000780c */ /* 0x000fda0000704470 */
[----:B------:R-:W-:Y:S05]  /*cb90*/  @P0 EXIT ;  /* 0x000000000000094d */ /* 0x000fea0003800000 */
[----:B------:R-:W0:Y:S02]  /*cba0*/  LDCU UR4, c[0x0][0x478] ;  /* 0x00008f00ff0477ac */ /* 0x000e240008000800 */
[----:B0-----:R-:W-:-:S09]  /*cbb0*/  UISETP.NE.AND UP0, UPT, UR4, 0x2, UPT ;  /* 0x000000020400788c */ /* 0x001fd2000bf05270 */
[----:B------:R-:W-:Y:S05]  /*cbc0*/  BRA.U UP0, `(.L_x_3814) ;  /* 0x0000000100e07547 */ /* 0x000fea000b800000 */
[----:B---34-:R-:W0:Y:S01]  /*cbd0*/  LDC.64 R2, c[0x0][0x470] ;  /* 0x00011c00ff027b82 */ /* 0x018e220000000a00 */
[----:B------:R-:W3:Y:S01]  /*cbe0*/  LDCU.64 UR4, c[0x0][0x380] ;  /* 0x00007000ff0477ac */ /* 0x000ee20008000a00 */
[----:B0-----:R-:W4:Y:S01]  /*cbf0*/  LDG.E R2, desc[UR36][R2.64] ;  /* 0x0000002402027981 */ /* 0x001f22000c1e1900 */
[----:B------:R-:W-:-:S04]  /*cc00*/  IADD3 R19, PT, PT, R24, R19, RZ ;  /* 0x0000001318137210 */ /* 0x000fc80007ffe0ff */
[----:B---3--:R-:W-:Y:S01]  /*cc10*/  IADD3 R8, P0, PT, R19, UR4, RZ ;  /* 0x0000000413087c10 */ /* 0x008fe2000ff1e0ff */
        /* <DEDUP_REMOVED lines=17> */
[----:B-----5:R-:W-:Y:S02]  /*cd30*/  LOP3.LUT R4, R0, 0xff0000, RZ, 0xc0, !PT ;  /* 0x00ff000000047812 */ /* 0x020fe400078ec0ff */
[----:B------:R-:W4:Y:S01]  /*cd40*/  F2I.S8.NTZ R31, R31 ;  /* 0x0000001f001f7305 */ /* 0x000f220000202100 */
[----:B0-----:R-:W-:Y:S02]  /*cd50*/  PRMT R33, R33, 0x8880, RZ ;  /* 0x0000888021217816 */ /* 0x001fe400000000ff */
[----:B------:R-:W-:Y:S02]  /*cd60*/  PRMT R3, R4, 0x4210, R3 ;  /* 0x0000421004037816 */ /* 0x000fe40000000003 */
[----:B------:R-:W-:Y:S02]  /*cd70*/  PRMT R0, R33, 0x7710, RZ ;  /* 0x0000771021007816 */ /* 0x000fe400000000ff */
[----:B---3--:R-:W-:Y:S01]  /*cd80*/  PRMT R4, R30, 0x8880, RZ ;  /* 0x000088801e047816 */ /* 0x008fe200000000ff */
[----:B------:R-:W0:Y:S01]  /*cd90*/  F2I.S8.NTZ R29, R29 ;  /* 0x0000001d001d7305 */ /* 0x000e220000202100 */
[----:B------:R-:W-:-:S02]  /*cda0*/  SHF.L.U32 R0, R0, 0x8, RZ ;  /* 0x0000000800007819 */ /* 0x000fc400000006ff */
[----:B------:R-:W-:Y:S02]  /*cdb0*/  PRMT R4, R4, 0x7710, RZ ;  /* 0x0000771004047816 */ /* 0x000fe400000000ff */
[----:B------:R-:W-:Y:S02]  /*cdc0*/  LOP3.LUT R9, R3, 0xff00, R0, 0xf8, !PT ;  /* 0x0000ff0003097812 */ /* 0x000fe400078ef800 */
[----:B----4-:R-:W-:Y:S01]  /*cdd0*/  PRMT R31, R31, 0x8880, RZ ;  /* 0x000088801f1f7816 */ /* 0x010fe200000000ff */
[----:B------:R-:W3:Y:S01]  /*cde0*/  F2I.S8.NTZ R32, R32 ;  /* 0x0000002000207305 */ /* 0x000ee20000202100 */
[----:B------:R-:W-:Y:S02]  /*cdf0*/  LOP3.LUT R4, R4, 0xff, RZ, 0xc0, !PT ;  /* 0x000000ff04047812 */ /* 0x000fe400078ec0ff */
[----:B------:R-:W-:Y:S02]  /*ce00*/  PRMT R0, R31, 0x7710, RZ ;  /* 0x000077101f007816 */ /* 0x000fe400000000ff */
[----:B0-----:R-:W-:-:S03]  /*ce10*/  PRMT R29, R29, 0x8880, RZ ;  /* 0x000088801d1d7816 */ /* 0x001fc600000000ff */
[----:B------:R-:W0:Y:S01]  /*ce20*/  F2I.S8.NTZ R2, R2 ;  /* 0x0000000200027305 */ /* 0x000e220000202100 */
[----:B------:R-:W-:Y:S02]  /*ce30*/  LOP3.LUT R6, R0, 0xff, RZ, 0xc0, !PT ;  /* 0x000000ff00067812 */ /* 0x000fe400078ec0ff */
[----:B------:R-:W-:-:S03]  /*ce40*/  PRMT R3, R29, 0x7710, RZ ;  /* 0x000077101d037816 */ /* 0x000fc600000000ff */
[----:B------:R-:W-:Y:S01]  /*ce50*/  IMAD.WIDE.U32 R6, R6, 0x100, RZ ;  /* 0x0000010006067825 */ /* 0x000fe200078e00ff */
[----:B---3--:R-:W-:Y:S02]  /*ce60*/  PRMT R32, R32, 0x8880, RZ ;  /* 0x0000888020207816 */ /* 0x008fe400000000ff */
        /* <DEDUP_REMOVED lines=14> */
.L_x_3814:
[----:B---34-:R-:W0:Y:S01]  /*cf50*/  LDC.64 R2, c[0x0][0x380] ;  /* 0x0000e000ff027b82 */ /* 0x018e220000000a00 */
[----:B------:R-:W-:Y:S01]  /*cf60*/  IMAD.IADD R19, R24, 0x1, R19 ;  /* 0x0000000118137824 */ /* 0x000fe200078e0213 */
        /* <DEDUP_REMOVED lines=10> */
.L_x_3683:
[----:B------:R-:W-:Y:S01]  /*d010*/  MOV R12, 0x10 ;  /* 0x00000010000c7802 */ /* 0x000fe20000000f00 */
[----:B------:R-:W-:Y:S01]  /*d020*/  IMAD.MOV.U32 R15, RZ, RZ, -0x1 ;  /* 0xffffffffff0f7424 */ /* 0x000fe200078e00ff */
[----:B------:R-:W-:-:S07]  /*d030*/  MOV R11, 0x1f ;  /* 0x0000001f000b7802 */ /* 0x000fce0000000f00 */
[----:B0-----:R-:W-:Y:S05]  /*d040*/  WARPSYNC.COLLECTIVE R15, `(.L_x_3815) ;  /* 0x000000000f087348 */ /* 0x001fea0003c00000 */
[----:B------:R1:W2:Y:S02]  /*d050*/  SHFL.BFLY P6, R14, R13, R12, R11 ;  /* 0x0c00000c0d0e7389 */ /* 0x0002a400000c000b */
[----:B012---:R-:W-:Y:S05]  /*d060*/  ENDCOLLECTIVE ;  /* 0x000000000000791b */ /* 0x007fea0003800000 */
.L_x_3815:
[----:B------:R-:W-:Y:S01]  /*d070*/  MOV R12, 0x8 ;  /* 0x00000008000c7802 */ /* 0x000fe20000000f00 */
[----:B------:R-:W-:-:S05]  /*d080*/  FADD.FTZ R0, R13, R14 ;  /* 0x0000000e0d007221 */ /* 0x000fca0000010000 */
[----:B------:R-:W-:-:S07]  /*d090*/  MOV R13, R0 ;  /* 0x00000000000d7202 */ /* 0x000fce0000000f00 */
[----:B------:R-:W-:Y:S05]  /*d0a0*/  WARPSYNC.COLLECTIVE R15, `(.L_x_3816) ;  /* 0x000000000f087348 */ /* 0x000fea0003c00000 */
[----:B------:R0:W1:Y:S02]  /*d0b0*/  SHFL.BFLY P6, R14, R13, R12, R11 ;  /* 0x0c00000c0d0e7389 */ /* 0x00006400000c000b */
[----:B01----:R-:W-:Y:S05]  /*d0c0*/  ENDCOLLECTIVE ;  /* 0x000000000000791b */ /* 0x003fea0003800000 */
.L_x_3816:
[----:B------:R-:W-:Y:S01]  /*d0d0*/  MOV R12, 0x4 ;  /* 0x00000004000c7802 */ /* 0x000fe20000000f00 */
[----:B------:R-:W-:-:S04]  /*d0e0*/  FADD.FTZ R2, R0, R14 ;  /* 0x0000000e00027221 */ /* 0x000fc80000010000 */
[----:B------:R-:W-:-:S07]  /*d0f0*/  IMAD.MOV.U32 R13, RZ, RZ, R2 ;  /* 0x000000ffff0d7224 */ /* 0x000fce00078e0002 */
[----:B------:R-:W-:Y:S05]  /*d100*/  WARPSYNC.COLLECTIVE R15, `(.L_x_3817) ;  /* 0x000000000f087348 */ /* 0x000fea0003c00000 */
[----:B------:R0:W1:Y:S02]  /*d110*/  SHFL.BFLY P6, R14, R13, R12, R11 ;  /* 0x0c00000c0d0e7389 */ /* 0x00006400000c000b */
[----:B01----:R-:W-:Y:S05]  /*d120*/  ENDCOLLECTIVE ;  /* 0x000000000000791b */ /* 0x003fea0003800000 */
.L_x_3817:
[----:B------:R-:W-:Y:S02]  /*d130*/  IMAD.MOV.U32 R12, RZ, RZ, 0x2 ;  /* 0x00000002ff0c7424 */ /* 0x000fe400078e00ff */
[----:B------:R-:W-:-:S05]  /*d140*/  FADD.FTZ R3, R2, R14 ;  /* 0x0000000e02037221 */ /* 0x000fca0000010000 */
[----:B------:R-:W-:-:S07]  /*d150*/  MOV R13, R3 ;  /* 0x00000003000d7202 */ /* 0x000fce0000000f00 */
[----:B------:R-:W-:Y:S05]  /*d160*/  WARPSYNC.COLLECTIVE R15, `(.L_x_3818) ;  /* 0x000000000f087348 */ /* 0x000fea0003c00000 */
[----:B------:R0:W1:Y:S02]  /*d170*/  SHFL.BFLY P6, R14, R13, R12, R11 ;  /* 0x0c00000c0d0e7389 */ /* 0x00006400000c000b */
[----:B01----:R-:W-:Y:S05]  /*d180*/  ENDCOLLECTIVE ;  /* 0x000000000000791b */ /* 0x003fea0003800000 */
.L_x_3818:
[----:B------:R-:W-:Y:S01]  /*d190*/  MOV R12, 0x1 ;  /* 0x00000001000c7802 */ /* 0x000fe20000000f00 */
[----:B------:R-:W-:-:S05]  /*d1a0*/  FADD.FTZ R4, R3, R14 ;  /* 0x0000000e03047221 */ /* 0x000fca0000010000 */
[----:B------:R-:W-:-:S07]  /*d1b0*/  MOV R13, R4 ;  /* 0x00000004000d7202 */ /* 0x000fce0000000f00 */
[----:B------:R-:W-:Y:S05]  /*d1c0*/  WARPSYNC.COLLECTIVE R15, `(.L_x_3819) ;  /* 0x000000000f087348 */ /* 0x000fea0003c00000 */
[----:B------:R0:W1:Y:S02]  /*d1d0*/  SHFL.BFLY P6, R14, R13, R12, R11 ;  /* 0x0c00000c0d0e7389 */ /* 0x00006400000c000b */
[----:B01----:R-:W-:Y:S05]  /*d1e0*/  ENDCOLLECTIVE ;  /* 0x000000000000791b */ /* 0x003fea0003800000 */
.L_x_3819:
[----:B------:R-:W-:Y:S05]  /*d1f0*/  BRA `(.L_x_3820) ;  /* 0xffffff5800247947 */ /* 0x000fea000383ffff */
.L_x_3821:
        /* <DEDUP_REMOVED lines=16> */
.L_x_5601:


//--------------------- .text._ZN4mmha33masked_multihead_attention_kernelItLi192ELi256ELi2ELi32ELi128ELb0ELb1EEEv26Multihead_attention_paramsIT_XT5_EE --------------------------
	.section	.text._ZN4mmha33masked_multihead_attention_kernelItLi192ELi256ELi2ELi32ELi128ELb0ELb1EEEv26Multihead_attention_paramsIT_XT5_EE,"ax",@progbits
	.align	128
        .global         _ZN4mmha33masked_multihead_attention_kernelItLi192ELi256ELi2ELi32ELi128ELb0ELb1EEEv26Multihead_attention_paramsIT_XT5_EE
        .type           _ZN4mmha33masked_multihead_attention_kernelItLi192ELi256ELi2ELi32ELi128ELb0ELb1EEEv26Multihead_attention_paramsIT_XT5_EE,@function
        .size           _ZN4mmha33masked_multihead_attention_kernelItLi192ELi256ELi2ELi32ELi128ELb0ELb1EEEv26Multihead_attention_paramsIT_XT5_EE,(.L_x_5602 - _ZN4mmha33masked_multihead_attention_kernelItLi192ELi256ELi2ELi32ELi128ELb0ELb1EEEv26Multihead_attention_paramsIT_XT5_EE)
        .other          _ZN4mmha33masked_multihead_attention_kernelItLi192ELi256ELi2ELi32ELi128ELb0ELb1EEEv26Multihead_attention_paramsIT_XT5_EE,@"STO_CUDA_ENTRY STV_DEFAULT"
_ZN4mmha33masked_multihead_attention_kernelItLi192ELi256ELi2ELi32ELi128ELb0ELb1EEEv26Multihead_attention_paramsIT_XT5_EE:
.text._ZN4mmha33masked_multihead_attention_kernelItLi192ELi256ELi2ELi32ELi128ELb0ELb1EEEv26Multihead_attention_paramsIT_XT5_EE:
        /* <DEDUP_REMOVED lines=12> */
.L_x_3822:
[----:B------:R-:W1:Y:S08]  /*00c0*/  LDC.64 R2, c[0x0][0x4a0] ;  /* 0x00012800ff027b82 */ /* 0x000e700000000a00 */
[----:B------:R-:W3:Y:S01]  /*00d0*/  LDC R11, c[0x0][0x3f0] ;  /* 0x0000fc00ff0b7b82 */ /* 0x000ee20000000800 */
[----:B--2---:R-:W-:-:S07]  /*00e0*/  IABS R10, R0 ;  /* 0x00000000000a7213 */ /* 0x004fce0000000000 */
[----:B------:R-:W2:Y:S01]  /*00f0*/  LDC R19, c[0x0][0x3f4] ;  /* 0x0000fd00ff137b82 */ /* 0x000ea20000000800 */
[----:B-1----:R-:W-:Y:S01]  /*0100*/  ISETP.NE.U32.AND P0, PT, R2, RZ, PT ;  /* 0x000000ff0200720c */ /* 0x002fe20003f05070 */
[----:B------:R-:W1:Y:S06]  /*0110*/  S2R R87, SR_CTAID.X ;  /* 0x0000000000577919 */ /* 0x000e6c0000002500 */
[----:B------:R-:W1:Y:S01]  /*0120*/  LDC R35, c[0x0][0x3f8] ;  /* 0x0000fe00ff237b82 */ /* 0x000e620000000800 */
[----:B------:R-:W-:Y:S02]  /*0130*/  ISETP.NE.AND.EX P0, PT, R3, RZ, PT, P0 ;  /* 0x000000ff0300720c */ /* 0x000fe40003f05300 */
[----:B---3--:R-:W-:-:S04]  /*0140*/  IABS R9, R11 ;  /* 0x0000000b00097213 */ /* 0x008fc80000000000 */
[----:B------:R-:W3:Y:S07]  /*0150*/  I2F.RP R6, R9 ;  /* 0x0000000900067306 */ /* 0x000eee0000209400 */
[----:B------:R-:W4:Y:S08]  /*0160*/  @P0 LDC.64 R2, c[0x0][0x4a0] ;  /* 0x00012800ff020b82 */ /* 0x000f300000000a00 */
[----:B------:R-:W0:Y:S01]  /*0170*/  @P0 LDC R12, c[0x0][0x430] ;  /* 0x00010c00ff0c0b82 */ /* 0x000e220000000800 */
[----:B---3--:R-:W3:Y:S01]  /*0180*/  MUFU.RCP R6, R6 ;  /* 0x0000000600067308 */ /* 0x008ee20000001000 */
[----:B----4-:R-:W-:-:S04]  /*0190*/  @P0 IMAD.WIDE.U32 R2, R0, 0x4, R2 ;  /* 0x0000000400020825 */ /* 0x010fc800078e0002 */
[----:B---3--:R-:W-:Y:S02]  /*01a0*/  VIADD R7, R6, 0xffffffe ;  /* 0x0ffffffe06077836 */ /* 0x008fe40000000000 */
[----:B------:R3:W0:Y:S02]  /*01b0*/  @P0 LDG.E R3, desc[UR36][R2.64] ;  /* 0x0000002402030981 */ /* 0x000624000c1e1900 */
[----:B------:R-:W4:Y:S02]  /*01c0*/  F2I.FTZ.U32.TRUNC.NTZ R5, R7 ;  /* 0x0000000700057305 */ /* 0x000f24000021f000 */
[----:B----4-:R-:W-:-:S05]  /*01d0*/  IADD3 R4, PT, PT, RZ, -R5, RZ ;  /* 0x80000005ff047210 */ /* 0x010fca0007ffe0ff */
[----:B------:R-:W-:Y:S02]  /*01e0*/  IMAD R13, R4, R9, RZ ;  /* 0x00000009040d7224 */ /* 0x000fe400078e02ff */
[----:B------:R-:W-:-:S04]  /*01f0*/  IMAD.MOV.U32 R4, RZ, RZ, RZ ;  /* 0x000000ffff047224 */ /* 0x000fc800078e00ff */
[----:B------:R-:W-:Y:S01]  /*0200*/  IMAD.HI.U32 R6, R5, R13, R4 ;  /* 0x0000000d05067227 */ /* 0x000fe200078e0004 */
[----:B---3--:R-:W-:Y:S01]  /*0210*/  LOP3.LUT R2, R0, R11, RZ, 0x3c, !PT ;  /* 0x0000000b00027212 */ /* 0x008fe200078e3cff */
[----:B------:R-:W3:Y:S04]  /*0220*/  LDC.64 R4, c[0x0][0x460] ;  /* 0x00011800ff047b82 */ /* 0x000ee80000000a00 */
[----:B------:R-:W-:-:S04]  /*0230*/  IMAD.HI.U32 R8, R6, R10, RZ ;  /* 0x0000000a06087227 */ /* 0x000fc800078e00ff */
[----:B------:R-:W-:-:S04]  /*0240*/  IMAD.MOV R6, RZ, RZ, -R8 ;  /* 0x000000ffff067224 */ /* 0x000fc800078e0a08 */
[----:B------:R-:W-:-:S05]  /*0250*/  IMAD R6, R9, R6, R10 ;  /* 0x0000000609067224 */ /* 0x000fca00078e020a */
[----:B------:R-:W-:-:S13]  /*0260*/  ISETP.GT.U32.AND P3, PT, R9, R6, PT ;  /* 0x000000060900720c */ /* 0x000fda0003f64070 */
[----:B------:R-:W-:-:S04]  /*0270*/  @!P3 IADD3 R6, PT, PT, R6, -R9, RZ ;  /* 0x800000090606b210 */ /* 0x000fc80007ffe0ff */
[----:B------:R-:W-:Y:S01]  /*0280*/  ISETP.GE.U32.AND P2, PT, R6, R9, PT ;  /* 0x000000090600720c */ /* 0x000fe20003f46070 */
[----:B------:R-:W-:Y:S01]  /*0290*/  @!P3 VIADD R8, R8, 0x1 ;  /* 0x000000010808b836 */ /* 0x000fe20000000000 */
[----:B------:R-:W-:Y:S02]  /*02a0*/  ISETP.GE.AND P4, PT, R2, RZ, PT ;  /* 0x000000ff0200720c */ /* 0x000fe40003f86270 */
[----:B------:R-:W-:-:S09]  /*02b0*/  ISETP.NE.AND P3, PT, R11, RZ, PT ;  /* 0x000000ff0b00720c */ /* 0x000fd20003f65270 */
[----:B------:R-:W-:-:S05]  /*02c0*/  @P2 VIADD R8, R8, 0x1 ;  /* 0x0000000108082836 */ /* 0x000fca0000000000 */
[----:B------:R-:W-:-:S05]  /*02d0*/  MOV R32, R8 ;  /* 0x0000000800207202 */ /* 0x000fca0000000f00 */
[----:B------:R-:W-:Y:S01]  /*02e0*/  @!P4 IMAD.MOV R32, RZ, RZ, -R32 ;  /* 0x000000ffff20c224 */ /* 0x000fe200078e0a20 */
[----:B------:R-:W-:Y:S02]  /*02f0*/  @!P3 LOP3.LUT R32, RZ, R11, RZ, 0x33, !PT ;  /* 0x0000000bff20b212 */ /* 0x000fe400078e33ff */
[----:B--2---:R-:W-:-:S04]  /*0300*/  IABS R11, R19 ;  /* 0x00000013000b7213 */ /* 0x004fc80000000000 */
[----:B------:R-:W2:Y:S01]  /*0310*/  I2F.RP R10, R11 ;  /* 0x0000000b000a7306 */ /* 0x000ea20000209400 */
[----:B---3--:R-:W-:-:S04]  /*0320*/  ISETP.NE.U32.AND P1, PT, R4, RZ, PT ;  /* 0x000000ff0400720c */ /* 0x008fc80003f25070 */
[----:B------:R-:W-:-:S03]  /*0330*/  ISETP.NE.AND.EX P1, PT, R5, RZ, PT, P1 ;  /* 0x000000ff0500720c */ /* 0x000fc60003f25310 */
[----:B--2---:R-:W2:Y:S10]  /*0340*/  MUFU.RCP R10, R10 ;  /* 0x0000000a000a7308 */ /* 0x004eb40000001000 */
[----:B------:R-:W3:Y:S08]  /*0350*/  @P1 LDC.64 R6, c[0x0][0x460] ;  /* 0x00011800ff061b82 */ /* 0x000ef00000000a00 */
[----:B------:R-:W4:Y:S01]  /*0360*/  @!P0 LDC R16, c[0x0][0x40c] ;  /* 0x00010300ff108b82 */ /* 0x000f220000000800 */
[----:B--2---:R-:W-:-:S04]  /*0370*/  IADD3 R8, PT, PT, R10, 0xffffffe, RZ ;  /* 0x0ffffffe0a087810 */ /* 0x004fc80007ffe0ff */
[----:B------:R2:W1:Y:S01]  /*0380*/  F2I.FTZ.U32.TRUNC.NTZ R9, R8 ;  /* 0x0000000800097305 */ /* 0x000462000021f000 */
[----:B------:R-:W-:Y:S02]  /*0390*/  IMAD.MOV.U32 R2, RZ, RZ, RZ ;  /* 0x000000ffff027224 */ /* 0x000fe400078e00ff */
[----:B---3--:R-:W-:-:S05]  /*03a0*/  @P1 IMAD.WIDE R6, R32, 0x4, R6 ;  /* 0x0000000420061825 */ /* 0x008fca00078e0206 */
[----:B------:R1:W5:Y:S01]  /*03b0*/  @P1 LDG.E R2, desc[UR36][R6.64] ;  /* 0x0000002406021981 */ /* 0x000362000c1e1900 */
[----:B--2---:R-:W-:Y:S02]  /*03c0*/  HFMA2 R8, -RZ, RZ, 0, 0 ;  /* 0x00000000ff087431 */ /* 0x004fe400000001ff */
[----:B-1----:R-:W-:Y:S01]  /*03d0*/  IMAD.MOV R6, RZ, RZ, -R9 ;  /* 0x000000ffff067224 */ /* 0x002fe200078e0a09 */
[----:B------:R-:W1:Y:S01]  /*03e0*/  S2R R33, SR_TID.X ;  /* 0x0000000000217919 */ /* 0x000e620000002100 */
[C---:B------:R-:W-:Y:S02]  /*03f0*/  IMAD R34, R0.reuse, R35, R87 ;  /* 0x0000002300227224 */ /* 0x040fe400078e0257 */
[----:B------:R-:W-:Y:S01]  /*0400*/  IMAD R88, R0, R19, RZ ;  /* 0x0000001300587224 */ /* 0x000fe200078e02ff */
[----:B------:R-:W-:Y:S01]  /*0410*/  BSSY.RECONVERGENT B0, `(.L_x_3823) ;  /* 0x000005c000007945 */ /* 0x000fe20003800200 */
[----:B------:R-:W-:Y:S02]  /*0420*/  CS2R R26, SRZ ;  /* 0x00000000001a7805 */ /* 0x000fe4000001ff00 */
[----:B------:R-:W-:Y:S01]  /*0430*/  CS2R R24, SRZ ;  /* 0x0000000000187805 */ /* 0x000fe2000001ff00 */
[----:B------:R-:W-:Y:S01]  /*0440*/  IMAD R32, R32, R35, RZ ;  /* 0x0000002320207224 */ /* 0x000fe200078e02ff */
[----:B------:R-:W-:Y:S01]  /*0450*/  SHF.R.S32.HI R86, RZ, 0x1f, R88 ;  /* 0x0000001fff567819 */ /* 0x000fe20000011458 */
[----:B-1----:R-:W-:-:S02]  /*0460*/  IMAD.SHL.U32 R22, R33, 0x8, RZ ;  /* 0x0000000821167824 */ /* 0x002fc400078e00ff */
[----:B0-----:R-:W-:Y:S02]  /*0470*/  @P0 IMAD.IADD R16, R3, 0x1, R12 ;  /* 0x0000000103100824 */ /* 0x001fe400078e020c */
[----:B------:R-:W-:-:S03]  /*0480*/  IMAD R3, R6, R11, RZ ;  /* 0x0000000b06037224 */ /* 0x000fc600078e02ff */
[----:B----4-:R-:W-:Y:S01]  /*0490*/  IABS R18, R16 ;  /* 0x0000001000127213 */ /* 0x010fe20000000000 */
[----:B------:R-:W-:Y:S02]  /*04a0*/  IMAD.HI.U32 R9, R9, R3, R8 ;  /* 0x0000000309097227 */ /* 0x000fe400078e0008 */
[----:B------:R-:W0:Y:S04]  /*04b0*/  LDC R3, c[0x0][0x3e8] ;  /* 0x0000fa00ff037b82 */ /* 0x000e280000000800 */
[----:B------:R-:W-:-:S04]  /*04c0*/  IMAD.HI.U32 R9, R9, R18, RZ ;  /* 0x0000001209097227 */ /* 0x000fc800078e00ff */
[----:B------:R-:W-:-:S04]  /*04d0*/  IMAD.MOV R9, RZ, RZ, -R9 ;  /* 0x000000ffff097224 */ /* 0x000fc800078e0a09 */
[----:B------:R-:W-:-:S05]  /*04e0*/  IMAD R18, R11, R9, R18 ;  /* 0x000000090b127224 */ /* 0x000fca00078e0212 */
[----:B------:R-:W-:Y:S02]  /*04f0*/  ISETP.GT.U32.AND P0, PT, R11, R18, PT ;  /* 0x000000120b00720c */ /* 0x000fe40003f04070 */
[----:B------:R-:W-:-:S11]  /*0500*/  ISETP.GE.AND P3, PT, R16, RZ, PT ;  /* 0x000000ff1000720c */ /* 0x000fd60003f66270 */
[----:B------:R-:W-:-:S05]  /*0510*/  @!P0 IMAD.IADD R18, R18, 0x1, -R11 ;  /* 0x0000000112128824 */ /* 0x000fca00078e0a0b */
[----:B------:R-:W-:Y:S02]  /*0520*/  ISETP.GT.U32.AND P2, PT, R11, R18, PT ;  /* 0x000000120b00720c */ /* 0x000fe40003f44070 */
[----:B0-----:R-:W-:Y:S02]  /*0530*/  ISETP.NE.AND P1, PT, R3, RZ, PT ;  /* 0x000000ff0300720c */ /* 0x001fe40003f25270 */
[----:B------:R-:W-:-:S09]  /*0540*/  ISETP.NE.AND P0, PT, R19, RZ, PT ;  /* 0x000000ff1300720c */ /* 0x000fd20003f05270 */
[----:B------:R-:W-:-:S05]  /*0550*/  @!P2 IADD3 R18, PT, PT, R18, -R11, RZ ;  /* 0x8000000b1212a210 */ /* 0x000fca0007ffe0ff */
[----:B------:R-:W-:Y:S01]  /*0560*/  @!P3 IMAD.MOV R18, RZ, RZ, -R18 ;  /* 0x000000ffff12b224 */ /* 0x000fe200078e0a12 */
[----:B------:R-:W-:Y:S01]  /*0570*/  ISETP.GT.U32.AND P3, PT, R33, 0x17, PT ;  /* 0x000000172100780c */ /* 0x000fe20003f64070 */
[----:B------:R-:W-:Y:S01]  /*0580*/  @P1 IMAD R6, R0, R3, RZ ;  /* 0x0000000300061224 */ /* 0x000fe200078e02ff */
[----:B------:R-:W-:Y:S01]  /*0590*/  @!P0 LOP3.LUT R18, RZ, R19, RZ, 0x33, !PT ;  /* 0x00000013ff128212 */ /* 0x000fe200078e33ff */
[----:B------:R-:W-:Y:S01]  /*05a0*/  @!P1 IMAD R17, R34, 0xc0, RZ ;  /* 0x000000c022119824 */ /* 0x000fe200078e02ff */
[----:B------:R-:W-:Y:S01]  /*05b0*/  IADD3 R19, PT, PT, R16, 0x1, -R19 ;  /* 0x0000000110137810 */ /* 0x000fe20007ffe813 */
[C---:B------:R-:W-:Y:S02]  /*05c0*/  @P1 IMAD R17, R87.reuse, 0xc0, R6 ;  /* 0x000000c057111824 */ /* 0x040fe400078e0206 */
[----:B------:R-:W-:Y:S01]  /*05d0*/  IMAD R3, R87, 0xc0, R22 ;  /* 0x000000c057037824 */ /* 0x000fe200078e0216 */
[----:B------:R-:W-:Y:S02]  /*05e0*/  VIMNMX R19, PT, PT, RZ, R19, !PT ;  /* 0x00000013ff137248 */ /* 0x000fe40007fe0100 */
[----:B------:R-:W-:-:S03]  /*05f0*/  IADD3 R37, PT, PT, R22, R17, RZ ;  /* 0x0000001116257210 */ /* 0x000fc60007ffe0ff */
[----:B------:R-:W-:Y:S05]  /*0600*/  @P3 BRA `(.L_x_3824) ;  /* 0x0000000000f03947 */ /* 0x000fea0003800000 */
        /* <DEDUP_REMOVED lines=57> */
.L_x_3825:
[----:B------:R-:W0:Y:S02]  /*09a0*/  LDC.64 R24, c[0x0][0x388] ;  /* 0x0000e200ff187b82 */ /* 0x000e240000000a00 */
[----:B0-----:R-:W-:-:S06]  /*09b0*/  IMAD.WIDE R24, R37, 0x2, R24 ;  /* 0x0000000225187825 */ /* 0x001fcc00078e0218 */
[----:B------:R-:W5:Y:S02]  /*09c0*/  LDG.E.128 R24, desc[UR36][R24.64] ;  /* 0x0000002418187981 */ /* 0x000f64000c1e1d00 */
.L_x_3824:
[----:B------:R-:W-:Y:S05]  /*09d0*/  BSYNC.RECONVERGENT B0 ;  /* 0x0000000000007941 */ /* 0x000fea0003800200 */
.L_x_3823:
        /* <DEDUP_REMOVED lines=10> */
[----:B------:R1:W3:Y:S01]  /*0a80*/  I2F.S8 R11, R14 ;  /* 0x0000000e000b7306 */ /* 0x0002e20000001400 */
[----:B------:R-:W-:Y:S02]  /*0a90*/  SHF.R.S64 R31, R14, 0x10, R15 ;  /* 0x000000100e1f7819 */ /* 0x000fe4000000100f */
[----:B------:R-:W-:Y:S02]  /*0aa0*/  SHF.R.U64 R12, R20, 0x7, RZ ;  /* 0x00000007140c7819 */ /* 0x000fe400000012ff */
[----:B------:R-:W-:-:S02]  /*0ab0*/  LOP3.LUT R31, R31, 0xff, RZ, 0xc0, !PT ;  /* 0x000000ff1f1f7812 */ /* 0x000fc400078ec0ff */
[----:B------:R-:W-:Y:S02]  /*0ac0*/  ISETP.NE.U32.AND P1, PT, R12, RZ, PT ;  /* 0x000000ff0c00720c */ /* 0x000fe40003f25070 */
[C-C-:B------:R-:W-:Y:S02]  /*0ad0*/  SHF.R.U64 R12, R14.reuse, 0x10, R15.reuse ;  /* 0x000000100e0c7819 */ /* 0x140fe4000000120f */
[----:B------:R-:W-:Y:S02]  /*0ae0*/  PRMT R10, R14, 0x9910, RZ ;  /* 0x000099100e0a7816 */ /* 0x000fe400000000ff */
[----:B-1----:R-:W-:Y:S02]  /*0af0*/  SHF.R.S32.HI R14, RZ, 0x10, R15 ;  /* 0x00000010ff0e7819 */ /* 0x002fe4000001140f */
[----:B0-----:R-:W-:Y:S02]  /*0b00*/  SHF.R.U64 R9, R31, 0x7, RZ ;  /* 0x000000071f097819 */ /* 0x001fe400000012ff */
[----:B------:R-:W-:-:S02]  /*0b10*/  PRMT R12, R12, 0x9910, RZ ;  /* 0x000099100c0c7816 */ /* 0x000fc400000000ff */
[----:B------:R-:W-:Y:S02]  /*0b20*/  LOP3.LUT R14, R14, 0xff, RZ, 0xc0, !PT ;  /* 0x000000ff0e0e7812 */ /* 0x000fe400078ec0ff */
[----:B------:R-:W-:Y:S01]  /*0b30*/  ISETP.NE.U32.AND P0, PT, R9, RZ, PT ;  /* 0x000000ff0900720c */ /* 0x000fe20003f05070 */
[----:B------:R-:W-:Y:S01]  /*0b40*/  IMAD.MOV.U32 R9, RZ, RZ, R12 ;  /* 0x000000ffff097224 */ /* 0x000fe200078e000c */
[----:B------:R-:W-:Y:S01]  /*0b50*/  SHF.R.U64 R12, R14, 0x7, RZ ;  /* 0x000000070e0c7819 */ /* 0x000fe200000012ff */
[----:B---3--:R-:W-:Y:S01]  /*0b60*/  FMUL.FTZ R11, R8, R11 ;  /* 0x0000000b080b7220 */ /* 0x008fe20000410000 */
[----:B------:R-:W-:Y:S02]  /*0b70*/  ISETP.NE.U32.AND.EX P1, PT, RZ, RZ, PT, P1 ;  /* 0x000000ffff00720c */ /* 0x000fe40003f25110 */
[----:B------:R-:W-:Y:S02]  /*0b80*/  ISETP.NE.U32.AND P2, PT, R12, RZ, PT ;  /* 0x000000ff0c00720c */ /* 0x000fe40003f45070 */
[----:B------:R-:W-:-:S02]  /*0b90*/  ISETP.NE.U32.AND.EX P0, PT, RZ, RZ, PT, P0 ;  /* 0x000000ffff00720c */ /* 0x000fc40003f05100 */
[----:B------:R-:W-:Y:S02]  /*0ba0*/  ISETP.NE.U32.AND.EX P2, PT, RZ, RZ, PT, P2 ;  /* 0x000000ffff00720c */ /* 0x000fe40003f45120 */
        /* <DEDUP_REMOVED lines=12> */
[----:B------:R1:W0:Y:S01]  /*0c70*/  I2F.S16 R21, R10 ;  /* 0x0000000a00157306 */ /* 0x0002220000101400 */
[----:B------:R-:W-:-:S07]  /*0c80*/  F2FP.F16.F32.PACK_AB R28, R28, R11 ;  /* 0x0000000b1c1c723e */ /* 0x000fce00000000ff */
[----:B------:R-:W2:Y:S01]  /*0c90*/  I2F.S16 R9, R9 ;  /* 0x0000000900097306 */ /* 0x000ea20000101400 */
[C---:B-1----:R-:W-:Y:S01]  /*0ca0*/  FMUL.FTZ R10, R8.reuse, R29 ;  /* 0x0000001d080a7220 */ /* 0x042fe20000410000 */
[----:B0-----:R-:W-:-:S06]  /*0cb0*/  FMUL.FTZ R30, R8, R21 ;  /* 0x00000015081e7220 */ /* 0x001fcc0000410000 */
        /* <DEDUP_REMOVED lines=11> */
.L_x_3826:
[----:B------:R-:W-:Y:S01]  /*0d70*/  BSSY.RECONVERGENT B0, `(.L_x_3827) ;  /* 0x0000007000007945 */ /* 0x000fe20003800200 */
[----:B------:R-:W-:Y:S02]  /*0d80*/  CS2R R30, SRZ ;  /* 0x00000000001e7805 */ /* 0x000fe4000001ff00 */
[----:B------:R-:W-:Y:S01]  /*0d90*/  CS2R R28, SRZ ;  /* 0x00000000001c7805 */ /* 0x000fe2000001ff00 */
[----:B------:R-:W-:Y:S06]  /*0da0*/  @P3 BRA `(.L_x_3828) ;  /* 0x00000000000c3947 */ /* 0x000fec0003800000 */
[----:B------:R-:W0:Y:S02]  /*0db0*/  LDC.64 R28, c[0x0][0x398] ;  /* 0x0000e600ff1c7b82 */ /* 0x000e240000000a00 */
[----:B0-----:R-:W-:-:S06]  /*0dc0*/  IMAD.WIDE R28, R37, 0x2, R28 ;  /* 0x00000002251c7825 */ /* 0x001fcc00078e021c */
[----:B------:R-:W5:Y:S02]  /*0dd0*/  LDG.E.128 R28, desc[UR36][R28.64] ;  /* 0x000000241c1c7981 */ /* 0x000f64000c1e1d00 */
.L_x_3828:
[----:B------:R-:W-:Y:S05]  /*0de0*/  BSYNC.RECONVERGENT B0 ;  /* 0x0000000000007941 */ /* 0x000fea0003800200 */
.L_x_3827:
[----:B------:R-:W0:Y:S01]  /*0df0*/  LDCU.64 UR6, c[0x0][0x3a0] ;  /* 0x00007400ff0677ac */ /* 0x000e220008000a00 */
[----:B------:R-:W1:Y:S01]  /*0e00*/  LDC.64 R8, c[0x0][0x418] ;  /* 0x00010600ff087b82 */ /* 0x000e620000000a00 */
[----:B------:R-:W-:Y:S02]  /*0e10*/  ISETP.EQ.U32.AND P3, PT, R4, RZ, PT ;  /* 0x000000ff0400720c */ /* 0x000fe40003f62070 */
[----:B------:R-:W-:Y:S01]  /*0e20*/  CS2R R14, SRZ ;  /* 0x00000000000e7805 */ /* 0x000fe2000001ff00 */
[----:B------:R-:W2:Y:S01]  /*0e30*/  LDCU.64 UR4, c[0x0][0x390] ;  /* 0x00007200ff0477ac */ /* 0x000ea20008000a00 */
[----:B------:R-:W-:Y:S02]  /*0e40*/  ISETP.GT.U32.AND P2, PT, R33, 0x1f, PT ;  /* 0x0000001f2100780c */ /* 0x000fe40003f44070 */
[----:B------:R-:W-:Y:S02]  /*0e50*/  CS2R R12, SRZ ;  /* 0x00000000000c7805 */ /* 0x000fe4000001ff00 */
[----:B------:R-:W-:-:S02]  /*0e60*/  ISETP.EQ.OR.EX P2, PT, R5, RZ, P2, P3 ;  /* 0x000000ff0500720c */ /* 0x000fc40001742730 */
[----:B0-----:R-:W-:Y:S02]  /*0e70*/  ISETP.NE.U32.AND P1, PT, RZ, UR6, PT ;  /* 0x00000006ff007c0c */ /* 0x001fe4000bf25070 */
[----:B--2---:R-:W-:-:S09]  /*0e80*/  ISETP.NE.U32.AND P0, PT, RZ, UR4, PT ;  /* 0x00000004ff007c0c */ /* 0x004fd2000bf05070 */
[----:B-----5:R-:W-:Y:S01]  /*0e90*/  @!P2 IMAD R20, R2, R35, RZ ;  /* 0x000000230214a224 */ /* 0x020fe200078e02ff */
[----:B------:R-:W-:Y:S02]  /*0ea0*/  ISETP.NE.AND.EX P1, PT, RZ, UR7, PT, P1 ;  /* 0x00000007ff007c0c */ /* 0x000fe4000bf25310 */
[----:B------:R-:W-:Y:S02]  /*0eb0*/  CS2R R38, SRZ ;  /* 0x0000000000267805 */ /* 0x000fe4000001ff00 */
[----:B------:R-:W-:Y:S02]  /*0ec0*/  ISETP.NE.AND.EX P0, PT, RZ, UR5, PT, P0 ;  /* 0x00000005ff007c0c */ /* 0x000fe4000bf05300 */
[----:B------:R-:W-:Y:S02]  /*0ed0*/  CS2R R36, SRZ ;  /* 0x0000000000247805 */ /* 0x000fe4000001ff00 */
[C---:B------:R-:W-:Y:S01]  /*0ee0*/  ISETP.GT.U32.OR P1, PT, R33.reuse, 0x17, !P1 ;  /* 0x000000172100780c */ /* 0x040fe20004f24470 */
[----:B------:R-:W-:Y:S01]  /*0ef0*/  @!P2 IMAD R21, R20, 0xc0, R3 ;  /* 0x000000c01415a824 */ /* 0x000fe200078e0203 */
[----:B------:R-:W-:Y:S01]  /*0f00*/  ISETP.GT.U32.OR P0, PT, R33, 0x17, !P0 ;  /* 0x000000172100780c */ /* 0x000fe20004704470 */
[----:B------:R-:W-:Y:S01]  /*0f10*/  IMAD.MOV.U32 R23, RZ, RZ, RZ ;  /* 0x000000ffff177224 */ /* 0x000fe200078e00ff */
[----:B-1----:R-:W-:Y:S01]  /*0f20*/  ISETP.NE.U32.AND P3, PT, R8, RZ, PT ;  /* 0x000000ff0800720c */ /* 0x002fe20003f65070 */
[----:B------:R-:W0:Y:S03]  /*0f30*/  LDCU.U8 UR4, c[0x0][0x404] ;  /* 0x00008080ff0477ac */ /* 0x000e260008000000 */
[----:B------:R-:W-:-:S02]  /*0f40*/  ISETP.NE.AND.EX P3, PT, R9, RZ, PT, P3 ;  /* 0x000000ff0900720c */ /* 0x000fc40003f65330 */
[----:B------:R-:W1:Y:S08]  /*0f50*/  @!P2 LDC.64 R8, c[0x0][0x450] ;  /* 0x00011400ff08ab82 */ /* 0x000e700000000a00 */
[----:B------:R-:W2:Y:S08]  /*0f60*/  @!P1 LDC.64 R6, c[0x0][0x3a0] ;  /* 0x0000e800ff069b82 */ /* 0x000eb00000000a00 */
[----:B------:R-:W3:Y:S08]  /*0f70*/  @!P0 LDC.64 R4, c[0x0][0x390] ;  /* 0x0000e400ff048b82 */ /* 0x000ef00000000a00 */
[----:B------:R-:W4:Y:S01]  /*0f80*/  @P3 LDC.64 R10, c[0x0][0x418] ;  /* 0x00010600ff0a3b82 */ /* 0x000f220000000a00 */
[----:B-1----:R-:W-:-:S05]  /*0f90*/  @!P2 IMAD.WIDE R8, R21, 0x2, R8 ;  /* 0x000000021508a825 */ /* 0x002fca00078e0208 */
[----:B------:R-:W4:Y:S01]  /*0fa0*/  @!P2 LDG.E.128 R40, desc[UR36][R8.64] ;  /* 0x000000240828a981 */ /* 0x000f22000c1e1d00 */
[----:B--2---:R-:W-:-:S05]  /*0fb0*/  @!P1 IMAD.WIDE.U32 R6, R3, 0x2, R6 ;  /* 0x0000000203069825 */ /* 0x004fca00078e0006 */
[----:B------:R-:W2:Y:S01]  /*0fc0*/  @!P1 LDG.E.128 R36, desc[UR36][R6.64] ;  /* 0x0000002406249981 */ /* 0x000ea2000c1e1d00 */
[----:B---3--:R-:W-:Y:S02]  /*0fd0*/  @!P0 IMAD.WIDE.U32 R4, R3, 0x2, R4 ;  /* 0x0000000203048825 */ /* 0x008fe400078e0004 */
[----:B------:R-:W1:Y:S03]  /*0fe0*/  LDC R3, c[0x0][0x400] ;  /* 0x00010000ff037b82 */ /* 0x000e660000000800 */
[----:B------:R-:W3:Y:S01]  /*0ff0*/  @!P0 LDG.E.128 R12, desc[UR36][R4.64] ;  /* 0x00000024040c8981 */ /* 0x000ee2000c1e1d00 */
[----:B----4-:R-:W-:-:S05]  /*1000*/  @P3 IMAD.WIDE.U32 R10, R0, 0x4, R10 ;  /* 0x00000004000a3825 */ /* 0x010fca00078e000a */
[----:B------:R4:W5:Y:S01]  /*1010*/  @P3 LDG.E R23, desc[UR36][R10.64] ;  /* 0x000000240a173981 */ /* 0x000962000c1e1900 */
[----:B0-----:R-:W-:-:S04]  /*1020*/  ISETP.NE.AND P0, PT, RZ, UR4, PT ;  /* 0x00000004ff007c0c */ /* 0x001fc8000bf05270 */
[----:B-1----:R-:W-:Y:S01]  /*1030*/  ISETP.LT.OR P0, PT, R3, 0x1, P0 ;  /* 0x000000010300780c */ /* 0x002fe20000701670 */
[----:B------:R-:W-:Y:S01]  /*1040*/  BSSY.RECONVERGENT B6, `(.L_x_3829) ;  /* 0x0000162000067945 */ /* 0x000fe20003800200 */
[----:B--2---:R-:W-:Y:S02]  /*1050*/  HFMA2 R29, R29, 1, 1, R37 ;  /* 0x3c003c001d1d7831 */ /* 0x004fe40000000025 */
[----:B------:R-:W-:Y:S02]  /*1060*/  HFMA2 R31, R31, 1, 1, R39 ;  /* 0x3c003c001f1f7831 */ /* 0x000fe40000000027 */
[----:B------:R-:W-:Y:S02]  /*1070*/  HADD2 R28, R28, R36 ;  /* 0x000000241c1c7230 */ /* 0x000fe40000000000 */
[----:B------:R-:W-:Y:S02]  /*1080*/  HADD2 R30, R30, R38 ;  /* 0x000000261e1e7230 */ /* 0x000fe40000000000 */
[----:B------:R-:W-:-:S02]  /*1090*/  @!P2 HFMA2 R29, R29, R41, -RZ ;  /* 0x000000291d1da231 */ /* 0x000fc400001000ff */
[----:B---3--:R-:W-:Y:S02]  /*10a0*/  HFMA2 R25, R25, 1, 1, R13 ;  /* 0x3c003c0019197831 */ /* 0x008fe4000000000d */
[----:B------:R-:W-:Y:S02]  /*10b0*/  HFMA2 R27, R27, 1, 1, R15 ;  /* 0x3c003c001b1b7831 */ /* 0x000fe4000000000f */
[----:B------:R-:W-:Y:S02]  /*10c0*/  @!P2 HFMA2 R31, R31, R43, -RZ ;  /* 0x0000002b1f1fa231 */ /* 0x000fe400001000ff */
[----:B------:R-:W-:Y:S02]  /*10d0*/  HADD2 R24, R24, R12 ;  /* 0x0000000c18187230 */ /* 0x000fe40000000000 */
[----:B------:R-:W-:Y:S02]  /*10e0*/  HADD2 R26, R26, R14 ;  /* 0x0000000e1a1a7230 */ /* 0x000fe40000000000 */
[----:B------:R-:W-:-:S02]  /*10f0*/  @!P2 HMUL2 R28, R28, R40 ;  /* 0x000000281c1ca232 */ /* 0x000fc40000000000 */
[----:B------:R-:W-:Y:S01]  /*1100*/  @!P2 HMUL2 R30, R30, R42 ;  /* 0x0000002a1e1ea232 */ /* 0x000fe20000000000 */
[----:B----4-:R-:W-:Y:S06]  /*1110*/  @P0 BRA `(.L_x_3830) ;  /* 0x00000004008c0947 */ /* 0x010fec0003800000 */
[----:B------:R-:W-:-:S13]  /*1120*/  ISETP.GE.AND P0, PT, R22, R3, PT ;  /* 0x000000031600720c */ /* 0x000fda0003f06270 */
[----:B------:R-:W-:Y:S05]  /*1130*/  @P0 BRA `(.L_x_3831) ;  /* 0x0000001400480947 */ /* 0x000fea0003800000 */
[----:B------:R-:W-:Y:S01]  /*1140*/  I2FP.F32.U32 R3, R3 ;  /* 0x0000000300037245 */ /* 0x000fe20000201000 */
[----:B------:R-:W0:Y:S01]  /*1150*/  LDCU UR4, c[0x0][0x40c] ;  /* 0x00008180ff0477ac */ /* 0x000e220008000800 */
[C---:B------:R-:W-:Y:S01]  /*1160*/  IADD3 R4, PT, PT, R22.reuse, 0x2, RZ ;  /* 0x0000000216047810 */ /* 0x040fe20007ffe0ff */
[C---:B------:R-:W-:Y:S01]  /*1170*/  VIADD R6, R22.reuse, 0x4 ;  /* 0x0000000416067836 */ /* 0x040fe20000000000 */
[----:B------:R-:W-:Y:S01]  /*1180*/  I2FP.F32.U32 R0, R22 ;  /* 0x0000001600007245 */ /* 0x000fe20000201000 */
[----:B------:R-:W-:Y:S01]  /*1190*/  VIADD R7, R22, 0x6 ;  /* 0x0000000616077836 */ /* 0x000fe20000000000 */
[----:B------:R-:W1:Y:S01]  /*11a0*/  MUFU.RCP R3, R3 ;  /* 0x0000000300037308 */ /* 0x000e620000001000 */
[----:B------:R-:W-:Y:S01]  /*11b0*/  I2FP.F32.U32 R5, R4 ;  /* 0x0000000400057245 */ /* 0x000fe20000201000 */
[--C-:B------:R-:W-:Y:S01]  /*11c0*/  HADD2.F32 R21, -RZ, R26.reuse.H1_H1 ;  /* 0x3000001aff157230 */ /* 0x100fe20000004100 */
[----:B------:R-:W-:Y:S01]  /*11d0*/  I2FP.F32.U32 R6, R6 ;  /* 0x0000000600067245 */ /* 0x000fe20000201000 */
[----:B------:R-:W-:Y:S01]  /*11e0*/  HADD2.F32 R15, -RZ, R26.H0_H0 ;  /* 0x2000001aff0f7230 */ /* 0x000fe20000004100 */
[----:B------:R-:W-:Y:S01]  /*11f0*/  I2FP.F32.U32 R7, R7 ;  /* 0x0000000700077245 */ /* 0x000fe20000201000 */
[----:B------:R-:W-:-:S02]  /*1200*/  HADD2.F32 R39, -RZ, R27.H1_H1 ;  /* 0x3000001bff277230 */ /* 0x000fc40000004100 */
[----:B------:R-:W-:Y:S02]  /*1210*/  HADD2.F32 R37, -RZ, R27.H0_H0 ;  /* 0x2000001bff257230 */ /* 0x000fe40000004100 */
[--C-:B------:R-:W-:Y:S02]  /*1220*/  HADD2.F32 R35, -RZ, R30.reuse.H1_H1 ;  /* 0x3000001eff237230 */ /* 0x100fe40000004100 */
[----:B------:R-:W-:Y:S02]  /*1230*/  HADD2.F32 R27, -RZ, R30.H0_H0 ;  /* 0x2000001eff1b7230 */ /* 0x000fe40000004100 */
[--C-:B------:R-:W-:Y:S02]  /*1240*/  HADD2.F32 R41, -RZ, R31.reuse.H1_H1 ;  /* 0x3000001fff297230 */ /* 0x100fe40000004100 */
[----:B------:R-:W-:Y:S02]  /*1250*/  HADD2.F32 R31, -RZ, R31.H0_H0 ;  /* 0x2000001fff1f7230 */ /* 0x000fe40000004100 */
[-C--:B-1----:R-:W-:Y:S01]  /*1260*/  FMUL.FTZ R0, R0, R3.reuse ;  /* 0x0000000300007220 */ /* 0x082fe20000410000 */
[-C--:B------:R-:W-:Y:S01]  /*1270*/  FMUL.FTZ R5, R5, R3.reuse ;  /* 0x0000000305057220 */ /* 0x080fe20000410000 */
[-C--:B------:R-:W-:Y:S01]  /*1280*/  FMUL.FTZ R6, R6, R3.reuse ;  /* 0x0000000306067220 */ /* 0x080fe20000410000 */
[----:B------:R-:W-:Y:S01]  /*1290*/  FMUL.FTZ R3, R7, R3 ;  /* 0x0000000307037220 */ /* 0x000fe20000410000 */
[----:B------:R-:W-:Y:S01]  /*12a0*/  FMUL.FTZ R4, R0, 13.28771209716796875 ;  /* 0x41549a7800047820 */ /* 0x000fe20000410000 */
[----:B------:R-:W-:Y:S01]  /*12b0*/  FMUL.FTZ R5, R5, 13.28771209716796875 ;  /* 0x41549a7805057820 */ /* 0x000fe20000410000 */
[----:B------:R-:W-:Y:S01]  /*12c0*/  FMUL.FTZ R7, R6, 13.28771209716796875 ;  /* 0x41549a7806077820 */ /* 0x000fe20000410000 */
[----:B0----5:R-:W-:Y:S01]  /*12d0*/  IADD3 R0, PT, PT, -R23, UR4, RZ ;  /* 0x0000000417007c10 */ /* 0x021fe2000fffe1ff */
[----:B------:R-:W0:Y:S01]  /*12e0*/  MUFU.EX2 R11, -R4 ;  /* 0x80000004000b7308 */ /* 0x000e220000000800 */
[----:B------:R-:W-:-:S02]  /*12f0*/  FMUL.FTZ R9, R3, 13.28771209716796875 ;  /* 0x41549a7803097820 */ /* 0x000fc40000410000 */
[----:B------:R-:W-:Y:S01]  /*1300*/  I2FP.F32.S32 R0, R0 ;  /* 0x0000000000007245 */ /* 0x000fe20000201400 */
        /* <DEDUP_REMOVED lines=31> */
[----:B------:R-:W4:Y:S01]  /*1500*/  MUFU.SIN R30, R26 ;  /* 0x0000001a001e7308 */ /* 0x000f220000000400 */
        /* <DEDUP_REMOVED lines=17> */
[C---:B------:R-:W-:Y:S01]  /*1620*/  FMUL.FTZ R11, R30.reuse, R39 ;  /* 0x000000271e0b7220 */ /* 0x040fe20000410000 */
        /* <DEDUP_REMOVED lines=18> */
.L_x_3830:
        /* <DEDUP_REMOVED lines=12> */
[----:B0-----:R-:W-:Y:S01]  /*1810*/  MOV R4, RZ ;  /* 0x000000ff00047202 */ /* 0x001fe20000000f00 */
[----:B-1----:R-:W-:-:S04]  /*1820*/  IMAD.MOV R6, RZ, RZ, -R5 ;  /* 0x000000ffff067224 */ /* 0x002fc800078e0a05 */
[----:B------:R-:W-:Y:S02]  /*1830*/  IMAD R9, R6, R7, RZ ;  /* 0x0000000706097224 */ /* 0x000fe400078e02ff */
[----:B------:R-:W-:Y:S02]  /*1840*/  IMAD.MOV.U32 R6, RZ, RZ, R8 ;  /* 0x000000ffff067224 */ /* 0x000fe400078e0008 */
[----:B------:R-:W-:-:S04]  /*1850*/  IMAD.HI.U32 R5, R5, R9, R4 ;  /* 0x0000000905057227 */ /* 0x000fc800078e0004 */
[----:B------:R-:W-:Y:S02]  /*1860*/  IMAD.MOV R9, RZ, RZ, -R10 ;  /* 0x000000ffff097224 */ /* 0x000fe400078e0a0a */
        /* <DEDUP_REMOVED lines=13> */
[----:B------:R-:W-:Y:S02]  /*1940*/  ISETP.GT.U32.OR P1, PT, R33, 0x1f, P0 ;  /* 0x0000001f2100780c */ /* 0x000fe40000724470 */
        /* <DEDUP_REMOVED lines=20> */
[----:B--2--5:R-:W-:Y:S05]  /*1a90*/  CALL.ABS.NOINC R14 ;  /* 0x000000000e007343 */ /* 0x024fea0003c00000 */
.L_x_3832:
[----:B------:R-:W0:Y:S01]  /*1aa0*/  S2R R3, SR_CgaCtaId ;  /* 0x0000000000037919 */ /* 0x000e220000008800 */
[----:B------:R-:W1:Y:S01]  /*1ab0*/  LDC R9, c[0x0][0x400] ;  /* 0x00010000ff097b82 */ /* 0x000e620000000800 */
[----:B------:R-:W-:Y:S01]  /*1ac0*/  ISETP.NE.AND P6, PT, R38, RZ, PT ;  /* 0x000000ff2600720c */ /* 0x000fe20003fc5270 */
[----:B------:R-:W-:Y:S05]  /*1ad0*/  WARPSYNC.ALL ;  /* 0x0000000000007948 */ /* 0x000fea0003800000 */
[----:B------:R-:W-:-:S05]  /*1ae0*/  MOV R0, 0x400 ;  /* 0x0000040000007802 */ /* 0x000fca0000000f00 */
[----:B------:R-:W-:Y:S02]  /*1af0*/  VIADD R0, R0, 0x220 ;  /* 0x0000022000007836 */ /* 0x000fe40000000000 */
[----:B------:R-:W-:-:S03]  /*1b00*/  @!P6 IMAD R4, R35, R36, R37 ;  /* 0x000000242304e224 */ /* 0x000fc600078e0225 */
[----:B0-----:R-:W-:-:S04]  /*1b10*/  LEA R0, R3, R0, 0x18 ;  /* 0x0000000003007211 */ /* 0x001fc800078ec0ff */
[----:B------:R-:W-:Y:S01]  /*1b20*/  @!P6 LEA R5, R4, R0, 0x1 ;  /* 0x000000000405e211 */ /* 0x000fe200078e08ff */
[----:B-1----:R-:W-:-:S04]  /*1b30*/  IMAD R3, R9, 0x2, R0 ;  /* 0x0000000209037824 */ /* 0x002fc800078e0200 */
[----:B------:R-:W-:Y:S01]  /*1b40*/  @!P6 IMAD R4, R4, 0x2, R3 ;  /* 0x000000020404e824 */ /* 0x000fe200078e0203 */
[----:B------:R-:W-:Y:S04]  /*1b50*/  @!P6 STS.128 [R5], R24 ;  /* 0x000000180500e388 */ /* 0x000fe80000000c00 */
[----:B------:R0:W-:Y:S02]  /*1b60*/  @!P6 STS.128 [R4], R28 ;  /* 0x0000001c0400e388 */ /* 0x0001e40000000c00 */
[----:B0-----:R-:W-:Y:S01]  /*1b70*/  SHF.R.S32.HI R4, RZ, 0x1f, R9 ;  /* 0x0000001fff047819 */ /* 0x001fe20000011409 */
[----:B------:R-:W-:Y:S03]  /*1b80*/  BAR.SYNC.DEFER_BLOCKING 0x0 ;  /* 0x0000000000007b1d */ /* 0x000fe60000010000 */
[----:B------:R-:W-:-:S03]  /*1b90*/  LEA.HI R4, R4, R9, RZ, 0x2 ;  /* 0x0000000904047211 */ /* 0x000fc600078f10ff */
[----:B------:R-:W-:Y:S04]  /*1ba0*/  BSSY.RECONVERGENT B0, `(.L_x_3833) ;  /* 0x00000a4000007945 */ /* 0x000fe80003800200 */
[----:B------:R-:W-:Y:S05]  /*1bb0*/  @P6 BRA `(.L_x_3834) ;  /* 0x0000000800886947 */ /* 0x000fea0003800000 */
        /* <DEDUP_REMOVED lines=10> */
[----:B------:R-:W-:Y:S01]  /*1c60*/  IMAD R4, R35, 0x2, R6 ;  /* 0x0000000223047824 */ /* 0x000fe200078e0206 */
[----:B------:R-:W-:Y:S02]  /*1c70*/  SHF.L.U32 R10, R10, 0x1, RZ ;  /* 0x000000010a0a7819 */ /* 0x000fe400000006ff */
[----:B------:R-:W1:Y:S02]  /*1c80*/  LDS.64 R26, [R5] ;  /* 0x00000000051a7984 */ /* 0x000e640000000a00 */
[----:B------:R-:W-:-:S02]  /*1c90*/  LOP3.LUT R13, R10, 0xfffffff8, RZ, 0xc0, !PT ;  /* 0xfffffff80a0d7812 */ /* 0x000fc400078ec0ff */
[----:B------:R-:W2:Y:S02]  /*1ca0*/  LDS.64 R20, [R6] ;  /* 0x0000000006147984 */ /* 0x000ea40000000a00 */
[----:B------:R-:W-:Y:S02]  /*1cb0*/  ISETP.GE.AND P0, PT, R13, R9, PT ;  /* 0x000000090d00720c */ /* 0x000fe40003f06270 */
[----:B------:R-:W3:Y:S01]  /*1cc0*/  LDS.64 R38, [R4] ;  /* 0x0000000004267984 */ /* 0x000ee20000000a00 */
[----:B0-----:R-:W-:Y:S02]  /*1cd0*/  SHF.R.U64 R12, R14, 0x10, R15 ;  /* 0x000000100e0c7819 */ /* 0x001fe4000000120f */
[--C-:B-1----:R-:W-:Y:S02]  /*1ce0*/  SHF.R.U64 R25, R26, 0x10, R27.reuse ;  /* 0x000000101a197819 */ /* 0x102fe4000000121b */
[----:B------:R-:W-:Y:S02]  /*1cf0*/  PRMT R24, R14, 0x5410, R26 ;  /* 0x000054100e187816 */ /* 0x000fe4000000001a */
[----:B------:R-:W-:-:S02]  /*1d00*/  PRMT R26, R15, 0x5410, R27 ;  /* 0x000054100f1a7816 */ /* 0x000fc4000000001b */
[----:B------:R-:W-:Y:S02]  /*1d10*/  PRMT R25, R12, 0x5410, R25 ;  /* 0x000054100c197816 */ /* 0x000fe40000000019 */
[----:B------:R-:W-:Y:S02]  /*1d20*/  SHF.R.U32.HI R14, RZ, 0x10, R15 ;  /* 0x00000010ff0e7819 */ /* 0x000fe4000001160f */
[----:B------:R-:W-:Y:S02]  /*1d30*/  SHF.R.U32.HI R27, RZ, 0x10, R27 ;  /* 0x00000010ff1b7819 */ /* 0x000fe4000001161b */
[--C-:B--2---:R-:W-:Y:S02]  /*1d40*/  SHF.R.U64 R12, R20, 0x10, R21.reuse ;  /* 0x00000010140c7819 */ /* 0x104fe40000001215 */
[----:B------:R-:W-:Y:S02]  /*1d50*/  SHF.R.U32.HI R10, RZ, 0x10, R21 ;  /* 0x00000010ff0a7819 */ /* 0x000fe40000011615 */
[----:B---3--:R-:W-:-:S02]  /*1d60*/  SHF.R.U64 R29, R38, 0x10, R39 ;  /* 0x00000010261d7819 */ /* 0x008fc40000001227 */
[----:B------:R-:W-:Y:S02]  /*1d70*/  SHF.R.U32.HI R31, RZ, 0x10, R39 ;  /* 0x00000010ff1f7819 */ /* 0x000fe40000011627 */
[----:B------:R-:W-:Y:S02]  /*1d80*/  PRMT R27, R14, 0x5410, R27 ;  /* 0x000054100e1b7816 */ /* 0x000fe4000000001b */
[----:B------:R-:W-:Y:S02]  /*1d90*/  PRMT R28, R20, 0x5410, R38 ;  /* 0x00005410141c7816 */ /* 0x000fe40000000026 */
        /* <DEDUP_REMOVED lines=9> */
[----:B------:R-:W-:Y:S01]  /*1e30*/  VIADD R11, R13, 0x4 ;  /* 0x000000040d0b7836 */ /* 0x000fe20000000000 */
[----:B------:R-:W1:Y:S01]  /*1e40*/  MUFU.RCP R9, R9 ;  /* 0x0000000900097308 */ /* 0x000e620000001000 */
[----:B------:R-:W-:Y:S01]  /*1e50*/  HADD2.F32 R41, -RZ, R24.H0_H0 ;  /* 0x20000018ff297230 */ /* 0x000fe20000004100 */
[----:B------:R-:W-:Y:S01]  /*1e60*/  I2FP.F32.S32 R10, R10 ;  /* 0x0000000a000a7245 */ /* 0x000fe20000201400 */
[----:B------:R-:W-:Y:S01]  /*1e70*/  HADD2.F32 R43, -RZ, R25.H0_H0 ;  /* 0x20000019ff2b7230 */ /* 0x000fe20000004100 */
[----:B------:R-:W-:Y:S01]  /*1e80*/  I2FP.F32.S32 R11, R11 ;  /* 0x0000000b000b7245 */ /* 0x000fe20000201400 */
[--C-:B------:R-:W-:Y:S01]  /*1e90*/  HADD2.F32 R44, -RZ, R27.reuse.H1_H1 ;  /* 0x3000001bff2c7230 */ /* 0x100fe20000004100 */
[----:B------:R-:W-:Y:S01]  /*1ea0*/  I2FP.F32.S32 R12, R12 ;  /* 0x0000000c000c7245 */ /* 0x000fe20000201400 */
[----:B------:R-:W-:-:S02]  /*1eb0*/  HADD2.F32 R51, -RZ, R27.H0_H0 ;  /* 0x2000001bff337230 */ /* 0x000fc40000004100 */
[--C-:B------:R-:W-:Y:S02]  /*1ec0*/  HADD2.F32 R46, -RZ, R31.reuse.H1_H1 ;  /* 0x3000001fff2e7230 */ /* 0x100fe40000004100 */
[----:B------:R-:W-:Y:S01]  /*1ed0*/  HADD2.F32 R53, -RZ, R31.H0_H0 ;  /* 0x2000001fff357230 */ /* 0x000fe20000004100 */
[----:B0----5:R-:W-:Y:S01]  /*1ee0*/  IADD3 R13, PT, PT, -R23, UR4, RZ ;  /* 0x00000004170d7c10 */ /* 0x021fe2000fffe1ff */
[--C-:B------:R-:W-:Y:S02]  /*1ef0*/  HADD2.F32 R40, -RZ, R26.reuse.H1_H1 ;  /* 0x3000001aff287230 */ /* 0x100fe40000004100 */
[----:B------:R-:W-:Y:S01]  /*1f00*/  HADD2.F32 R47, -RZ, R26.H0_H0 ;  /* 0x2000001aff2f7230 */ /* 0x000fe20000004100 */
[----:B------:R-:W-:Y:S01]  /*1f10*/  I2FP.F32.S32 R39, R13 ;  /* 0x0000000d00277245 */ /* 0x000fe20000201400 */
        /* <DEDUP_REMOVED lines=13> */
[----:B------:R-:W-:-:S03]  /*1ff0*/  HADD2.F32 R49, -RZ, R30.H0_H0 ;  /* 0x2000001eff317230 */ /* 0x000fc60000004100 */
[----:B------:R-:W2:Y:S04]  /*2000*/  MUFU.EX2 R12, -R12 ;  /* 0x8000000c000c7308 */ /* 0x000ea80000000800 */
[----:B------:R-:W3:Y:S01]  /*2010*/  MUFU.EX2 R14, -R14 ;  /* 0x8000000e000e7308 */ /* 0x000ee20000000800 */
[----:B0-----:R-:W-:-:S04]  /*2020*/  FMUL.FTZ R7, R39, R7 ;  /* 0x0000000727077220 */ /* 0x001fc80000410000 */
[----:B------:R-:W-:Y:S01]  /*2030*/  FMUL.RZ R20, R7, 0.15915493667125701904 ;  /* 0x3e22f98307147820 */ /* 0x000fe2000040c000 */
[----:B-1----:R-:W-:-:S03]  /*2040*/  FMUL.FTZ R11, R39, R10 ;  /* 0x0000000a270b7220 */ /* 0x002fc60000410000 */
[----:B------:R-:W0:Y:S01]  /*2050*/  MUFU.SIN R9, R20 ;  /* 0x0000001400097308 */ /* 0x000e220000000400 */
[----:B------:R-:W-:Y:S01]  /*2060*/  FMUL.RZ R11, R11, 0.15915493667125701904 ;  /* 0x3e22f9830b0b7820 */ /* 0x000fe2000040c000 */
[C---:B--2---:R-:W-:Y:S01]  /*2070*/  FMUL.FTZ R10, R39.reuse, R12 ;  /* 0x0000000c270a7220 */ /* 0x044fe20000410000 */
[----:B------:R-:W-:Y:S02]  /*2080*/  HADD2.F32 R12, -RZ, R24.H1_H1 ;  /* 0x30000018ff0c7230 */ /* 0x000fe40000004100 */
[----:B------:R-:W-:Y:S02]  /*2090*/  HADD2.F32 R24, -RZ, R25.H1_H1 ;  /* 0x30000019ff187230 */ /* 0x000fe40000004100 */
[----:B------:R-:W-:Y:S01]  /*20a0*/  FMUL.RZ R38, R10, 0.15915493667125701904 ;  /* 0x3e22f9830a267820 */ /* 0x000fe2000040c000 */
[----:B---3--:R-:W-:Y:S01]  /*20b0*/  FMUL.FTZ R10, R39, R14 ;  /* 0x0000000e270a7220 */ /* 0x008fe20000410000 */
[----:B------:R1:W2:Y:S01]  /*20c0*/  MUFU.COS R7, R20 ;  /* 0x0000001400077308 */ /* 0x0002a20000000000 */
[----:B------:R-:W-:-:S07]  /*20d0*/  HADD2.F32 R25, -RZ, R28.H0_H0 ;  /* 0x2000001cff197230 */ /* 0x000fce0000004100 */
[----:B------:R-:W3:Y:S01]  /*20e0*/  MUFU.COS R13, R11 ;  /* 0x0000000b000d7308 */ /* 0x000ee20000000000 */
[----:B-1----:R-:W-:Y:S02]  /*20f0*/  HADD2.F32 R20, -RZ, R28.H1_H1 ;  /* 0x3000001cff147230 */ /* 0x002fe40000004100 */
[----:B------:R-:W-:Y:S01]  /*2100*/  FMUL.RZ R28, R10, 0.15915493667125701904 ;  /* 0x3e22f9830a1c7820 */ /* 0x000fe2000040c000 */
[-C--:B0-----:R-:W-:Y:S02]  /*2110*/  FMUL.FTZ R10, R12, R9.reuse ;  /* 0x000000090c0a7220 */ /* 0x081fe40000410000 */
[----:B------:R-:W-:Y:S02]  /*2120*/  FMUL.FTZ R14, R20, R9 ;  /* 0x00000009140e7220 */ /* 0x000fe40000410000 */
[----:B------:R0:W1:Y:S01]  /*2130*/  MUFU.SIN R15, R11 ;  /* 0x0000000b000f7308 */ /* 0x0000620000000400 */
[-C--:B--2---:R-:W-:Y:S01]  /*2140*/  FMUL.FTZ R12, R12, R7.reuse ;  /* 0x000000070c0c7220 */ /* 0x084fe20000410000 */
[-C--:B------:R-:W-:Y:S01]  /*2150*/  FMUL.FTZ R20, R20, R7.reuse ;  /* 0x0000000714147220 */ /* 0x080fe20000410000 */
[-C--:B------:R-:W-:Y:S01]  /*2160*/  FFMA.FTZ R10, R41, R7.reuse, -R10 ;  /* 0x00000007290a7223 */ /* 0x080fe2000001080a */
[----:B------:R-:W-:-:S04]  /*2170*/  FFMA.FTZ R14, R25, R7, -R14 ;  /* 0x00000007190e7223 */ /* 0x000fc8000001080e */
[----:B------:R-:W2:Y:S01]  /*2180*/  MUFU.COS R21, R38 ;  /* 0x0000002600157308 */ /* 0x000ea20000000000 */
[-C--:B0-----:R-:W-:Y:S01]  /*2190*/  FFMA.FTZ R11, R41, R9.reuse, R12 ;  /* 0x00000009290b7223 */ /* 0x081fe2000001000c */
[----:B------:R-:W-:Y:S01]  /*21a0*/  FFMA.FTZ R9, R25, R9, R20 ;  /* 0x0000000919097223 */ /* 0x000fe20000010014 */
[----:B---3--:R-:W-:-:S05]  /*21b0*/  FMUL.FTZ R20, R24, R13 ;  /* 0x0000000d18147220 */ /* 0x008fca0000410000 */
[----:B------:R0:W3:Y:S01]  /*21c0*/  MUFU.SIN R27, R38 ;  /* 0x00000026001b7308 */ /* 0x0000e20000000400 */
[-C--:B-1----:R-:W-:Y:S01]  /*21d0*/  FMUL.FTZ R12, R24, R15.reuse ;  /* 0x0000000f180c7220 */ /* 0x082fe20000410000 */
[CC--:B------:R-:W-:Y:S01]  /*21e0*/  FMUL.FTZ R24, R26.reuse, R15.reuse ;  /* 0x0000000f1a187220 */ /* 0x0c0fe20000410000 */
[C---:B------:R-:W-:Y:S01]  /*21f0*/  FFMA.FTZ R25, R43.reuse, R15, R20 ;  /* 0x0000000f2b197223 */ /* 0x040fe20000010014 */
[-C--:B------:R-:W-:Y:S01]  /*2200*/  FMUL.FTZ R26, R26, R13.reuse ;  /* 0x0000000d1a1a7220 */ /* 0x080fe20000410000 */
[-C--:B------:R-:W-:Y:S01]  /*2210*/  FFMA.FTZ R12, R43, R13.reuse, -R12 ;  /* 0x0000000d2b0c7223 */ /* 0x080fe2000001080c */
[C---:B------:R-:W-:Y:S02]  /*2220*/  FFMA.FTZ R29, R45.reuse, R13, -R24 ;  /* 0x0000000d2d1d7223 */ /* 0x040fe40000010818 */
[----:B------:R-:W1:Y:S01]  /*2230*/  MUFU.SIN R39, R28 ;  /* 0x0000001c00277308 */ /* 0x000e620000000400 */
[----:B------:R-:W-:Y:S01]  /*2240*/  FFMA.FTZ R26, R45, R15, R26 ;  /* 0x0000000f2d1a7223 */ /* 0x000fe2000001001a */
[-C--:B--2---:R-:W-:Y:S01]  /*2250*/  FMUL.FTZ R24, R40, R21.reuse ;  /* 0x0000001528187220 */ /* 0x084fe20000410000 */
[----:B0-----:R-:W-:Y:S01]  /*2260*/  FMUL.FTZ R38, R42, R21 ;  /* 0x000000152a267220 */ /* 0x001fe20000410000 */
[----:B------:R-:W-:-:S02]  /*2270*/  F2FP.F16.F32.PACK_AB R25, R25, R12 ;  /* 0x0000000c1919723e */ /* 0x000fc400000000ff */
[----:B------:R-:W-:Y:S02]  /*2280*/  F2FP.F16.F32.PACK_AB R29, R26, R29 ;  /* 0x0000001d1a1d723e */ /* 0x000fe400000000ff */
[----:B------:R0:W2:Y:S01]  /*2290*/  MUFU.COS R31, R28 ;  /* 0x0000001c001f7308 */ /* 0x0000a20000000000 */
[-C--:B---3--:R-:W-:Y:S01]  /*22a0*/  FFMA.FTZ R7, R47, R27.reuse, R24 ;  /* 0x0000001b2f077223 */ /* 0x088fe20000010018 */
[----:B------:R-:W-:-:S04]  /*22b0*/  FMUL.FTZ R20, R40, R27 ;  /* 0x0000001b28147220 */ /* 0x000fc80000410000 */
[----:B------:R-:W-:Y:S01]  /*22c0*/  FFMA.FTZ R20, R47, R21, -R20 ;  /* 0x000000152f147223 */ /* 0x000fe20000010814 */
[----:B0-----:R-:W-:Y:S01]  /*22d0*/  FMUL.FTZ R28, R42, R27 ;  /* 0x0000001b2a1c7220 */ /* 0x001fe20000410000 */
[-C--:B-1----:R-:W-:Y:S01]  /*22e0*/  FMUL.FTZ R24, R44, R39.reuse ;  /* 0x000000272c187220 */ /* 0x082fe20000410000 */
[----:B------:R-:W-:Y:S01]  /*22f0*/  FMUL.FTZ R40, R46, R39 ;  /* 0x000000272e287220 */ /* 0x000fe20000410000 */
[C---:B------:R-:W-:Y:S01]  /*2300*/  FFMA.FTZ R27, R49.reuse, R27, R38 ;  /* 0x0000001b311b7223 */ /* 0x040fe20000010026 */
[----:B------:R-:W-:Y:S01]  /*2310*/  FFMA.FTZ R30, R49, R21, -R28 ;  /* 0x00000015311e7223 */ /* 0x000fe2000001081c */
[----:B------:R-:W-:Y:S01]  /*2320*/  F2FP.F16.F32.PACK_AB R26, R7, R20 ;  /* 0x00000014071a723e */ /* 0x000fe200000000ff */
[-C--:B--2---:R-:W-:Y:S01]  /*2330*/  FMUL.FTZ R28, R44, R31.reuse ;  /* 0x0000001f2c1c7220 */ /* 0x084fe20000410000 */
        /* <DEDUP_REMOVED lines=10> */
.L_x_3836:
[----:B------:R-:W-:Y:S05]  /*23e0*/  BSYNC.RECONVERGENT B1 ;  /* 0x0000000000017941 */ /* 0x000fea0003800200 */
.L_x_3835:
[----:B------:R-:W-:Y:S02]  /*23f0*/  LOP3.LUT R10, R29, 0xffff, RZ, 0xc0, !PT ;  /* 0x0000ffff1d0a7812 */ /* 0x000fe400078ec0ff */
[----:B------:R-:W-:Y:S02]  /*2400*/  LOP3.LUT R12, R25, 0xffff, RZ, 0xc0, !PT ;  /* 0x0000ffff190c7812 */ /* 0x000fe400078ec0ff */
[----:B------:R-:W-:Y:S01]  /*2410*/  PRMT R7, R31, 0x7732, RZ ;  /* 0x000077321f077816 */ /* 0x000fe200000000ff */
[----:B------:R-:W-:Y:S01]  /*2420*/  IMAD.WIDE.U32 R10, R10, 0x10000, RZ ;  /* 0x000100000a0a7825 */ /* 0x000fe200078e00ff */
[C---:B------:R-:W-:Y:S02]  /*2430*/  PRMT R20, R30.reuse, 0x7732, RZ ;  /* 0x000077321e147816 */ /* 0x040fe400000000ff */
[----:B------:R-:W-:Y:S01]  /*2440*/  PRMT R15, R30, 0x5410, R31 ;  /* 0x000054101e0f7816 */ /* 0x000fe2000000001f */
[----:B------:R-:W-:Y:S01]  /*2450*/  IMAD.WIDE.U32 R12, R12, 0x10000, RZ ;  /* 0x000100000c0c7825 */ /* 0x000fe200078e00ff */
[----:B------:R-:W-:-:S02]  /*2460*/  LOP3.LUT R14, R10, 0xffff, R28, 0xf8, !PT ;  /* 0x0000ffff0a0e7812 */ /* 0x000fc400078ef81c */
[----:B------:R-:W-:Y:S02]  /*2470*/  PRMT R41, R20, 0x5410, R7 ;  /* 0x0000541014297816 */ /* 0x000fe40000000007 */
[----:B------:R-:W-:Y:S02]  /*2480*/  PRMT R10, R29, 0x7732, RZ ;  /* 0x000077321d0a7816 */ /* 0x000fe400000000ff */
[----:B------:R-:W-:Y:S02]  /*2490*/  LOP3.LUT R20, R12, 0xffff, R24, 0xf8, !PT ;  /* 0x0000ffff0c147812 */ /* 0x000fe400078ef818 */
[----:B------:R-:W-:Y:S02]  /*24a0*/  PRMT R21, R26, 0x5410, R27 ;  /* 0x000054101a157816 */ /* 0x000fe4000000001b */
[----:B------:R-:W-:Y:S02]  /*24b0*/  PRMT R7, R27, 0x7732, RZ ;  /* 0x000077321b077816 */ /* 0x000fe400000000ff */
[----:B------:R-:W-:-:S02]  /*24c0*/  PRMT R12, R25, 0x7732, RZ ;  /* 0x00007732190c7816 */ /* 0x000fc400000000ff */
[----:B------:R-:W-:Y:S02]  /*24d0*/  PRMT R38, R26, 0x7732, RZ ;  /* 0x000077321a267816 */ /* 0x000fe400000000ff */
[----:B------:R-:W-:Y:S02]  /*24e0*/  PRMT R40, R24, 0x7732, RZ ;  /* 0x0000773218287816 */ /* 0x000fe400000000ff */
[----:B------:R-:W-:Y:S01]  /*24f0*/  LOP3.LUT R15, R15, R11, RZ, 0xfc, !PT ;  /* 0x0000000b0f0f7212 */ /* 0x000fe200078efcff */
[----:B------:R-:W-:Y:S01]  /*2500*/  IMAD.WIDE.U32 R10, R10, 0x10000, RZ ;  /* 0x000100000a0a7825 */ /* 0x000fe200078e00ff */
[----:B------:R-:W-:Y:S02]  /*2510*/  LOP3.LUT R21, R21, R13, RZ, 0xfc, !PT ;  /* 0x0000000d15157212 */ /* 0x000fe400078efcff */
[----:B------:R-:W-:Y:S01]  /*2520*/  PRMT R9, R28, 0x7732, RZ ;  /* 0x000077321c097816 */ /* 0x000fe200000000ff */
[----:B------:R-:W-:Y:S01]  /*2530*/  IMAD.WIDE.U32 R12, R12, 0x10000, RZ ;  /* 0x000100000c0c7825 */ /* 0x000fe200078e00ff */
[----:B------:R-:W-:Y:S01]  /*2540*/  PRMT R39, R38, 0x5410, R7 ;  /* 0x0000541026277816 */ /* 0x000fe20000000007 */
[----:B------:R0:W-:Y:S01]  /*2550*/  STS.64 [R6], R14 ;  /* 0x0000000e06007388 */ /* 0x0001e20000000a00 */
[----:B------:R-:W-:Y:S01]  /*2560*/  LOP3.LUT R11, R41, R11, RZ, 0xfc, !PT ;  /* 0x0000000b290b7212 */ /* 0x000fe200078efcff */
[----:B------:R-:W-:Y:S01]  /*2570*/  IMAD.MOV.U32 R7, RZ, RZ, R40 ;  /* 0x000000ffff077224 */ /* 0x000fe200078e0028 */
[----:B------:R-:W-:-:S02]  /*2580*/  LOP3.LUT R10, R10, R9, RZ, 0xfc, !PT ;  /* 0x000000090a0a7212 */ /* 0x000fc400078efcff */
[----:B------:R-:W-:Y:S02]  /*2590*/  LOP3.LUT R13, R39, R13, RZ, 0xfc, !PT ;  /* 0x0000000d270d7212 */ /* 0x000fe400078efcff */
[----:B------:R-:W-:Y:S01]  /*25a0*/  LOP3.LUT R12, R12, R7, RZ, 0xfc, !PT ;  /* 0x000000070c0c7212 */ /* 0x000fe200078efcff */
[----:B------:R0:W-:Y:S04]  /*25b0*/  STS.64 [R4], R10 ;  /* 0x0000000a04007388 */ /* 0x0001e80000000a00 */
[----:B------:R0:W-:Y:S04]  /*25c0*/  STS.64 [R8], R20 ;  /* 0x0000001408007388 */ /* 0x0001e80000000a00 */
[----:B------:R0:W-:Y:S02]  /*25d0*/  STS.64 [R5], R12 ;  /* 0x0000000c05007388 */ /* 0x0001e40000000a00 */
.L_x_3834:
[----:B------:R-:W-:Y:S05]  /*25e0*/  BSYNC.RECONVERGENT B0 ;  /* 0x0000000000007941 */ /* 0x000fea0003800200 */
.L_x_3833:
[----:B------:R-:W-:Y:S01]  /*25f0*/  BAR.SYNC.DEFER_BLOCKING 0x0 ;  /* 0x0000000000007b1d */ /* 0x000fe20000010000 */
[----:B------:R-:W-:-:S04]  /*2600*/  @!P6 IMAD R35, R35, R36, R37 ;  /* 0x000000242323e224 */ /* 0x000fc800078e0225 */
[C---:B------:R-:W-:Y:S01]  /*2610*/  @!P6 IMAD R0, R35.reuse, 0x2, R0 ;  /* 0x000000022300e824 */ /* 0x040fe200078e0200 */
[----:B------:R-:W-:-:S04]  /*2620*/  @!P6 LEA R3, R35, R3, 0x1 ;  /* 0x000000032303e211 */ /* 0x000fc800078e08ff */
[----:B------:R1:W2:Y:S04]  /*2630*/  @!P6 LDS.128 R24, [R0] ;  /* 0x000000000018e984 */ /* 0x0002a80000000c00 */
[----:B------:R1:W3:Y:S01]  /*2640*/  @!P6 LDS.128 R28, [R3] ;  /* 0x00000000031ce984 */ /* 0x0002e20000000c00 */
[----:B------:R-:W-:Y:S06]  /*2650*/  BAR.SYNC.DEFER_BLOCKING 0x0 ;  /* 0x0000000000007b1d */ /* 0x000fec0000010000 */
.L_x_3831:
[----:B------:R-:W-:Y:S05]  /*2660*/  BSYNC.RECONVERGENT B6 ;  /* 0x0000000000067941 */ /* 0x000fea0003800200 */
.L_x_3829:
[----:B------:R-:W-:Y:S01]  /*2670*/  ISETP.GT.U32.AND P0, PT, R33, 0x1f, PT ;  /* 0x0000001f2100780c */ /* 0x000fe20003f04070 */
[----:B-1----:R-:W-:-:S12]  /*2680*/  IMAD.MOV.U32 R0, RZ, RZ, -0x800001 ;  /* 0xff7fffffff007424 */ /* 0x002fd800078e00ff */
[----:B------:R-:W-:Y:S05]  /*2690*/  @P0 BRA `(.L_x_3837) ;  /* 0x0000000000dc0947 */ /* 0x000fea0003800000 */
[----:B------:R-:W-:Y:S01]  /*26a0*/  ISETP.GT.U32.AND P0, PT, R33, 0x17, PT ;  /* 0x000000172100780c */ /* 0x000fe20003f04070 */
[----:B0-----:R-:W0:Y:S01]  /*26b0*/  S2R R10, SR_CgaCtaId ;  /* 0x00000000000a7919 */ /* 0x001e220000008800 */
[----:B------:R-:W-:Y:S01]  /*26c0*/  MOV R7, 0x400 ;  /* 0x0000040000077802 */ /* 0x000fe20000000f00 */
[----:B--23--:R-:W-:Y:S01]  /*26d0*/  HMUL2 R12, R25, R29 ;  /* 0x0000001d190c7232 */ /* 0x00cfe20000000000 */
[----:B------:R-:W-:-:S03]  /*26e0*/  UMOV UR4, 0xffffffff ;  /* 0xffffffff00047882 */ /* 0x000fc60000000000 */
[----:B------:R-:W-:-:S04]  /*26f0*/  HFMA2 R13, R24, R28, R12 ;  /* 0x0000001c180d7231 */ /* 0x000fc8000000000c */
[----:B------:R-:W-:Y:S02]  /*2700*/  HFMA2 R13, R26, R30, R13 ;  /* 0x0000001e1a0d7231 */ /* 0x000fe4000000000d */
[----:B------:R-:W1:Y:S02]  /*2710*/  @!P0 LDC R3, c[0x0][0x3f4] ;  /* 0x0000fd00ff038b82 */ /* 0x000e640000000800 */
[----:B------:R-:W-:-:S05]  /*2720*/  HFMA2 R13, R27, R31, R13 ;  /* 0x0000001f1b0d7231 */ /* 0x000fca000000000d */
[----:B------:R-:W-:Y:S01]  /*2730*/  HADD2.F32 R8, -RZ, R13.H1_H1 ;  /* 0x3000000dff087230 */ /* 0x000fe20000004100 */
[----:B------:R-:W2:Y:S01]  /*2740*/  @!P0 LDC.64 R4, c[0x0][0x3b8] ;  /* 0x0000ee00ff048b82 */ /* 0x000ea20000000a00 */
[-C--:B-1----:R-:W-:Y:S02]  /*2750*/  @!P0 IMAD R34, R34, R3.reuse, RZ ;  /* 0x0000000322228224 */ /* 0x082fe400078e02ff */
[----:B------:R-:W-:-:S04]  /*2760*/  @!P0 IMAD R3, R33, R3, R18 ;  /* 0x0000000321038224 */ /* 0x000fc800078e0212 */
[----:B------:R-:W-:Y:S02]  /*2770*/  @!P0 IMAD R34, R34, 0x18, R3 ;  /* 0x0000001822228824 */ /* 0x000fe400078e0203 */
[----:B------:R-:W-:-:S05]  /*2780*/  VIADD R3, R7, 0x20 ;  /* 0x0000002007037836 */ /* 0x000fca0000000000 */
[----:B0-----:R-:W-:Y:S02]  /*2790*/  LEA R6, R10, R3, 0x18 ;  /* 0x000000030a067211 */ /* 0x001fe400078ec0ff */
[----:B------:R-:W-:-:S03]  /*27a0*/  @!P0 SHF.L.U32 R3, R34, 0x3, RZ ;  /* 0x0000000322038819 */ /* 0x000fc600000006ff */
[----:B------:R-:W-:Y:S02]  /*27b0*/  IMAD R6, R33, 0x10, R6 ;  /* 0x0000001021067824 */ /* 0x000fe400078e0206 */
[----:B--2---:R-:W-:-:S03]  /*27c0*/  @!P0 IMAD.WIDE R4, R3, 0x2, R4 ;  /* 0x0000000203048825 */ /* 0x004fc600078e0204 */
[----:B------:R0:W-:Y:S01]  /*27d0*/  STS.128 [R6], R24 ;  /* 0x0000001806007388 */ /* 0x0001e20000000c00 */
[----:B------:R-:W-:-:S03]  /*27e0*/  HADD2.F32 R3, -RZ, R13.H0_H0 ;  /* 0x2000000dff037230 */ /* 0x000fc60000004100 */
[----:B------:R0:W-:Y:S02]  /*27f0*/  @!P0 STG.E.128 desc[UR36][R4.64], R28 ;  /* 0x0000001c04008986 */ /* 0x0001e4000c101d24 */
[----:B------:R-:W-:Y:S01]  /*2800*/  FADD.FTZ R13, R3, R8 ;  /* 0x00000008030d7221 */ /* 0x000fe20000010000 */
[----:B------:R-:W-:Y:S06]  /*2810*/  BRA.DIV UR4, `(.L_x_3838) ;  /* 0x0000009e04887947 */ /* 0x000fec000b800000 */
        /* <DEDUP_REMOVED lines=9> */
.L_x_3973:
[----:B------:R-:W-:Y:S01]  /*28b0*/  ISETP.NE.AND P0, PT, R33, RZ, PT ;  /* 0x000000ff2100720c */ /* 0x000fe20003f05270 */
[----:B-1----:R-:W-:-:S12]  /*28c0*/  FADD.FTZ R14, R6, R14 ;  /* 0x0000000e060e7221 */ /* 0x002fd80000010000 */
[----:B------:R-:W-:Y:S05]  /*28d0*/  @P0 BRA `(.L_x_3837) ;  /* 0x00000000004c0947 */ /* 0x000fea0003800000 */
[----:B------:R-:W1:Y:S02]  /*28e0*/  LDCU.64 UR4, c[0x0][0x438] ;  /* 0x00008700ff0477ac */ /* 0x000e640008000a00 */
[----:B-1----:R-:W-:Y:S01]  /*28f0*/  ISETP.NE.U32.AND P0, PT, RZ, UR4, PT ;  /* 0x00000004ff007c0c */ /* 0x002fe2000bf05070 */
[----:B------:R-:W1:Y:S03]  /*2900*/  LDCU UR4, c[0x0][0x410] ;  /* 0x00008200ff0477ac */ /* 0x000e660008000800 */
[----:B------:R-:W-:-:S13]  /*2910*/  ISETP.NE.AND.EX P0, PT, RZ, UR5, PT, P0 ;  /* 0x00000005ff007c0c */ /* 0x000fda000bf05300 */
[----:B0-----:R-:W0:Y:S01]  /*2920*/  @P0 LDC R6, c[0x0][0x440] ;  /* 0x00011000ff060b82 */ /* 0x001e220000000800 */
[----:B-----5:R-:W-:-:S07]  /*2930*/  @P0 IADD3 R0, PT, PT, -R23, R16, RZ ;  /* 0x0000001017000210 */ /* 0x020fce0007ffe1ff */
[----:B------:R-:W2:Y:S01]  /*2940*/  @P0 LDC.64 R4, c[0x0][0x438] ;  /* 0x00010e00ff040b82 */ /* 0x000ea20000000a00 */
[----:B0-----:R-:W-:-:S04]  /*2950*/  @P0 IMAD R3, R87, R6, R0 ;  /* 0x0000000657030224 */ /* 0x001fc800078e0200 */
[----:B------:R-:W-:-:S04]  /*2960*/  @P0 IMAD R3, R3, R6, R0 ;  /* 0x0000000603030224 */ /* 0x000fc800078e0200 */
[----:B--2---:R-:W-:-:S06]  /*2970*/  @P0 IMAD.WIDE R4, R3, 0x2, R4 ;  /* 0x0000000203040825 */ /* 0x004fcc00078e0204 */
[----:B------:R-:W2:Y:S01]  /*2980*/  @P0 LDG.E.U16 R4, desc[UR36][R4.64] ;  /* 0x0000002404040981 */ /* 0x000ea2000c1e1500 */
[----:B------:R-:W-:Y:S01]  /*2990*/  VIADD R7, R7, 0x220 ;  /* 0x0000022007077836 */ /* 0x000fe20000000000 */
[----:B------:R-:W-:Y:S01]  /*29a0*/  IADD3 R6, PT, PT, -R19, R16, RZ ;  /* 0x0000001013067210 */ /* 0x000fe20007ffe1ff */
[----:B-1----:R-:W-:-:S03]  /*29b0*/  FMUL.FTZ R0, R14, UR4 ;  /* 0x000000040e007c20 */ /* 0x002fc60008410000 */
[----:B------:R-:W-:-:S05]  /*29c0*/  LEA R7, R10, R7, 0x18 ;  /* 0x000000070a077211 */ /* 0x000fca00078ec0ff */
[----:B------:R-:W-:Y:S02]  /*29d0*/  IMAD R7, R6, 0x4, R7 ;  /* 0x0000000406077824 */ /* 0x000fe400078e0207 */
[----:B--2---:R-:W-:-:S05]  /*29e0*/  @P0 HADD2.F32 R3, -RZ, R4.H0_H0 ;  /* 0x20000004ff030230 */ /* 0x004fca0000004100 */
[----:B------:R-:W-:-:S05]  /*29f0*/  @P0 FADD.FTZ R0, R0, R3 ;  /* 0x0000000300000221 */ /* 0x000fca0000010000 */
[----:B------:R1:W-:Y:S02]  /*2a00*/  STS [R7], R0 ;  /* 0x0000000007007388 */ /* 0x0003e40000000800 */
.L_x_3837:
[----:B------:R-:W-:Y:S05]  /*2a10*/  WARPSYNC.ALL ;  /* 0x0000000000007948 */ /* 0x000fea0003800000 */
[----:B------:R-:W-:Y:S01]  /*2a20*/  IADD3 R150, PT, PT, -R19, R16, RZ ;  /* 0x0000001013967210 */ /* 0x000fe20007ffe1ff */
[----:B------:R-:W4:Y:S01]  /*2a30*/  S2UR UR17, SR_CgaCtaId ;  /* 0x00000000001179c3 */ /* 0x000f220000008800 */
[----:B------:R-:W2:Y:S01]  /*2a40*/  LDCU UR5, c[0x0][0x3f0] ;  /* 0x00007e00ff0577ac */ /* 0x000ea20008000800 */
[----:B------:R-:W-:Y:S02]  /*2a50*/  BSSY B0, `(.L_x_3839) ;  /* 0x0000465000007945 */ /* 0x000fe40003800000 */
[----:B------:R-:W-:Y:S01]  /*2a60*/  VIADD R3, R150, 0xf ;  /* 0x0000000f96037836 */ /* 0x000fe20000000000 */
[----:B------:R-:W-:Y:S01]  /*2a70*/  UMOV UR16, 0x400 ;  /* 0x0000040000107882 */ /* 0x000fe20000000000 */
[----:B------:R-:W1:Y:S03]  /*2a80*/  LDCU UR19, c[0x0][0x3f8] ;  /* 0x00007f00ff1377ac */ /* 0x000e660008000800 */
[----:B0-----:R-:W-:Y:S01]  /*2a90*/  SHF.R.S32.HI R4, RZ, 0x1f, R3 ;  /* 0x0000001fff047819 */ /* 0x001fe20000011403 */
[----:B------:R-:W-:Y:S01]  /*2aa0*/  UIADD3 UR4, UPT, UPT, UR16, 0x20, URZ ;  /* 0x0000002010047890 */ /* 0x000fe2000fffe0ff */
[----:B------:R-:W0:Y:S02]  /*2ab0*/  LDCU UR20, c[0x0][0x410] ;  /* 0x00008200ff1477ac */ /* 0x000e240008000800 */
[----:B------:R-:W-:-:S02]  /*2ac0*/  LEA.HI R3, R4, R3, RZ, 0x4 ;  /* 0x0000000304037211 */ /* 0x000fc400078f20ff */
[----:B------:R-:W-:Y:S01]  /*2ad0*/  SHF.R.U32.HI R4, RZ, 0x1, R33 ;  /* 0x00000001ff047819 */ /* 0x000fe20000011621 */
[----:B------:R-:W0:Y:S01]  /*2ae0*/  LDCU.64 UR6, c[0x0][0x3c8] ;  /* 0x00007900ff0677ac */ /* 0x000e220008000a00 */
[----:B------:R-:W-:Y:S01]  /*2af0*/  LOP3.LUT R5, R3, 0xfffffff0, RZ, 0xc0, !PT ;  /* 0xfffffff003057812 */ /* 0x000fe200078ec0ff */
[----:B--2---:R-:W-:Y:S01]  /*2b00*/  IMAD R32, R32, UR5, R87 ;  /* 0x0000000520207c24 */ /* 0x004fe2000f8e0257 */
[----:B------:R-:W2:Y:S01]  /*2b10*/  LDCU.64 UR8, c[0x0][0x3b8] ;  /* 0x00007700ff0877ac */ /* 0x000ea20008000a00 */
[----:B------:R-:W-:Y:S01]  /*2b20*/  BAR.SYNC.DEFER_BLOCKING 0x0 ;  /* 0x0000000000007b1d */ /* 0x000fe20000010000 */
[----:B------:R-:W-:Y:S01]  /*2b30*/  ISETP.GE.AND P0, PT, R4, R5, PT ;  /* 0x000000050400720c */ /* 0x000fe20003f06270 */
[----:B----4-:R-:W-:Y:S01]  /*2b40*/  ULEA UR4, UR17, UR4, 0x18 ;  /* 0x0000000411047291 */ /* 0x010fe2000f8ec0ff */
[----:B------:R-:W-:Y:S01]  /*2b50*/  LOP3.LUT R3, R22, 0x8, RZ, 0xc0, !PT ;  /* 0x0000000816037812 */ /* 0x000fe200078ec0ff */
[----:B------:R-:W-:Y:S02]  /*2b60*/  IMAD R22, R32, 0xc0, RZ ;  /* 0x000000c020167824 */ /* 0x000fe400078e02ff */
[----:B------:R-:W4:Y:S01]  /*2b70*/  LDCU.64 UR10, c[0x0][0x438] ;  /* 0x00008700ff0a77ac */ /* 0x000f220008000a00 */
[----:B------:R-:W0:Y:S07]  /*2b80*/  LDCU.64 UR12, c[0x0][0x448] ;  /* 0x00008900ff0c77ac */ /* 0x000e2e0008000a00 */
[----:B-1----:R-:W-:Y:S05]  /*2b90*/  @P0 BRA `(.L_x_3840) ;  /* 0x0000004400400947 */ /* 0x002fea0003800000 */
[----:B------:R-:W1:Y:S01]  /*2ba0*/  LDC R6, c[0x0][0x3f4] ;  /* 0x0000fd00ff067b82 */ /* 0x000e620000000800 */
[----:B------:R-:W2:Y:S01]  /*2bb0*/  LDCU.64 UR14, c[0x0][0x420] ;  /* 0x00008400ff0e77ac */ /* 0x000ea20008000a00 */
[C---:B------:R-:W-:Y:S01]  /*2bc0*/  IADD3 R9, PT, PT, R19.reuse, R4, RZ ;  /* 0x0000000413097210 */ /* 0x040fe20007ffe0ff */
[----:B------:R-:W0:Y:S01]  /*2bd0*/  LDS.64 R20, [R3+UR4] ;  /* 0x0000000403147984 */ /* 0x000e220008000a00 */
[----:B------:R-:W-:Y:S01]  /*2be0*/  IADD3 R5, PT, PT, R19, R5, RZ ;  /* 0x0000000513057210 */ /* 0x000fe20007ffe0ff */
[----:B------:R-:W4:Y:S02]  /*2bf0*/  LDCU UR18, c[0x0][0x440] ;  /* 0x00008800ff1277ac */ /* 0x000f240008000800 */
[----:B------:R-:W0:Y:S01]  /*2c00*/  LDS.64 R24, [R3+UR4+0x10] ;  /* 0x0000100403187984 */ /* 0x000e220008000a00 */
[----:B------:R-:W-:-:S03]  /*2c10*/  UIADD3 UR5, UPT, UPT, UR16, 0x220, URZ ;  /* 0x0000022010057890 */ /* 0x000fc6000fffe0ff */
[----:B------:R-:W0:Y:S01]  /*2c20*/  LDS.64 R26, [R3+UR4+0x20] ;  /* 0x00002004031a7984 */ /* 0x000e220008000a00 */
[----:B------:R-:W-:-:S03]  /*2c30*/  ULEA UR5, UR17, UR5, 0x18 ;  /* 0x0000000511057291 */ /* 0x000fc6000f8ec0ff */
[----:B---3--:R-:W3:Y:S01]  /*2c40*/  LDS.64 R28, [R3+UR4+0x30] ;  /* 0x00003004031c7984 */ /* 0x008ee20008000a00 */
[----:B--2---:R-:W-:-:S03]  /*2c50*/  ISETP.NE.U32.AND P0, PT, RZ, UR14, PT ;  /* 0x0000000eff007c0c */ /* 0x004fc6000bf05070 */
[----:B------:R-:W2:Y:S01]  /*2c60*/  LDS.64 R30, [R3+UR4+0x40] ;  /* 0x00004004031e7984 */ /* 0x000ea20008000a00 */
[----:B------:R-:W-:Y:S01]  /*2c70*/  IADD3 R8, P1, P2, R88, UR14, R9 ;  /* 0x0000000e58087c10 */ /* 0x000fe2000fa3e009 */
[----:B----4-:R-:W-:Y:S01]  /*2c80*/  IMAD R12, R87, UR18, R16 ;  /* 0x00000012570c7c24 */ /* 0x010fe2000f8e0210 */
[----:B-1----:R-:W-:Y:S01]  /*2c90*/  IABS R10, R6 ;  /* 0x00000006000a7213 */ /* 0x002fe20000000000 */
[----:B------:R-:W1:Y:S01]  /*2ca0*/  LDS.64 R32, [R3+UR4+0x50] ;  /* 0x0000500403207984 */ /* 0x000e620008000a00 */
[----:B------:R-:W-:Y:S02]  /*2cb0*/  ISETP.NE.AND.EX P0, PT, RZ, UR15, PT, P0 ;  /* 0x0000000fff007c0c */ /* 0x000fe4000bf05300 */
[----:B------:R-:W4:Y:S01]  /*2cc0*/  I2F.RP R6, R10 ;  /* 0x0000000a00067306 */ /* 0x000f220000209400 */
[----:B------:R-:W0:Y:S01]  /*2cd0*/  LDS.64 R34, [R3+UR4+0x60] ;  /* 0x0000600403227984 */ /* 0x000e220008000a00 */
[----:B------:R-:W-:-:S03]  /*2ce0*/  LEA R4, R4, UR5, 0x2 ;  /* 0x0000000504047c11 */ /* 0x000fc6000f8e10ff */
[----:B------:R-:W0:Y:S04]  /*2cf0*/  LDS.64 R36, [R3+UR4+0x70] ;  /* 0x0000700403247984 */ /* 0x000e280008000a00 */
[----:B------:R-:W0:Y:S04]  /*2d00*/  LDS.64 R38, [R3+UR4+0x80] ;  /* 0x0000800403267984 */ /* 0x000e280008000a00 */
[----:B------:R-:W0:Y:S01]  /*2d10*/  LDS.64 R40, [R3+UR4+0x90] ;  /* 0x0000900403287984 */ /* 0x000e220008000a00 */
[----:B----4-:R-:W4:Y:S03]  /*2d20*/  MUFU.RCP R6, R6 ;  /* 0x0000000600067308 */ /* 0x010f260000001000 */
[----:B------:R-:W0:Y:S04]  /*2d30*/  LDS.64 R42, [R3+UR4+0xa0] ;  /* 0x0000a004032a7984 */ /* 0x000e280008000a00 */
[----:B------:R-:W0:Y:S04]  /*2d40*/  LDS.64 R44, [R3+UR4+0xb0] ;  /* 0x0000b004032c7984 */ /* 0x000e280008000a00 */
[----:B------:R-:W0:Y:S04]  /*2d50*/  LDS.64 R46, [R3+UR4+0xc0] ;  /* 0x0000c004032e7984 */ /* 0x000e280008000a00 */
[----:B------:R-:W0:Y:S01]  /*2d60*/  LDS.64 R48, [R3+UR4+0xd0] ;  /* 0x0000d00403307984 */ /* 0x000e220008000a00 */
[----:B----4-:R-:W-:-:S03]  /*2d70*/  IADD3 R6, PT, PT, R6, 0xffffffe, RZ ;  /* 0x0ffffffe06067810 */ /* 0x010fc60007ffe0ff */
[----:B------:R-:W4:Y:S01]  /*2d80*/  LDS.64 R50, [R3+UR4+0xe0] ;  /* 0x0000e00403327984 */ /* 0x000f220008000a00 */
[----:B------:R3:W2:Y:S03]  /*2d90*/  F2I.FTZ.U32.TRUNC.NTZ R7, R6 ;  /* 0x0000000600077305 */ /* 0x0006a6000021f000 */
[----:B------:R-:W0:Y:S04]  /*2da0*/  LDS.64 R52, [R3+UR4+0xf0] ;  /* 0x0000f00403347984 */ /* 0x000e280008000a00 */
[----:B------:R-:W0:Y:S01]  /*2db0*/  LDS.64 R54, [R3+UR4+0x100] ;  /* 0x0001000403367984 */ /* 0x000e220008000a00 */
[----:B---3--:R-:W-:-:S03]  /*2dc0*/  IMAD.MOV.U32 R6, RZ, RZ, RZ ;  /* 0x000000ffff067224 */ /* 0x008fc600078e00ff */
[----:B------:R-:W3:Y:S04]  /*2dd0*/  LDS.64 R56, [R3+UR4+0x110] ;  /* 0x0001100403387984 */ /* 0x000ee80008000a00 */
[----:B------:R-:W0:Y:S01]  /*2de0*/  LDS.64 R58, [R3+UR4+0x120] ;  /* 0x00012004033a7984 */ /* 0x000e220008000a00 */
[----:B--2---:R-:W-:-:S03]  /*2df0*/  IMAD.MOV R11, RZ, RZ, -R7 ;  /* 0x000000ffff0b7224 */ /* 0x004fc600078e0a07 */
[----:B------:R-:W2:Y:S01]  /*2e00*/  LDS.64 R60, [R3+UR4+0x130] ;  /* 0x00013004033c7984 */ /* 0x000ea20008000a00 */
[----:B------:R-:W-:-:S03]  /*2e10*/  IMAD R11, R11, R10, RZ ;  /* 0x0000000a0b0b7224 */ /* 0x000fc600078e02ff */
[----:B------:R-:W0:Y:S01]  /*2e20*/  LDS.64 R62, [R3+UR4+0x140] ;  /* 0x00014004033e7984 */ /* 0x000e220008000a00 */
[----:B------:R-:W-:Y:S01]  /*2e30*/  IMAD.HI.U32 R6, R7, R11, R6 ;  /* 0x0000000b07067227 */ /* 0x000fe200078e0006 */
[----:B------:R-:W-:Y:S02]  /*2e40*/  IADD3.X R7, PT, PT, R86, UR15, RZ, P1, P2 ;  /* 0x0000000f56077c10 */ /* 0x000fe40008fe44ff */
        /* <DEDUP_REMOVED lines=10> */
[----:B------:R1:W0:Y:S02]  /*2ef0*/  LDS.64 R84, [R3+UR4+0x1f0] ;  /* 0x0001f00403547984 */ /* 0x0002240008000a00 */
[----:B-1234-:R-:W-:-:S07]  /*2f00*/  IMAD R3, R12, UR18, R9 ;  /* 0x000000120c037c24 */ /* 0x01efce000f8e0209 */
.L_x_3908:
[----:B------:R-:W1:Y:S01]  /*2f10*/  LDC R15, c[0x0][0x3f4] ;  /* 0x0000fd00ff0f7b82 */ /* 0x000e620000000800 */
[----:B------:R-:W-:Y:S01]  /*2f20*/  IABS R151, R9 ;  /* 0x0000000900977213 */ /* 0x000fe20000000000 */
[----:B------:R-:W-:Y:S01]  /*2f30*/  @P0 IMAD.MOV.U32 R12, RZ, RZ, R8 ;  /* 0x000000ffff0c0224 */ /* 0x000fe200078e0008 */
[----:B0-----:R-:W-:-:S03]  /*2f40*/  @P0 MOV R13, R7 ;  /* 0x00000007000d0202 */ /* 0x001fc60000000f00 */
[----:B------:R-:W-:Y:S01]  /*2f50*/  IMAD.HI.U32 R14, R6, R151, RZ ;  /* 0x00000097060e7227 */ /* 0x000fe200078e00ff */
[----:B------:R-:W-:Y:S01]  /*2f60*/  ISETP.GE.AND P2, PT, R9, RZ, PT ;  /* 0x000000ff0900720c */ /* 0x000fe20003f46270 */
[----:B-----5:R2:W5:Y:S01]  /*2f70*/  @P0 LDG.E.U8 R11, desc[UR36][R12.64] ;  /* 0x000000240c0b0981 */ /* 0x020562000c1e1100 */
[----:B------:R-:W-:Y:S01]  /*2f80*/  BSSY.RECONVERGENT B1, `(.L_x_3841) ;  /* 0x0000032000017945 */ /* 0x000fe20003800200 */
[----:B------:R-:W-:Y:S01]  /*2f90*/  IMAD.MOV R14, RZ, RZ, -R14 ;  /* 0x000000ffff0e7224 */ /* 0x000fe200078e0a0e */
[----:B-1----:R-:W-:Y:S02]  /*2fa0*/  IABS R153, R15 ;  /* 0x0000000f00997213 */ /* 0x002fe40000000000 */
[----:B------:R-:W-:-:S03]  /*2fb0*/  ISETP.NE.AND P3, PT, R15, RZ, PT ;  /* 0x000000ff0f00720c */ /* 0x000fc60003f65270 */
[----:B------:R-:W-:Y:S02]  /*2fc0*/  IMAD R14, R153, R14, R151 ;  /* 0x0000000e990e7224 */ /* 0x000fe400078e0297 */
[----:B------:R-:W-:-:S03]  /*2fd0*/  IMAD R151, R15, 0xc0, RZ ;  /* 0x000000c00f977824 */ /* 0x000fc600078e02ff */
[----:B------:R-:W-:-:S13]  /*2fe0*/  ISETP.GT.U32.AND P1, PT, R10, R14, PT ;  /* 0x0000000e0a00720c */ /* 0x000fda0003f24070 */
[----:B------:R-:W-:-:S04]  /*2ff0*/  @!P1 IADD3 R14, PT, PT, R14, -R153, RZ ;  /* 0x800000990e0e9210 */ /* 0x000fc80007ffe0ff */
[----:B------:R-:W-:-:S13]  /*3000*/  ISETP.GT.U32.AND P1, PT, R10, R14, PT ;  /* 0x0000000e0a00720c */ /* 0x000fda0003f24070 */
[----:B------:R-:W-:Y:S01]  /*3010*/  @!P1 IMAD.IADD R14, R14, 0x1, -R153 ;  /* 0x000000010e0e9824 */ /* 0x000fe200078e0a99 */
[----:B------:R-:W-:-:S04]  /*3020*/  ISETP.GE.AND P1, PT, R9, R16, PT ;  /* 0x000000100900720c */ /* 0x000fc80003f26270 */
[----:B------:R-:W-:Y:S02]  /*3030*/  @!P2 IADD3 R14, PT, PT, -R14, RZ, RZ ;  /* 0x000000ff0e0ea210 */ /* 0x000fe40007ffe1ff */
[----:B------:R-:W-:Y:S02]  /*3040*/  @!P3 LOP3.LUT R14, RZ, R15, RZ, 0x33, !PT ;  /* 0x0000000fff0eb212 */ /* 0x000fe400078e33ff */
[----:B------:R-:W-:-:S03]  /*3050*/  ISETP.GE.AND P2, PT, R9, R16, PT ;  /* 0x000000100900720c */ /* 0x000fc60003f46270 */
[C---:B------:R-:W-:Y:S01]  /*3060*/  IMAD.SHL.U32 R152, R14.reuse, 0x8, RZ ;  /* 0x000000080e987824 */ /* 0x040fe200078e00ff */
[----:B------:R-:W-:Y:S01]  /*3070*/  SEL R91, R91, RZ, P2 ;  /* 0x000000ff5b5b7207 */ /* 0x000fe20001000000 */
[----:B------:R-:W-:Y:S01]  /*3080*/  IMAD.IADD R154, R14, 0x1, R15 ;  /* 0x000000010e9a7824 */ /* 0x000fe200078e020f */
[----:B------:R-:W-:Y:S02]  /*3090*/  SEL R89, R89, RZ, P2 ;  /* 0x000000ff59597207 */ /* 0x000fe40001000000 */
[-C--:B------:R-:W-:Y:S01]  /*30a0*/  ISETP.GE.OR P5, PT, R152, R151.reuse, P1 ;  /* 0x000000979800720c */ /* 0x080fe20000fa6670 */
[C---:B------:R-:W-:Y:S01]  /*30b0*/  IMAD R156, R15.reuse, 0x2, R154 ;  /* 0x000000020f9c7824 */ /* 0x040fe200078e029a */
[----:B--2---:R-:W-:Y:S02]  /*30c0*/  SHF.L.U32 R12, R154, 0x3, RZ ;  /* 0x000000039a0c7819 */ /* 0x004fe400000006ff */
[----:B------:R-:W-:Y:S02]  /*30d0*/  LEA R158, R15, R152, 0x4 ;  /* 0x000000980f9e7211 */ /* 0x000fe400078e20ff */
[----:B------:R-:W-:-:S02]  /*30e0*/  ISETP.GE.OR P3, PT, R12, R151, P1 ;  /* 0x000000970c00720c */ /* 0x000fc40000f66670 */
[----:B------:R-:W-:Y:S02]  /*30f0*/  ISETP.GE.OR P4, PT, R158, R151, P1 ;  /* 0x000000979e00720c */ /* 0x000fe40000f86670 */
[----:B------:R-:W-:Y:S02]  /*3100*/  SEL R88, R88, RZ, P2 ;  /* 0x000000ff58587207 */ /* 0x000fe40001000000 */
[----:B------:R-:W-:Y:S02]  /*3110*/  SEL R87, R87, RZ, P2 ;  /* 0x000000ff57577207 */ /* 0x000fe40001000000 */
[----:B------:R-:W-:Y:S02]  /*3120*/  SEL R86, R86, RZ, P2 ;  /* 0x000000ff56567207 */ /* 0x000fe40001000000 */
[----:B------:R-:W-:Y:S02]  /*3130*/  SHF.L.U32 R156, R156, 0x3, RZ ;  /* 0x000000039c9c7819 */ /* 0x000fe400000006ff */
[----:B------:R-:W-:Y:S01]  /*3140*/  SEL R90, R90, RZ, P2 ;  /* 0x000000ff5a5a7207 */ /* 0x000fe20001000000 */
[----:B------:R-:W-:Y:S06]  /*3150*/  @P5 BRA `(.L_x_3842) ;  /* 0x0000000000505947 */ /* 0x000fec0003800000 */
[----:B------:R-:W1:Y:S02]  /*3160*/  S2UR UR5, SR_CTAID.Y ;  /* 0x00000000000579c3 */ /* 0x000e640000002600 */
[----:B-1----:R-:W-:-:S05]  /*3170*/  IMAD R91, R15, UR5, RZ ;  /* 0x000000050f5b7c24 */ /* 0x002fca000f8e02ff */
[----:B------:R-:W-:-:S04]  /*3180*/  IADD3 R13, P5, PT, R91, R14, RZ ;  /* 0x0000000e5b0d7210 */ /* 0x000fc80007fbe0ff */
[----:B------:R-:W-:Y:S02]  /*3190*/  LEA.HI.X.SX32 R90, R91, RZ, 0x1, P5 ;  /* 0x000000ff5b5a7211 */ /* 0x000fe400028f0eff */
[----:B0-----:R-:W-:-:S04]  /*31a0*/  LEA R12, P5, R13, UR6, 0x2 ;  /* 0x000000060d0c7c11 */ /* 0x001fc8000f8a10ff */
[----:B------:R-:W-:-:S05]  /*31b0*/  LEA.HI.X R13, R13, UR7, R90, 0x2, P5 ;  /* 0x000000070d0d7c11 */ /* 0x000fca000a8f145a */
[----:B------:R-:W2:Y:S01]  /*31c0*/  LDG.E R12, desc[UR36][R12.64] ;  /* 0x000000240c0c7981 */ /* 0x000ea2000c1e1900 */
[----:B------:R-:W-:Y:S01]  /*31d0*/  IMAD R91, R15, UR19, RZ ;  /* 0x000000130f5b7c24 */ /* 0x000fe2000f8e02ff */
[----:B------:R-:W0:Y:S02]  /*31e0*/  S2R R90, SR_TID.X ;  /* 0x00000000005a7919 */ /* 0x000e240000002100 */
[----:B0-----:R-:W-:-:S05]  /*31f0*/  IMAD.SHL.U32 R90, R90, 0x4, RZ ;  /* 0x000000045a5a7824 */ /* 0x001fca00078e00ff */
[----:B------:R-:W-:-:S05]  /*3200*/  LOP3.LUT R90, R90, 0x4, RZ, 0xc0, !PT ;  /* 0x000000045a5a7812 */ /* 0x000fca00078ec0ff */
[----:B------:R-:W-:-:S05]  /*3210*/  IMAD R90, R22, R15, R90 ;  /* 0x0000000f165a7224 */ /* 0x000fca00078e025a */
[----:B------:R-:W-:Y:S01]  /*3220*/  SHF.R.S32.HI R160, RZ, 0x1f, R90 ;  /* 0x0000001fffa07819 */ /* 0x000fe2000001145a */
[----:B--2---:R-:W-:-:S04]  /*3230*/  IMAD R91, R12, R91, RZ ;  /* 0x0000005b0c5b7224 */ /* 0x004fc800078e02ff */
[----:B------:R-:W-:-:S05]  /*3240*/  IMAD R91, R91, 0xc0, R152 ;  /* 0x000000c05b5b7824 */ /* 0x000fca00078e0298 */
[----:B------:R-:W-:-:S04]  /*3250*/  IADD3 R153, P5, PT, R91, R90, RZ ;  /* 0x0000005a5b997210 */ /* 0x000fc80007fbe0ff */
[----:B------:R-:W-:Y:S02]  /*3260*/  LEA.HI.X.SX32 R160, R91, R160, 0x1, P5 ;  /* 0x000000a05ba07211 */ /* 0x000fe400028f0eff */
[----:B------:R-:W-:-:S04]  /*3270*/  LEA R90, P5, R153, UR8, 0x1 ;  /* 0x00000008995a7c11 */ /* 0x000fc8000f8a08ff */
[----:B------:R-:W-:-:S06]  /*3280*/  LEA.HI.X R91, R153, UR9, R160, 0x1, P5 ;  /* 0x00000009995b7c11 */ /* 0x000fcc000a8f0ca0 */
[----:B------:R-:W5:Y:S03]  /*3290*/  LDG.E.64 R90, desc[UR36][R90.64] ;  /* 0x000000245a5a7981 */ /* 0x000f66000c1e1b00 */
.L_x_3842:
[----:B0-----:R-:W-:Y:S05]  /*32a0*/  BSYNC.RECONVERGENT B1 ;  /* 0x0000000000017941 */ /* 0x001fea0003800200 */
.L_x_3841:
[----:B------:R-:W-:Y:S04]  /*32b0*/  BSSY.RECONVERGENT B1, `(.L_x_3843) ;  /* 0x0000017000017945 */ /* 0x000fe80003800200 */
        /* <DEDUP_REMOVED lines=8> */
[----:B------:R-:W-:Y:S01]  /*3340*/  IMAD R89, R15, UR19, RZ ;  /* 0x000000130f597c24 */ /* 0x000fe2000f8e02ff */
[----:B------:R-:W0:Y:S02]  /*3350*/  S2R R88, SR_TID.X ;  /* 0x0000000000587919 */ /* 0x000e240000002100 */
[----:B0-----:R-:W-:-:S04]  /*3360*/  SHF.L.U32 R88, R88, 0x2, RZ ;  /* 0x0000000258587819 */ /* 0x001fc800000006ff */
[----:B------:R-:W-:-:S05]  /*3370*/  LOP3.LUT R153, R88, 0x4, RZ, 0xc0, !PT ;  /* 0x0000000458997812 */ /* 0x000fca00078ec0ff */
[----:B------:R-:W-:Y:S02]  /*3380*/  IMAD R155, R22, R15, R153 ;  /* 0x0000000f169b7224 */ /* 0x000fe400078e0299 */
        /* <DEDUP_REMOVED lines=8> */
[----:B------:R-:W5:Y:S03]  /*3410*/  LDG.E.64 R88, desc[UR36][R88.64] ;  /* 0x0000002458587981 */ /* 0x000f66000c1e1b00 */
.L_x_3844:
[----:B------:R-:W-:Y:S05]  /*3420*/  BSYNC.RECONVERGENT B1 ;  /* 0x0000000000017941 */ /* 0x000fea0003800200 */
.L_x_3843:
        /* <DEDUP_REMOVED lines=12> */
[----:B------:R-:W-:Y:S01]  /*34f0*/  LOP3.LUT R86, R86, 0x4, RZ, 0xc0, !PT ;  /* 0x0000000456567812 */ /* 0x000fe200078ec0ff */
[----:B--2---:R-:W-:-:S04]  /*3500*/  IMAD R87, R12, R87, RZ ;  /* 0x000000570c577224 */ /* 0x004fc800078e02ff */
[----:B------:R-:W-:Y:S02]  /*3510*/  IMAD R158, R87, 0xc0, R158 ;  /* 0x000000c0579e7824 */ /* 0x000fe400078e029e */
[----:B------:R-:W-:-:S03]  /*3520*/  IMAD R87, R22, R15, R86 ;  /* 0x0000000f16577224 */ /* 0x000fc600078e0256 */
[----:B------:R-:W-:Y:S02]  /*3530*/  SHF.R.S32.HI R86, RZ, 0x1f, R158 ;  /* 0x0000001fff567819 */ /* 0x000fe4000001149e */
[----:B------:R-:W-:-:S04]  /*3540*/  IADD3 R158, P3, PT, R87, R158, RZ ;  /* 0x0000009e579e7210 */ /* 0x000fc80007f7e0ff */
[----:B------:R-:W-:Y:S02]  /*3550*/  LEA.HI.X.SX32 R87, R87, R86, 0x1, P3 ;  /* 0x0000005657577211 */ /* 0x000fe400018f0eff */
[----:B------:R-:W-:-:S04]  /*3560*/  LEA R86, P3, R158, UR8, 0x1 ;  /* 0x000000089e567c11 */ /* 0x000fc8000f8608ff */
[----:B------:R-:W-:-:S06]  /*3570*/  LEA.HI.X R87, R158, UR9, R87, 0x1, P3 ;  /* 0x000000099e577c11 */ /* 0x000fcc00098f0c57 */
[----:B------:R-:W5:Y:S03]  /*3580*/  LDG.E.64 R86, desc[UR36][R86.64] ;  /* 0x0000002456567981 */ /* 0x000f66000c1e1b00 */
.L_x_3846:
[----:B------:R-:W-:Y:S05]  /*3590*/  BSYNC.RECONVERGENT B1 ;  /* 0x0000000000017941 */ /* 0x000fea0003800200 */
.L_x_3845:
[----:B------:R-:W-:Y:S01]  /*35a0*/  ISETP.GE.OR P3, PT, R156, R151, P1 ;  /* 0x000000979c00720c */ /* 0x000fe20000f66670 */
[----:B------:R-:W-:Y:S01]  /*35b0*/  BSSY.RECONVERGENT B1, `(.L_x_3847) ;  /* 0x0000018000017945 */ /* 0x000fe20003800200 */
[----:B------:R-:W-:Y:S02]  /*35c0*/  SEL R93, R93, RZ, P2 ;  /* 0x000000ff5d5d7207 */ /* 0x000fe40001000000 */
[----:B------:R-:W-:-:S09]  /*35d0*/  SEL R92, R92, RZ, P2 ;  /* 0x000000ff5c5c7207 */ /* 0x000fd20001000000 */
        /* <DEDUP_REMOVED lines=10> */
[----:B0-----:R-:W-:-:S05]  /*3680*/  IMAD.SHL.U32 R92, R92, 0x4, RZ ;  /* 0x000000045c5c7824 */ /* 0x001fca00078e00ff */
        /* <DEDUP_REMOVED lines=10> */
.L_x_3848:
[----:B------:R-:W-:Y:S05]  /*3730*/  BSYNC.RECONVERGENT B1 ;  /* 0x0000000000017941 */ /* 0x000fea0003800200 */
.L_x_3847:
[C---:B------:R-:W-:Y:S01]  /*3740*/  IMAD R158, R15.reuse, 0x20, R152 ;  /* 0x000000200f9e7824 */ /* 0x040fe200078e0298 */
[C---:B------:R-:W-:Y:S01]  /*3750*/  LEA R156, R15.reuse, R154, 0x2 ;  /* 0x0000009a0f9c7211 */ /* 0x040fe200078e10ff */
[----:B------:R-:W-:Y:S01]  /*3760*/  IMAD R154, R15, 0x4, R154 ;  /* 0x000000040f9a7824 */ /* 0x000fe200078e029a */
[----:B------:R-:W-:Y:S01]  /*3770*/  BSSY.RECONVERGENT B1, `(.L_x_3849) ;  /* 0x0000021000017945 */ /* 0x000fe20003800200 */
[----:B------:R-:W-:Y:S02]  /*3780*/  SEL R95, R95, RZ, P2 ;  /* 0x000000ff5f5f7207 */ /* 0x000fe40001000000 */
[----:B------:R-:W-:Y:S01]  /*3790*/  ISETP.GE.OR P6, PT, R158, R151, P1 ;  /* 0x000000979e00720c */ /* 0x000fe20000fc6670 */
[----:B------:R-:W-:Y:S01]  /*37a0*/  IMAD.IADD R155, R154, 0x1, R15 ;  /* 0x000000019a9b7824 */ /* 0x000fe200078e020f */
[----:B------:R-:W-:Y:S01]  /*37b0*/  SHF.L.U32 R12, R156, 0x3, RZ ;  /* 0x000000039c0c7819 */ /* 0x000fe200000006ff */
[----:B------:R-:W-:Y:S01]  /*37c0*/  IMAD R153, R15, 0x2, R154 ;  /* 0x000000020f997824 */ /* 0x000fe200078e029a */
[----:B------:R-:W-:-:S02]  /*37d0*/  SEL R94, R94, RZ, P2 ;  /* 0x000000ff5e5e7207 */ /* 0x000fc40001000000 */
[----:B------:R-:W-:Y:S02]  /*37e0*/  ISETP.GE.OR P3, PT, R12, R151, P1 ;  /* 0x000000970c00720c */ /* 0x000fe40000f66670 */
[----:B------:R-:W-:-:S04]  /*37f0*/  SHF.L.U32 R12, R155, 0x3, RZ ;  /* 0x000000039b0c7819 */ /* 0x000fc800000006ff */
[----:B------:R-:W-:Y:S02]  /*3800*/  ISETP.GE.OR P4, PT, R12, R151, P1 ;  /* 0x000000970c00720c */ /* 0x000fe40000f86670 */
[----:B------:R-:W-:-:S04]  /*3810*/  SHF.L.U32 R12, R153, 0x3, RZ ;  /* 0x00000003990c7819 */ /* 0x000fc800000006ff */
[----:B------:R-:W-:Y:S01]  /*3820*/  ISETP.GE.OR P5, PT, R12, R151, P1 ;  /* 0x000000970c00720c */ /* 0x000fe20000fa6670 */
[----:B------:R-:W-:-:S12]  /*3830*/  @P6 BRA `(.L_x_3850) ;  /* 0x0000000000506947 */ /* 0x000fd80003800000 */
        /* <DEDUP_REMOVED lines=20> */
.L_x_3850:
[----:B------:R-:W-:Y:S05]  /*3980*/  BSYNC.RECONVERGENT B1 ;  /* 0x0000000000017941 */ /* 0x000fea0003800200 */
.L_x_3849:
[----:B------:R-:W-:Y:S01]  /*3990*/  BSSY.RECONVERGENT B1, `(.L_x_3851) ;  /* 0x0000019000017945 */ /* 0x000fe20003800200 */
[----:B------:R-:W-:Y:S02]  /*39a0*/  SEL R97, R97, RZ, P2 ;  /* 0x000000ff61617207 */ /* 0x000fe40001000000 */
[----:B------:R-:W-:Y:S01]  /*39b0*/  SEL R96, R96, RZ, P2 ;  /* 0x000000ff60607207 */ /* 0x000fe20001000000 */
[----:B------:R-:W-:Y:S06]  /*39c0*/  @P3 BRA `(.L_x_3852) ;  /* 0x0000000000543947 */ /* 0x000fec0003800000 */
        /* <DEDUP_REMOVED lines=10> */
[----:B------:R-:W-:-:S05]  /*3a70*/  LOP3.LUT R157, R157, 0x4, RZ, 0xc0, !PT ;  /* 0x000000049d9d7812 */ /* 0x000fca00078ec0ff */
[----:B------:R-:W-:Y:S02]  /*3a80*/  IMAD R157, R22, R15, R157 ;  /* 0x0000000f169d7224 */ /* 0x000fe400078e029d */
        /* <DEDUP_REMOVED lines=8> */
[----:B------:R-:W5:Y:S03]  /*3b10*/  LDG.E.64 R96, desc[UR36][R96.64] ;  /* 0x0000002460607981 */ /* 0x000f66000c1e1b00 */
.L_x_3852:
[----:B------:R-:W-:Y:S05]  /*3b20*/  BSYNC.RECONVERGENT B1 ;  /* 0x0000000000017941 */ /* 0x000fea0003800200 */
.L_x_3851:
        /* <DEDUP_REMOVED lines=25> */
.L_x_3854:
[----:B------:R-:W-:Y:S05]  /*3cc0*/  BSYNC.RECONVERGENT B1 ;  /* 0x0000000000017941 */ /* 0x000fea0003800200 */
.L_x_3853:
        /* <DEDUP_REMOVED lines=25> */
.L_x_3856:
[----:B------:R-:W-:Y:S05]  /*3e60*/  BSYNC.RECONVERGENT B1 ;  /* 0x0000000000017941 */ /* 0x000fea0003800200 */
.L_x_3855:
[C---:B------:R-:W-:Y:S01]  /*3e70*/  IMAD R156, R15.reuse, 0x40, R152 ;  /* 0x000000400f9c7824 */ /* 0x040fe200078e0298 */
[----:B------:R-:W-:Y:S01]  /*3e80*/  LEA R154, R15, R154, 0x1 ;  /* 0x0000009a0f9a7211 */ /* 0x000fe200078e08ff */
[----:B------:R-:W-:Y:S01]  /*3e90*/  BSSY.RECONVERGENT B1, `(.L_x_3857) ;  /* 0x000001a000017945 */ /* 0x000fe20003800200 */
[----:B------:R-:W-:Y:S02]  /*3ea0*/  SEL R103, R103, RZ, P2 ;  /* 0x000000ff67677207 */ /* 0x000fe40001000000 */
[----:B------:R-:W-:Y:S01]  /*3eb0*/  ISETP.GE.OR P3, PT, R156, R151, P1 ;  /* 0x000000979c00720c */ /* 0x000fe20000f66670 */
[----:B------:R-:W-:Y:S01]  /*3ec0*/  IMAD R154, R15, 0x2, R154 ;  /* 0x000000020f9a7824 */ /* 0x000fe200078e029a */
[----:B------:R-:W-:-:S11]  /*3ed0*/  SEL R102, R102, RZ, P2 ;  /* 0x000000ff66667207 */ /* 0x000fd60001000000 */
        /* <DEDUP_REMOVED lines=21> */
.L_x_3858:
[----:B------:R-:W-:Y:S05]  /*4030*/  BSYNC.RECONVERGENT B1 ;  /* 0x0000000000017941 */ /* 0x000fea0003800200 */
.L_x_3857:
[C---:B------:R-:W-:Y:S01]  /*4040*/  IMAD.SHL.U32 R12, R154.reuse, 0x8, RZ ;  /* 0x000000089a0c7824 */ /* 0x040fe200078e00ff */
[----:B------:R-:W-:Y:S01]  /*4050*/  IADD3 R153, PT, PT, R154, R15, RZ ;  /* 0x0000000f9a997210 */ /* 0x000fe20007ffe0ff */
[----:B------:R-:W-:Y:S01]  /*4060*/  BSSY.RECONVERGENT B1, `(.L_x_3859) ;  /* 0x000001d000017945 */ /* 0x000fe20003800200 */
[----:B------:R-:W-:Y:S02]  /*4070*/  SEL R105, R105, RZ, P2 ;  /* 0x000000ff69697207 */ /* 0x000fe40001000000 */
[-C--:B------:R-:W-:Y:S01]  /*4080*/  ISETP.GE.OR P4, PT, R12, R151.reuse, P1 ;  /* 0x000000970c00720c */ /* 0x080fe20000f86670 */
[----:B------:R-:W-:Y:S01]  /*4090*/  IMAD.SHL.U32 R12, R153, 0x8, RZ ;  /* 0x00000008990c7824 */ /* 0x000fe200078e00ff */
[----:B------:R-:W-:Y:S02]  /*40a0*/  SEL R107, R107, RZ, P2 ;  /* 0x000000ff6b6b7207 */ /* 0x000fe40001000000 */
[----:B------:R-:W-:Y:S02]  /*40b0*/  SEL R104, R104, RZ, P2 ;  /* 0x000000ff68687207 */ /* 0x000fe40001000000 */
[----:B------:R-:W-:-:S07]  /*40c0*/  ISETP.GE.OR P3, PT, R12, R151, P1 ;  /* 0x000000970c00720c */ /* 0x000fce0000f66670 */
        /* <DEDUP_REMOVED lines=22> */
.L_x_3860:
[----:B------:R-:W-:Y:S05]  /*4230*/  BSYNC.RECONVERGENT B1 ;  /* 0x0000000000017941 */ /* 0x000fea0003800200 */
.L_x_3859:
[----:B------:R-:W-:Y:S01]  /*4240*/  BSSY.RECONVERGENT B1, `(.L_x_3861) ;  /* 0x0000019000017945 */ /* 0x000fe20003800200 */
[----:B------:R-:W-:Y:S02]  /*4250*/  LEA R158, R15, R154, 0x1 ;  /* 0x0000009a0f9e7211 */ /* 0x000fe400078e08ff */
        /* <DEDUP_REMOVED lines=23> */
.L_x_3862:
[----:B------:R-:W-:Y:S05]  /*43d0*/  BSYNC.RECONVERGENT B1 ;  /* 0x0000000000017941 */ /* 0x000fea0003800200 */
.L_x_3861:
[C---:B------:R-:W-:Y:S01]  /*43e0*/  IMAD.SHL.U32 R12, R158.reuse, 0x8, RZ ;  /* 0x000000089e0c7824 */ /* 0x040fe200078e00ff */
[----:B------:R-:W-:Y:S01]  /*43f0*/  IADD3 R160, PT, PT, R158, R15, RZ ;  /* 0x0000000f9ea07210 */ /* 0x000fe20007ffe0ff */
[----:B------:R-:W-:Y:S01]  /*4400*/  BSSY.RECONVERGENT B1, `(.L_x_3863) ;  /* 0x0000022000017945 */ /* 0x000fe20003800200 */
[----:B------:R-:W-:Y:S02]  /*4410*/  SEL R109, R109, RZ, P2 ;  /* 0x000000ff6d6d7207 */ /* 0x000fe40001000000 */
[----:B------:R-:W-:Y:S01]  /*4420*/  ISETP.GE.OR P6, PT, R12, R151, P1 ;  /* 0x000000970c00720c */ /* 0x000fe20000fc6670 */
[C---:B------:R-:W-:Y:S01]  /*4430*/  IMAD.SHL.U32 R12, R160.reuse, 0x8, RZ ;  /* 0x00000008a00c7824 */ /* 0x040fe200078e00ff */
[----:B------:R-:W-:Y:S02]  /*4440*/  IADD3 R156, PT, PT, R160, R15, RZ ;  /* 0x0000000fa09c7210 */ /* 0x000fe40007ffe0ff */
[----:B------:R-:W-:Y:S02]  /*4450*/  SEL R108, R108, RZ, P2 ;  /* 0x000000ff6c6c7207 */ /* 0x000fe40001000000 */
[----:B------:R-:W-:Y:S01]  /*4460*/  ISETP.GE.OR P3, PT, R12, R151, P1 ;  /* 0x000000970c00720c */ /* 0x000fe20000f66670 */
[C---:B------:R-:W-:Y:S01]  /*4470*/  IMAD.SHL.U32 R12, R156.reuse, 0x8, RZ ;  /* 0x000000089c0c7824 */ /* 0x040fe200078e00ff */
[----:B------:R-:W-:-:S04]  /*4480*/  IADD3 R154, PT, PT, R156, R15, RZ ;  /* 0x0000000f9c9a7210 */ /* 0x000fc80007ffe0ff */
[----:B------:R-:W-:Y:S01]  /*4490*/  ISETP.GE.OR P4, PT, R12, R151, P1 ;  /* 0x000000970c00720c */ /* 0x000fe20000f86670 */
[----:B------:R-:W-:-:S05]  /*44a0*/  IMAD.SHL.U32 R12, R154, 0x8, RZ ;  /* 0x000000089a0c7824 */ /* 0x000fca00078e00ff */
        /* <DEDUP_REMOVED lines=23> */
.L_x_3864:
[----:B------:R-:W-:Y:S05]  /*4620*/  BSYNC.RECONVERGENT B1 ;  /* 0x0000000000017941 */ /* 0x000fea0003800200 */
.L_x_3863:
        /* <DEDUP_REMOVED lines=25> */
.L_x_3866:
[----:B------:R-:W-:Y:S05]  /*47c0*/  BSYNC.RECONVERGENT B1 ;  /* 0x0000000000017941 */ /* 0x000fea0003800200 */
.L_x_3865:
        /* <DEDUP_REMOVED lines=25> */
.L_x_3868:
[----:B------:R-:W-:Y:S05]  /*4960*/  BSYNC.RECONVERGENT B1 ;  /* 0x0000000000017941 */ /* 0x000fea0003800200 */
.L_x_3867:
        /* <DEDUP_REMOVED lines=25> */
.L_x_3870:
[----:B------:R-:W-:Y:S05]  /*4b00*/  BSYNC.RECONVERGENT B1 ;  /* 0x0000000000017941 */ /* 0x000fea0003800200 */
.L_x_3869:
[----:B------:R-:W-:Y:S01]  /*4b10*/  IADD3 R154, PT, PT, R154, R15, RZ ;  /* 0x0000000f9a9a7210 */ /* 0x000fe20007ffe0ff */
[----:B------:R-:W-:Y:S01]  /*4b20*/  IMAD R152, R15, 0x80, R152 ;  /* 0x000000800f987824 */ /* 0x000fe200078e0298 */
[----:B------:R-:W-:Y:S01]  /*4b30*/  BSSY.RECONVERGENT B1, `(.L_x_3871) ;  /* 0x000001d000017945 */ /* 0x000fe20003800200 */
[----:B------:R-:W-:Y:S02]  /*4b40*/  SEL R117, R117, RZ, P2 ;  /* 0x000000ff75757207 */ /* 0x000fe40001000000 */
[----:B------:R-:W-:Y:S02]  /*4b50*/  SHF.L.U32 R12, R154, 0x3, RZ ;  /* 0x000000039a0c7819 */ /* 0x000fe400000006ff */
[-C--:B------:R-:W-:Y:S02]  /*4b60*/  ISETP.GE.OR P3, PT, R152, R151.reuse, P1 ;  /* 0x000000979800720c */ /* 0x080fe40000f66670 */
[----:B------:R-:W-:Y:S02]  /*4b70*/  ISETP.GE.OR P4, PT, R12, R151, P1 ;  /* 0x000000970c00720c */ /* 0x000fe40000f86670 */
[----:B------:R-:W-:-:S02]  /*4b80*/  SEL R119, R119, RZ, P2 ;  /* 0x000000ff77777207 */ /* 0x000fc40001000000 */
        /* <DEDUP_REMOVED lines=23> */
.L_x_3872:
[----:B------:R-:W-:Y:S05]  /*4d00*/  BSYNC.RECONVERGENT B1 ;  /* 0x0000000000017941 */ /* 0x000fea0003800200 */
.L_x_3871:
[----:B------:R-:W-:Y:S01]  /*4d10*/  BSSY.RECONVERGENT B1, `(.L_x_3873) ;  /* 0x0000018000017945 */ /* 0x000fe20003800200 */
[----:B------:R-:W-:Y:S01]  /*4d20*/  IMAD R156, R15, 0x2, R154 ;  /* 0x000000020f9c7824 */ /* 0x000fe200078e029a */
[----:B------:R-:W-:Y:S02]  /*4d30*/  SEL R118, R118, RZ, P2 ;  /* 0x000000ff76767207 */ /* 0x000fe40001000000 */
        /* <DEDUP_REMOVED lines=21> */
.L_x_3874:
[----:B------:R-:W-:Y:S05]  /*4e90*/  BSYNC.RECONVERGENT B1 ;  /* 0x0000000000017941 */ /* 0x000fea0003800200 */
.L_x_3873:
[----:B------:R-:W-:Y:S01]  /*4ea0*/  IMAD.SHL.U32 R12, R156, 0x8, RZ ;  /* 0x000000089c0c7824 */ /* 0x000fe200078e00ff */
[----:B------:R-:W-:Y:S01]  /*4eb0*/  BSSY.RECONVERGENT B1, `(.L_x_3875) ;  /* 0x000001b000017945 */ /* 0x000fe20003800200 */
[----:B------:R-:W-:Y:S02]  /*4ec0*/  SEL R121, R121, RZ, P2 ;  /* 0x000000ff79797207 */ /* 0x000fe40001000000 */
[----:B------:R-:W-:Y:S02]  /*4ed0*/  SEL R120, R120, RZ, P2 ;  /* 0x000000ff78787207 */ /* 0x000fe40001000000 */
[----:B------:R-:W-:Y:S02]  /*4ee0*/  ISETP.GE.OR P3, PT, R12, R151, P1 ;  /* 0x000000970c00720c */ /* 0x000fe40000f66670 */
[----:B------:R-:W-:-:S11]  /*4ef0*/  IADD3 R154, PT, PT, R156, R15, RZ ;  /* 0x0000000f9c9a7210 */ /* 0x000fd60007ffe0ff */
        /* <DEDUP_REMOVED lines=22> */
.L_x_3876:
[----:B------:R-:W-:Y:S05]  /*5060*/  BSYNC.RECONVERGENT B1 ;  /* 0x0000000000017941 */ /* 0x000fea0003800200 */
.L_x_3875:
        /* <DEDUP_REMOVED lines=21> */
[----:B------:R-:W-:-:S04]  /*51c0*/  SHF.L.U32 R122, R122, 0x3, RZ ;  /* 0x000000037a7a7819 */ /* 0x000fc800000006ff */
[----:B------:R-:W-:Y:S02]  /*51d0*/  SHF.R.S32.HI R123, RZ, 0x1f, R122 ;  /* 0x0000001fff7b7819 */ /* 0x000fe4000001147a */
[----:B------:R-:W-:-:S04]  /*51e0*/  IADD3 R153, P3, PT, R154, R122, RZ ;  /* 0x0000007a9a997210 */ /* 0x000fc80007f7e0ff */
[----:B------:R-:W-:Y:S02]  /*51f0*/  LEA.HI.X.SX32 R12, R154, R123, 0x1, P3 ;  /* 0x0000007b9a0c7211 */ /* 0x000fe400018f0eff */
[----:B------:R-:W-:-:S04]  /*5200*/  LEA R122, P3, R153, UR8, 0x1 ;  /* 0x00000008997a7c11 */ /* 0x000fc8000f8608ff */
[----:B------:R-:W-:-:S06]  /*5210*/  LEA.HI.X R123, R153, UR9, R12, 0x1, P3 ;  /* 0x00000009997b7c11 */ /* 0x000fcc00098f0c0c */
[----:B------:R-:W5:Y:S03]  /*5220*/  LDG.E.64 R122, desc[UR36][R122.64] ;  /* 0x000000247a7a7981 */ /* 0x000f66000c1e1b00 */
.L_x_3878:
[----:B------:R-:W-:Y:S05]  /*5230*/  BSYNC.RECONVERGENT B1 ;  /* 0x0000000000017941 */ /* 0x000fea0003800200 */
.L_x_3877:
        /* <DEDUP_REMOVED lines=28> */
.L_x_3880:
[----:B------:R-:W-:Y:S05]  /*5400*/  BSYNC.RECONVERGENT B1 ;  /* 0x0000000000017941 */ /* 0x000fea0003800200 */
.L_x_3879:
        /* <DEDUP_REMOVED lines=28> */
.L_x_3882:
[----:B------:R-:W-:Y:S05]  /*55d0*/  BSYNC.RECONVERGENT B1 ;  /* 0x0000000000017941 */ /* 0x000fea0003800200 */
.L_x_3881:
        /* <DEDUP_REMOVED lines=28> */
.L_x_3884:
[----:B------:R-:W-:Y:S05]  /*57a0*/  BSYNC.RECONVERGENT B1 ;  /* 0x0000000000017941 */ /* 0x000fea0003800200 */
.L_x_3883:
        /* <DEDUP_REMOVED lines=28> */
.L_x_3886:
[----:B------:R-:W-:Y:S05]  /*5970*/  BSYNC.RECONVERGENT B1 ;  /* 0x0000000000017941 */ /* 0x000fea0003800200 */
.L_x_3885:
        /* <DEDUP_REMOVED lines=28> */
.L_x_3888:
[----:B------:R-:W-:Y:S05]  /*5b40*/  BSYNC.RECONVERGENT B1 ;  /* 0x0000000000017941 */ /* 0x000fea0003800200 */
.L_x_3887:
        /* <DEDUP_REMOVED lines=28> */
.L_x_3890:
[----:B------:R-:W-:Y:S05]  /*5d10*/  BSYNC.RECONVERGENT B1 ;  /* 0x0000000000017941 */ /* 0x000fea0003800200 */
.L_x_3889:
        /* <DEDUP_REMOVED lines=28> */
.L_x_3892:
[----:B------:R-:W-:Y:S05]  /*5ee0*/  BSYNC.RECONVERGENT B1 ;  /* 0x0000000000017941 */ /* 0x000fea0003800200 */
.L_x_3891:
        /* <DEDUP_REMOVED lines=28> */
.L_x_3894:
[----:B------:R-:W-:Y:S05]  /*60b0*/  BSYNC.RECONVERGENT B1 ;  /* 0x0000000000017941 */ /* 0x000fea0003800200 */
.L_x_3893:
        /* <DEDUP_REMOVED lines=28> */
.L_x_3896:
[----:B------:R-:W-:Y:S05]  /*6280*/  BSYNC.RECONVERGENT B1 ;  /* 0x0000000000017941 */ /* 0x000fea0003800200 */
.L_x_3895:
        /* <DEDUP_REMOVED lines=9> */
[----:B------:R-:W-:-:S02]  /*6320*/  IMAD.IADD R152, R154, 0x1, R15 ;  /* 0x000000019a987824 */ /* 0x000fc400078e020f */
[----:B------:R-:W-:-:S03]  /*6330*/  IMAD.SHL.U32 R12, R154, 0x8, RZ ;  /* 0x000000089a0c7824 */ /* 0x000fc600078e00ff */
[----:B------:R-:W-:Y:S02]  /*6340*/  SHF.L.U32 R152, R152, 0x3, RZ ;  /* 0x0000000398987819 */ /* 0x000fe400000006ff */
[-C--:B------:R-:W-:Y:S02]  /*6350*/  ISETP.GE.OR P4, PT, R12, R151.reuse, P1 ;  /* 0x000000970c00720c */ /* 0x080fe40000f86670 */
        /* <DEDUP_REMOVED lines=23> */
.L_x_3898:
[----:B------:R-:W-:Y:S05]  /*64d0*/  BSYNC.RECONVERGENT B1 ;  /* 0x0000000000017941 */ /* 0x000fea0003800200 */
.L_x_3897:
        /* <DEDUP_REMOVED lines=25> */
.L_x_3900:
[----:B------:R-:W-:Y:S05]  /*6670*/  BSYNC.RECONVERGENT B1 ;  /* 0x0000000000017941 */ /* 0x000fea0003800200 */
.L_x_3899:
        /* <DEDUP_REMOVED lines=25> */
.L_x_3902:
[----:B------:R-:W-:Y:S05]  /*6810*/  BSYNC.RECONVERGENT B1 ;  /* 0x0000000000017941 */ /* 0x000fea0003800200 */
.L_x_3901:
        /* <DEDUP_REMOVED lines=17> */
[----:B------:R-:W-:-:S05]  /*6930*/  IMAD R152, R149, 0xc0, R152 ;  /* 0x000000c095987824 */ /* 0x000fca00078e0298 */
[----:B------:R-:W-:Y:S02]  /*6940*/  SHF.R.S32.HI R14, RZ, 0x1f, R152 ;  /* 0x0000001fff0e7819 */ /* 0x000fe40000011498 */
[----:B------:R-:W-:-:S04]  /*6950*/  IADD3 R152, P2, PT, R15, R152, RZ ;  /* 0x000000980f987210 */ /* 0x000fc80007f5e0ff */
[----:B------:R-:W-:Y:S02]  /*6960*/  LEA.HI.X.SX32 R15, R15, R14, 0x1, P2 ;  /* 0x0000000e0f0f7211 */ /* 0x000fe400010f0eff */
[----:B------:R-:W-:-:S04]  /*6970*/  LEA R148, P2, R152, UR8, 0x1 ;  /* 0x0000000898947c11 */ /* 0x000fc8000f8408ff */
[----:B------:R-:W-:-:S06]  /*6980*/  LEA.HI.X R149, R152, UR9, R15, 0x1, P2 ;  /* 0x0000000998957c11 */ /* 0x000fcc00090f0c0f */
[----:B------:R-:W5:Y:S03]  /*6990*/  LDG.E.64 R148, desc[UR36][R148.64] ;  /* 0x0000002494947981 */ /* 0x000f66000c1e1b00 */
.L_x_3904:
[----:B------:R-:W-:Y:S05]  /*69a0*/  BSYNC.RECONVERGENT B1 ;  /* 0x0000000000017941 */ /* 0x000fea0003800200 */
.L_x_3903:
[----:B-----5:R-:W-:Y:S02]  /*69b0*/  HMUL2 R12, R20, R90 ;  /* 0x0000005a140c7232 */ /* 0x020fe40000000000 */
[----:B------:R-:W-:Y:S01]  /*69c0*/  HFMA2 R13, R21, R91, -RZ ;  /* 0x0000005b150d7231 */ /* 0x000fe200001000ff */
[----:B------:R-:W0:Y:S01]  /*69d0*/  S2R R151, SR_TID.X ;  /* 0x0000000000977919 */ /* 0x000e220000002100 */
[----:B------:R-:W-:Y:S01]  /*69e0*/  UMOV UR5, 0xffffffff ;  /* 0xffffffff00057882 */ /* 0x000fe20000000000 */
[----:B------:R-:W-:Y:S02]  /*69f0*/  HFMA2 R12, R24, R88, R12 ;  /* 0x00000058180c7231 */ /* 0x000fe4000000000c */
[----:B------:R-:W-:Y:S01]  /*6a00*/  HFMA2 R13, R25, R89, R13 ;  /* 0x00000059190d7231 */ /* 0x000fe2000000000d */
[----:B------:R-:W-:Y:S01]  /*6a10*/  ISETP.NE.AND P2, PT, R11, RZ, P0 ;  /* 0x000000ff0b00720c */ /* 0x000fe20000745270 */
        /* <DEDUP_REMOVED lines=13> */
[----:B------:R-:W-:Y:S01]  /*6af0*/  HFMA2 R13, R39, R103, R13 ;  /* 0x00000067270d7231 */ /* 0x000fe2000000000d */
[----:B0-----:R-:W-:Y:S01]  /*6b00*/  LOP3.LUT R151, R151, 0x1, RZ, 0xc0, !PT ;  /* 0x0000000197977812 */ /* 0x001fe200078ec0ff */
        /* <DEDUP_REMOVED lines=51> */
[----:B------:R0:W1:Y:S02]  /*6e40*/  SHFL.BFLY PT, R14, R13, 0x1, 0x1f ;  /* 0x0c201f000d0e7f89 */ /* 0x00006400000e0000 */
.L_x_3976:
        /* <DEDUP_REMOVED lines=29> */
.L_x_3907:
[----:B------:R-:W-:Y:S05]  /*7020*/  BSYNC.RECONVERGENT B1 ;  /* 0x0000000000017941 */ /* 0x000fea0003800200 */
.L_x_3906:
[----:B------:R-:W-:Y:S01]  /*7030*/  IADD3 R9, PT, PT, R9, 0x40, RZ ;  /* 0x0000004009097810 */ /* 0x000fe20007ffe0ff */
[----:B-1----:R-:W-:Y:S01]  /*7040*/  VIADD R4, R4, 0x100 ;  /* 0x0000010004047836 */ /* 0x002fe20000000000 */
[----:B------:R-:W-:Y:S02]  /*7050*/  IADD3 R8, P2, PT, R8, 0x40, RZ ;  /* 0x0000004008087810 */ /* 0x000fe40007f5e0ff */
[----:B------:R-:W-:Y:S02]  /*7060*/  ISETP.GE.AND P1, PT, R9, R5, PT ;  /* 0x000000050900720c */ /* 0x000fe40003f26270 */
[----:B------:R-:W-:Y:S01]  /*7070*/  IADD3 R3, PT, PT, R3, 0x40, RZ ;  /* 0x0000004003037810 */ /* 0x000fe20007ffe0ff */
[----:B------:R-:W-:-:S10]  /*7080*/  IMAD.X R7, RZ, RZ, R7, P2 ;  /* 0x000000ffff077224 */ /* 0x000fd400010e0607 */
[----:B------:R-:W-:Y:S05]  /*7090*/  @!P1 BRA `(.L_x_3908) ;  /* 0xffffffbc009c9947 */ /* 0x000fea000383ffff */
.L_x_3840:
[----:B0-2-4-:R-:W-:Y:S05]  /*70a0*/  BSYNC B0 ;  /* 0x0000000000007941 */ /* 0x015fea0003800000 */
.L_x_3839:
[----:B------:R-:W-:-:S03]  /*70b0*/  UMOV UR5, 0xffffffff ;  /* 0xffffffff00057882 */ /* 0x000fc60000000000 */
[----:B------:R-:W-:Y:S05]  /*70c0*/  BRA.DIV UR5, `(.L_x_3909) ;  /* 0x0000005605fc7947 */ /* 0x000fea000b800000 */
[----:B------:R-:W0:Y:S02]  /*70d0*/  SHFL.BFLY PT, R14, R0, 0x10, 0x1f ;  /* 0x0e001f00000e7f89 */ /* 0x000e2400000e0000 */
[----:B0-----:R-:W-:-:S05]  /*70e0*/  FMNMX.FTZ R13, R14, R0, !PT ;  /* 0x000000000e0d7209 */ /* 0x001fca0007810000 */
[----:B------:R-:W0:Y:S02]  /*70f0*/  SHFL.BFLY PT, R14, R13, 0x8, 0x1f ;  /* 0x0d001f000d0e7f89 */ /* 0x000e2400000e0000 */
[----:B0-----:R-:W-:-:S05]  /*7100*/  FMNMX.FTZ R3, R13, R14, !PT ;  /* 0x0000000e0d037209 */ /* 0x001fca0007810000 */
[----:B------:R-:W0:Y:S02]  /*7110*/  SHFL.BFLY PT, R14, R3, 0x4, 0x1f ;  /* 0x0c801f00030e7f89 */ /* 0x000e2400000e0000 */
[----:B0-----:R-:W-:-:S05]  /*7120*/  FMNMX.FTZ R4, R3, R14, !PT ;  /* 0x0000000e03047209 */ /* 0x001fca0007810000 */
[----:B------:R0:W1:Y:S02]  /*7130*/  SHFL.BFLY PT, R14, R4, 0x2, 0x1f ;  /* 0x0c401f00040e7f89 */ /* 0x00006400000e0000 */
.L_x_3982:
[----:B------:R-:W2:Y:S01]  /*7140*/  S2R R0, SR_TID.X ;  /* 0x0000000000007919 */ /* 0x000ea20000002100 */
[----:B------:R-:W-:Y:S01]  /*7150*/  MOV R15, 0x400 ;  /* 0x00000400000f7802 */ /* 0x000fe20000000f00 */
[----:B------:R-:W-:Y:S05]  /*7160*/  WARPSYNC.ALL ;  /* 0x0000000000007948 */ /* 0x000fea0003800000 */
[----:B------:R-:W4:Y:S01]  /*7170*/  S2R R20, SR_CgaCtaId ;  /* 0x0000000000147919 */ /* 0x000f220000008800 */
[----:B-1----:R-:W-:Y:S02]  /*7180*/  FMNMX.FTZ R5, R4, R14, !PT ;  /* 0x0000000e04057209 */ /* 0x002fe40007810000 */
[----:B--2---:R-:W-:-:S02]  /*7190*/  LOP3.LUT P0, R6, R0, 0x1f, RZ, 0xc0, !PT ;  /* 0x0000001f00067812 */ /* 0x004fc4000780c0ff */
[----:B----4-:R-:W-:-:S11]  /*71a0*/  LEA R3, R20, R15, 0x18 ;  /* 0x0000000f14037211 */ /* 0x010fd600078ec0ff */
[----:B0-----:R-:W-:-:S05]  /*71b0*/  @!P0 LEA.HI R4, R0, R3, RZ, 0x1d ;  /* 0x0000000300048211 */ /* 0x001fca00078fe8ff */
[----:B------:R0:W-:Y:S01]  /*71c0*/  @!P0 STS [R4], R5 ;  /* 0x0000000504008388 */ /* 0x0001e20000000800 */
[----:B------:R-:W-:Y:S01]  /*71d0*/  BAR.SYNC.DEFER_BLOCKING 0x0 ;  /* 0x0000000000007b1d */ /* 0x000fe20000010000 */
[C---:B------:R-:W-:Y:S01]  /*71e0*/  ISETP.GT.U32.AND P0, PT, R6.reuse, 0x3, PT ;  /* 0x000000030600780c */ /* 0x040fe20003f04070 */
[----:B0-----:R-:W-:Y:S01]  /*71f0*/  IMAD.MOV.U32 R4, RZ, RZ, -0x800001 ;  /* 0xff7fffffff047424 */ /* 0x001fe200078e00ff */
[----:B------:R-:W-:Y:S01]  /*7200*/  LEA R7, R6, R3, 0x2 ;  /* 0x0000000306077211 */ /* 0x000fe200078e10ff */
[----:B------:R-:W-:-:S04]  /*7210*/  HFMA2 R9, -RZ, RZ, 0, 0 ;  /* 0x00000000ff097431 */ /* 0x000fc800000001ff */
[----:B------:R-:W0:Y:S01]  /*7220*/  S2UR UR7, SR_CTAID.Y ;  /* 0x00000000000779c3 */ /* 0x000e220000002600 */
[----:B------:R-:W0:Y:S01]  /*7230*/  LDCU UR4, c[0x0][0x3f4] ;  /* 0x00007e80ff0477ac */ /* 0x000e220008000800 */
[----:B------:R-:W-:Y:S04]  /*7240*/  BSSY.RECONVERGENT B0, `(.L_x_3910) ;  /* 0x000016e000007945 */ /* 0x000fe80003800200 */
[----:B------:R-:W1:Y:S01]  /*7250*/  @!P0 LDS R4, [R7] ;  /* 0x0000000007048984 */ /* 0x000e620000000800 */
[----:B0-----:R-:W-:-:S04]  /*7260*/  UIMAD UR6, UR7, UR4, URZ ;  /* 0x00000004070672a4 */ /* 0x001fc8000f8e02ff */
[----:B------:R-:W-:Y:S01]  /*7270*/  USHF.R.S32.HI UR12, URZ, 0x1f, UR6 ;  /* 0x0000001fff0c7899 */ /* 0x000fe20008011406 */
[----:B-1----:R-:W0:Y:S02]  /*7280*/  SHFL.BFLY PT, R5, R4, 0x2, 0x1f ;  /* 0x0c401f0004057f89 */ /* 0x002e2400000e0000 */
[----:B0-----:R-:W-:Y:S01]  /*7290*/  FMNMX.FTZ R10, R5, R4, !PT ;  /* 0x00000004050a7209 */ /* 0x001fe20007810000 */
[----:B------:R-:W-:-:S04]  /*72a0*/  VIADD R4, R16, 0x1 ;  /* 0x0000000110047836 */ /* 0x000fc80000000000 */
[----:B------:R-:W0:Y:S02]  /*72b0*/  SHFL.BFLY PT, R5, R10, 0x1, 0x1f ;  /* 0x0c201f000a057f89 */ /* 0x000e2400000e0000 */
[----:B0-----:R-:W-:Y:S02]  /*72c0*/  FMNMX.FTZ R8, R10, R5, !PT ;  /* 0x000000050a087209 */ /* 0x001fe40007810000 */
[----:B------:R-:W-:-:S04]  /*72d0*/  IADD3 R5, PT, PT, R19, R0, RZ ;  /* 0x0000000013057210 */ /* 0x000fc80007ffe0ff */
[----:B------:R-:W-:Y:S01]  /*72e0*/  ISETP.GT.AND P0, PT, R5, R16, PT ;  /* 0x000000100500720c */ /* 0x000fe20003f04270 */
[----:B------:R-:W0:-:S12]  /*72f0*/  SHFL.IDX PT, R8, R8, RZ, 0x1f ;  /* 0x00001fff08087589 */ /* 0x000e1800000e0000 */
[----:B------:R-:W-:Y:S05]  /*7300*/  @P0 BRA `(.L_x_3911) ;  /* 0x0000001400840947 */ /* 0x000fea0003800000 */
[----:B------:R-:W1:Y:S02]  /*7310*/  LDC.64 R10, c[0x0][0x420] ;  /* 0x00010800ff0a7b82 */ /* 0x000e640000000a00 */
[----:B-1----:R-:W-:-:S04]  /*7320*/  ISETP.NE.U32.AND P0, PT, R10, RZ, PT ;  /* 0x000000ff0a00720c */ /* 0x002fc80003f05070 */
[----:B------:R-:W-:-:S13]  /*7330*/  ISETP.NE.AND.EX P0, PT, R11, RZ, PT, P0 ;  /* 0x000000ff0b00720c */ /* 0x000fda0003f05300 */
[----:B------:R-:W-:Y:S05]  /*7340*/  @P0 BRA `(.L_x_3912) ;  /* 0x0000000c00fc0947 */ /* 0x000fea0003800000 */
[----:B------:R-:W-:Y:S01]  /*7350*/  VIADDMNMX R10, R5, 0x80, R4, !PT ;  /* 0x00000080050a7846 */ /* 0x000fe20007800104 */
[----:B------:R-:W-:Y:S01]  /*7360*/  BSSY.RECONVERGENT B1, `(.L_x_3913) ;  /* 0x000001c000017945 */ /* 0x000fe20003800200 */
[----:B------:R-:W-:-:S04]  /*7370*/  LOP3.LUT R9, RZ, R0, RZ, 0x33, !PT ;  /* 0x00000000ff097212 */ /* 0x000fc800078e33ff */
[----:B------:R-:W-:Y:S02]  /*7380*/  IADD3 R11, PT, PT, -R19, R10, R9 ;  /* 0x0000000a130b7210 */ /* 0x000fe40007ffe109 */
[----:B------:R-:W-:Y:S02]  /*7390*/  MOV R10, R5 ;  /* 0x00000005000a7202 */ /* 0x000fe40000000f00 */
[C---:B------:R-:W-:Y:S02]  /*73a0*/  LOP3.LUT R9, R11.reuse, 0x180, RZ, 0xc0, !PT ;  /* 0x000001800b097812 */ /* 0x040fe400078ec0ff */
[----:B------:R-:W-:Y:S02]  /*73b0*/  ISETP.GE.U32.AND P1, PT, R11, 0x180, PT ;  /* 0x000001800b00780c */ /* 0x000fe40003f26070 */
[----:B------:R-:W-:Y:S01]  /*73c0*/  ISETP.NE.AND P0, PT, R9, 0x180, PT ;  /* 0x000001800900780c */ /* 0x000fe20003f05270 */
[----:B------:R-:W-:-:S12]  /*73d0*/  IMAD.MOV.U32 R9, RZ, RZ, RZ ;  /* 0x000000ffff097224 */ /* 0x000fd800078e00ff */
[----:B------:R-:W-:Y:S05]  /*73e0*/  @!P0 BRA `(.L_x_3914) ;  /* 0x00000000004c8947 */ /* 0x000fea0003800000 */
[----:B------:R-:W-:Y:S01]  /*73f0*/  VIADD R13, R15, 0x220 ;  /* 0x000002200f0d7836 */ /* 0x000fe20000000000 */
[----:B------:R-:W-:Y:S01]  /*7400*/  LEA.HI R9, R11, 0x1, RZ, 0x19 ;  /* 0x000000010b097811 */ /* 0x000fe200078fc8ff */
[----:B------:R-:W-:-:S03]  /*7410*/  IMAD.MOV.U32 R10, RZ, RZ, R5 ;  /* 0x000000ffff0a7224 */ /* 0x000fc600078e0005 */
[----:B------:R-:W-:Y:S01]  /*7420*/  LOP3.LUT R11, R9, 0x3, RZ, 0xc0, !PT ;  /* 0x00000003090b7812 */ /* 0x000fe200078ec0ff */
[----:B------:R-:W-:Y:S01]  /*7430*/  HFMA2 R9, -RZ, RZ, 0, 0 ;  /* 0x00000000ff097431 */ /* 0x000fe200000001ff */
[----:B------:R-:W-:-:S03]  /*7440*/  LEA R13, R20, R13, 0x18 ;  /* 0x0000000d140d7211 */ /* 0x000fc600078ec0ff */
[----:B------:R-:W-:Y:S01]  /*7450*/  IMAD.MOV R11, RZ, RZ, -R11 ;  /* 0x000000ffff0b7224 */ /* 0x000fe200078e0a0b */
[----:B------:R-:W-:-:S07]  /*7460*/  LEA R12, R0, R13, 0x2 ;  /* 0x0000000d000c7211 */ /* 0x000fce00078e10ff */
.L_x_3915:
        /* <DEDUP_REMOVED lines=9> */
[----:B0-----:R-:W-:Y:S01]  /*7500*/  IADD3 R12, PT, PT, R12, 0x200, RZ ;  /* 0x000002000c0c7810 */ /* 0x001fe20007ffe0ff */
[----:B------:R-:W-:Y:S06]  /*7510*/  @P0 BRA `(.L_x_3915) ;  /* 0xfffffffc00d40947 */ /* 0x000fec000383ffff */
.L_x_3914:
[----:B------:R-:W-:Y:S05]  /*7520*/  BSYNC.RECONVERGENT B1 ;  /* 0x0000000000017941 */ /* 0x000fea0003800200 */
.L_x_3913:
[----:B------:R-:W-:Y:S05]  /*7530*/  @!P1 BRA `(.L_x_3911) ;  /* 0x0000001000f89947 */ /* 0x000fea0003800000 */
[----:B------:R-:W-:Y:S01]  /*7540*/  SHF.L.U32 R11, R19, 0x2, RZ ;  /* 0x00000002130b7819 */ /* 0x000fe200000006ff */
[----:B------:R-:W-:-:S04]  /*7550*/  VIADD R15, R15, 0x220 ;  /* 0x000002200f0f7836 */ /* 0x000fc80000000000 */
[----:B------:R-:W-:Y:S01]  /*7560*/  IMAD R11, R10, 0x4, -R11 ;  /* 0x000000040a0b7824 */ /* 0x000fe200078e0a0b */
[----:B------:R-:W-:-:S04]  /*7570*/  LEA R20, R20, R15, 0x18 ;  /* 0x0000000f14147211 */ /* 0x000fc800078ec0ff */
[----:B------:R-:W-:-:S05]  /*7580*/  IADD3 R11, PT, PT, R20, R11, RZ ;  /* 0x0000000b140b7210 */ /* 0x000fca0007ffe0ff */
[----:B------:R-:W0:Y:S04]  /*7590*/  LDS R13, [R11] ;  /* 0x000000000b0d7984 */ /* 0x000e280000000800 */
[----:B------:R-:W1:Y:S04]  /*75a0*/  LDS R15, [R11+0x200] ;  /* 0x000200000b0f7984 */ /* 0x000e680000000800 */
[----:B------:R-:W2:Y:S04]  /*75b0*/  LDS R21, [R11+0x400] ;  /* 0x000400000b157984 */ /* 0x000ea80000000800 */
[----:B-----5:R-:W4:Y:S01]  /*75c0*/  LDS R23, [R11+0x600] ;  /* 0x000600000b177984 */ /* 0x020f220000000800 */
[C---:B0-----:R-:W-:Y:S01]  /*75d0*/  FADD.FTZ R13, -R8.reuse, R13 ;  /* 0x0000000d080d7221 */ /* 0x041fe20000010100 */
[----:B-1----:R-:W-:-:S03]  /*75e0*/  FADD.FTZ R15, -R8, R15 ;  /* 0x0000000f080f7221 */ /* 0x002fc60000010100 */
[----:B------:R-:W-:Y:S01]  /*75f0*/  FMUL.FTZ R13, R13, 1.4426950216293334961 ;  /* 0x3fb8aa3b0d0d7820 */ /* 0x000fe20000410000 */
[C---:B--2---:R-:W-:Y:S01]  /*7600*/  FADD.FTZ R21, -R8.reuse, R21 ;  /* 0x0000001508157221 */ /* 0x044fe20000010100 */
[----:B------:R-:W-:Y:S02]  /*7610*/  FMUL.FTZ R15, R15, 1.4426950216293334961 ;  /* 0x3fb8aa3b0f0f7820 */ /* 0x000fe40000410000 */
[----:B------:R0:W1:Y:S01]  /*7620*/  MUFU.EX2 R12, R13 ;  /* 0x0000000d000c7308 */ /* 0x0000620000000800 */
[----:B----4-:R-:W-:Y:S01]  /*7630*/  FADD.FTZ R23, -R8, R23 ;  /* 0x0000001708177221 */ /* 0x010fe20000010100 */
[----:B------:R-:W-:Y:S02]  /*7640*/  FMUL.FTZ R21, R21, 1.4426950216293334961 ;  /* 0x3fb8aa3b15157820 */ /* 0x000fe40000410000 */
[----:B------:R-:W2:Y:S01]  /*7650*/  MUFU.EX2 R14, R15 ;  /* 0x0000000f000e7308 */ /* 0x000ea20000000800 */
[----:B------:R-:W-:-:S03]  /*7660*/  FMUL.FTZ R23, R23, 1.4426950216293334961 ;  /* 0x3fb8aa3b17177820 */ /* 0x000fc60000410000 */
[----:B------:R-:W4:Y:S01]  /*7670*/  MUFU.EX2 R20, R21 ;  /* 0x0000001500147308 */ /* 0x000f220000000800 */
[----:B0-----:R-:W-:-:S03]  /*7680*/  VIADD R13, R10, 0x200 ;  /* 0x000002000a0d7836 */ /* 0x001fc60000000000 */
[----:B------:R-:W0:Y:S01]  /*7690*/  MUFU.EX2 R24, R23 ;  /* 0x0000001700187308 */ /* 0x000e220000000800 */
[----:B-1----:R1:W-:Y:S01]  /*76a0*/  STS [R11], R12 ;  /* 0x0000000c0b007388 */ /* 0x0023e20000000800 */
[----:B------:R-:W-:Y:S01]  /*76b0*/  ISETP.GT.AND P0, PT, R13, R16, PT ;  /* 0x000000100d00720c */ /* 0x000fe20003f04270 */
[----:B------:R-:W-:Y:S02]  /*76c0*/  FADD.FTZ R9, R9, R12 ;  /* 0x0000000c09097221 */ /* 0x000fe40000010000 */
[----:B--2---:R1:W-:Y:S02]  /*76d0*/  STS [R11+0x200], R14 ;  /* 0x0002000e0b007388 */ /* 0x0043e40000000800 */
[----:B------:R-:W-:Y:S02]  /*76e0*/  FADD.FTZ R9, R9, R14 ;  /* 0x0000000e09097221 */ /* 0x000fe40000010000 */
[----:B----4-:R1:W-:Y:S02]  /*76f0*/  STS [R11+0x400], R20 ;  /* 0x000400140b007388 */ /* 0x0103e40000000800 */
[----:B------:R-:W-:-:S02]  /*7700*/  FADD.FTZ R9, R9, R20 ;  /* 0x0000001409097221 */ /* 0x000fc40000010000 */
[----:B0-----:R1:W-:Y:S02]  /*7710*/  STS [R11+0x600], R24 ;  /* 0x000600180b007388 */ /* 0x0013e40000000800 */
[----:B------:R-:W-:Y:S01]  /*7720*/  FADD.FTZ R9, R9, R24 ;  /* 0x0000001809097221 */ /* 0x000fe20000010000 */
[----:B------:R-:W-:Y:S06]  /*7730*/  @P0 BRA `(.L_x_3911) ;  /* 0x0000001000780947 */ /* 0x000fec0003800000 */
[----:B------:R-:W-:Y:S01]  /*7740*/  IADD3 R10, PT, PT, -R13, R16, RZ ;  /* 0x000000100d0a7210 */ /* 0x000fe20007ffe1ff */
[----:B------:R-:W-:Y:S01]  /*7750*/  BSSY.RECONVERGENT B1, `(.L_x_3916) ;  /* 0x000006b000017945 */ /* 0x000fe20003800200 */
[----:B-1----:R-:W-:Y:S01]  /*7760*/  VIADD R11, R11, 0xc00 ;  /* 0x00000c000b0b7836 */ /* 0x002fe20000000000 */
[----:B------:R-:W-:Y:S02]  /*7770*/  PLOP3.LUT P0, PT, PT, PT, PT, 0x80, 0x8 ;  /* 0x000000000008781c */ /* 0x000fe40003f0f070 */
[----:B------:R-:W-:-:S13]  /*7780*/  ISETP.GT.AND P1, PT, R10, 0x5ff, PT ;  /* 0x000005ff0a00780c */ /* 0x000fda0003f24270 */
[----:B------:R-:W-:Y:S05]  /*7790*/  @!P1 BRA `(.L_x_3917) ;  /* 0x0000000400989947 */ /* 0x000fea0003800000 */
[----:B------:R-:W-:Y:S02]  /*77a0*/  PLOP3.LUT P0, PT, PT, PT, PT, 0x8, 0x80 ;  /* 0x000000000080781c */ /* 0x000fe40003f0e170 */
[----:B------:R-:W-:-:S11]  /*77b0*/  IADD3 R44, PT, PT, R16, -0x5ff, RZ ;  /* 0xfffffa01102c7810 */ /* 0x000fd60007ffe0ff */
.L_x_3918:
[----:B------:R-:W0:Y:S01]  /*77c0*/  LDS R15, [R11+-0x400] ;  /* 0xfffc00000b0f7984 */ /* 0x000e220000000800 */
[----:B------:R-:W-:-:S03]  /*77d0*/  VIADD R13, R13, 0x800 ;  /* 0x000008000d0d7836 */ /* 0x000fc60000000000 */
[----:B------:R-:W1:Y:S02]  /*77e0*/  LDS R21, [R11+-0x200] ;  /* 0xfffe00000b157984 */ /* 0x000e640000000800 */
[----:B------:R-:W-:Y:S02]  /*77f0*/  ISETP.GE.AND P1, PT, R13, R44, PT ;  /* 0x0000002c0d00720c */ /* 0x000fe40003f26270 */
[----:B------:R-:W2:Y:S04]  /*7800*/  LDS R23, [R11] ;  /* 0x000000000b177984 */ /* 0x000ea80000000800 */
[----:B------:R-:W4:Y:S04]  /*7810*/  LDS R25, [R11+0x200] ;  /* 0x000200000b197984 */ /* 0x000f280000000800 */
[----:B------:R-:W5:Y:S04]  /*7820*/  LDS R27, [R11+0x400] ;  /* 0x000400000b1b7984 */ /* 0x000f680000000800 */
[----:B---3--:R-:W3:Y:S04]  /*7830*/  LDS R29, [R11+0x600] ;  /* 0x000600000b1d7984 */ /* 0x008ee80000000800 */
[----:B------:R-:W3:Y:S04]  /*7840*/  LDS R31, [R11+0x800] ;  /* 0x000800000b1f7984 */ /* 0x000ee80000000800 */
[----:B------:R-:W3:Y:S04]  /*7850*/  LDS R33, [R11+0xa00] ;  /* 0x000a00000b217984 */ /* 0x000ee80000000800 */
[----:B------:R-:W3:Y:S04]  /*7860*/  LDS R35, [R11+0xc00] ;  /* 0x000c00000b237984 */ /* 0x000ee80000000800 */
[----:B------:R-:W3:Y:S04]  /*7870*/  LDS R37, [R11+0xe00] ;  /* 0x000e00000b257984 */ /* 0x000ee80000000800 */
[----:B------:R-:W3:Y:S01]  /*7880*/  LDS R39, [R11+0x1000] ;  /* 0x001000000b277984 */ /* 0x000ee20000000800 */
[----:B0-----:R-:W-:-:S03]  /*7890*/  FADD.FTZ R15, -R8, R15 ;  /* 0x0000000f080f7221 */ /* 0x001fc60000010100 */
[----:B------:R-:W0:Y:S01]  /*78a0*/  LDS R41, [R11+0x1200] ;  /* 0x001200000b297984 */ /* 0x000e220000000800 */
[C---:B-1----:R-:W-:Y:S01]  /*78b0*/  FADD.FTZ R21, -R8.reuse, R21 ;  /* 0x0000001508157221 */ /* 0x042fe20000010100 */
[----:B------:R-:W-:Y:S02]  /*78c0*/  FMUL.FTZ R15, R15, 1.4426950216293334961 ;  /* 0x3fb8aa3b0f0f7820 */ /* 0x000fe40000410000 */
[----:B------:R-:W1:Y:S01]  /*78d0*/  LDS R43, [R11+0x1400] ;  /* 0x001400000b2b7984 */ /* 0x000e620000000800 */
[C---:B--2---:R-:W-:Y:S01]  /*78e0*/  FADD.FTZ R23, -R8.reuse, R23 ;  /* 0x0000001708177221 */ /* 0x044fe20000010100 */
[----:B------:R-:W-:Y:S01]  /*78f0*/  FMUL.FTZ R21, R21, 1.4426950216293334961 ;  /* 0x3fb8aa3b15157820 */ /* 0x000fe20000410000 */
[----:B------:R-:W2:Y:S01]  /*7900*/  MUFU.EX2 R10, R15 ;  /* 0x0000000f000a7308 */ /* 0x000ea20000000800 */
[----:B------:R-:W1:Y:S01]  /*7910*/  LDS R45, [R11+0x1600] ;  /* 0x001600000b2d7984 */ /* 0x000e620000000800 */
[C---:B----4-:R-:W-:Y:S01]  /*7920*/  FADD.FTZ R25, -R8.reuse, R25 ;  /* 0x0000001908197221 */ /* 0x050fe20000010100 */
[----:B------:R-:W-:Y:S01]  /*7930*/  FMUL.FTZ R23, R23, 1.4426950216293334961 ;  /* 0x3fb8aa3b17177820 */ /* 0x000fe20000410000 */
        /* <DEDUP_REMOVED lines=8> */
[----:B------:R-:W3:Y:S01]  /*79c0*/  MUFU.EX2 R20, R25 ;  /* 0x0000001900147308 */ /* 0x000ee20000000800 */
[----:B------:R-:W-:Y:S01]  /*79d0*/  FADD.FTZ R31, -R8, R31 ;  /* 0x0000001f081f7221 */ /* 0x000fe20000010100 */
[----:B--2---:R-:W-:Y:S01]  /*79e0*/  FADD.FTZ R9, R10, R9 ;  /* 0x000000090a097221 */ /* 0x004fe20000010000 */
[----:B------:R-:W-:Y:S01]  /*79f0*/  FMUL.FTZ R29, R29, 1.4426950216293334961 ;  /* 0x3fb8aa3b1d1d7820 */ /* 0x000fe20000410000 */
[----:B------:R-:W2:Y:S01]  /*7a00*/  MUFU.EX2 R24, R27 ;  /* 0x0000001b00187308 */ /* 0x000ea20000000800 */
[C---:B------:R-:W-:Y:S01]  /*7a10*/  FADD.FTZ R33, -R8.reuse, R33 ;  /* 0x0000002108217221 */ /* 0x040fe20000010100 */
[----:B----4-:R-:W-:Y:S01]  /*7a20*/  FADD.FTZ R9, R9, R12 ;  /* 0x0000000c09097221 */ /* 0x010fe20000010000 */
[----:B------:R-:W-:Y:S01]  /*7a30*/  FMUL.FTZ R31, R31, 1.4426950216293334961 ;  /* 0x3fb8aa3b1f1f7820 */ /* 0x000fe20000410000 */
[----:B------:R-:W4:Y:S01]  /*7a40*/  MUFU.EX2 R26, R29 ;  /* 0x0000001d001a7308 */ /* 0x000f220000000800 */
[C---:B------:R-:W-:Y:S01]  /*7a50*/  FADD.FTZ R35, -R8.reuse, R35 ;  /* 0x0000002308237221 */ /* 0x040fe20000010100 */
[----:B-----5:R-:W-:Y:S01]  /*7a60*/  FADD.FTZ R9, R9, R14 ;  /* 0x0000000e09097221 */ /* 0x020fe20000010000 */
[----:B------:R-:W-:Y:S01]  /*7a70*/  FMUL.FTZ R33, R33, 1.4426950216293334961 ;  /* 0x3fb8aa3b21217820 */ /* 0x000fe20000410000 */
[----:B------:R-:W5:Y:S01]  /*7a80*/  MUFU.EX2 R28, R31 ;  /* 0x0000001f001c7308 */ /* 0x000f620000000800 */
[C---:B------:R-:W-:Y:S01]  /*7a90*/  FADD.FTZ R37, -R8.reuse, R37 ;  /* 0x0000002508257221 */ /* 0x040fe20000010100 */
[----:B---3--:R-:W-:Y:S01]  /*7aa0*/  FADD.FTZ R9, R9, R20 ;  /* 0x0000001409097221 */ /* 0x008fe20000010000 */
[----:B------:R-:W-:Y:S01]  /*7ab0*/  FMUL.FTZ R35, R35, 1.4426950216293334961 ;  /* 0x3fb8aa3b23237820 */ /* 0x000fe20000410000 */
[----:B------:R-:W3:Y:S01]  /*7ac0*/  MUFU.EX2 R30, R33 ;  /* 0x00000021001e7308 */ /* 0x000ee20000000800 */
[C---:B------:R-:W-:Y:S01]  /*7ad0*/  FADD.FTZ R39, -R8.reuse, R39 ;  /* 0x0000002708277221 */ /* 0x040fe20000010100 */
[----:B--2---:R-:W-:Y:S01]  /*7ae0*/  FADD.FTZ R9, R9, R24 ;  /* 0x0000001809097221 */ /* 0x004fe20000010000 */
[----:B------:R-:W-:Y:S01]  /*7af0*/  FMUL.FTZ R37, R37, 1.4426950216293334961 ;  /* 0x3fb8aa3b25257820 */ /* 0x000fe20000410000 */
[----:B------:R-:W2:Y:S01]  /*7b00*/  MUFU.EX2 R32, R35 ;  /* 0x0000002300207308 */ /* 0x000ea20000000800 */
[C---:B0-----:R-:W-:Y:S01]  /*7b10*/  FADD.FTZ R41, -R8.reuse, R41 ;  /* 0x0000002908297221 */ /* 0x041fe20000010100 */
[----:B----4-:R-:W-:Y:S01]  /*7b20*/  FADD.FTZ R9, R9, R26 ;  /* 0x0000001a09097221 */ /* 0x010fe20000010000 */
[----:B------:R-:W-:Y:S01]  /*7b30*/  FMUL.FTZ R39, R39, 1.4426950216293334961 ;  /* 0x3fb8aa3b27277820 */ /* 0x000fe20000410000 */
[----:B------:R-:W0:Y:S01]  /*7b40*/  MUFU.EX2 R34, R37 ;  /* 0x0000002500227308 */ /* 0x000e220000000800 */
[----:B------:R4:W-:Y:S01]  /*7b50*/  STS [R11+-0x400], R10 ;  /* 0xfffc000a0b007388 */ /* 0x0009e20000000800 */
[----:B-----5:R-:W-:Y:S01]  /*7b60*/  FADD.FTZ R9, R9, R28 ;  /* 0x0000001c09097221 */ /* 0x020fe20000010000 */
[C---:B-1----:R-:W-:Y:S01]  /*7b70*/  FADD.FTZ R43, -R8.reuse, R43 ;  /* 0x0000002b082b7221 */ /* 0x042fe20000010100 */
[----:B------:R-:W-:Y:S01]  /*7b80*/  FMUL.FTZ R41, R41, 1.4426950216293334961 ;  /* 0x3fb8aa3b29297820 */ /* 0x000fe20000410000 */
[----:B------:R1:W-:Y:S01]  /*7b90*/  STS [R11+-0x200], R12 ;  /* 0xfffe000c0b007388 */ /* 0x0003e20000000800 */
[----:B---3--:R-:W-:Y:S01]  /*7ba0*/  FADD.FTZ R9, R9, R30 ;  /* 0x0000001e09097221 */ /* 0x008fe20000010000 */
[C---:B------:R-:W-:Y:S01]  /*7bb0*/  FADD.FTZ R45, -R8.reuse, R45 ;  /* 0x0000002d082d7221 */ /* 0x040fe20000010100 */
[----:B------:R-:W-:Y:S01]  /*7bc0*/  FMUL.FTZ R43, R43, 1.4426950216293334961 ;  /* 0x3fb8aa3b2b2b7820 */ /* 0x000fe20000410000 */
[C---:B------:R-:W-:Y:S01]  /*7bd0*/  FADD.FTZ R47, -R8.reuse, R47 ;  /* 0x0000002f082f7221 */ /* 0x040fe20000010100 */
[----:B--2---:R-:W-:Y:S01]  /*7be0*/  FADD.FTZ R9, R9, R32 ;  /* 0x0000002009097221 */ /* 0x004fe20000010000 */
[----:B----4-:R-:W2:Y:S01]  /*7bf0*/  MUFU.EX2 R10, R39 ;  /* 0x00000027000a7308 */ /* 0x010ea20000000800 */
[----:B------:R-:W-:Y:S01]  /*7c00*/  FMUL.FTZ R45, R45, 1.4426950216293334961 ;  /* 0x3fb8aa3b2d2d7820 */ /* 0x000fe20000410000 */
[----:B------:R-:W-:Y:S01]  /*7c10*/  FADD.FTZ R49, -R8, R49 ;  /* 0x0000003108317221 */ /* 0x000fe20000010100 */
[----:B0-----:R-:W-:Y:S01]  /*7c20*/  FADD.FTZ R9, R9, R34 ;  /* 0x0000002209097221 */ /* 0x001fe20000010000 */
[----:B-1----:R-:W0:Y:S01]  /*7c30*/  MUFU.EX2 R12, R41 ;  /* 0x00000029000c7308 */ /* 0x002e220000000800 */
[----:B------:R-:W-:Y:S01]  /*7c40*/  FMUL.FTZ R47, R47, 1.4426950216293334961 ;  /* 0x3fb8aa3b2f2f7820 */ /* 0x000fe20000410000 */
[----:B------:R-:W-:Y:S01]  /*7c50*/  FMUL.FTZ R49, R49, 1.4426950216293334961 ;  /* 0x3fb8aa3b31317820 */ /* 0x000fe20000410000 */
[----:B------:R-:W-:Y:S01]  /*7c60*/  STS [R11], R14 ;  /* 0x0000000e0b007388 */ /* 0x000fe20000000800 */
[----:B------:R-:W1:Y:S03]  /*7c70*/  MUFU.EX2 R36, R43 ;  /* 0x0000002b00247308 */ /* 0x000e660000000800 */
[----:B------:R-:W-:Y:S01]  /*7c80*/  STS [R11+0x200], R20 ;  /* 0x000200140b007388 */ /* 0x000fe20000000800 */
[----:B------:R-:W3:Y:S01]  /*7c90*/  MUFU.EX2 R38, R45 ;  /* 0x0000002d00267308 */ /* 0x000ee20000000800 */
[----:B--2---:R-:W-:-:S02]  /*7ca0*/  FADD.FTZ R9, R9, R10 ;  /* 0x0000000a09097221 */ /* 0x004fc40000010000 */
[----:B------:R-:W-:Y:S01]  /*7cb0*/  STS [R11+0x400], R24 ;  /* 0x000400180b007388 */ /* 0x000fe20000000800 */
[----:B------:R-:W2:Y:S01]  /*7cc0*/  MUFU.EX2 R40, R47 ;  /* 0x0000002f00287308 */ /* 0x000ea20000000800 */
[----:B0-----:R-:W-:Y:S02]  /*7cd0*/  FADD.FTZ R9, R9, R12 ;  /* 0x0000000c09097221 */ /* 0x001fe40000010000 */
[----:B------:R-:W-:Y:S01]  /*7ce0*/  STS [R11+0x600], R26 ;  /* 0x0006001a0b007388 */ /* 0x000fe20000000800 */
[----:B------:R-:W0:Y:S01]  /*7cf0*/  MUFU.EX2 R42, R49 ;  /* 0x00000031002a7308 */ /* 0x000e220000000800 */
[----:B-1----:R-:W-:Y:S02]  /*7d00*/  FADD.FTZ R9, R9, R36 ;  /* 0x0000002409097221 */ /* 0x002fe40000010000 */
[----:B------:R-:W-:Y:S02]  /*7d10*/  STS [R11+0x800], R28 ;  /* 0x0008001c0b007388 */ /* 0x000fe40000000800 */
[----:B---3--:R-:W-:-:S02]  /*7d20*/  FADD.FTZ R9, R9, R38 ;  /* 0x0000002609097221 */ /* 0x008fc40000010000 */
[----:B------:R-:W-:Y:S02]  /*7d30*/  STS [R11+0xa00], R30 ;  /* 0x000a001e0b007388 */ /* 0x000fe40000000800 */
[----:B--2---:R-:W-:Y:S02]  /*7d40*/  FADD.FTZ R9, R9, R40 ;  /* 0x0000002809097221 */ /* 0x004fe40000010000 */
[----:B------:R-:W-:Y:S02]  /*7d50*/  STS [R11+0xc00], R32 ;  /* 0x000c00200b007388 */ /* 0x000fe40000000800 */
[----:B0-----:R-:W-:Y:S02]  /*7d60*/  FADD.FTZ R9, R9, R42 ;  /* 0x0000002a09097221 */ /* 0x001fe40000010000 */
        /* <DEDUP_REMOVED lines=9> */
.L_x_3917:
[----:B------:R-:W-:Y:S05]  /*7e00*/  BSYNC.RECONVERGENT B1 ;  /* 0x0000000000017941 */ /* 0x000fea0003800200 */
.L_x_3916:
        /* <DEDUP_REMOVED lines=11> */
[----:B---3--:R-:W3:Y:S04]  /*7ec0*/  LDS R29, [R11+0x600] ;  /* 0x000600000b1d7984 */ /* 0x008ee80000000800 */
[----:B------:R-:W3:Y:S04]  /*7ed0*/  LDS R31, [R11+0x800] ;  /* 0x000800000b1f7984 */ /* 0x000ee80000000800 */
[----:B------:R-:W3:Y:S01]  /*7ee0*/  LDS R33, [R11+0xa00] ;  /* 0x000a00000b217984 */ /* 0x000ee20000000800 */
[C---:B0-----:R-:W-:Y:S01]  /*7ef0*/  FADD.FTZ R15, -R8.reuse, R15 ;  /* 0x0000000f080f7221 */ /* 0x041fe20000010100 */
[----:B-1----:R-:W-:-:S03]  /*7f00*/  FADD.FTZ R21, -R8, R21 ;  /* 0x0000001508157221 */ /* 0x002fc60000010100 */
[----:B------:R-:W-:Y:S01]  /*7f10*/  FMUL.FTZ R15, R15, 1.4426950216293334961 ;  /* 0x3fb8aa3b0f0f7820 */ /* 0x000fe20000410000 */
[C---:B--2---:R-:W-:Y:S01]  /*7f20*/  FADD.FTZ R23, -R8.reuse, R23 ;  /* 0x0000001708177221 */ /* 0x044fe20000010100 */
[----:B------:R-:W-:Y:S02]  /*7f30*/  FMUL.FTZ R21, R21, 1.4426950216293334961 ;  /* 0x3fb8aa3b15157820 */ /* 0x000fe40000410000 */
[----:B------:R-:W0:Y:S01]  /*7f40*/  MUFU.EX2 R10, R15 ;  /* 0x0000000f000a7308 */ /* 0x000e220000000800 */
[C---:B----4-:R-:W-:Y:S01]  /*7f50*/  FADD.FTZ R25, -R8.reuse, R25 ;  /* 0x0000001908197221 */ /* 0x050fe20000010100 */
[----:B------:R-:W-:Y:S02]  /*7f60*/  FMUL.FTZ R23, R23, 1.4426950216293334961 ;  /* 0x3fb8aa3b17177820 */ /* 0x000fe40000410000 */
[----:B------:R-:W1:Y:S01]  /*7f70*/  MUFU.EX2 R12, R21 ;  /* 0x00000015000c7308 */ /* 0x000e620000000800 */
[----:B-----5:R-:W-:Y:S01]  /*7f80*/  FADD.FTZ R27, -R8, R27 ;  /* 0x0000001b081b7221 */ /* 0x020fe20000010100 */
[----:B------:R-:W-:-:S02]  /*7f90*/  FMUL.FTZ R25, R25, 1.4426950216293334961 ;  /* 0x3fb8aa3b19197820 */ /* 0x000fc40000410000 */
[----:B------:R-:W2:Y:S01]  /*7fa0*/  MUFU.EX2 R14, R23 ;  /* 0x00000017000e7308 */ /* 0x000ea20000000800 */
[C---:B---3--:R-:W-:Y:S01]  /*7fb0*/  FADD.FTZ R29, -R8.reuse, R29 ;  /* 0x0000001d081d7221 */ /* 0x048fe20000010100 */
[----:B------:R-:W-:Y:S02]  /*7fc0*/  FMUL.FTZ R27, R27, 1.4426950216293334961 ;  /* 0x3fb8aa3b1b1b7820 */ /* 0x000fe40000410000 */
[----:B------:R-:W3:Y:S01]  /*7fd0*/  MUFU.EX2 R20, R25 ;  /* 0x0000001900147308 */ /* 0x000ee20000000800 */
[----:B0-----:R-:W-:Y:S01]  /*7fe0*/  FADD.FTZ R9, R9, R10 ;  /* 0x0000000a09097221 */ /* 0x001fe20000010000 */
[C---:B------:R-:W-:Y:S01]  /*7ff0*/  FADD.FTZ R31, -R8.reuse, R31 ;  /* 0x0000001f081f7221 */ /* 0x040fe20000010100 */
[----:B------:R-:W-:Y:S01]  /*8000*/  FMUL.FTZ R29, R29, 1.4426950216293334961 ;  /* 0x3fb8aa3b1d1d7820 */ /* 0x000fe20000410000 */
[----:B------:R-:W0:Y:S01]  /*8010*/  MUFU.EX2 R24, R27 ;  /* 0x0000001b00187308 */ /* 0x000e220000000800 */
[----:B-1----:R-:W-:Y:S01]  /*8020*/  FADD.FTZ R9, R9, R12 ;  /* 0x0000000c09097221 */ /* 0x002fe20000010000 */
[----:B------:R-:W-:Y:S01]  /*8030*/  FADD.FTZ R33, -R8, R33 ;  /* 0x0000002108217221 */ /* 0x000fe20000010100 */
[----:B------:R-:W-:Y:S01]  /*8040*/  FMUL.FTZ R31, R31, 1.4426950216293334961 ;  /* 0x3fb8aa3b1f1f7820 */ /* 0x000fe20000410000 */
[----:B------:R-:W1:Y:S01]  /*8050*/  MUFU.EX2 R26, R29 ;  /* 0x0000001d001a7308 */ /* 0x000e620000000800 */
[----:B--2---:R-:W-:Y:S01]  /*8060*/  FADD.FTZ R9, R9, R14 ;  /* 0x0000000e09097221 */ /* 0x004fe20000010000 */
[----:B------:R-:W-:Y:S01]  /*8070*/  FMUL.FTZ R33, R33, 1.4426950216293334961 ;  /* 0x3fb8aa3b21217820 */ /* 0x000fe20000410000 */
[----:B------:R-:W-:Y:S01]  /*8080*/  STS [R11+-0x400], R10 ;  /* 0xfffc000a0b007388 */ /* 0x000fe20000000800 */
[----:B------:R-:W2:Y:S01]  /*8090*/  MUFU.EX2 R28, R31 ;  /* 0x0000001f001c7308 */ /* 0x000ea20000000800 */
[----:B---3--:R-:W-:-:S02]  /*80a0*/  FADD.FTZ R9, R9, R20 ;  /* 0x0000001409097221 */ /* 0x008fc40000010000 */
[----:B------:R-:W-:Y:S01]  /*80b0*/  STS [R11+-0x200], R12 ;  /* 0xfffe000c0b007388 */ /* 0x000fe20000000800 */
[----:B------:R-:W3:Y:S01]  /*80c0*/  MUFU.EX2 R30, R33 ;  /* 0x00000021001e7308 */ /* 0x000ee20000000800 */
[----:B0-----:R-:W-:Y:S02]  /*80d0*/  FADD.FTZ R9, R9, R24 ;  /* 0x0000001809097221 */ /* 0x001fe40000010000 */
[----:B------:R-:W-:Y:S02]  /*80e0*/  STS [R11], R14 ;  /* 0x0000000e0b007388 */ /* 0x000fe40000000800 */
[----:B-1----:R-:W-:Y:S02]  /*80f0*/  FADD.FTZ R9, R9, R26 ;  /* 0x0000001a09097221 */ /* 0x002fe40000010000 */
[----:B------:R-:W-:Y:S02]  /*8100*/  STS [R11+0x200], R20 ;  /* 0x000200140b007388 */ /* 0x000fe40000000800 */
[----:B--2---:R-:W-:-:S02]  /*8110*/  FADD.FTZ R9, R9, R28 ;  /* 0x0000001c09097221 */ /* 0x004fc40000010000 */
[----:B------:R-:W-:Y:S02]  /*8120*/  STS [R11+0x400], R24 ;  /* 0x000400180b007388 */ /* 0x000fe40000000800 */
[----:B---3--:R-:W-:Y:S02]  /*8130*/  FADD.FTZ R9, R9, R30 ;  /* 0x0000001e09097221 */ /* 0x008fe40000010000 */
[----:B------:R-:W-:Y:S04]  /*8140*/  STS [R11+0x600], R26 ;  /* 0x0006001a0b007388 */ /* 0x000fe80000000800 */
[----:B------:R-:W-:Y:S04]  /*8150*/  STS [R11+0x800], R28 ;  /* 0x0008001c0b007388 */ /* 0x000fe80000000800 */
[----:B------:R0:W-:Y:S02]  /*8160*/  STS [R11+0xa00], R30 ;  /* 0x000a001e0b007388 */ /* 0x0001e40000000800 */
[----:B0-----:R-:W-:-:S07]  /*8170*/  VIADD R11, R11, 0x1000 ;  /* 0x000010000b0b7836 */ /* 0x001fce0000000000 */
.L_x_3920:
[----:B------:R-:W-:Y:S05]  /*8180*/  BSYNC.RECONVERGENT B1 ;  /* 0x0000000000017941 */ /* 0x000fea0003800200 */
.L_x_3919:
[----:B------:R-:W-:-:S13]  /*8190*/  ISETP.GT.AND P1, PT, R13, R16, PT ;  /* 0x000000100d00720c */ /* 0x000fda0003f24270 */
        /* <DEDUP_REMOVED lines=8> */
[C---:B--2---:R-:W-:Y:S01]  /*8220*/  FADD.FTZ R21, -R8.reuse, R21 ;  /* 0x0000001508157221 */ /* 0x044fe20000010100 */
[----:B------:R-:W-:Y:S02]  /*8230*/  FMUL.FTZ R15, R15, 1.4426950216293334961 ;  /* 0x3fb8aa3b0f0f7820 */ /* 0x000fe40000410000 */
        /* <DEDUP_REMOVED lines=16> */
.L_x_3912:
        /* <DEDUP_REMOVED lines=12> */
[----:B------:R-:W-:Y:S02]  /*8400*/  IADD3 R21, P0, P2, R10, UR6, R5 ;  /* 0x000000060a157c10 */ /* 0x000fe4000fa1e005 */
[----:B------:R-:W-:Y:S02]  /*8410*/  LEA R15, R20, R15, 0x18 ;  /* 0x0000000f140f7211 */ /* 0x000fe400078ec0ff */
[----:B------:R-:W-:Y:S01]  /*8420*/  LOP3.LUT R10, R9, 0x3, RZ, 0xc0, !PT ;  /* 0x00000003090a7812 */ /* 0x000fe200078ec0ff */
[----:B------:R-:W-:Y:S01]  /*8430*/  IMAD.MOV.U32 R9, RZ, RZ, RZ ;  /* 0x000000ffff097224 */ /* 0x000fe200078e00ff */
[----:B------:R-:W-:Y:S01]  /*8440*/  IADD3.X R11, PT, PT, R11, UR12, RZ, P0, P2 ;  /* 0x0000000c0b0b7c10 */ /* 0x000fe200087e44ff */
[----:B------:R-:W-:Y:S01]  /*8450*/  IMAD R12, R0, 0x4, R15 ;  /* 0x00000004000c7824 */ /* 0x000fe200078e020f */
[----:B------:R-:W-:-:S02]  /*8460*/  MOV R13, R5 ;  /* 0x00000005000d7202 */ /* 0x000fc40000000f00 */
[----:B------:R-:W-:-:S07]  /*8470*/  IADD3 R14, PT, PT, -R10, RZ, RZ ;  /* 0x000000ff0a0e7210 */ /* 0x000fce0007ffe1ff */
.L_x_3923:
[----:B------:R-:W-:-:S06]  /*8480*/  IMAD.MOV.U32 R10, RZ, RZ, R21 ;  /* 0x000000ffff0a7224 */ /* 0x000fcc00078e0015 */
[----:B------:R1:W2:Y:S01]  /*8490*/  LDG.E.U8 R10, desc[UR36][R10.64] ;  /* 0x000000240a0a7981 */ /* 0x0002a2000c1e1100 */
[----:B------:R-:W-:Y:S01]  /*84a0*/  VIADD R14, R14, 0x1 ;  /* 0x000000010e0e7836 */ /* 0x000fe20000000000 */
[----:B------:R-:W-:Y:S02]  /*84b0*/  IADD3 R21, P2, PT, R21, 0x80, RZ ;  /* 0x0000008015157810 */ /* 0x000fe40007f5e0ff */
[----:B------:R-:W-:-:S03]  /*84c0*/  IADD3 R13, PT, PT, R13, 0x80, RZ ;  /* 0x000000800d0d7810 */ /* 0x000fc60007ffe0ff */
[----:B-1----:R-:W-:Y:S01]  /*84d0*/  IMAD.X R11, RZ, RZ, R11, P2 ;  /* 0x000000ffff0b7224 */ /* 0x002fe200010e060b */
[----:B--2---:R-:W-:-:S13]  /*84e0*/  ISETP.NE.AND P0, PT, R10, RZ, PT ;  /* 0x000000ff0a00720c */ /* 0x004fda0003f05270 */
[----:B------:R-:W0:Y:S02]  /*84f0*/  @!P0 LDS R15, [R12] ;  /* 0x000000000c0f8984 */ /* 0x000e240000000800 */
[----:B0-----:R-:W-:Y:S01]  /*8500*/  @!P0 FADD.FTZ R20, -R8, R15 ;  /* 0x0000000f08148221 */ /* 0x001fe20000010100 */
        /* <DEDUP_REMOVED lines=8> */
.L_x_3922:
[----:B------:R-:W-:Y:S05]  /*8590*/  BSYNC.RECONVERGENT B1 ;  /* 0x0000000000017941 */ /* 0x000fea0003800200 */
.L_x_3921:
[----:B------:R-:W-:Y:S05]  /*85a0*/  @!P1 BRA `(.L_x_3911) ;  /* 0x0000000000dc9947 */ /* 0x000fea0003800000 */
[----:B------:R-:W1:Y:S01]  /*85b0*/  S2R R12, SR_CgaCtaId ;  /* 0x00000000000c7919 */ /* 0x000e620000008800 */
[----:B------:R-:W2:Y:S01]  /*85c0*/  LDC.64 R24, c[0x0][0x420] ;  /* 0x00010800ff187b82 */ /* 0x000ea20000000a00 */
[----:B------:R-:W-:Y:S01]  /*85d0*/  MOV R11, 0x400 ;  /* 0x00000400000b7802 */ /* 0x000fe20000000f00 */
[----:B------:R-:W-:-:S03]  /*85e0*/  IMAD.SHL.U32 R10, R19, 0x4, RZ ;  /* 0x00000004130a7824 */ /* 0x000fc600078e00ff */
[----:B------:R-:W-:Y:S01]  /*85f0*/  IADD3 R11, PT, PT, R11, 0x220, RZ ;  /* 0x000002200b0b7810 */ /* 0x000fe20007ffe0ff */
[----:B------:R-:W-:Y:S01]  /*8600*/  IMAD R10, R13, 0x4, -R10 ;  /* 0x000000040d0a7824 */ /* 0x000fe200078e0a0a */
[----:B--2---:R-:W-:-:S04]  /*8610*/  IADD3 R15, P0, P1, R24, UR6, R13 ;  /* 0x00000006180f7c10 */ /* 0x004fc8000f91e00d */
[----:B------:R-:W-:Y:S02]  /*8620*/  IADD3 R15, P2, PT, R15, 0x100, RZ ;  /* 0x000001000f0f7810 */ /* 0x000fe40007f5e0ff */
[----:B-1----:R-:W-:Y:S02]  /*8630*/  LEA R21, R12, R11, 0x18 ;  /* 0x0000000b0c157211 */ /* 0x002fe400078ec0ff */
[----:B------:R-:W-:Y:S02]  /*8640*/  IADD3.X R11, PT, PT, R25, UR12, RZ, P0, P1 ;  /* 0x0000000c190b7c10 */ /* 0x000fe400087e24ff */
[----:B------:R-:W-:Y:S02]  /*8650*/  IADD3 R12, PT, PT, R10, 0x400, R21 ;  /* 0x000004000a0c7810 */ /* 0x000fe40007ffe015 */
[----:B------:R-:W-:-:S07]  /*8660*/  IADD3.X R11, PT, PT, RZ, R11, RZ, P2, !PT ;  /* 0x0000000bff0b7210 */ /* 0x000fce00017fe4ff */
.L_x_3924:
[----:B------:R-:W-:-:S05]  /*8670*/  IMAD.MOV.U32 R10, RZ, RZ, R15 ;  /* 0x000000ffff0a7224 */ /* 0x000fca00078e000f */
[----:B------:R-:W2:Y:S04]  /*8680*/  LDG.E.U8 R21, desc[UR36][R10.64+-0x100] ;  /* 0xffff00240a157981 */ /* 0x000ea8000c1e1100 */
[----:B------:R-:W4:Y:S04]  /*8690*/  LDG.E.U8 R14, desc[UR36][R10.64+-0x80] ;  /* 0xffff80240a0e7981 */ /* 0x000f28000c1e1100 */
[----:B------:R-:W3:Y:S04]  /*86a0*/  LDG.E.U8 R15, desc[UR36][R10.64] ;  /* 0x000000240a0f7981 */ /* 0x000ee8000c1e1100 */
[----:B------:R-:W3:Y:S01]  /*86b0*/  LDG.E.U8 R20, desc[UR36][R10.64+0x80] ;  /* 0x000080240a147981 */ /* 0x000ee2000c1e1100 */
[----:B------:R-:W-:-:S02]  /*86c0*/  IADD3 R13, PT, PT, R13, 0x200, RZ ;  /* 0x000002000d0d7810 */ /* 0x000fc40007ffe0ff */
[----:B--2---:R-:W-:Y:S02]  /*86d0*/  ISETP.NE.AND P0, PT, R21, RZ, PT ;  /* 0x000000ff1500720c */ /* 0x004fe40003f05270 */
[----:B----4-:R-:W-:Y:S01]  /*86e0*/  ISETP.NE.AND P1, PT, R14, RZ, PT ;  /* 0x000000ff0e00720c */ /* 0x010fe20003f25270 */
[----:B------:R-:W-:Y:S01]  /*86f0*/  HFMA2 R14, -RZ, RZ, 0, 0 ;  /* 0x00000000ff0e7431 */ /* 0x000fe200000001ff */
[----:B---3--:R-:W-:Y:S02]  /*8700*/  ISETP.NE.AND P2, PT, R15, RZ, PT ;  /* 0x000000ff0f00720c */ /* 0x008fe40003f45270 */
[----:B------:R-:W-:-:S07]  /*8710*/  ISETP.NE.AND P3, PT, R20, RZ, PT ;  /* 0x000000ff1400720c */ /* 0x000fce0003f65270 */
[----:B------:R-:W0:Y:S04]  /*8720*/  @!P0 LDS R15, [R12+-0x400] ;  /* 0xfffc00000c0f8984 */ /* 0x000e280000000800 */
[----:B------:R-:W1:Y:S04]  /*8730*/  @!P1 LDS R21, [R12+-0x200] ;  /* 0xfffe00000c159984 */ /* 0x000e680000000800 */
[----:B-----5:R-:W2:Y:S04]  /*8740*/  @!P2 LDS R23, [R12] ;  /* 0x000000000c17a984 */ /* 0x020ea80000000800 */
[----:B------:R-:W3:Y:S01]  /*8750*/  @!P3 LDS R25, [R12+0x200] ;  /* 0x000200000c19b984 */ /* 0x000ee20000000800 */
[----:B0-----:R-:W-:-:S04]  /*8760*/  @!P0 FADD.FTZ R15, -R8, R15 ;  /* 0x0000000f080f8221 */ /* 0x001fc80000010100 */
[----:B------:R-:W-:Y:S01]  /*8770*/  @!P0 FMUL.FTZ R15, R15, 1.4426950216293334961 ;  /* 0x3fb8aa3b0f0f8820 */ /* 0x000fe20000410000 */
[----:B-1----:R-:W-:Y:S01]  /*8780*/  @!P1 FADD.FTZ R20, -R8, R21 ;  /* 0x0000001508149221 */ /* 0x002fe20000010100 */
[----:B------:R-:W-:Y:S02]  /*8790*/  IMAD.MOV.U32 R21, RZ, RZ, RZ ;  /* 0x000000ffff157224 */ /* 0x000fe400078e00ff */
[----:B------:R0:W1:Y:S01]  /*87a0*/  @!P0 MUFU.EX2 R14, R15 ;  /* 0x0000000f000e8308 */ /* 0x0000620000000800 */
[----:B------:R-:W-:Y:S01]  /*87b0*/  @!P1 FMUL.FTZ R20, R20, 1.4426950216293334961 ;  /* 0x3fb8aa3b14149820 */ /* 0x000fe20000410000 */
[C---:B--2---:R-:W-:Y:S01]  /*87c0*/  @!P2 FADD.FTZ R24, -R8.reuse, R23 ;  /* 0x000000170818a221 */ /* 0x044fe20000010100 */
[----:B------:R-:W-:Y:S01]  /*87d0*/  MOV R23, RZ ;  /* 0x000000ff00177202 */ /* 0x000fe20000000f00 */
[----:B---3--:R-:W-:Y:S01]  /*87e0*/  @!P3 FADD.FTZ R26, -R8, R25 ;  /* 0x00000019081ab221 */ /* 0x008fe20000010100 */
[----:B------:R1:W2:Y:S01]  /*87f0*/  @!P1 MUFU.EX2 R21, R20 ;  /* 0x0000001400159308 */ /* 0x0002a20000000800 */
[----:B------:R-:W-:Y:S01]  /*8800*/  @!P2 FMUL.FTZ R24, R24, 1.4426950216293334961 ;  /* 0x3fb8aa3b1818a820 */ /* 0x000fe20000410000 */
[----:B------:R-:W-:-:S02]  /*8810*/  IMAD.MOV.U32 R25, RZ, RZ, RZ ;  /* 0x000000ffff197224 */ /* 0x000fc400078e00ff */
[----:B------:R-:W-:Y:S01]  /*8820*/  @!P3 FMUL.FTZ R26, R26, 1.4426950216293334961 ;  /* 0x3fb8aa3b1a1ab820 */ /* 0x000fe20000410000 */
[----:B------:R-:W-:Y:S01]  /*8830*/  ISETP.GT.AND P0, PT, R13, R16, PT ;  /* 0x000000100d00720c */ /* 0x000fe20003f04270 */
[----:B------:R-:W3:Y:S01]  /*8840*/  @!P2 MUFU.EX2 R23, R24 ;  /* 0x000000180017a308 */ /* 0x000ee20000000800 */
[----:B0-----:R-:W-:-:S03]  /*8850*/  IADD3 R15, P1, PT, R10, 0x200, RZ ;  /* 0x000002000a0f7810 */ /* 0x001fc60007f3e0ff */
[----:B------:R-:W0:Y:S01]  /*8860*/  @!P3 MUFU.EX2 R25, R26 ;  /* 0x0000001a0019b308 */ /* 0x000e220000000800 */
[----:B-1----:R-:W-:Y:S01]  /*8870*/  FADD.FTZ R20, R14, R9 ;  /* 0x000000090e147221 */ /* 0x002fe20000010000 */
[----:B------:R-:W-:Y:S01]  /*8880*/  STS [R12+-0x400], R14 ;  /* 0xfffc000e0c007388 */ /* 0x000fe20000000800 */
[----:B------:R-:W-:Y:S02]  /*8890*/  IMAD.X R11, RZ, RZ, R11, P1 ;  /* 0x000000ffff0b7224 */ /* 0x000fe400008e060b */
[----:B--2---:R-:W-:Y:S01]  /*88a0*/  FADD.FTZ R20, R20, R21 ;  /* 0x0000001514147221 */ /* 0x004fe20000010000 */
[----:B------:R-:W-:Y:S03]  /*88b0*/  STS [R12+-0x200], R21 ;  /* 0xfffe00150c007388 */ /* 0x000fe60000000800 */
[----:B---3--:R-:W-:Y:S01]  /*88c0*/  FADD.FTZ R20, R20, R23 ;  /* 0x0000001714147221 */ /* 0x008fe20000010000 */
[----:B------:R-:W-:Y:S03]  /*88d0*/  STS [R12], R23 ;  /* 0x000000170c007388 */ /* 0x000fe60000000800 */
[----:B0-----:R-:W-:Y:S01]  /*88e0*/  FADD.FTZ R9, R20, R25 ;  /* 0x0000001914097221 */ /* 0x001fe20000010000 */
[----:B------:R0:W-:Y:S02]  /*88f0*/  STS [R12+0x200], R25 ;  /* 0x000200190c007388 */ /* 0x0001e40000000800 */
[----:B0-----:R-:W-:Y:S01]  /*8900*/  IADD3 R12, PT, PT, R12, 0x800, RZ ;  /* 0x000008000c0c7810 */ /* 0x001fe20007ffe0ff */
[----:B------:R-:W-:Y:S06]  /*8910*/  @!P0 BRA `(.L_x_3924) ;  /* 0xfffffffc00548947 */ /* 0x000fec000383ffff */
.L_x_3911:
[----:B------:R-:W-:Y:S05]  /*8920*/  BSYNC.RECONVERGENT B0 ;  /* 0x0000000000007941 */ /* 0x000fea0003800200 */
.L_x_3910:
[----:B0-----:R-:W0:Y:S01]  /*8930*/  SHFL.BFLY PT, R8, R9, 0x10, 0x1f ;  /* 0x0e001f0009087f89 */ /* 0x001e2200000e0000 */
[C---:B------:R-:W-:Y:S01]  /*8940*/  ISETP.NE.AND P0, PT, R6.reuse, RZ, PT ;  /* 0x000000ff0600720c */ /* 0x040fe20003f05270 */
[----:B------:R-:W2:Y:S01]  /*8950*/  LDCU UR4, c[0x0][0x40c] ;  /* 0x00008180ff0477ac */ /* 0x000ea20008000800 */
[----:B------:R-:W-:Y:S01]  /*8960*/  ISETP.GT.U32.AND P1, PT, R6, 0x3, PT ;  /* 0x000000030600780c */ /* 0x000fe20003f24070 */
[----:B------:R-:W2:Y:S01]  /*8970*/  LDCU UR5, c[0x0][0x3f4] ;  /* 0x00007e80ff0577ac */ /* 0x000ea20008000800 */
[----:B------:R-:W4:Y:S01]  /*8980*/  LDCU.U8 UR8, c[0x0][0x48c] ;  /* 0x00009180ff0877ac */ /* 0x000f220008000000 */
[----:B0-----:R-:W-:Y:S01]  /*8990*/  FADD.FTZ R10, R8, R9 ;  /* 0x00000009080a7221 */ /* 0x001fe20000010000 */
[----:B--2---:R-:W-:-:S04]  /*89a0*/  UISETP.LT.AND UP0, UPT, UR5, UR4, UPT ;  /* 0x000000040500728c */ /* 0x004fc8000bf01270 */
[----:B-1----:R-:W0:Y:S01]  /*89b0*/  SHFL.BFLY PT, R11, R10, 0x8, 0x1f ;  /* 0x0d001f000a0b7f89 */ /* 0x002e2200000e0000 */
        /* <DEDUP_REMOVED lines=8> */
[----:B0-----:R-:W-:Y:S01]  /*8a40*/  FADD.FTZ R12, R11, R8 ;  /* 0x000000080b0c7221 */ /* 0x001fe20000010000 */
[----:B------:R-:W-:-:S04]  /*8a50*/  SHF.R.U32.HI R8, RZ, 0x5, R0 ;  /* 0x00000005ff087819 */ /* 0x000fc80000011600 */
[----:B------:R-:W0:Y:S01]  /*8a60*/  SHFL.BFLY PT, R13, R12, 0x2, 0x1f ;  /* 0x0c401f000c0d7f89 */ /* 0x000e2200000e0000 */
[----:B------:R-:W-:Y:S02]  /*8a70*/  @!P0 IMAD R9, R8, 0x4, R3 ;  /* 0x0000000408098824 */ /* 0x000fe400078e0203 */
[----:B0-----:R-:W-:Y:S02]  /*8a80*/  FADD.FTZ R13, R12, R13 ;  /* 0x0000000d0c0d7221 */ /* 0x001fe40000010000 */
[----:B------:R-:W0:Y:S03]  /*8a90*/  LDC R12, c[0x0][0x3f8] ;  /* 0x0000fe00ff0c7b82 */ /* 0x000e260000000800 */
[----:B------:R-:W1:Y:S02]  /*8aa0*/  SHFL.BFLY PT, R14, R13, 0x1, 0x1f ;  /* 0x0c201f000d0e7f89 */ /* 0x000e6400000e0000 */
[----:B-1----:R-:W-:-:S05]  /*8ab0*/  FADD.FTZ R14, R13, R14 ;  /* 0x0000000e0d0e7221 */ /* 0x002fca0000010000 */
[----:B------:R-:W-:Y:S01]  /*8ac0*/  @!P0 STS [R9+0x10], R14 ;  /* 0x0000100e09008388 */ /* 0x000fe20000000800 */
[----:B------:R-:W-:Y:S01]  /*8ad0*/  BAR.SYNC.DEFER_BLOCKING 0x0 ;  /* 0x0000000000007b1d */ /* 0x000fe20000010000 */
[----:B----4-:R-:W-:-:S05]  /*8ae0*/  ISETP.NE.AND P0, PT, RZ, UR8, PT ;  /* 0x00000008ff007c0c */ /* 0x010fca000bf05270 */
[----:B------:R-:W1:Y:S01]  /*8af0*/  @!P1 LDS R14, [R7+0x10] ;  /* 0x00001000070e9984 */ /* 0x000e620000000800 */
[----:B------:R-:W-:-:S03]  /*8b00*/  ISETP.GT.AND P1, PT, R5, R16, PT ;  /* 0x000000100500720c */ /* 0x000fc60003f24270 */
[----:B-1----:R-:W1:Y:S02]  /*8b10*/  SHFL.BFLY PT, R3, R14, 0x2, 0x1f ;  /* 0x0c401f000e037f89 */ /* 0x002e6400000e0000 */
[----:B-1----:R-:W-:-:S05]  /*8b20*/  FADD.FTZ R6, R3, R14 ;  /* 0x0000000e03067221 */ /* 0x002fca0000010000 */
[----:B------:R-:W1:Y:S02]  /*8b30*/  SHFL.BFLY PT, R3, R6, 0x1, 0x1f ;  /* 0x0c201f0006037f89 */ /* 0x000e6400000e0000 */
[----:B-1----:R-:W-:Y:S01]  /*8b40*/  FADD.FTZ R10, R6, R3 ;  /* 0x00000003060a7221 */ /* 0x002fe20000010000 */
[----:B------:R-:W-:Y:S01]  /*8b50*/  CS2R R6, SRZ ;  /* 0x0000000000067805 */ /* 0x000fe2000001ff00 */
[----:B------:R-:W0:Y:S04]  /*8b60*/  S2R R3, SR_CTAID.X ;  /* 0x0000000000037919 */ /* 0x000e280000002500 */
[----:B------:R-:W1:Y:S02]  /*8b70*/  SHFL.IDX PT, R10, R10, RZ, 0x1f ;  /* 0x00001fff0a0a7589 */ /* 0x000e6400000e0000 */
[----:B-1----:R-:W-:-:S04]  /*8b80*/  FADD.FTZ R9, R10, 9.9999999747524270788e-07 ;  /* 0x358637bd0a097421 */ /* 0x002fc80000010000 */
[----:B------:R1:W2:Y:S01]  /*8b90*/  MUFU.RCP R15, R9 ;  /* 0x00000009000f7308 */ /* 0x0002a20000001000 */
[----:B0-----:R-:W-:Y:S01]  /*8ba0*/  IMAD R27, R12, UR7, R3 ;  /* 0x000000070c1b7c24 */ /* 0x001fe2000f8e0203 */
[----:B------:R-:W-:Y:S06]  /*8bb0*/  @!P0 BRA `(.L_x_3925) ;  /* 0x0000000000188947 */ /* 0x000fec0003800000 */
[----:B------:R-:W0:Y:S08]  /*8bc0*/  LDC R6, c[0x0][0x488] ;  /* 0x00012200ff067b82 */ /* 0x000e300000000800 */
[----:B------:R-:W0:Y:S08]  /*8bd0*/  LDC R7, c[0x0][0x40c] ;  /* 0x00010300ff077b82 */ /* 0x000e300000000800 */
[----:B-1----:R-:W1:Y:S01]  /*8be0*/  LDC R9, c[0x0][0x3f4] ;  /* 0x0000fd00ff097b82 */ /* 0x002e620000000800 */
[----:B0-----:R-:W-:-:S04]  /*8bf0*/  IMAD R6, R27, R6, R7 ;  /* 0x000000061b067224 */ /* 0x001fc800078e0207 */
[----:B-1----:R-:W-:-:S05]  /*8c00*/  IMAD R6, R6, R9, RZ ;  /* 0x0000000906067224 */ /* 0x002fca00078e02ff */
[----:B------:R-:W-:-:S07]  /*8c10*/  SHF.R.S32.HI R7, RZ, 0x1f, R6 ;  /* 0x0000001fff077819 */ /* 0x000fce0000011406 */
.L_x_3925:
[----:B------:R-:W-:Y:S04]  /*8c20*/  BSSY.RECONVERGENT B0, `(.L_x_3926) ;  /* 0x0000061000007945 */ /* 0x000fe80003800200 */
[----:B------:R-:W-:Y:S05]  /*8c30*/  @P1 BRA `(.L_x_3927) ;  /* 0x00000004007c1947 */ /* 0x000fea0003800000 */
[----:B------:R-:W-:Y:S01]  /*8c40*/  VIADDMNMX R4, R5, 0x80, R4, !PT ;  /* 0x0000008005047846 */ /* 0x000fe20007800104 */
[----:B------:R-:W-:Y:S01]  /*8c50*/  BSSY.RECONVERGENT B1, `(.L_x_3928) ;  /* 0x0000028000017945 */ /* 0x000fe20003800200 */
[----:B-1----:R-:W-:-:S04]  /*8c60*/  LOP3.LUT R9, RZ, R0, RZ, 0x33, !PT ;  /* 0x00000000ff097212 */ /* 0x002fc800078e33ff */
[----:B------:R-:W-:-:S04]  /*8c70*/  IADD3 R4, PT, PT, -R19, R4, R9 ;  /* 0x0000000413047210 */ /* 0x000fc80007ffe109 */
[C---:B------:R-:W-:Y:S02]  /*8c80*/  LOP3.LUT R9, R4.reuse, 0x180, RZ, 0xc0, !PT ;  /* 0x0000018004097812 */ /* 0x040fe400078ec0ff */
[----:B------:R-:W-:Y:S02]  /*8c90*/  ISETP.GE.U32.AND P2, PT, R4, 0x180, PT ;  /* 0x000001800400780c */ /* 0x000fe40003f46070 */
[----:B------:R-:W-:-:S13]  /*8ca0*/  ISETP.NE.AND P1, PT, R9, 0x180, PT ;  /* 0x000001800900780c */ /* 0x000fda0003f25270 */
[----:B------:R-:W-:Y:S05]  /*8cb0*/  @!P1 BRA `(.L_x_3929) ;  /* 0x0000000000849947 */ /* 0x000fea0003800000 */
[----:B------:R-:W0:Y:S01]  /*8cc0*/  S2UR UR7, SR_CgaCtaId ;  /* 0x00000000000779c3 */ /* 0x000e220000008800 */
[----:B------:R-:W1:Y:S01]  /*8cd0*/  LDCU.64 UR10, c[0x0][0x480] ;  /* 0x00009000ff0a77ac */ /* 0x000e620008000a00 */
        /* <DEDUP_REMOVED lines=9> */
[----:B------:R-:W-:Y:S01]  /*8d70*/  IMAD.MOV R12, RZ, RZ, -R4 ;  /* 0x000000ffff0c7224 */ /* 0x000fe200078e0a04 */
[----:B------:R-:W-:Y:S02]  /*8d80*/  IADD3 R5, PT, PT, R5, R10, RZ ;  /* 0x0000000a05057210 */ /* 0x000fe40007ffe0ff */
[----:B-1----:R-:W-:-:S04]  /*8d90*/  LEA R13, P1, R14, UR10, 0x2 ;  /* 0x0000000a0e0d7c11 */ /* 0x002fc8000f8210ff */
[----:B------:R-:W-:Y:S01]  /*8da0*/  LEA.HI.X R14, R14, UR11, R11, 0x2, P1 ;  /* 0x0000000b0e0e7c11 */ /* 0x000fe200088f140b */
[----:B0-----:R-:W-:-:S06]  /*8db0*/  ULEA UR4, UR7, UR4, 0x18 ;  /* 0x0000000407047291 */ /* 0x001fcc000f8ec0ff */
[----:B------:R-:W-:Y:S02]  /*8dc0*/  IADD3 R9, PT, PT, R9, UR4, RZ ;  /* 0x0000000409097c10 */ /* 0x000fe4000fffe0ff */
[----:B------:R-:W-:-:S07]  /*8dd0*/  LEA R4, R0, UR4, 0x2 ;  /* 0x0000000400047c11 */ /* 0x000fce000f8e10ff */
.L_x_3930:
[----:B-1----:R0:W2:Y:S01]  /*8de0*/  LDS R10, [R4] ;  /* 0x00000000040a7984 */ /* 0x0020a20000000800 */
        /* <DEDUP_REMOVED lines=14> */
.L_x_3929:
[----:B------:R-:W-:Y:S05]  /*8ed0*/  BSYNC.RECONVERGENT B1 ;  /* 0x0000000000017941 */ /* 0x000fea0003800200 */
.L_x_3928:
[----:B------:R-:W-:Y:S05]  /*8ee0*/  @!P2 BRA `(.L_x_3927) ;  /* 0x0000000000d0a947 */ /* 0x000fea0003800000 */
[----:B------:R-:W0:Y:S01]  /*8ef0*/  S2R R9, SR_CgaCtaId ;  /* 0x0000000000097919 */ /* 0x000e220000008800 */
[----:B------:R-:W4:Y:S01]  /*8f00*/  LDCU.64 UR10, c[0x0][0x480] ;  /* 0x00009000ff0a77ac */ /* 0x000f220008000a00 */
        /* <DEDUP_REMOVED lines=9> */
[----:B----4-:R-:W-:-:S04]  /*8fa0*/  LEA R11, P3, R10, UR10, 0x2 ;  /* 0x0000000a0a0b7c11 */ /* 0x010fc8000f8610ff */
        /* <DEDUP_REMOVED lines=8> */
.L_x_3931:
[----:B------:R-:W2:Y:S01]  /*9030*/  LDS R6, [R4+-0x400] ;  /* 0xfffc000004067984 */ /* 0x000ea20000000800 */
[----:B------:R-:W-:-:S04]  /*9040*/  IADD3 R5, PT, PT, R5, 0x200, RZ ;  /* 0x0000020005057810 */ /* 0x000fc80007ffe0ff */
[----:B------:R-:W-:Y:S01]  /*9050*/  ISETP.GT.AND P2, PT, R5, R16, PT ;  /* 0x000000100500720c */ /* 0x000fe20003f44270 */
[----:B--2---:R-:W-:-:S05]  /*9060*/  FMUL.FTZ R13, R6, R15 ;  /* 0x0000000f060d7220 */ /* 0x004fca0000410000 */
[----:B------:R-:W-:-:S04]  /*9070*/  F2FP.F16.F32.PACK_AB R6, RZ, R13 ;  /* 0x0000000dff06723e */ /* 0x000fc800000000ff */
[----:B------:R-:W-:-:S05]  /*9080*/  PRMT R7, R6, 0x7610, R7 ;  /* 0x0000761006077816 */ /* 0x000fca0000000007 */
[----:B------:R0:W-:Y:S04]  /*9090*/  STS.U16 [R9+-0x200], R7 ;  /* 0xfffe000709007388 */ /* 0x0001e80000000400 */
[----:B------:R-:W1:Y:S01]  /*90a0*/  LDS R6, [R4+-0x200] ;  /* 0xfffe000004067984 */ /* 0x000e620000000800 */
[----:B0-----:R-:W-:Y:S02]  /*90b0*/  IMAD.MOV.U32 R7, RZ, RZ, R12 ;  /* 0x000000ffff077224 */ /* 0x001fe400078e000c */
[----:B-1----:R-:W-:-:S05]  /*90c0*/  FMUL.FTZ R21, R6, R15 ;  /* 0x0000000f06157220 */ /* 0x002fca0000410000 */
[----:B------:R-:W-:-:S04]  /*90d0*/  F2FP.F16.F32.PACK_AB R6, RZ, R21 ;  /* 0x00000015ff06723e */ /* 0x000fc800000000ff */
[----:B------:R-:W-:-:S05]  /*90e0*/  PRMT R14, R6, 0x7610, R14 ;  /* 0x00007610060e7816 */ /* 0x000fca000000000e */
[----:B------:R-:W-:Y:S04]  /*90f0*/  STS.U16 [R9+-0x100], R14 ;  /* 0xffff000e09007388 */ /* 0x000fe80000000400 */
[----:B------:R-:W0:Y:S02]  /*9100*/  LDS R6, [R4] ;  /* 0x0000000004067984 */ /* 0x000e240000000800 */
[----:B0----5:R-:W-:-:S05]  /*9110*/  FMUL.FTZ R23, R6, R15 ;  /* 0x0000000f06177220 */ /* 0x021fca0000410000 */
[----:B------:R-:W-:-:S05]  /*9120*/  F2FP.F16.F32.PACK_AB R6, RZ, R23 ;  /* 0x00000017ff06723e */ /* 0x000fca00000000ff */
[----:B------:R0:W-:Y:S04]  /*9130*/  STS.U16 [R9], R6 ;  /* 0x0000000609007388 */ /* 0x0001e80000000400 */
[----:B------:R1:W2:Y:S01]  /*9140*/  LDS R10, [R4+0x200] ;  /* 0x00020000040a7984 */ /* 0x0002a20000000800 */
[----:B0-----:R-:W-:Y:S02]  /*9150*/  MOV R6, R11 ;  /* 0x0000000b00067202 */ /* 0x001fe40000000f00 */
[----:B-1----:R-:W-:Y:S02]  /*9160*/  IADD3 R4, PT, PT, R4, 0x800, RZ ;  /* 0x0000080004047810 */ /* 0x002fe40007ffe0ff */
[----:B------:R-:W-:Y:S01]  /*9170*/  IADD3 R11, P3, PT, R6, 0x800, RZ ;  /* 0x00000800060b7810 */ /* 0x000fe20007f7e0ff */
[----:B------:R-:W-:Y:S01]  /*9180*/  @P0 STG.E desc[UR36][R6.64+-0x400], R13 ;  /* 0xfffc000d06000986 */ /* 0x000fe2000c101924 */
[----:B------:R-:W-:-:S03]  /*9190*/  PLOP3.LUT P0, PT, P1, PT, PT, 0x80, 0x8 ;  /* 0x000000000008781c */ /* 0x000fc60000f0f070 */
[----:B------:R-:W-:-:S10]  /*91a0*/  IMAD.X R12, RZ, RZ, R7, P3 ;  /* 0x000000ffff0c7224 */ /* 0x000fd400018e0607 */
[----:B------:R-:W-:Y:S04]  /*91b0*/  @P0 STG.E desc[UR36][R6.64+-0x200], R21 ;  /* 0xfffe001506000986 */ /* 0x000fe8000c101924 */
[----:B------:R-:W-:Y:S01]  /*91c0*/  @P0 STG.E desc[UR36][R6.64], R23 ;  /* 0x0000001706000986 */ /* 0x000fe2000c101924 */
[----:B--2---:R-:W-:-:S05]  /*91d0*/  FMUL.FTZ R25, R10, R15 ;  /* 0x0000000f0a197220 */ /* 0x004fca0000410000 */
[----:B------:R-:W-:Y:S01]  /*91e0*/  @P0 STG.E desc[UR36][R6.64+0x200], R25 ;  /* 0x0002001906000986 */ /* 0x000fe2000c101924 */
[----:B------:R-:W-:-:S05]  /*91f0*/  F2FP.F16.F32.PACK_AB R10, RZ, R25 ;  /* 0x00000019ff0a723e */ /* 0x000fca00000000ff */
[----:B------:R0:W-:Y:S02]  /*9200*/  STS.U16 [R9+0x100], R10 ;  /* 0x0001000a09007388 */ /* 0x0001e40000000400 */
[----:B0-----:R-:W-:Y:S01]  /*9210*/  VIADD R9, R9, 0x400 ;  /* 0x0000040009097836 */ /* 0x001fe20000000000 */
[----:B------:R-:W-:Y:S06]  /*9220*/  @!P2 BRA `(.L_x_3931) ;  /* 0xfffffffc0080a947 */ /* 0x000fec000383ffff */
.L_x_3927:
[----:B------:R-:W-:Y:S05]  /*9230*/  BSYNC.RECONVERGENT B0 ;  /* 0x0000000000007941 */ /* 0x000fea0003800200 */
.L_x_3926:
[----:B------:R-:W-:Y:S01]  /*9240*/  SHF.R.S32.HI R5, RZ, 0x1f, R16 ;  /* 0x0000001fff057819 */ /* 0x000fe20000011410 */
[----:B------:R-:W0:Y:S01]  /*9250*/  LDCU.64 UR8, c[0x0][0x3b0] ;  /* 0x00007600ff0877ac */ /* 0x000e220008000a00 */
[----:B-1----:R-:W-:Y:S02]  /*9260*/  SHF.L.U32 R9, R0, 0x3, RZ ;  /* 0x0000000300097819 */ /* 0x002fe400000006ff */
[----:B------:R-:W-:Y:S02]  /*9270*/  CS2R R6, SRZ ;  /* 0x0000000000067805 */ /* 0x000fe4000001ff00 */
[----:B------:R-:W-:Y:S01]  /*9280*/  LEA.HI R5, R5, R16, RZ, 0x2 ;  /* 0x0000001005057211 */ /* 0x000fe200078f10ff */
[----:B------:R-:W1:Y:S01]  /*9290*/  LDCU.64 UR10, c[0x0][0x3c8] ;  /* 0x00007900ff0a77ac */ /* 0x000e620008000a00 */
[----:B------:R-:W-:Y:S02]  /*92a0*/  LOP3.LUT R9, R9, 0xf8, RZ, 0xc0, !PT ;  /* 0x000000f809097812 */ /* 0x000fe400078ec0ff */
[----:B------:R-:W-:Y:S01]  /*92b0*/  LOP3.LUT R5, R5, 0xfffffffc, RZ, 0xc0, !PT ;  /* 0xfffffffc05057812 */ /* 0x000fe200078ec0ff */
[----:B------:R-:W4:Y:S04]  /*92c0*/  LDCU.64 UR14, c[0x0][0x3c8] ;  /* 0x00007900ff0e77ac */ /* 0x000f280008000a00 */
[----:B------:R-:W-:-:S05]  /*92d0*/  IMAD.IADD R43, R16, 0x1, -R5 ;  /* 0x00000001102b7824 */ /* 0x000fca00078e0a05 */
[----:B------:R-:W-:Y:S02]  /*92e0*/  ISETP.NE.AND P0, PT, R8, R43, PT ;  /* 0x0000002b0800720c */ /* 0x000fe40003f05270 */
[----:B0-----:R-:W-:Y:S02]  /*92f0*/  ISETP.EQ.U32.AND P1, PT, RZ, UR8, PT ;  /* 0x00000008ff007c0c */ /* 0x001fe4000bf22070 */
[----:B------:R-:W-:-:S04]  /*9300*/  ISETP.GT.U32.OR P0, PT, R9, 0xbf, P0 ;  /* 0x000000bf0900780c */ /* 0x000fc80000704470 */
[----:B------:R-:W-:-:S13]  /*9310*/  ISETP.EQ.OR.EX P0, PT, RZ, UR9, P0, P1 ;  /* 0x00000009ff007c0c */ /* 0x000fda0008702710 */
[----:B------:R-:W0:Y:S01]  /*9320*/  @!P0 LDC.64 R10, c[0x0][0x3b0] ;  /* 0x0000ec00ff0a8b82 */ /* 0x000e220000000a00 */
[----:B------:R-:W-:Y:S01]  /*9330*/  @!P0 IMAD R5, R3, 0xc0, R9 ;  /* 0x000000c003058824 */ /* 0x000fe200078e0209 */
[----:B------:R-:W-:Y:S01]  /*9340*/  BSSY.RECONVERGENT B0, `(.L_x_3932) ;  /* 0x000029c000007945 */ /* 0x000fe20003800200 */
[----:B------:R-:W-:Y:S02]  /*9350*/  HFMA2 R33, -RZ, RZ, 0, 0 ;  /* 0x00000000ff217431 */ /* 0x000fe400000001ff */
[----:B0-----:R-:W-:Y:S01]  /*9360*/  @!P0 IMAD.WIDE.U32 R10, R5, 0x2, R10 ;  /* 0x00000002050a8825 */ /* 0x001fe200078e000a */
[----:B------:R-:W-:-:S06]  /*9370*/  CS2R R4, SRZ ;  /* 0x0000000000047805 */ /* 0x000fcc000001ff00 */
[----:B------:R0:W5:Y:S01]  /*9380*/  @!P0 LDG.E.128 R4, desc[UR36][R10.64] ;  /* 0x000000240a048981 */ /* 0x000162000c1e1d00 */
[----:B------:R-:W-:Y:S01]  /*9390*/  BAR.SYNC.DEFER_BLOCKING 0x0 ;  /* 0x0000000000007b1d */ /* 0x000fe20000010000 */
[----:B------:R-:W-:Y:S01]  /*93a0*/  ISETP.GT.U32.AND P0, PT, R9, 0xbf, PT ;  /* 0x000000bf0900780c */ /* 0x000fe20003f04070 */
[----:B------:R-:W-:Y:S01]  /*93b0*/  IMAD R32, R27, 0xc0, RZ ;  /* 0x000000c01b207824 */ /* 0x000fe200078e02ff */
[----:B------:R-:W-:Y:S02]  /*93c0*/  CS2R R36, SRZ ;  /* 0x0000000000247805 */ /* 0x000fe4000001ff00 */
[----:B------:R-:W-:Y:S01]  /*93d0*/  CS2R R34, SRZ ;  /* 0x0000000000227805 */ /* 0x000fe2000001ff00 */
[----:B------:R-:W-:Y:S01]  /*93e0*/  IMAD.MOV.U32 R40, RZ, RZ, RZ ;  /* 0x000000ffff287224 */ /* 0x000fe200078e00ff */
[----:B------:R-:W-:Y:S01]  /*93f0*/  MOV R42, RZ ;  /* 0x000000ff002a7202 */ /* 0x000fe20000000f00 */
[----:B------:R-:W-:-:S06]  /*9400*/  IMAD.MOV.U32 R45, RZ, RZ, RZ ;  /* 0x000000ffff2d7224 */ /* 0x000fcc00078e00ff */
[----:B01--4-:R-:W-:Y:S05]  /*9410*/  @P0 BRA `(.L_x_3933) ;  /* 0x0000002800380947 */ /* 0x013fea0003800000 */
[----:B------:R-:W0:Y:S01]  /*9420*/  LDCU UR4, c[0x0][0x3f4] ;  /* 0x00007e80ff0477ac */ /* 0x000e220008000800 */
[----:B------:R-:W1:Y:S01]  /*9430*/  S2R R21, SR_CgaCtaId ;  /* 0x0000000000157919 */ /* 0x000e620000008800 */
[----:B------:R-:W4:Y:S01]  /*9440*/  LDC.64 R10, c[0x0][0x3c0] ;  /* 0x0000f000ff0a7b82 */ /* 0x000f220000000a00 */
[----:B------:R-:W-:Y:S01]  /*9450*/  IMAD.IADD R38, R19, 0x1, R8 ;  /* 0x0000000113267824 */ /* 0x000fe200078e0208 */
[----:B------:R-:W-:Y:S01]  /*9460*/  MOV R12, 0x400 ;  /* 0x00000400000c7802 */ /* 0x000fe20000000f00 */
[----:B------:R-:W-:Y:S01]  /*9470*/  BSSY.RECONVERGENT B1, `(.L_x_3934) ;  /* 0x00000eb000017945 */ /* 0x000fe20003800200 */
[----:B------:R-:W-:Y:S02]  /*9480*/  IMAD.MOV.U32 R36, RZ, RZ, RZ ;  /* 0x000000ffff247224 */ /* 0x000fe400078e00ff */
[----:B------:R-:W-:Y:S02]  /*9490*/  IADD3 R12, PT, PT, R12, 0x220, RZ ;  /* 0x000002200c0c7810 */ /* 0x000fe40007ffe0ff */
[----:B0-----:R-:W-:-:S04]  /*94a0*/  MOV R39, UR4 ;  /* 0x0000000400277c02 */ /* 0x001fc80008000f00 */
[-C--:B--2---:R-:W-:Y:S01]  /*94b0*/  VIMNMX R15, PT, PT, R16, R39.reuse, PT ;  /* 0x00000027100f7248 */ /* 0x084fe20003fe0100 */
[----:B------:R-:W-:-:S03]  /*94c0*/  IMAD R13, R22, R39, R9 ;  /* 0x00000027160d7224 */ /* 0x000fc600078e0209 */
[----:B------:R-:W-:Y:S01]  /*94d0*/  ISETP.GE.AND P0, PT, R38, R15, PT ;  /* 0x0000000f2600720c */ /* 0x000fe20003f06270 */
[----:B----4-:R-:W-:Y:S01]  /*94e0*/  IMAD.WIDE R10, R13, 0x2, R10 ;  /* 0x000000020d0a7825 */ /* 0x010fe200078e020a */
[----:B-1----:R-:W-:-:S04]  /*94f0*/  LEA R44, R21, R12, 0x18 ;  /* 0x0000000c152c7211 */ /* 0x002fc800078ec0ff */
[----:B------:R-:W-:-:S07]  /*9500*/  IADD3 R41, PT, PT, R44, UR5, RZ ;  /* 0x000000052c297c10 */ /* 0x000fce000fffe0ff */
[----:B------:R-:W-:Y:S05]  /*9510*/  @P0 BRA `(.L_x_3935) ;  /* 0x0000000c00800947 */ /* 0x000fea0003800000 */
[----:B------:R-:W-:Y:S01]  /*9520*/  VIADD R12, R38, 0x4 ;  /* 0x00000004260c7836 */ /* 0x000fe20000000000 */
[----:B------:R-:W-:Y:S01]  /*9530*/  LOP3.LUT R14, RZ, R19, RZ, 0x33, !PT ;  /* 0x00000013ff0e7212 */ /* 0x000fe200078e33ff */
[----:B------:R-:W0:Y:S01]  /*9540*/  LDCU UR4, c[0x0][0x3f8] ;  /* 0x00007f00ff0477ac */ /* 0x000e220008000800 */
[----:B------:R-:W-:Y:S01]  /*9550*/  BSSY.RECONVERGENT B2, `(.L_x_3936) ;  /* 0x0000080000027945 */ /* 0x000fe20003800200 */
[----:B------:R-:W-:Y:S01]  /*9560*/  HFMA2 R45, -RZ, RZ, 0, 0 ;  /* 0x00000000ff2d7431 */ /* 0x000fe200000001ff */
[----:B------:R-:W-:Y:S01]  /*9570*/  VIMNMX R13, PT, PT, R15, R12, !PT ;  /* 0x0000000c0f0d7248 */ /* 0x000fe20007fe0100 */
[----:B------:R-:W-:Y:S02]  /*9580*/  HFMA2 R33, -RZ, RZ, 0, 0 ;  /* 0x00000000ff217431 */ /* 0x000fe400000001ff */
[----:B------:R-:W-:Y:S01]  /*9590*/  IMAD.MOV.U32 R46, RZ, RZ, R38 ;  /* 0x000000ffff2e7224 */ /* 0x000fe200078e0026 */
[----:B------:R-:W-:Y:S01]  /*95a0*/  MOV R42, RZ ;  /* 0x000000ff002a7202 */ /* 0x000fe20000000f00 */
[----:B------:R-:W-:Y:S01]  /*95b0*/  IMAD.MOV.U32 R40, RZ, RZ, RZ ;  /* 0x000000ffff287224 */ /* 0x000fe200078e00ff */
[----:B------:R-:W-:-:S02]  /*95c0*/  IADD3 R60, PT, PT, -R8, R13, R14 ;  /* 0x0000000d083c7210 */ /* 0x000fc40007ffe10e */
[----:B------:R-:W-:Y:S02]  /*95d0*/  CS2R R36, SRZ ;  /* 0x0000000000247805 */ /* 0x000fe4000001ff00 */
[----:B------:R-:W-:Y:S02]  /*95e0*/  CS2R R34, SRZ ;  /* 0x0000000000227805 */ /* 0x000fe4000001ff00 */
[C---:B------:R-:W-:Y:S02]  /*95f0*/  ISETP.GE.U32.AND P0, PT, R60.reuse, 0xc, PT ;  /* 0x0000000c3c00780c */ /* 0x040fe40003f06070 */
[----:B------:R-:W-:Y:S01]  /*9600*/  LEA.HI R13, R60, 0x1, RZ, 0x1e ;  /* 0x000000013c0d7811 */ /* 0x000fe200078ff0ff */
[----:B0-----:R-:W-:-:S03]  /*9610*/  IMAD R47, R39, UR4, RZ ;  /* 0x00000004272f7c24 */ /* 0x001fc6000f8e02ff */
[----:B------:R-:W-:-:S07]  /*9620*/  LOP3.LUT P1, R61, R13, 0x3, RZ, 0xc0, !PT ;  /* 0x000000030d3d7812 */ /* 0x000fce000782c0ff */
[----:B------:R-:W-:Y:S06]  /*9630*/  @!P0 BRA `(.L_x_3937) ;  /* 0x0000000400c48947 */ /* 0x000fec0003800000 */
[----:B------:R-:W-:Y:S01]  /*9640*/  IMAD.MOV.U32 R48, RZ, RZ, R12 ;  /* 0x000000ffff307224 */ /* 0x000fe200078e000c */
[----:B------:R-:W-:Y:S01]  /*9650*/  LOP3.LUT R12, R13, 0x7ffffffc, RZ, 0xc0, !PT ;  /* 0x7ffffffc0d0c7812 */ /* 0x000fe200078ec0ff */
[----:B------:R-:W-:Y:S01]  /*9660*/  VIADD R52, R38, 0x8 ;  /* 0x0000000826347836 */ /* 0x000fe20000000000 */
[----:B------:R-:W-:Y:S01]  /*9670*/  LEA R13, R8, UR5, 0x1 ;  /* 0x00000005080d7c11 */ /* 0x000fe2000f8e08ff */
[----:B------:R-:W-:Y:S01]  /*9680*/  IMAD.MOV.U32 R46, RZ, RZ, R38 ;  /* 0x000000ffff2e7224 */ /* 0x000fe200078e0026 */
[----:B------:R-:W-:Y:S02]  /*9690*/  IADD3 R50, PT, PT, R38, 0xc, RZ ;  /* 0x0000000c26327810 */ /* 0x000fe40007ffe0ff */
[----:B------:R-:W-:Y:S02]  /*96a0*/  MOV R45, RZ ;  /* 0x000000ff002d7202 */ /* 0x000fe40000000f00 */
[----:B------:R-:W-:Y:S02]  /*96b0*/  IADD3 R51, PT, PT, R13, 0x10, R44 ;  /* 0x000000100d337810 */ /* 0x000fe40007ffe02c */
[----:B------:R-:W-:-:S07]  /*96c0*/  IADD3 R49, PT, PT, -R12, RZ, RZ ;  /* 0x000000ff0c317210 */ /* 0x000fce0007ffe1ff */
.L_x_3938:
[----:B------:R-:W-:Y:S01]  /*96d0*/  IADD3 R12, P0, PT, R46, UR6, RZ ;  /* 0x000000062e0c7c10 */ /* 0x000fe2000ff1e0ff */
[----:B------:R-:W0:Y:S04]  /*96e0*/  LDS.U16 R53, [R51+-0x10] ;  /* 0xfffff00033357984 */ /* 0x000e280000000400 */
[----:B------:R-:W-:Y:S01]  /*96f0*/  IMAD.X R13, RZ, RZ, UR12, P0 ;  /* 0x0000000cff0d7e24 */ /* 0x000fe200080e06ff */
[C---:B------:R-:W-:Y:S01]  /*9700*/  LEA R24, P0, R12.reuse, UR10, 0x2 ;  /* 0x0000000a0c187c11 */ /* 0x040fe2000f8010ff */
[----:B------:R-:W1:Y:S03]  /*9710*/  LDS.U16 R58, [R51+-0x8] ;  /* 0xfffff800333a7984 */ /* 0x000e660000000400 */
[----:B------:R-:W-:Y:S01]  /*9720*/  LEA.HI.X R25, R12, UR11, R13, 0x2, P0 ;  /* 0x0000000b0c197c11 */ /* 0x000fe200080f140d */
[----:B------:R-:W2:Y:S04]  /*9730*/  LDS.U16 R59, [R51] ;  /* 0x00000000333b7984 */ /* 0x000ea80000000400 */
[----:B------:R-:W4:Y:S04]  /*9740*/  LDG.E R12, desc[UR36][R24.64] ;  /* 0x00000024180c7981 */ /* 0x000f28000c1e1900 */
[----:B------:R-:W2:Y:S04]  /*9750*/  LDG.E R20, desc[UR36][R24.64+0x10] ;  /* 0x0000102418147981 */ /* 0x000ea8000c1e1900 */
[----:B------:R-:W2:Y:S04]  /*9760*/  LDG.E R26, desc[UR36][R24.64+0x20] ;  /* 0x00002024181a7981 */ /* 0x000ea8000c1e1900 */
[----:B---3--:R-:W3:Y:S01]  /*9770*/  LDG.E R28, desc[UR36][R24.64+0x30] ;  /* 0x00003024181c7981 */ /* 0x008ee2000c1e1900 */
[----:B----4-:R-:W-:-:S04]  /*9780*/  IMAD R12, R47, R12, R46 ;  /* 0x0000000c2f0c7224 */ /* 0x010fc800078e022e */
[----:B------:R-:W-:-:S04]  /*9790*/  IMAD R13, R12, 0xc0, RZ ;  /* 0x000000c00c0d7824 */ /* 0x000fc800078e02ff */
[----:B------:R-:W-:-:S06]  /*97a0*/  IMAD.WIDE R12, R13, 0x2, R10 ;  /* 0x000000020d0c7825 */ /* 0x000fcc00078e020a */
[----:B------:R-:W4:Y:S01]  /*97b0*/  LDG.E.128 R12, desc[UR36][R12.64] ;  /* 0x000000240c0c7981 */ /* 0x000f22000c1e1d00 */
[----:B--2---:R-:W-:-:S04]  /*97c0*/  IMAD R20, R47, R20, R48 ;  /* 0x000000142f147224 */ /* 0x004fc800078e0230 */
[----:B------:R-:W-:Y:S02]  /*97d0*/  IMAD R21, R20, 0xc0, RZ ;  /* 0x000000c014157824 */ /* 0x000fe400078e02ff */
[----:B------:R-:W-:Y:S02]  /*97e0*/  IMAD R26, R47, R26, R52 ;  /* 0x0000001a2f1a7224 */ /* 0x000fe400078e0234 */
[----:B------:R-:W-:-:S04]  /*97f0*/  IMAD.WIDE R20, R21, 0x2, R10 ;  /* 0x0000000215147825 */ /* 0x000fc800078e020a */
[----:B------:R-:W-:Y:S02]  /*9800*/  IMAD R27, R26, 0xc0, RZ ;  /* 0x000000c01a1b7824 */ /* 0x000fe400078e02ff */
[----:B-----5:R-:W2:Y:S01]  /*9810*/  LDG.E.128 R20, desc[UR36][R20.64] ;  /* 0x0000002414147981 */ /* 0x020ea2000c1e1d00 */
[----:B---3--:R-:W-:Y:S02]  /*9820*/  IMAD R28, R47, R28, R50 ;  /* 0x0000001c2f1c7224 */ /* 0x008fe400078e0232 */
[----:B------:R-:W-:-:S04]  /*9830*/  IMAD.WIDE R24, R27, 0x2, R10 ;  /* 0x000000021b187825 */ /* 0x000fc800078e020a */
[----:B------:R-:W-:Y:S02]  /*9840*/  IMAD R29, R28, 0xc0, RZ ;  /* 0x000000c01c1d7824 */ /* 0x000fe400078e02ff */
[----:B------:R-:W3:Y:S02]  /*9850*/  LDG.E.128 R24, desc[UR36][R24.64] ;  /* 0x0000002418187981 */ /* 0x000ee4000c1e1d00 */
[----:B------:R-:W-:-:S06]  /*9860*/  IMAD.WIDE R28, R29, 0x2, R10 ;  /* 0x000000021d1c7825 */ /* 0x000fcc00078e020a */
[----:B------:R-:W3:Y:S01]  /*9870*/  LDG.E.128 R28, desc[UR36][R28.64] ;  /* 0x000000241c1c7981 */ /* 0x000ee2000c1e1d00 */
[----:B0-----:R-:W-:Y:S01]  /*9880*/  HADD2.F32 R54, -RZ, R53.H0_H0 ;  /* 0x20000035ff367230 */ /* 0x001fe20000004100 */
[----:B------:R-:W-:Y:S01]  /*9890*/  IADD3 R49, PT, PT, R49, 0x4, RZ ;  /* 0x0000000431317810 */ /* 0x000fe20007ffe0ff */
[----:B-1----:R-:W-:Y:S01]  /*98a0*/  HADD2.F32 R58, -RZ, R58.H0_H0 ;  /* 0x2000003aff3a7230 */ /* 0x002fe20000004100 */
[----:B------:R-:W-:Y:S01]  /*98b0*/  IADD3 R46, PT, PT, R46, 0x10, RZ ;  /* 0x000000102e2e7810 */ /* 0x000fe20007ffe0ff */
[----:B------:R-:W-:Y:S01]  /*98c0*/  VIADD R48, R48, 0x10 ;  /* 0x0000001030307836 */ /* 0x000fe20000000000 */
[----:B------:R-:W-:Y:S01]  /*98d0*/  ISETP.NE.AND P0, PT, R49, RZ, PT ;  /* 0x000000ff3100720c */ /* 0x000fe20003f05270 */
[----:B------:R-:W-:Y:S01]  /*98e0*/  VIADD R50, R50, 0x10 ;  /* 0x0000001032327836 */ /* 0x000fe20000000000 */
[----:B------:R-:W-:Y:S01]  /*98f0*/  IADD3 R52, PT, PT, R52, 0x10, RZ ;  /* 0x0000001034347810 */ /* 0x000fe20007ffe0ff */
[----:B----4-:R-:W-:Y:S02]  /*9900*/  HADD2.F32 R57, -RZ, R13.H0_H0 ;  /* 0x2000000dff397230 */ /* 0x010fe40000004100 */
[----:B------:R-:W-:-:S02]  /*9910*/  HADD2.F32 R53, -RZ, R12.H0_H0 ;  /* 0x2000000cff357230 */ /* 0x000fc40000004100 */
[----:B------:R-:W-:Y:S02]  /*9920*/  HADD2.F32 R55, -RZ, R12.H1_H1 ;  /* 0x3000000cff377230 */ /* 0x000fe40000004100 */
[C---:B------:R-:W-:Y:S01]  /*9930*/  FFMA.FTZ R57, R54.reuse, R57, R40 ;  /* 0x0000003936397223 */ /* 0x040fe20000010028 */
[----:B------:R-:W-:Y:S01]  /*9940*/  HADD2.F32 R12, -RZ, R13.H1_H1 ;  /* 0x3000000dff0c7230 */ /* 0x000fe20000004100 */
[----:B------:R-:W0:Y:S01]  /*9950*/  LDS.U16 R40, [R51+0x8] ;  /* 0x0000080033287984 */ /* 0x000e220000000400 */
        /* <DEDUP_REMOVED lines=8> */
[--C-:B--2---:R-:W-:Y:S02]  /*99e0*/  HADD2.F32 R34, -RZ, R21.reuse.H0_H0 ;  /* 0x20000015ff227230 */ /* 0x104fe40000004100 */
[C---:B------:R-:W-:Y:S01]  /*99f0*/  FFMA.FTZ R14, R54.reuse, R14, R33 ;  /* 0x0000000e360e7223 */ /* 0x040fe20000010021 */
[----:B------:R-:W-:Y:S02]  /*9a00*/  HADD2.F32 R21, -RZ, R21.H1_H1 ;  /* 0x30000015ff157230 */ /* 0x000fe40000004100 */
[----:B------:R-:W-:Y:S01]  /*9a10*/  FFMA.FTZ R15, R54, R15, R36 ;  /* 0x0000000f360f7223 */ /* 0x000fe20000010024 */
[----:B------:R-:W-:-:S02]  /*9a20*/  HADD2.F32 R35, -RZ, R22.H0_H0 ;  /* 0x20000016ff237230 */ /* 0x000fc40000004100 */
[----:B------:R-:W-:Y:S01]  /*9a30*/  FFMA.FTZ R55, R54, R55, R42 ;  /* 0x0000003736377223 */ /* 0x000fe2000001002a */
[--C-:B------:R-:W-:Y:S02]  /*9a40*/  HADD2.F32 R37, -RZ, R23.reuse.H0_H0 ;  /* 0x20000017ff257230 */ /* 0x100fe40000004100 */
        /* <DEDUP_REMOVED lines=9> */
[--C-:B---3--:R-:W-:Y:S02]  /*9ae0*/  HADD2.F32 R21, -RZ, R24.reuse.H0_H0 ;  /* 0x20000018ff157230 */ /* 0x108fe40000004100 */
[C---:B------:R-:W-:Y:S01]  /*9af0*/  FFMA.FTZ R33, R58.reuse, R33, R53 ;  /* 0x000000213a217223 */ /* 0x040fe20000010035 */
[----:B------:R-:W-:Y:S02]  /*9b00*/  HADD2.F32 R23, -RZ, R24.H1_H1 ;  /* 0x30000018ff177230 */ /* 0x000fe40000004100 */
[----:B------:R-:W-:Y:S01]  /*9b10*/  FFMA.FTZ R20, R58, R20, R55 ;  /* 0x000000143a147223 */ /* 0x000fe20000010037 */
[----:B------:R-:W-:-:S02]  /*9b20*/  HADD2.F32 R37, -RZ, R25.H0_H0 ;  /* 0x20000019ff257230 */ /* 0x000fc40000004100 */
[----:B------:R-:W-:Y:S01]  /*9b30*/  FFMA.FTZ R34, R58, R34, R57 ;  /* 0x000000223a227223 */ /* 0x000fe20000010039 */
[----:B------:R-:W-:Y:S02]  /*9b40*/  HADD2.F32 R22, -RZ, R59.H0_H0 ;  /* 0x2000003bff167230 */ /* 0x000fe40000004100 */
[----:B------:R-:W-:Y:S02]  /*9b50*/  HADD2.F32 R25, -RZ, R25.H1_H1 ;  /* 0x30000019ff197230 */ /* 0x000fe40000004100 */
[--C-:B------:R-:W-:Y:S02]  /*9b60*/  HADD2.F32 R24, -RZ, R26.reuse.H0_H0 ;  /* 0x2000001aff187230 */ /* 0x100fe40000004100 */
[C---:B------:R-:W-:Y:S01]  /*9b70*/  FFMA.FTZ R21, R22.reuse, R21, R33 ;  /* 0x0000001516157223 */ /* 0x040fe20000010021 */
[----:B------:R-:W-:Y:S02]  /*9b80*/  HADD2.F32 R36, -RZ, R27.H1_H1 ;  /* 0x3000001bff247230 */ /* 0x000fe40000004100 */
[----:B------:R-:W-:Y:S01]  /*9b90*/  FFMA.FTZ R12, R22, R25, R12 ;  /* 0x00000019160c7223 */ /* 0x000fe2000001000c */
[----:B------:R-:W-:-:S02]  /*9ba0*/  HADD2.F32 R26, -RZ, R26.H1_H1 ;  /* 0x3000001aff1a7230 */ /* 0x000fc40000004100 */
[C---:B------:R-:W-:Y:S01]  /*9bb0*/  FFMA.FTZ R35, R22.reuse, R24, R35 ;  /* 0x0000001816237223 */ /* 0x040fe20000010023 */
[----:B------:R-:W-:Y:S02]  /*9bc0*/  HADD2.F32 R45, -RZ, R27.H0_H0 ;  /* 0x2000001bff2d7230 */ /* 0x000fe40000004100 */
[C---:B------:R-:W-:Y:S01]  /*9bd0*/  FFMA.FTZ R36, R22.reuse, R36, R15 ;  /* 0x0000002416247223 */ /* 0x040fe2000001000f */
[C---:B------:R-:W-:Y:S01]  /*9be0*/  FFMA.FTZ R20, R22.reuse, R23, R20 ;  /* 0x0000001716147223 */ /* 0x040fe20000010014 */
[C---:B------:R-:W-:Y:S01]  /*9bf0*/  FFMA.FTZ R34, R22.reuse, R37, R34 ;  /* 0x0000002516227223 */ /* 0x040fe20000010022 */
[C---:B------:R-:W-:Y:S01]  /*9c00*/  FFMA.FTZ R13, R22.reuse, R26, R13 ;  /* 0x0000001a160d7223 */ /* 0x040fe2000001000d */
[----:B------:R-:W-:Y:S01]  /*9c10*/  FFMA.FTZ R14, R22, R45, R14 ;  /* 0x0000002d160e7223 */ /* 0x000fe2000001000e */
[----:B0-----:R-:W-:Y:S02]  /*9c20*/  HADD2.F32 R15, -RZ, R40.H0_H0 ;  /* 0x20000028ff0f7230 */ /* 0x001fe40000004100 */
[----:B------:R-:W-:-:S02]  /*9c30*/  HADD2.F32 R25, -RZ, R29.H0_H0 ;  /* 0x2000001dff197230 */ /* 0x000fc40000004100 */
[----:B------:R-:W-:Y:S02]  /*9c40*/  HADD2.F32 R24, -RZ, R30.H0_H0 ;  /* 0x2000001eff187230 */ /* 0x000fe40000004100 */
[----:B------:R-:W-:Y:S02]  /*9c50*/  HADD2.F32 R33, -RZ, R31.H0_H0 ;  /* 0x2000001fff217230 */ /* 0x000fe40000004100 */
[C---:B------:R-:W-:Y:S01]  /*9c60*/  FFMA.FTZ R40, R15.reuse, R25, R34 ;  /* 0x000000190f287223 */ /* 0x040fe20000010022 */
[--C-:B------:R-:W-:Y:S02]  /*9c70*/  HADD2.F32 R22, -RZ, R28.reuse.H0_H0 ;  /* 0x2000001cff167230 */ /* 0x100fe40000004100 */
[C---:B------:R-:W-:Y:S01]  /*9c80*/  FFMA.FTZ R35, R15.reuse, R24, R35 ;  /* 0x000000180f237223 */ /* 0x040fe20000010023 */
[----:B------:R-:W-:Y:S02]  /*9c90*/  HADD2.F32 R23, -RZ, R28.H1_H1 ;  /* 0x3000001cff177230 */ /* 0x000fe40000004100 */
[----:B------:R-:W-:Y:S01]  /*9ca0*/  FFMA.FTZ R33, R15, R33, R14 ;  /* 0x000000210f217223 */ /* 0x000fe2000001000e */
[----:B------:R-:W-:-:S02]  /*9cb0*/  HADD2.F32 R29, -RZ, R29.H1_H1 ;  /* 0x3000001dff1d7230 */ /* 0x000fc40000004100 */
[C---:B------:R-:W-:Y:S01]  /*9cc0*/  FFMA.FTZ R45, R15.reuse, R22, R21 ;  /* 0x000000160f2d7223 */ /* 0x040fe20000010015 */
[----:B------:R-:W-:Y:S02]  /*9cd0*/  HADD2.F32 R30, -RZ, R30.H1_H1 ;  /* 0x3000001eff1e7230 */ /* 0x000fe40000004100 */
[C---:B------:R-:W-:Y:S01]  /*9ce0*/  FFMA.FTZ R42, R15.reuse, R23, R20 ;  /* 0x000000170f2a7223 */ /* 0x040fe20000010014 */
[----:B------:R-:W-:Y:S02]  /*9cf0*/  HADD2.F32 R31, -RZ, R31.H1_H1 ;  /* 0x3000001fff1f7230 */ /* 0x000fe40000004100 */
[----:B------:R-:W-:Y:S01]  /*9d00*/  FFMA.FTZ R37, R15, R29, R12 ;  /* 0x0000001d0f257223 */ /* 0x000fe2000001000c */
[----:B------:R-:W-:Y:S02]  /*9d10*/  VIADD R51, R51, 0x20 ;  /* 0x0000002033337836 */ /* 0x000fe40000000000 */
[C---:B------:R-:W-:Y:S01]  /*9d20*/  FFMA.FTZ R34, R15.reuse, R30, R13 ;  /* 0x0000001e0f227223 */ /* 0x040fe2000001000d */
[----:B------:R-:W-:Y:S01]  /*9d30*/  FFMA.FTZ R36, R15, R31, R36 ;  /* 0x0000001f0f247223 */ /* 0x000fe20000010024 */
[----:B------:R-:W-:Y:S06]  /*9d40*/  @P0 BRA `(.L_x_3938) ;  /* 0xfffffff800600947 */ /* 0x000fec000383ffff */
.L_x_3937:
[----:B------:R-:W-:Y:S05]  /*9d50*/  BSYNC.RECONVERGENT B2 ;  /* 0x0000000000027941 */ /* 0x000fea0003800200 */
.L_x_3936:
        /* <DEDUP_REMOVED lines=10> */
[----:B------:R-:W2:Y:S04]  /*9e00*/  LDG.E R12, desc[UR36][R24.64] ;  /* 0x00000024180c7981 */ /* 0x000ea8000c1e1900 */
[----:B------:R0:W4:Y:S01]  /*9e10*/  LDG.E R13, desc[UR36][R24.64+0x10] ;  /* 0x00001024180d7981 */ /* 0x000122000c1e1900 */
[----:B------:R-:W-:-:S05]  /*9e20*/  IADD3 R26, PT, PT, -R19, R46, RZ ;  /* 0x0000002e131a7210 */ /* 0x000fca0007ffe1ff */
[----:B------:R-:W-:-:S05]  /*9e30*/  IMAD R26, R26, 0x2, R41 ;  /* 0x000000021a1a7824 */ /* 0x000fca00078e0229 */
[----:B0-----:R-:W0:Y:S04]  /*9e40*/  LDS.U16 R24, [R26] ;  /* 0x000000001a187984 */ /* 0x001e280000000400 */
[----:B---3--:R-:W1:Y:S01]  /*9e50*/  LDS.U16 R30, [R26+0x8] ;  /* 0x000008001a1e7984 */ /* 0x008e620000000400 */
[----:B--2---:R-:W-:-:S04]  /*9e60*/  IMAD R12, R47, R12, R46 ;  /* 0x0000000c2f0c7224 */ /* 0x004fc800078e022e */
[----:B------:R-:W-:Y:S02]  /*9e70*/  IMAD R21, R12, 0xc0, RZ ;  /* 0x000000c00c157824 */ /* 0x000fe400078e02ff */
[----:B------:R-:W-:Y:S02]  /*9e80*/  IMAD.MOV.U32 R12, RZ, RZ, 0xc0 ;  /* 0x000000c0ff0c7424 */ /* 0x000fe400078e00ff */
[----:B------:R-:W-:-:S04]  /*9e90*/  IMAD.WIDE R20, R21, 0x2, R10 ;  /* 0x0000000215147825 */ /* 0x000fc800078e020a */
[----:B----4-:R-:W-:Y:S02]  /*9ea0*/  IMAD R13, R47, R13, R46 ;  /* 0x0000000d2f0d7224 */ /* 0x010fe400078e022e */
[----:B-----5:R-:W2:Y:S02]  /*9eb0*/  LDG.E.128 R20, desc[UR36][R20.64] ;  /* 0x0000002414147981 */ /* 0x020ea4000c1e1d00 */
[----:B------:R-:W-:-:S04]  /*9ec0*/  IMAD R13, R13, R12, 0x300 ;  /* 0x000003000d0d7424 */ /* 0x000fc800078e020c */
[----:B------:R-:W-:-:S06]  /*9ed0*/  IMAD.WIDE R12, R13, 0x2, R10 ;  /* 0x000000020d0c7825 */ /* 0x000fcc00078e020a */
[----:B------:R-:W3:Y:S01]  /*9ee0*/  LDG.E.128 R12, desc[UR36][R12.64] ;  /* 0x000000240c0c7981 */ /* 0x000ee2000c1e1d00 */
[----:B0-----:R-:W-:Y:S01]  /*9ef0*/  HADD2.F32 R24, -RZ, R24.H0_H0 ;  /* 0x20000018ff187230 */ /* 0x001fe20000004100 */
[----:B------:R-:W-:Y:S01]  /*9f00*/  IADD3 R46, PT, PT, R46, 0x8, RZ ;  /* 0x000000082e2e7810 */ /* 0x000fe20007ffe0ff */
[----:B-1----:R-:W-:Y:S02]  /*9f10*/  HADD2.F32 R30, -RZ, R30.H0_H0 ;  /* 0x2000001eff1e7230 */ /* 0x002fe40000004100 */
[--C-:B--2---:R-:W-:Y:S02]  /*9f20*/  HADD2.F32 R25, -RZ, R20.reuse.H0_H0 ;  /* 0x20000014ff197230 */ /* 0x104fe40000004100 */
[----:B------:R-:W-:Y:S02]  /*9f30*/  HADD2.F32 R27, -RZ, R20.H1_H1 ;  /* 0x30000014ff1b7230 */ /* 0x000fe40000004100 */
        /* <DEDUP_REMOVED lines=12> */
[----:B---3--:R-:W-:Y:S02]  /*a000*/  HADD2.F32 R45, -RZ, R12.H0_H0 ;  /* 0x2000000cff2d7230 */ /* 0x008fe40000004100 */
[C---:B------:R-:W-:Y:S01]  /*a010*/  FFMA.FTZ R22, R24.reuse, R22, R33 ;  /* 0x0000001618167223 */ /* 0x040fe20000010021 */
[----:B------:R-:W-:Y:S02]  /*a020*/  HADD2.F32 R40, -RZ, R13.H0_H0 ;  /* 0x2000000dff287230 */ /* 0x000fe40000004100 */
[----:B------:R-:W-:Y:S01]  /*a030*/  FFMA.FTZ R23, R24, R23, R36 ;  /* 0x0000001718177223 */ /* 0x000fe20000010024 */
        /* <DEDUP_REMOVED lines=14> */
.L_x_3940:
[----:B------:R-:W-:Y:S05]  /*a120*/  BSYNC.RECONVERGENT B2 ;  /* 0x0000000000027941 */ /* 0x000fea0003800200 */
.L_x_3939:
[----:B------:R-:W-:Y:S05]  /*a130*/  @P0 BRA `(.L_x_3935) ;  /* 0x0000000000780947 */ /* 0x000fea0003800000 */
[----:B------:R-:W0:Y:S01]  /*a140*/  LDCU.64 UR8, c[0x0][0x3c8] ;  /* 0x00007900ff0877ac */ /* 0x000e220008000a00 */
[----:B------:R-:W-:-:S05]  /*a150*/  IADD3 R12, P0, PT, R46, UR6, RZ ;  /* 0x000000062e0c7c10 */ /* 0x000fca000ff1e0ff */
[----:B------:R-:W-:Y:S01]  /*a160*/  IMAD.X R13, RZ, RZ, UR12, P0 ;  /* 0x0000000cff0d7e24 */ /* 0x000fe200080e06ff */
[----:B0-----:R-:W-:-:S04]  /*a170*/  LEA R14, P0, R12, UR8, 0x2 ;  /* 0x000000080c0e7c11 */ /* 0x001fc8000f8010ff */
[----:B------:R-:W-:-:S05]  /*a180*/  LEA.HI.X R15, R12, UR9, R13, 0x2, P0 ;  /* 0x000000090c0f7c11 */ /* 0x000fca00080f140d */
[----:B------:R-:W2:Y:S01]  /*a190*/  LDG.E R14, desc[UR36][R14.64] ;  /* 0x000000240e0e7981 */ /* 0x000ea2000c1e1900 */
[----:B------:R-:W-:-:S05]  /*a1a0*/  IADD3 R24, PT, PT, -R19, R46, RZ ;  /* 0x0000002e13187210 */ /* 0x000fca0007ffe1ff */
[----:B------:R-:W-:-:S06]  /*a1b0*/  IMAD R24, R24, 0x2, R41 ;  /* 0x0000000218187824 */ /* 0x000fcc00078e0229 */
[----:B------:R-:W0:Y:S01]  /*a1c0*/  LDS.U16 R24, [R24] ;  /* 0x0000000018187984 */ /* 0x000e220000000400 */
[----:B--2---:R-:W-:-:S04]  /*a1d0*/  IMAD R47, R47, R14, R46 ;  /* 0x0000000e2f2f7224 */ /* 0x004fc800078e022e */
[----:B------:R-:W-:-:S04]  /*a1e0*/  IMAD R13, R47, 0xc0, RZ ;  /* 0x000000c02f0d7824 */ /* 0x000fc800078e02ff */
[----:B------:R-:W-:-:S05]  /*a1f0*/  IMAD.WIDE R12, R13, 0x2, R10 ;  /* 0x000000020d0c7825 */ /* 0x000fca00078e020a */
[----:B-----5:R-:W2:Y:S01]  /*a200*/  LDG.E.128 R20, desc[UR36][R12.64] ;  /* 0x000000240c147981 */ /* 0x020ea2000c1e1d00 */
[----:B0-----:R-:W-:Y:S02]  /*a210*/  HADD2.F32 R26, -RZ, R24.H0_H0 ;  /* 0x20000018ff1a7230 */ /* 0x001fe40000004100 */
        /* <DEDUP_REMOVED lines=8> */
[--C-:B------:R-:W-:Y:S02]  /*a2a0*/  HADD2.F32 R20, -RZ, R22.reuse.H0_H0 ;  /* 0x20000016ff147230 */ /* 0x100fe40000004100 */
[C---:B------:R-:W-:Y:S01]  /*a2b0*/  FFMA.FTZ R37, R26.reuse, R14, R37 ;  /* 0x0000000e1a257223 */ /* 0x040fe20000010025 */
[----:B------:R-:W-:Y:S02]  /*a2c0*/  HADD2.F32 R21, -RZ, R22.H1_H1 ;  /* 0x30000016ff157230 */ /* 0x000fe40000004100 */
[----:B------:R-:W-:Y:S01]  /*a2d0*/  FFMA.FTZ R33, R26, R12, R33 ;  /* 0x0000000c1a217223 */ /* 0x000fe20000010021 */
[----:B------:R-:W-:-:S02]  /*a2e0*/  HADD2.F32 R23, -RZ, R23.H1_H1 ;  /* 0x30000017ff177230 */ /* 0x000fc40000004100 */
[C---:B------:R-:W-:Y:S01]  /*a2f0*/  FFMA.FTZ R35, R26.reuse, R20, R35 ;  /* 0x000000141a237223 */ /* 0x040fe20000010023 */
[C---:B------:R-:W-:Y:S02]  /*a300*/  FFMA.FTZ R34, R26.reuse, R21, R34 ;  /* 0x000000151a227223 */ /* 0x040fe40000010022 */
[----:B------:R-:W-:-:S07]  /*a310*/  FFMA.FTZ R36, R26, R23, R36 ;  /* 0x000000171a247223 */ /* 0x000fce0000010024 */
.L_x_3935:
[----:B------:R-:W-:Y:S05]  /*a320*/  BSYNC.RECONVERGENT B1 ;  /* 0x0000000000017941 */ /* 0x000fea0003800200 */
.L_x_3934:
[----:B------:R-:W-:Y:S01]  /*a330*/  ISETP.GE.AND P0, PT, R38, R16, PT ;  /* 0x000000102600720c */ /* 0x000fe20003f06270 */
[----:B------:R-:W-:-:S12]  /*a340*/  BSSY.RECONVERGENT B1, `(.L_x_3941) ;  /* 0x000012f000017945 */ /* 0x000fd80003800200 */
[----:B------:R-:W-:Y:S05]  /*a350*/  @P0 BRA `(.L_x_3942) ;  /* 0x0000001000b40947 */ /* 0x000fea0003800000 */
[----:B------:R-:W-:Y:S01]  /*a360*/  VIADDMNMX R13, R38, 0x4, R16, !PT ;  /* 0x00000004260d7846 */ /* 0x000fe20007800110 */
[----:B------:R-:W0:Y:S01]  /*a370*/  LDCU UR4, c[0x0][0x3f8] ;  /* 0x00007f00ff0477ac */ /* 0x000e220008000800 */
[----:B---3--:R-:W-:Y:S01]  /*a380*/  LOP3.LUT R28, RZ, R19, RZ, 0x33, !PT ;  /* 0x00000013ff1c7212 */ /* 0x008fe200078e33ff */
[----:B------:R-:W-:Y:S03]  /*a390*/  BSSY.RECONVERGENT B2, `(.L_x_3943) ;  /* 0x0000046000027945 */ /* 0x000fe60003800200 */
        /* <DEDUP_REMOVED lines=11> */
.L_x_3947:
        /* <DEDUP_REMOVED lines=11> */
[----:B0-----:R-:W-:-:S06]  /*a500*/  VIADD R22, R20, 0xffffffe ;  /* 0x0ffffffe14167836 */ /* 0x001fcc0000000000 */
[----:B------:R-:W0:Y:S02]  /*a510*/  F2I.FTZ.U32.TRUNC.NTZ R15, R22 ;  /* 0x00000016000f7305 */ /* 0x000e24000021f000 */
[----:B0-----:R-:W-:-:S05]  /*a520*/  IADD3 R14, PT, PT, RZ, -R15, RZ ;  /* 0x8000000fff0e7210 */ /* 0x001fca0007ffe0ff */
[----:B-----5:R-:W-:Y:S02]  /*a530*/  IMAD R23, R14, R21, RZ ;  /* 0x000000150e177224 */ /* 0x020fe400078e02ff */
        /* <DEDUP_REMOVED lines=13> */
[----:B------:R-:W-:Y:S01]  /*a610*/  IMAD.X R22, RZ, RZ, UR12, P1 ;  /* 0x0000000cff167e24 */ /* 0x000fe200088e06ff */
        /* <DEDUP_REMOVED lines=9> */
[--C-:B--2---:R-:W-:Y:S02]  /*a6b0*/  HADD2.F32 R20, -RZ, R26.reuse.H0_H0 ;  /* 0x2000001aff147230 */ /* 0x104fe40000004100 */
[----:B------:R-:W-:Y:S02]  /*a6c0*/  HADD2.F32 R21, -RZ, R26.H1_H1 ;  /* 0x3000001aff157230 */ /* 0x000fe40000004100 */
[--C-:B------:R-:W-:Y:S02]  /*a6d0*/  HADD2.F32 R23, -RZ, R24.reuse.H0_H0 ;  /* 0x20000018ff177230 */ /* 0x100fe40000004100 */
[----:B------:R-:W-:Y:S01]  /*a6e0*/  FFMA.FTZ R35, R22, R20, R35 ;  /* 0x0000001416237223 */ /* 0x000fe20000010023 */
[----:B------:R-:W-:-:S02]  /*a6f0*/  HADD2.F32 R29, -RZ, R24.H1_H1 ;  /* 0x30000018ff1d7230 */ /* 0x000fc40000004100 */
[C---:B------:R-:W-:Y:S01]  /*a700*/  FFMA.FTZ R34, R22.reuse, R21, R34 ;  /* 0x0000001516227223 */ /* 0x040fe20000010022 */
        /* <DEDUP_REMOVED lines=10> */
.L_x_3946:
[----:B------:R-:W-:Y:S05]  /*a7b0*/  BSYNC.RECONVERGENT B3 ;  /* 0x0000000000037941 */ /* 0x000fea0003800200 */
.L_x_3945:
[----:B------:R-:W-:Y:S01]  /*a7c0*/  IADD3 R38, PT, PT, R38, 0x4, RZ ;  /* 0x0000000426267810 */ /* 0x000fe20007ffe0ff */
[----:B------:R-:W-:Y:S01]  /*a7d0*/  VIADD R44, R44, 0x8 ;  /* 0x000000082c2c7836 */ /* 0x000fe20000000000 */
[----:B------:R-:W-:Y:S06]  /*a7e0*/  @P0 BRA `(.L_x_3947) ;  /* 0xfffffffc00180947 */ /* 0x000fec000383ffff */
.L_x_3944:
[----:B------:R-:W-:Y:S05]  /*a7f0*/  BSYNC.RECONVERGENT B2 ;  /* 0x0000000000027941 */ /* 0x000fea0003800200 */
.L_x_3943:
[----:B------:R-:W-:-:S13]  /*a800*/  ISETP.GE.U32.AND P0, PT, R28, 0xc, PT ;  /* 0x0000000c1c00780c */ /* 0x000fda0003f06070 */
[----:B------:R-:W-:Y:S05]  /*a810*/  @!P0 BRA `(.L_x_3942) ;  /* 0x0000000c00848947 */ /* 0x000fea0003800000 */
[----:B------:R-:W0:Y:S02]  /*a820*/  LDC R39, c[0x0][0x3f4] ;  /* 0x0000fd00ff277b82 */ /* 0x000e240000000800 */
.L_x_3956:
[CC--:B0-----:R-:W-:Y:S01]  /*a830*/  ISETP.GE.AND P3, PT, R38.reuse, R39.reuse, PT ;  /* 0x000000272600720c */ /* 0x0c1fe20003f66270 */
[C---:B------:R-:W-:Y:S01]  /*a840*/  VIADD R44, R38.reuse, 0x8 ;  /* 0x00000008262c7836 */ /* 0x040fe20000000000 */
[C---:B------:R-:W-:Y:S01]  /*a850*/  IADD3 R30, PT, PT, R38.reuse, 0x4, RZ ;  /* 0x00000004261e7810 */ /* 0x040fe20007ffe0ff */
[C---:B------:R-:W-:Y:S01]  /*a860*/  IMAD.IADD R20, R38.reuse, 0x1, -R19 ;  /* 0x0000000126147824 */ /* 0x040fe200078e0a13 */
[----:B------:R-:W-:Y:S01]  /*a870*/  IADD3 R14, PT, PT, R38, 0xc, RZ ;  /* 0x0000000c260e7810 */ /* 0x000fe20007ffe0ff */
[----:B------:R-:W-:Y:S01]  /*a880*/  BSSY.RECONVERGENT B2, `(.L_x_3948) ;  /* 0x0000038000027945 */ /* 0x000fe20003800200 */
[-C--:B------:R-:W-:Y:S02]  /*a890*/  ISETP.GE.AND P2, PT, R30, R39.reuse, PT ;  /* 0x000000271e00720c */ /* 0x080fe40003f46270 */
[-C--:B------:R-:W-:Y:S02]  /*a8a0*/  ISETP.GE.AND P0, PT, R44, R39.reuse, PT ;  /* 0x000000272c00720c */ /* 0x080fe40003f06270 */
[----:B------:R-:W-:-:S02]  /*a8b0*/  ISETP.GE.AND P1, PT, R14, R39, PT ;  /* 0x000000270e00720c */ /* 0x000fc40003f26270 */
[----:B------:R-:W-:Y:S01]  /*a8c0*/  LEA R13, R20, R41, 0x1 ;  /* 0x00000029140d7211 */ /* 0x000fe200078e08ff */
[----:B------:R-:W-:Y:S10]  /*a8d0*/  @!P3 BRA `(.L_x_3949) ;  /* 0x0000000000c8b947 */ /* 0x000ff40003800000 */
[----:B------:R-:W-:Y:S01]  /*a8e0*/  IABS R22, R39 ;  /* 0x0000002700167213 */ /* 0x000fe20000000000 */
[----:B------:R-:W-:Y:S01]  /*a8f0*/  IMAD.MOV.U32 R20, RZ, RZ, RZ ;  /* 0x000000ffff147224 */ /* 0x000fe200078e00ff */
[----:B------:R-:W-:Y:S01]  /*a900*/  IABS R24, R38 ;  /* 0x0000002600187213 */ /* 0x000fe20000000000 */
[----:B------:R-:W0:Y:S01]  /*a910*/  LDCU.64 UR8, c[0x0][0x3c8] ;  /* 0x00007900ff0877ac */ /* 0x000e220008000a00 */
[----:B-----5:R-:W1:Y:S01]  /*a920*/  I2F.RP R23, R22 ;  /* 0x0000001600177306 */ /* 0x020e620000209400 */
[----:B------:R-:W-:Y:S02]  /*a930*/  ISETP.GE.AND P4, PT, R38, RZ, PT ;  /* 0x000000ff2600720c */ /* 0x000fe40003f86270 */
[----:B------:R-:W-:-:S05]  /*a940*/  ISETP.NE.AND P5, PT, R39, RZ, PT ;  /* 0x000000ff2700720c */ /* 0x000fca0003fa5270 */
[----:B-1----:R-:W1:Y:S02]  /*a950*/  MUFU.RCP R23, R23 ;  /* 0x0000001700177308 */ /* 0x002e640000001000 */
[----:B-1----:R-:W-:-:S06]  /*a960*/  VIADD R21, R23, 0xffffffe ;  /* 0x0ffffffe17157836 */ /* 0x002fcc0000000000 */
[----:B------:R-:W1:Y:S02]  /*a970*/  F2I.FTZ.U32.TRUNC.NTZ R21, R21 ;  /* 0x0000001500157305 */ /* 0x000e64000021f000 */
[----:B-1----:R-:W-:-:S05]  /*a980*/  IADD3 R15, PT, PT, RZ, -R21, RZ ;  /* 0x80000015ff0f7210 */ /* 0x002fca0007ffe0ff */
[----:B------:R-:W-:-:S04]  /*a990*/  IMAD R15, R15, R22, RZ ;  /* 0x000000160f0f7224 */ /* 0x000fc800078e02ff */
        /* <DEDUP_REMOVED lines=13> */
[----:B0-----:R-:W-:-:S04]  /*aa70*/  LEA R24, P3, R20, UR8, 0x2 ;  /* 0x0000000814187c11 */ /* 0x001fc8000f8610ff */
[----:B------:R-:W-:-:S05]  /*aa80*/  LEA.HI.X R25, R20, UR9, R21, 0x2, P3 ;  /* 0x0000000914197c11 */ /* 0x000fca00098f1415 */
[----:B------:R-:W2:Y:S02]  /*aa90*/  LDG.E R24, desc[UR36][R24.64] ;  /* 0x0000002418187981 */ /* 0x000ea4000c1e1900 */
[----:B--2---:R-:W-:-:S04]  /*aaa0*/  IMAD R15, R12, R24, R15 ;  /* 0x000000180c0f7224 */ /* 0x004fc800078e020f */
[----:B------:R-:W-:-:S04]  /*aab0*/  IMAD R15, R15, 0xc0, RZ ;  /* 0x000000c00f0f7824 */ /* 0x000fc800078e02ff */
[----:B------:R-:W-:Y:S02]  /*aac0*/  IMAD.WIDE R20, R15, 0x2, R10 ;  /* 0x000000020f147825 */ /* 0x000fe400078e020a */
[----:B------:R-:W0:Y:S04]  /*aad0*/  LDS.U16 R15, [R13] ;  /* 0x000000000d0f7984 */ /* 0x000e280000000400 */
[----:B------:R-:W2:Y:S01]  /*aae0*/  LDG.E.128 R20, desc[UR36][R20.64] ;  /* 0x0000002414147981 */ /* 0x000ea2000c1e1d00 */
[----:B0-----:R-:W-:Y:S02]  /*aaf0*/  HADD2.F32 R26, -RZ, R15.H0_H0 ;  /* 0x2000000fff1a7230 */ /* 0x001fe40000004100 */
[--C-:B--2---:R-:W-:Y:S02]  /*ab00*/  HADD2.F32 R24, -RZ, R22.reuse.H0_H0 ;  /* 0x20000016ff187230 */ /* 0x104fe40000004100 */
[----:B------:R-:W-:-:S02]  /*ab10*/  HADD2.F32 R25, -RZ, R22.H1_H1 ;  /* 0x30000016ff197230 */ /* 0x000fc40000004100 */
[----:B------:R-:W-:Y:S02]  /*ab20*/  HADD2.F32 R22, -RZ, R23.H0_H0 ;  /* 0x20000017ff167230 */ /* 0x000fe40000004100 */
        /* <DEDUP_REMOVED lines=11> */
[C---:B------:R-:W-:Y:S02]  /*abe0*/  FFMA.FTZ R37, R26.reuse, R28, R37 ;  /* 0x0000001c1a257223 */ /* 0x040fe40000010025 */
[----:B------:R-:W-:-:S07]  /*abf0*/  FFMA.FTZ R36, R26, R23, R36 ;  /* 0x000000171a247223 */ /* 0x000fce0000010024 */
.L_x_3949:
[----:B------:R-:W-:Y:S05]  /*ac00*/  BSYNC.RECONVERGENT B2 ;  /* 0x0000000000027941 */ /* 0x000fea0003800200 */
.L_x_3948:
[----:B------:R-:W-:Y:S04]  /*ac10*/  BSSY.RECONVERGENT B2, `(.L_x_3950) ;  /* 0x0000034000027945 */ /* 0x000fe80003800200 */
[----:B------:R-:W-:Y:S05]  /*ac20*/  @!P2 BRA `(.L_x_3951) ;  /* 0x0000000000c8a947 */ /* 0x000fea0003800000 */
[----:B------:R-:W-:Y:S01]  /*ac30*/  IABS R22, R39 ;  /* 0x0000002700167213 */ /* 0x000fe20000000000 */
[----:B------:R-:W-:Y:S01]  /*ac40*/  HFMA2 R20, -RZ, RZ, 0, 0 ;  /* 0x00000000ff147431 */ /* 0x000fe200000001ff */
[----:B------:R-:W-:Y:S01]  /*ac50*/  IABS R24, R30 ;  /* 0x0000001e00187213 */ /* 0x000fe20000000000 */
[----:B------:R-:W0:Y:S01]  /*ac60*/  LDCU.64 UR8, c[0x0][0x3c8] ;  /* 0x00007900ff0877ac */ /* 0x000e220008000a00 */
[----:B-----5:R-:W1:Y:S01]  /*ac70*/  I2F.RP R23, R22 ;  /* 0x0000001600177306 */ /* 0x020e620000209400 */
[----:B------:R-:W-:Y:S02]  /*ac80*/  ISETP.GE.AND P3, PT, R30, RZ, PT ;  /* 0x000000ff1e00720c */ /* 0x000fe40003f66270 */
[----:B------:R-:W-:-:S05]  /*ac90*/  ISETP.NE.AND P4, PT, R39, RZ, PT ;  /* 0x000000ff2700720c */ /* 0x000fca0003f85270 */
[----:B-1----:R-:W1:Y:S02]  /*aca0*/  MUFU.RCP R23, R23 ;  /* 0x0000001700177308 */ /* 0x002e640000001000 */
[----:B-1----:R-:W-:-:S06]  /*acb0*/  IADD3 R21, PT, PT, R23, 0xffffffe, RZ ;  /* 0x0ffffffe17157810 */ /* 0x002fcc0007ffe0ff */
[----:B------:R-:W1:Y:S02]  /*acc0*/  F2I.FTZ.U32.TRUNC.NTZ R21, R21 ;  /* 0x0000001500157305 */ /* 0x000e64000021f000 */
[----:B-1----:R-:W-:-:S04]  /*acd0*/  IMAD.MOV R15, RZ, RZ, -R21 ;  /* 0x000000ffff0f7224 */ /* 0x002fc800078e0a15 */
[----:B------:R-:W-:-:S04]  /*ace0*/  IMAD R15, R15, R22, RZ ;  /* 0x000000160f0f7224 */ /* 0x000fc800078e02ff */
        /* <DEDUP_REMOVED lines=10> */
[----:B------:R-:W-:-:S04]  /*ad90*/  @!P4 LOP3.LUT R15, RZ, R39, RZ, 0x33, !PT ;  /* 0x00000027ff0fc212 */ /* 0x000fc800078e33ff */
[----:B------:R-:W-:-:S04]  /*ada0*/  IADD3 R20, P2, PT, R15, UR6, RZ ;  /* 0x000000060f147c10 */ /* 0x000fc8000ff5e0ff */
[----:B------:R-:W-:Y:S02]  /*adb0*/  IADD3.X R21, PT, PT, RZ, UR12, RZ, P2, !PT ;  /* 0x0000000cff157c10 */ /* 0x000fe400097fe4ff */
[----:B0-----:R-:W-:-:S04]  /*adc0*/  LEA R22, P2, R20, UR8, 0x2 ;  /* 0x0000000814167c11 */ /* 0x001fc8000f8410ff */
[----:B------:R-:W-:-:S05]  /*add0*/  LEA.HI.X R23, R20, UR9, R21, 0x2, P2 ;  /* 0x0000000914177c11 */ /* 0x000fca00090f1415 */
[----:B------:R-:W2:Y:S02]  /*ade0*/  LDG.E R22, desc[UR36][R22.64] ;  /* 0x0000002416167981 */ /* 0x000ea4000c1e1900 */
[----:B--2---:R-:W-:-:S04]  /*adf0*/  IMAD R15, R12, R22, R15 ;  /* 0x000000160c0f7224 */ /* 0x004fc800078e020f */
[----:B------:R-:W-:-:S04]  /*ae00*/  IMAD R15, R15, 0xc0, RZ ;  /* 0x000000c00f0f7824 */ /* 0x000fc800078e02ff */
[----:B------:R-:W-:Y:S02]  /*ae10*/  IMAD.WIDE R20, R15, 0x2, R10 ;  /* 0x000000020f147825 */ /* 0x000fe400078e020a */
[----:B------:R-:W0:Y:S04]  /*ae20*/  LDS.U16 R15, [R13+0x8] ;  /* 0x000008000d0f7984 */ /* 0x000e280000000400 */
[----:B------:R-:W2:Y:S01]  /*ae30*/  LDG.E.128 R24, desc[UR36][R20.64] ;  /* 0x0000002414187981 */ /* 0x000ea2000c1e1d00 */
[----:B0-----:R-:W-:Y:S02]  /*ae40*/  HADD2.F32 R28, -RZ, R15.H0_H0 ;  /* 0x2000000fff1c7230 */ /* 0x001fe40000004100 */
[--C-:B--2---:R-:W-:Y:S02]  /*ae50*/  HADD2.F32 R22, -RZ, R26.reuse.H0_H0 ;  /* 0x2000001aff167230 */ /* 0x104fe40000004100 */
[----:B------:R-:W-:-:S02]  /*ae60*/  HADD2.F32 R23, -RZ, R26.H1_H1 ;  /* 0x3000001aff177230 */ /* 0x000fc40000004100 */
[--C-:B------:R-:W-:Y:S02]  /*ae70*/  HADD2.F32 R15, -RZ, R24.reuse.H0_H0 ;  /* 0x20000018ff0f7230 */ /* 0x100fe40000004100 */
[C---:B------:R-:W-:Y:S01]  /*ae80*/  FFMA.FTZ R35, R28.reuse, R22, R35 ;  /* 0x000000161c237223 */ /* 0x040fe20000010023 */
[----:B------:R-:W-:Y:S02]  /*ae90*/  HADD2.F32 R29, -RZ, R24.H1_H1 ;  /* 0x30000018ff1d7230 */ /* 0x000fe40000004100 */
[C---:B------:R-:W-:Y:S01]  /*aea0*/  FFMA.FTZ R34, R28.reuse, R23, R34 ;  /* 0x000000171c227223 */ /* 0x040fe20000010022 */
[----:B------:R-:W-:Y:S02]  /*aeb0*/  HADD2.F32 R26, -RZ, R27.H0_H0 ;  /* 0x2000001bff1a7230 */ /* 0x000fe40000004100 */
        /* <DEDUP_REMOVED lines=9> */
.L_x_3951:
[----:B------:R-:W-:Y:S05]  /*af50*/  BSYNC.RECONVERGENT B2 ;  /* 0x0000000000027941 */ /* 0x000fea0003800200 */
.L_x_3950:
[----:B------:R-:W-:Y:S04]  /*af60*/  BSSY.RECONVERGENT B2, `(.L_x_3952) ;  /* 0x0000034000027945 */ /* 0x000fe80003800200 */
[----:B------:R-:W-:Y:S05]  /*af70*/  @!P0 BRA `(.L_x_3953) ;  /* 0x0000000000c88947 */ /* 0x000fea0003800000 */
        /* <DEDUP_REMOVED lines=50> */
.L_x_3953:
[----:B------:R-:W-:Y:S05]  /*b2a0*/  BSYNC.RECONVERGENT B2 ;  /* 0x0000000000027941 */ /* 0x000fea0003800200 */
.L_x_3952:
[----:B------:R-:W-:Y:S04]  /*b2b0*/  BSSY.RECONVERGENT B2, `(.L_x_3954) ;  /* 0x0000034000027945 */ /* 0x000fe80003800200 */
[----:B------:R-:W-:Y:S05]  /*b2c0*/  @!P1 BRA `(.L_x_3955) ;  /* 0x0000000000c89947 */ /* 0x000fea0003800000 */
[----:B------:R-:W-:Y:S01]  /*b2d0*/  IABS R22, R39 ;  /* 0x0000002700167213 */ /* 0x000fe20000000000 */
[----:B------:R-:W-:Y:S01]  /*b2e0*/  HFMA2 R20, -RZ, RZ, 0, 0 ;  /* 0x00000000ff147431 */ /* 0x000fe200000001ff */
[----:B------:R-:W-:Y:S01]  /*b2f0*/  IABS R24, R14 ;  /* 0x0000000e00187213 */ /* 0x000fe20000000000 */
[----:B------:R-:W0:Y:S01]  /*b300*/  LDCU.64 UR8, c[0x0][0x3c8] ;  /* 0x00007900ff0877ac */ /* 0x000e220008000a00 */
[----:B-----5:R-:W1:Y:S01]  /*b310*/  I2F.RP R23, R22 ;  /* 0x0000001600177306 */ /* 0x020e620000209400 */
[----:B------:R-:W-:Y:S01]  /*b320*/  ISETP.GE.AND P1, PT, R14, RZ, PT ;  /* 0x000000ff0e00720c */ /* 0x000fe20003f26270 */
[----:B------:R-:W2:Y:S01]  /*b330*/  LDS.U16 R13, [R13+0x18] ;  /* 0x000018000d0d7984 */ /* 0x000ea20000000400 */
        /* <DEDUP_REMOVED lines=21> */
[----:B------:R-:W3:Y:S02]  /*b490*/  LDG.E R20, desc[UR36][R20.64] ;  /* 0x0000002414147981 */ /* 0x000ee4000c1e1900 */
[----:B---3--:R-:W-:-:S04]  /*b4a0*/  IMAD R15, R12, R20, R15 ;  /* 0x000000140c0f7224 */ /* 0x008fc800078e020f */
[----:B------:R-:W-:-:S04]  /*b4b0*/  IMAD R15, R15, 0xc0, RZ ;  /* 0x000000c00f0f7824 */ /* 0x000fc800078e02ff */
[----:B------:R-:W-:-:S05]  /*b4c0*/  IMAD.WIDE R14, R15, 0x2, R10 ;  /* 0x000000020f0e7825 */ /* 0x000fca00078e020a */
[----:B------:R-:W3:Y:S01]  /*b4d0*/  LDG.E.128 R24, desc[UR36][R14.64] ;  /* 0x000000240e187981 */ /* 0x000ee2000c1e1d00 */
[----:B--2---:R-:W-:Y:S02]  /*b4e0*/  HADD2.F32 R22, -RZ, R13.H0_H0 ;  /* 0x2000000dff167230 */ /* 0x004fe40000004100 */
[--C-:B---3--:R-:W-:Y:S02]  /*b4f0*/  HADD2.F32 R20, -RZ, R26.reuse.H0_H0 ;  /* 0x2000001aff147230 */ /* 0x108fe40000004100 */
        /* <DEDUP_REMOVED lines=15> */
.L_x_3955:
[----:B------:R-:W-:Y:S05]  /*b5f0*/  BSYNC.RECONVERGENT B2 ;  /* 0x0000000000027941 */ /* 0x000fea0003800200 */
.L_x_3954:
[----:B------:R-:W-:-:S05]  /*b600*/  VIADD R38, R38, 0x10 ;  /* 0x0000001026267836 */ /* 0x000fca0000000000 */
[----:B------:R-:W-:-:S13]  /*b610*/  ISETP.GE.AND P0, PT, R38, R16, PT ;  /* 0x000000102600720c */ /* 0x000fda0003f06270 */
[----:B------:R-:W-:Y:S05]  /*b620*/  @!P0 BRA `(.L_x_3956) ;  /* 0xfffffff000808947 */ /* 0x000fea000383ffff */
.L_x_3942:
[----:B------:R-:W-:Y:S05]  /*b630*/  BSYNC.RECONVERGENT B1 ;  /* 0x0000000000017941 */ /* 0x000fea0003800200 */
.L_x_3941:
[----:B------:R-:W-:-:S13]  /*b640*/  ISETP.NE.AND P0, PT, R8, R43, PT ;  /* 0x0000002b0800720c */ /* 0x000fda0003f05270 */
[----:B------:R-:W-:Y:S05]  /*b650*/  @P0 BRA `(.L_x_3933) ;  /* 0x0000000400a80947 */ /* 0x000fea0003800000 */
        /* <DEDUP_REMOVED lines=9> */
[----:B0-----:R0:W4:Y:S01]  /*b6f0*/  LDG.E R12, desc[UR36][R12.64+0x8] ;  /* 0x000008240c0c7981 */ /* 0x001122000c1e1900 */
[----:B--2---:R-:W-:Y:S01]  /*b700*/  LOP3.LUT R24, R21, 0xff, RZ, 0xc0, !PT ;  /* 0x000000ff15187812 */ /* 0x004fe200078ec0ff */
        /* <DEDUP_REMOVED lines=13> */
[----:B----4-:R-:W-:Y:S01]  /*b7e0*/  FMUL.FTZ R15, R12, R15 ;  /* 0x0000000f0c0f7220 */ /* 0x010fe20000410000 */
        /* <DEDUP_REMOVED lines=17> */
[----:B------:R-:W0:Y:S01]  /*b900*/  I2F.S16 R21, R14 ;  /* 0x0000000e00157306 */ /* 0x000e220000101400 */
[----:B-1----:R-:W-:-:S07]  /*b910*/  FMUL.FTZ R20, R12, R25 ;  /* 0x000000190c147220 */ /* 0x002fce0000410000 */
[----:B------:R-:W1:Y:S01]  /*b920*/  I2F.S16 R13, R13 ;  /* 0x0000000d000d7306 */ /* 0x000e620000101400 */
[----:B0-----:R-:W-:-:S07]  /*b930*/  FMUL.FTZ R16, R12, R21 ;  /* 0x000000150c107220 */ /* 0x001fce0000410000 */
[----:B------:R0:W2:Y:S01]  /*b940*/  I2F.S8 R19, R24 ;  /* 0x0000001800137306 */ /* 0x0000a20000001400 */
[----:B-1----:R-:W-:-:S07]  /*b950*/  FMUL.FTZ R14, R12, R13 ;  /* 0x0000000d0c0e7220 */ /* 0x002fce0000410000 */
[----:B------:R1:W4:Y:S01]  /*b960*/  I2F.S8 R17, R26 ;  /* 0x0000001a00117306 */ /* 0x0003220000001400 */
[----:B0-----:R-:W-:Y:S01]  /*b970*/  F2FP.F16.F32.PACK_AB R24, R10, R15 ;  /* 0x0000000f0a18723e */ /* 0x001fe200000000ff */
[----:B--2---:R-:W-:-:S06]  /*b980*/  FMUL.FTZ R19, R12, R19 ;  /* 0x000000130c137220 */ /* 0x004fcc0000410000 */
[----:B-----5:R-:W0:Y:S01]  /*b990*/  I2F.S8 R23, R22 ;  /* 0x0000001600177306 */ /* 0x020e220000001400 */
[----:B-1----:R-:W-:Y:S01]  /*b9a0*/  F2FP.F16.F32.PACK_AB R26, R16, R19 ;  /* 0x00000013101a723e */ /* 0x002fe200000000ff */
[----:B----4-:R-:W-:-:S05]  /*b9b0*/  FMUL.FTZ R17, R12, R17 ;  /* 0x000000110c117220 */ /* 0x010fca0000410000 */
[----:B------:R-:W-:Y:S01]  /*b9c0*/  F2FP.F16.F32.PACK_AB R25, R14, R17 ;  /* 0x000000110e19723e */ /* 0x000fe200000000ff */
[----:B0-----:R-:W-:-:S05]  /*b9d0*/  FMUL.FTZ R23, R12, R23 ;  /* 0x000000170c177220 */ /* 0x001fca0000410000 */
[----:B------:R-:W-:Y:S01]  /*b9e0*/  F2FP.F16.F32.PACK_AB R27, R20, R23 ;  /* 0x00000017141b723e */ /* 0x000fe200000000ff */
[----:B------:R-:W-:Y:S06]  /*b9f0*/  BRA `(.L_x_3958) ;  /* 0x00000000000c7947 */ /* 0x000fec0003800000 */
.L_x_3957:
[----:B------:R-:W0:Y:S02]  /*ba00*/  LDC.64 R10, c[0x0][0x3a8] ;  /* 0x0000ea00ff0a7b82 */ /* 0x000e240000000a00 */
[----:B0-----:R-:W-:-:S05]  /*ba10*/  IMAD.WIDE R10, R17, 0x2, R10 ;  /* 0x00000002110a7825 */ /* 0x001fca00078e020a */
[----:B------:R0:W5:Y:S02]  /*ba20*/  LDG.E.128 R24, desc[UR36][R10.64] ;  /* 0x000000240a187981 */ /* 0x000164000c1e1d00 */
.L_x_3958:
[----:B------:R-:W1:Y:S02]  /*ba30*/  LDCU.64 UR8, c[0x0][0x460] ;  /* 0x00008c00ff0877ac */ /* 0x000e640008000a00 */
[----:B-1----:R-:W-:-:S04]  /*ba40*/  ISETP.NE.U32.AND P0, PT, RZ, UR8, PT ;  /* 0x00000008ff007c0c */ /* 0x002fc8000bf05070 */
[----:B------:R-:W-:Y:S01]  /*ba50*/  ISETP.NE.AND.EX P0, PT, RZ, UR9, PT, P0 ;  /* 0x00000009ff007c0c */ /* 0x000fe2000bf05300 */
[----:B------:R-:W-:Y:S01]  /*ba60*/  IMAD R41, R150, 0x2, R41 ;  /* 0x0000000296297824 */ /* 0x000fe200078e0229 */
[----:B------:R-:W1:Y:S05]  /*ba70*/  LDCU.64 UR8, c[0x0][0x3c0] ;  /* 0x00007800ff0877ac */ /* 0x000e6a0008000a00 */
[----:B------:R-:W2:Y:S06]  /*ba80*/  LDS.U16 R41, [R41] ;  /* 0x0000000029297984 */ /* 0x000eac0000000400 */
[----:B------:R-:W4:Y:S08]  /*ba90*/  @P0 LDC R12, c[0x0][0x3f8] ;  /* 0x0000fe00ff0c0b82 */ /* 0x000f300000000800 */
[----:B0-----:R-:W0:Y:S01]  /*baa0*/  @P0 LDC.64 R10, c[0x0][0x458] ;  /* 0x00011600ff0a0b82 */ /* 0x001e220000000a00 */
[----:B----4-:R-:W-:-:S04]  /*bab0*/  @P0 IMAD R2, R2, R12, R3 ;  /* 0x0000000c02020224 */ /* 0x010fc800078e0203 */
[----:B------:R-:W-:-:S04]  /*bac0*/  @P0 IMAD R3, R2, 0xc0, R9 ;  /* 0x000000c002030824 */ /* 0x000fc800078e0209 */
[----:B0-----:R-:W-:-:S05]  /*bad0*/  @P0 IMAD.WIDE R2, R3, 0x2, R10 ;  /* 0x0000000203020825 */ /* 0x001fca00078e020a */
[----:B------:R2:W4:Y:S01]  /*bae0*/  @P0 LDG.E.128 R12, desc[UR36][R2.64] ;  /* 0x00000024020c0981 */ /* 0x000522000c1e1d00 */
[----:B------:R-:W-:Y:S02]  /*baf0*/  IMAD R39, R32, R39, R9 ;  /* 0x0000002720277224 */ /* 0x000fe400078e0209 */
[----:B-----5:R-:W-:Y:S02]  /*bb00*/  HFMA2 R24, R24, 1, 1, R4 ;  /* 0x3c003c0018187831 */ /* 0x020fe40000000004 */
[----:B------:R-:W-:Y:S02]  /*bb10*/  IMAD R18, R18, 0xc0, RZ ;  /* 0x000000c012127824 */ /* 0x000fe400078e02ff */
[----:B------:R-:W-:Y:S02]  /*bb20*/  HADD2 R25, R25, R5 ;  /* 0x0000000519197230 */ /* 0x000fe40000000000 */
[----:B------:R-:W-:Y:S01]  /*bb30*/  HFMA2 R26, R26, 1, 1, R6 ;  /* 0x3c003c001a1a7831 */ /* 0x000fe20000000006 */
[----:B------:R-:W-:Y:S01]  /*bb40*/  SHF.R.S32.HI R11, RZ, 0x1f, R39 ;  /* 0x0000001fff0b7819 */ /* 0x000fe20000011427 */
[----:B------:R-:W-:Y:S01]  /*bb50*/  HADD2 R27, R27, R7 ;  /* 0x000000071b1b7230 */ /* 0x000fe20000000000 */
[----:B------:R-:W-:Y:S01]  /*bb60*/  IADD3 R39, P1, PT, R18, R39, RZ ;  /* 0x0000002712277210 */ /* 0x000fe20007f3e0ff */
[----:B--2---:R-:W-:-:S03]  /*bb70*/  HADD2.F32 R2, -RZ, R41.H0_H0 ;  /* 0x20000029ff027230 */ /* 0x004fc60000004100 */
[----:B------:R-:W-:Y:S02]  /*bb80*/  LEA.HI.X.SX32 R18, R18, R11, 0x1, P1 ;  /* 0x0000000b12127211 */ /* 0x000fe400008f0eff */
[----:B-1----:R-:W-:-:S04]  /*bb90*/  LEA R4, P1, R39, UR8, 0x1 ;  /* 0x0000000827047c11 */ /* 0x002fc8000f8208ff */
[----:B------:R-:W-:Y:S01]  /*bba0*/  LEA.HI.X R5, R39, UR9, R18, 0x1, P1 ;  /* 0x0000000927057c11 */ /* 0x000fe200088f0c12 */
[----:B----4-:R-:W-:Y:S02]  /*bbb0*/  @P0 HMUL2 R24, R24, R12 ;  /* 0x0000000c18180232 */ /* 0x010fe40000000000 */
[----:B------:R-:W-:Y:S02]  /*bbc0*/  @P0 HFMA2 R25, R25, R13, -RZ ;  /* 0x0000000d19190231 */ /* 0x000fe400001000ff */
[----:B------:R-:W-:Y:S02]  /*bbd0*/  @P0 HMUL2 R26, R26, R14 ;  /* 0x0000000e1a1a0232 */ /* 0x000fe40000000000 */
[----:B------:R-:W-:Y:S02]  /*bbe0*/  @P0 HFMA2 R27, R27, R15, -RZ ;  /* 0x0000000f1b1b0231 */ /* 0x000fe400001000ff */
[--C-:B------:R-:W-:Y:S02]  /*bbf0*/  HADD2.F32 R3, -RZ, R24.reuse.H0_H0 ;  /* 0x20000018ff037230 */ /* 0x100fe40000004100 */
[----:B------:R-:W-:Y:S01]  /*bc00*/  HADD2.F32 R7, -RZ, R24.H1_H1 ;  /* 0x30000018ff077230 */ /* 0x000fe20000004100 */
[----:B------:R0:W-:Y:S01]  /*bc10*/  STG.E.128 desc[UR36][R4.64], R24 ;  /* 0x0000001804007986 */ /* 0x0001e2000c101d24 */
        /* <DEDUP_REMOVED lines=13> */
[----:B0-----:R-:W-:-:S07]  /*bcf0*/  FFMA.FTZ R36, R2, R15, R36 ;  /* 0x0000000f02247223 */ /* 0x001fce0000010024 */
.L_x_3933:
[----:B------:R-:W-:Y:S05]  /*bd00*/  BSYNC.RECONVERGENT B0 ;  /* 0x0000000000007941 */ /* 0x000fea0003800200 */
.L_x_3932:
        /* <DEDUP_REMOVED lines=9> */
[C---:B------:R-:W-:Y:S02]  /*bda0*/  LOP3.LUT R3, R0.reuse, 0x3e0, RZ, 0xc0, !PT ;  /* 0x000003e000037812 */ /* 0x040fe400078ec0ff */
[----:B------:R-:W-:Y:S02]  /*bdb0*/  ISETP.GT.U32.AND P2, PT, R0, 0x3f, PT ;  /* 0x0000003f0000780c */ /* 0x000fe40003f44070 */
[----:B------:R-:W-:-:S02]  /*bdc0*/  ISETP.NE.AND P3, PT, R3, 0x20, PT ;  /* 0x000000200300780c */ /* 0x000fc40003f65270 */
[----:B------:R-:W-:Y:S01]  /*bdd0*/  ISETP.GT.U32.AND P4, PT, R0, 0x1f, PT ;  /* 0x0000001f0000780c */ /* 0x000fe20003f84070 */
[----:B0-----:R-:W-:-:S06]  /*bde0*/  ULEA UR4, UR5, UR4, 0x18 ;  /* 0x0000000405047291 */ /* 0x001fcc000f8ec0ff */
[----:B------:R-:W-:Y:S01]  /*bdf0*/  LEA R8, R8, UR4, 0x1 ;  /* 0x0000000408087c11 */ /* 0x000fe2000f8e08ff */
[----:B------:R-:W-:Y:S06]  /*be00*/  @P1 BRA `(.L_x_3960) ;  /* 0x0000000000141947 */ /* 0x000fec0003800000 */
[----:B-----5:R-:W-:Y:S02]  /*be10*/  F2FP.F16.F32.PACK_AB R4, R42, R45 ;  /* 0x0000002d2a04723e */ /* 0x020fe400000000ff */
[----:B------:R-:W-:Y:S02]  /*be20*/  F2FP.F16.F32.PACK_AB R5, R37, R40 ;  /* 0x000000282505723e */ /* 0x000fe400000000ff */
[----:B------:R-:W-:Y:S02]  /*be30*/  F2FP.F16.F32.PACK_AB R6, R34, R35 ;  /* 0x000000232206723e */ /* 0x000fe400000000ff */
[----:B------:R-:W-:-:S05]  /*be40*/  F2FP.F16.F32.PACK_AB R7, R36, R33 ;  /* 0x000000212407723e */ /* 0x000fca00000000ff */
[----:B------:R0:W-:Y:S02]  /*be50*/  STS.128 [R8+-0x300], R4 ;  /* 0xfffd000408007388 */ /* 0x0001e40000000c00 */
.L_x_3960:
[----:B------:R-:W-:Y:S05]  /*be60*/  WARPSYNC.ALL ;  /* 0x0000000000007948 */ /* 0x000fea0003800000 */
[----:B------:R-:W-:Y:S06]  /*be70*/  BAR.SYNC.DEFER_BLOCKING 0x0 ;  /* 0x0000000000007b1d */ /* 0x000fec0000010000 */
[----:B------:R-:W-:Y:S04]  /*be80*/  BSSY.RECONVERGENT B0, `(.L_x_3961) ;  /* 0x0000013000007945 */ /* 0x000fe80003800200 */
[----:B------:R-:W-:Y:S05]  /*be90*/  @P2 BRA `(.L_x_3962) ;  /* 0x0000000000442947 */ /* 0x000fea0003800000 */
[----:B0----5:R-:W0:Y:S02]  /*bea0*/  LDS.128 R4, [R8] ;  /* 0x0000000008047984 */ /* 0x021e240000000c00 */
[--C-:B0-----:R-:W-:Y:S02]  /*beb0*/  HADD2.F32 R2, -RZ, R4.reuse.H0_H0 ;  /* 0x20000004ff027230 */ /* 0x101fe40000004100 */
[----:B------:R-:W-:Y:S02]  /*bec0*/  HADD2.F32 R3, -RZ, R4.H1_H1 ;  /* 0x30000004ff037230 */ /* 0x000fe40000004100 */
[--C-:B------:R-:W-:Y:S02]  /*bed0*/  HADD2.F32 R11, -RZ, R5.reuse.H0_H0 ;  /* 0x20000005ff0b7230 */ /* 0x100fe40000004100 */
[----:B------:R-:W-:Y:S01]  /*bee0*/  FADD.FTZ R45, R45, R2 ;  /* 0x000000022d2d7221 */ /* 0x000fe20000010000 */
[----:B------:R-:W-:Y:S02]  /*bef0*/  HADD2.F32 R4, -RZ, R5.H1_H1 ;  /* 0x30000005ff047230 */ /* 0x000fe40000004100 */
[----:B------:R-:W-:Y:S01]  /*bf00*/  FADD.FTZ R42, R42, R3 ;  /* 0x000000032a2a7221 */ /* 0x000fe20000010000 */
[----:B------:R-:W-:-:S02]  /*bf10*/  HADD2.F32 R10, -RZ, R6.H0_H0 ;  /* 0x20000006ff0a7230 */ /* 0x000fc40000004100 */
        /* <DEDUP_REMOVED lines=9> */
.L_x_3962:
[----:B------:R-:W-:Y:S05]  /*bfb0*/  BSYNC.RECONVERGENT B0 ;  /* 0x0000000000007941 */ /* 0x000fea0003800200 */
.L_x_3961:
[----:B------:R-:W-:Y:S06]  /*bfc0*/  BAR.SYNC.DEFER_BLOCKING 0x0 ;  /* 0x0000000000007b1d */ /* 0x000fec0000010000 */
[----:B------:R-:W-:Y:S04]  /*bfd0*/  BSSY.RECONVERGENT B0, `(.L_x_3963) ;  /* 0x0000007000007945 */ /* 0x000fe80003800200 */
[----:B------:R-:W-:Y:S05]  /*bfe0*/  @P3 BRA `(.L_x_3964) ;  /* 0x0000000000143947 */ /* 0x000fea0003800000 */
[----:B0----5:R-:W-:Y:S02]  /*bff0*/  F2FP.F16.F32.PACK_AB R4, R42, R45 ;  /* 0x0000002d2a04723e */ /* 0x021fe400000000ff */
[----:B------:R-:W-:Y:S02]  /*c000*/  F2FP.F16.F32.PACK_AB R5, R37, R40 ;  /* 0x000000282505723e */ /* 0x000fe400000000ff */
[----:B------:R-:W-:Y:S02]  /*c010*/  F2FP.F16.F32.PACK_AB R6, R34, R35 ;  /* 0x000000232206723e */ /* 0x000fe400000000ff */
[----:B------:R-:W-:-:S05]  /*c020*/  F2FP.F16.F32.PACK_AB R7, R36, R33 ;  /* 0x000000212407723e */ /* 0x000fca00000000ff */
[----:B------:R1:W-:Y:S02]  /*c030*/  STS.128 [R8+-0x180], R4 ;  /* 0xfffe800408007388 */ /* 0x0003e40000000c00 */
.L_x_3964:
[----:B------:R-:W-:Y:S05]  /*c040*/  BSYNC.RECONVERGENT B0 ;  /* 0x0000000000007941 */ /* 0x000fea0003800200 */
.L_x_3963:
[----:B------:R-:W-:Y:S06]  /*c050*/  BAR.SYNC.DEFER_BLOCKING 0x0 ;  /* 0x0000000000007b1d */ /* 0x000fec0000010000 */
[----:B------:R-:W-:Y:S04]  /*c060*/  BSSY.RECONVERGENT B0, `(.L_x_3965) ;  /* 0x0000013000007945 */ /* 0x000fe80003800200 */
[----:B------:R-:W-:Y:S05]  /*c070*/  @P4 BRA `(.L_x_3966) ;  /* 0x0000000000444947 */ /* 0x000fea0003800000 */
[----:B01---5:R-:W0:Y:S02]  /*c080*/  LDS.128 R4, [R8] ;  /* 0x0000000008047984 */ /* 0x023e240000000c00 */
        /* <DEDUP_REMOVED lines=16> */
.L_x_3966:
[----:B------:R-:W-:Y:S05]  /*c190*/  BSYNC.RECONVERGENT B0 ;  /* 0x0000000000007941 */ /* 0x000fea0003800200 */
.L_x_3965:
[----:B------:R-:W-:Y:S06]  /*c1a0*/  BAR.SYNC.DEFER_BLOCKING 0x0 ;  /* 0x0000000000007b1d */ /* 0x000fec0000010000 */
.L_x_3959:
[----:B------:R-:W-:-:S13]  /*c1b0*/  ISETP.GT.U32.OR P0, PT, R0, 0x1f, P0 ;  /* 0x0000001f0000780c */ /* 0x000fda0000704470 */
[----:B------:R-:W-:Y:S05]  /*c1c0*/  @P0 EXIT ;  /* 0x000000000000094d */ /* 0x000fea0003800000 */
[----:B------:R-:W4:Y:S02]  /*c1d0*/  LDCU UR4, c[0x0][0x478] ;  /* 0x00008f00ff0477ac */ /* 0x000f240008000800 */
[----:B----4-:R-:W-:-:S09]  /*c1e0*/  UISETP.NE.AND UP0, UPT, UR4, 0x2, UPT ;  /* 0x000000020400788c */ /* 0x010fd2000bf05270 */
[----:B------:R-:W-:Y:S05]  /*c1f0*/  BRA.U UP0, `(.L_x_3967) ;  /* 0x0000000100e07547 */ /* 0x000fea000b800000 */
[----:B------:R-:W4:Y:S01]  /*c200*/  LDC.64 R2, c[0x0][0x470] ;  /* 0x00011c00ff027b82 */ /* 0x000f220000000a00 */
[----:B------:R-:W0:Y:S01]  /*c210*/  LDCU.64 UR4, c[0x0][0x380] ;  /* 0x00007000ff0477ac */ /* 0x000e220008000a00 */
[----:B----4-:R-:W4:Y:S01]  /*c220*/  LDG.E R2, desc[UR36][R2.64] ;  /* 0x0000002402027981 */ /* 0x010f22000c1e1900 */
[----:B------:R-:W-:-:S05]  /*c230*/  IMAD.IADD R9, R32, 0x1, R9 ;  /* 0x0000000120097824 */ /* 0x000fca00078e0209 */
[----:B01----:R-:W-:-:S04]  /*c240*/  IADD3 R8, P0, PT, R9, UR4, RZ ;  /* 0x0000000409087c10 */ /* 0x003fc8000ff1e0ff */
[----:B------:R-:W-:Y:S01]  /*c250*/  LEA.HI.X.SX32 R9, R9, UR5, 0x1, P0 ;  /* 0x0000000509097c11 */ /* 0x000fe200080f0eff */
        /* <DEDUP_REMOVED lines=15> */
[----:B------:R-:W-:Y:S02]  /*c350*/  SHF.L.U32 R0, R0, 0x10, RZ ;  /* 0x0000001000007819 */ /* 0x000fe400000006ff */
[----:B------:R-:W-:Y:S02]  /*c360*/  PRMT R3, R3, 0x7710, RZ ;  /* 0x0000771003037816 */ /* 0x000fe400000000ff */
[----:B-----5:R-:W-:Y:S02]  /*c370*/  LOP3.LUT R4, R0, 0xff0000, RZ, 0xc0, !PT ;  /* 0x00ff000000047812 */ /* 0x020fe400078ec0ff */
[----:B0-----:R-:W-:Y:S01]  /*c380*/  PRMT R34, R34, 0x8880, RZ ;  /* 0x0000888022227816 */ /* 0x001fe200000000ff */
[----:B------:R-:W0:Y:S01]  /*c390*/  F2I.S8.NTZ R42, R42 ;  /* 0x0000002a002a7305 */ /* 0x000e220000202100 */
[----:B------:R-:W-:Y:S02]  /*c3a0*/  PRMT R3, R4, 0x4210, R3 ;  /* 0x0000421004037816 */ /* 0x000fe40000000003 */
[----:B------:R-:W-:-:S04]  /*c3b0*/  PRMT R0, R34, 0x7710, RZ ;  /* 0x0000771022007816 */ /* 0x000fc800000000ff */
[----:B------:R-:W-:Y:S01]  /*c3c0*/  SHF.L.U32 R0, R0, 0x8, RZ ;  /* 0x0000000800007819 */ /* 0x000fe200000006ff */
[----:B------:R-:W4:Y:S01]  /*c3d0*/  F2I.S8.NTZ R40, R40 ;  /* 0x0000002800287305 */ /* 0x000f220000202100 */
[----:B-1----:R-:W-:Y:S02]  /*c3e0*/  PRMT R4, R37, 0x8880, RZ ;  /* 0x0000888025047816 */ /* 0x002fe400000000ff */
[----:B------:R-:W-:Y:S02]  /*c3f0*/  LOP3.LUT R13, R3, 0xff00, R0, 0xf8, !PT ;  /* 0x0000ff00030d7812 */ /* 0x000fe400078ef800 */
[----:B------:R-:W-:Y:S02]  /*c400*/  PRMT R4, R4, 0x7710, RZ ;  /* 0x0000771004047816 */ /* 0x000fe400000000ff */
[----:B0-----:R-:W-:Y:S01]  /*c410*/  PRMT R42, R42, 0x8880, RZ ;  /* 0x000088802a2a7816 */ /* 0x001fe200000000ff */
[----:B------:R-:W0:Y:S01]  /*c420*/  F2I.S8.NTZ R35, R35 ;  /* 0x0000002300237305 */ /* 0x000e220000202100 */
[----:B------:R-:W-:-:S02]  /*c430*/  LOP3.LUT R4, R4, 0xff, RZ, 0xc0, !PT ;  /* 0x000000ff04047812 */ /* 0x000fc400078ec0ff */
[----:B------:R-:W-:Y:S02]  /*c440*/  PRMT R0, R42, 0x7710, RZ ;  /* 0x000077102a007816 */ /* 0x000fe400000000ff */
[----:B----4-:R-:W-:-:S03]  /*c450*/  PRMT R40, R40, 0x8880, RZ ;  /* 0x0000888028287816 */ /* 0x010fc600000000ff */
[----:B------:R-:W1:Y:S01]  /*c460*/  F2I.S8.NTZ R2, R2 ;  /* 0x0000000200027305 */ /* 0x000e620000202100 */
[----:B------:R-:W-:Y:S02]  /*c470*/  LOP3.LUT R6, R0, 0xff, RZ, 0xc0, !PT ;  /* 0x000000ff00067812 */ /* 0x000fe400078ec0ff */
[----:B------:R-:W-:-:S03]  /*c480*/  PRMT R3, R40, 0x7710, RZ ;  /* 0x0000771028037816 */ /* 0x000fc600000000ff */
[----:B------:R-:W-:Y:S01]  /*c490*/  IMAD.WIDE.U32 R6, R6, 0x100, RZ ;  /* 0x0000010006067825 */ /* 0x000fe200078e00ff */
[----:B0-----:R-:W-:Y:S02]  /*c4a0*/  PRMT R35, R35, 0x8880, RZ ;  /* 0x0000888023237816 */ /* 0x001fe400000000ff */
[----:B------:R-:W-:Y:S02]  /*c4b0*/  LOP3.LUT R5, R3, 0xff, RZ, 0xc0, !PT ;  /* 0x000000ff03057812 */ /* 0x000fe400078ec0ff */
[----:B------:R-:W-:Y:S02]  /*c4c0*/  PRMT R0, R35, 0x7710, RZ ;  /* 0x0000771023007816 */ /* 0x000fe400000000ff */
[----:B-1----:R-:W-:Y:S01]  /*c4d0*/  PRMT R10, R2, 0x8880, RZ ;  /* 0x00008880020a7816 */ /* 0x002fe200000000ff */
[----:B------:R-:W-:Y:S01]  /*c4e0*/  IMAD.WIDE.U32 R2, R4, 0x1000000, RZ ;  /* 0x0100000004027825 */ /* 0x000fe200078e00ff */
[----:B------:R-:W-:Y:S02]  /*c4f0*/  LOP3.LUT R13, R13, 0xff, R0, 0xf8, !PT ;  /* 0x000000ff0d0d7812 */ /* 0x000fe400078ef800 */
[----:B------:R-:W-:Y:S01]  /*c500*/  PRMT R0, R10, 0x7710, RZ ;  /* 0x000077100a007816 */ /* 0x000fe200000000ff */
[----:B------:R-:W-:-:S03]  /*c510*/  IMAD.WIDE.U32 R4, R5, 0x10000, RZ ;  /* 0x0001000005047825 */ /* 0x000fc600078e00ff */
[----:B------:R-:W-:Y:S02]  /*c520*/  LOP3.LUT R11, R6, R2, R4, 0xfe, !PT ;  /* 0x00000002060b7212 */ /* 0x000fe400078efe04 */
[----:B------:R-:W-:Y:S02]  /*c530*/  LOP3.LUT R3, R5, R13, R3, 0xfe, !PT ;  /* 0x0000000d05037212 */ /* 0x000fe400078efe03 */
[----:B------:R-:W-:Y:S02]  /*c540*/  LOP3.LUT R2, R11, 0xff, R0, 0xf8, !PT ;  /* 0x000000ff0b027812 */ /* 0x000fe400078ef800 */
[----:B------:R-:W-:-:S05]  /*c550*/  LOP3.LUT R3, R3, R7, RZ, 0xfc, !PT ;  /* 0x0000000703037212 */ /* 0x000fca00078efcff */
[----:B------:R-:W-:Y:S01]  /*c560*/  STG.E.64 desc[UR36][R8.64], R2 ;  /* 0x0000000208007986 */ /* 0x000fe2000c101b24 */
[----:B------:R-:W-:Y:S05]  /*c570*/  EXIT ;  /* 0x000000000000794d */ /* 0x000fea0003800000 */
.L_x_3967:
[----:B------:R-:W4:Y:S01]  /*c580*/  LDC.64 R2, c[0x0][0x380] ;  /* 0x0000e000ff027b82 */ /* 0x000f220000000a00 */
[----:B------:R-:W-:Y:S01]  /*c590*/  IMAD.IADD R9, R32, 0x1, R9 ;  /* 0x0000000120097824 */ /* 0x000fe200078e0209 */
        /* <DEDUP_REMOVED lines=10> */
.L_x_3838:
[----:B------:R-:W-:Y:S01]  /*c640*/  MOV R12, 0x10 ;  /* 0x00000010000c7802 */ /* 0x000fe20000000f00 */
[----:B------:R-:W-:Y:S01]  /*c650*/  IMAD.MOV.U32 R11, RZ, RZ, 0x1f ;  /* 0x0000001fff0b7424 */ /* 0x000fe200078e00ff */
[----:B------:R-:W-:-:S07]  /*c660*/  MOV R15, 0xffffffff ;  /* 0xffffffff000f7802 */ /* 0x000fce0000000f00 */
[----:B0----5:R-:W-:Y:S05]  /*c670*/  WARPSYNC.COLLECTIVE R15, `(.L_x_3968) ;  /* 0x000000000f087348 */ /* 0x021fea0003c00000 */
[----:B------:R1:W2:Y:S02]  /*c680*/  SHFL.BFLY P6, R14, R13, R12, R11 ;  /* 0x0c00000c0d0e7389 */ /* 0x0002a400000c000b */
[----:B012--5:R-:W-:Y:S05]  /*c690*/  ENDCOLLECTIVE ;  /* 0x000000000000791b */ /* 0x027fea0003800000 */
.L_x_3968:
[----:B------:R-:W-:Y:S01]  /*c6a0*/  MOV R12, 0x8 ;  /* 0x00000008000c7802 */ /* 0x000fe20000000f00 */
[----:B------:R-:W-:-:S04]  /*c6b0*/  FADD.FTZ R3, R13, R14 ;  /* 0x0000000e0d037221 */ /* 0x000fc80000010000 */
[----:B------:R-:W-:-:S07]  /*c6c0*/  IMAD.MOV.U32 R13, RZ, RZ, R3 ;  /* 0x000000ffff0d7224 */ /* 0x000fce00078e0003 */
[----:B------:R-:W-:Y:S05]  /*c6d0*/  WARPSYNC.COLLECTIVE R15, `(.L_x_3969) ;  /* 0x000000000f087348 */ /* 0x000fea0003c00000 */
[----:B------:R0:W1:Y:S02]  /*c6e0*/  SHFL.BFLY P6, R14, R13, R12, R11 ;  /* 0x0c00000c0d0e7389 */ /* 0x00006400000c000b */
[----:B01----:R-:W-:Y:S05]  /*c6f0*/  ENDCOLLECTIVE ;  /* 0x000000000000791b */ /* 0x003fea0003800000 */
.L_x_3969:
[----:B------:R-:W-:Y:S01]  /*c700*/  MOV R12, 0x4 ;  /* 0x00000004000c7802 */ /* 0x000fe20000000f00 */
[----:B------:R-:W-:-:S04]  /*c710*/  FADD.FTZ R4, R3, R14 ;  /* 0x0000000e03047221 */ /* 0x000fc80000010000 */
[----:B------:R-:W-:-:S07]  /*c720*/  IMAD.MOV.U32 R13, RZ, RZ, R4 ;  /* 0x000000ffff0d7224 */ /* 0x000fce00078e0004 */
[----:B------:R-:W-:Y:S05]  /*c730*/  WARPSYNC.COLLECTIVE R15, `(.L_x_3970) ;  /* 0x000000000f087348 */ /* 0x000fea0003c00000 */
[----:B------:R0:W1:Y:S02]  /*c740*/  SHFL.BFLY P6, R14, R13, R12, R11 ;  /* 0x0c00000c0d0e7389 */ /* 0x00006400000c000b */
[----:B01----:R-:W-:Y:S05]  /*c750*/  ENDCOLLECTIVE ;  /* 0x000000000000791b */ /* 0x003fea0003800000 */
.L_x_3970:
[----:B------:R-:W-:Y:S01]  /*c760*/  MOV R12, 0x2 ;  /* 0x00000002000c7802 */ /* 0x000fe20000000f00 */
[----:B------:R-:W-:-:S04]  /*c770*/  FADD.FTZ R5, R4, R14 ;  /* 0x0000000e04057221 */ /* 0x000fc80000010000 */
[----:B------:R-:W-:-:S07]  /*c780*/  IMAD.MOV.U32 R13, RZ, RZ, R5 ;  /* 0x000000ffff0d7224 */ /* 0x000fce00078e0005 */
[----:B------:R-:W-:Y:S05]  /*c790*/  WARPSYNC.COLLECTIVE R15, `(.L_x_3971) ;  /* 0x000000000f087348 */ /* 0x000fea0003c00000 */
[----:B------:R0:W1:Y:S02]  /*c7a0*/  SHFL.BFLY P6, R14, R13, R12, R11 ;  /* 0x0c00000c0d0e7389 */ /* 0x00006400000c000b */
[----:B01----:R-:W-:Y:S05]  /*c7b0*/  ENDCOLLECTIVE ;  /* 0x000000000000791b */ /* 0x003fea0003800000 */
.L_x_3971:
[----:B------:R-:W-:Y:S01]  /*c7c0*/  MOV R12, 0x1 ;  /* 0x00000001000c7802 */ /* 0x000fe20000000f00 */
[----:B------:R-:W-:-:S04]  /*c7d0*/  FADD.FTZ R6, R5, R14 ;  /* 0x0000000e05067221 */ /* 0x000fc80000010000 */
[----:B------:R-:W-:-:S07]  /*c7e0*/  IMAD.MOV.U32 R13, RZ, RZ, R6 ;  /* 0x000000ffff0d7224 */ /* 0x000fce00078e0006 */
[----:B------:R-:W-:Y:S05]  /*c7f0*/  WARPSYNC.COLLECTIVE R15, `(.L_x_3972) ;  /* 0x000000000f087348 */ /* 0x000fea0003c00000 */
[----:B------:R0:W1:Y:S02]  /*c800*/  SHFL.BFLY P6, R14, R13, R12, R11 ;  /* 0x0c00000c0d0e7389 */ /* 0x00006400000c000b */
[----:B01----:R-:W-:Y:S05]  /*c810*/  ENDCOLLECTIVE ;  /* 0x000000000000791b */ /* 0x003fea0003800000 */
.L_x_3972:
[----:B------:R-:W-:Y:S05]  /*c820*/  BRA `(.L_x_3973) ;  /* 0xffffff6000207947 */ /* 0x000fea000383ffff */
.L_x_3905:
[----:B------:R-:W-:Y:S01]  /*c830*/  BSSY B1, `(.L_x_3974) ;  /* 0x0000007000017945 */ /* 0x000fe20003800000 */
[----:B------:R-:W-:Y:S01]  /*c840*/  IMAD.MOV.U32 R12, RZ, RZ, 0x1 ;  /* 0x00000001ff0c7424 */ /* 0x000fe200078e00ff */
[----:B------:R-:W-:Y:S01]  /*c850*/  MOV R11, 0x1f ;  /* 0x0000001f000b7802 */ /* 0x000fe20000000f00 */
[----:B------:R-:W-:-:S07]  /*c860*/  IMAD.MOV.U32 R15, RZ, RZ, -0x1 ;  /* 0xffffffffff0f7424 */ /* 0x000fce00078e00ff */
[----:B------:R-:W-:Y:S05]  /*c870*/  WARPSYNC.COLLECTIVE R15, `(.L_x_3975) ;  /* 0x000000000f087348 */ /* 0x000fea0003c00000 */
[----:B------:R0:W1:Y:S02]  /*c880*/  SHFL.BFLY P6, R14, R13, R12, R11 ;  /* 0x0c00000c0d0e7389 */ /* 0x00006400000c000b */
[----:B01----:R-:W-:Y:S05]  /*c890*/  ENDCOLLECTIVE ;  /* 0x000000000000791b */ /* 0x003fea0003800000 */
.L_x_3975:
[----:B------:R-:W-:Y:S05]  /*c8a0*/  BSYNC B1 ;  /* 0x0000000000017941 */ /* 0x000fea0003800000 */
.L_x_3974:
[----:B------:R-:W-:Y:S05]  /*c8b0*/  BRA `(.L_x_3976) ;  /* 0xffffffa400647947 */ /* 0x000fea000383ffff */
.L_x_3909:
[----:B------:R-:W-:Y:S01]  /*c8c0*/  HFMA2 R11, -RZ, RZ, 0, 1.847743988037109375e-06 ;  /* 0x0000001fff0b7431 */ /* 0x000fe200000001ff */
[----:B------:R-:W-:Y:S01]  /*c8d0*/  BSSY B0, `(.L_x_3977) ;  /* 0x0000007000007945 */ /* 0x000fe20003800000 */
[----:B------:R-:W-:Y:S01]  /*c8e0*/  MOV R13, R0 ;  /* 0x00000000000d7202 */ /* 0x000fe20000000f00 */
[----:B------:R-:W-:Y:S02]  /*c8f0*/  IMAD.MOV.U32 R12, RZ, RZ, 0x10 ;  /* 0x00000010ff0c7424 */ /* 0x000fe400078e00ff */
[----:B------:R-:W-:-:S07]  /*c900*/  IMAD.MOV.U32 R15, RZ, RZ, -0x1 ;  /* 0xffffffffff0f7424 */ /* 0x000fce00078e00ff */
[----:B---3-5:R-:W-:Y:S05]  /*c910*/  WARPSYNC.COLLECTIVE R15, `(.L_x_3978) ;  /* 0x000000000f087348 */ /* 0x028fea0003c00000 */
[----:B------:R0:W1:Y:S02]  /*c920*/  SHFL.BFLY P6, R14, R13, R12, R11 ;  /* 0x0c00000c0d0e7389 */ /* 0x00006400000c000b */
[----:B01-3-5:R-:W-:Y:S05]  /*c930*/  ENDCOLLECTIVE ;  /* 0x000000000000791b */ /* 0x02bfea0003800000 */
.L_x_3978:
[----:B------:R-:W-:Y:S05]  /*c940*/  BSYNC B0 ;  /* 0x0000000000007941 */ /* 0x000fea0003800000 */
.L_x_3977:
[----:B------:R-:W-:Y:S01]  /*c950*/  FMNMX.FTZ R13, R14, R0, !PT ;  /* 0x000000000e0d7209 */ /* 0x000fe20007810000 */
[----:B------:R-:W-:Y:S01]  /*c960*/  IMAD.MOV.U32 R11, RZ, RZ, 0x1f ;  /* 0x0000001fff0b7424 */ /* 0x000fe200078e00ff */
[----:B------:R-:W-:Y:S02]  /*c970*/  MOV R12, 0x8 ;  /* 0x00000008000c7802 */ /* 0x000fe40000000f00 */
[----:B------:R-:W-:-:S07]  /*c980*/  MOV R15, 0xffffffff ;  /* 0xffffffff000f7802 */ /* 0x000fce0000000f00 */
[----:B------:R-:W-:Y:S05]  /*c990*/  WARPSYNC.COLLECTIVE R15, `(.L_x_3979) ;  /* 0x000000000f087348 */ /* 0x000fea0003c00000 */
[----:B------:R0:W1:Y:S02]  /*c9a0*/  SHFL.BFLY P6, R14, R13, R12, R11 ;  /* 0x0c00000c0d0e7389 */ /* 0x00006400000c000b */
[----:B01----:R-:W-:Y:S05]  /*c9b0*/  ENDCOLLECTIVE ;  /* 0x000000000000791b */ /* 0x003fea0003800000 */
.L_x_3979:
[----:B------:R-:W-:Y:S01]  /*c9c0*/  HFMA2 R12, -RZ, RZ, 0, 2.384185791015625e-07 ;  /* 0x00000004ff0c7431 */ /* 0x000fe200000001ff */
[----:B------:R-:W-:-:S05]  /*c9d0*/  FMNMX.FTZ R3, R13, R14, !PT ;  /* 0x0000000e0d037209 */ /* 0x000fca0007810000 */
[----:B------:R-:W-:-:S07]  /*c9e0*/  IMAD.MOV.U32 R13, RZ, RZ, R3 ;  /* 0x000000ffff0d7224 */ /* 0x000fce00078e0003 */
[----:B------:R-:W-:Y:S05]  /*c9f0*/  WARPSYNC.COLLECTIVE R15, `(.L_x_3980) ;  /* 0x000000000f087348 */ /* 0x000fea0003c00000 */
[----:B------:R0:W1:Y:S02]  /*ca00*/  SHFL.BFLY P6, R14, R13, R12, R11 ;  /* 0x0c00000c0d0e7389 */ /* 0x00006400000c000b */
[----:B01----:R-:W-:Y:S05]  /*ca10*/  ENDCOLLECTIVE ;  /* 0x000000000000791b */ /* 0x003fea0003800000 */
.L_x_3980:
[----:B------:R-:W-:Y:S02]  /*ca20*/  MOV R12, 0x2 ;  /* 0x00000002000c7802 */ /* 0x000fe40000000f00 */
[----:B------:R-:W-:-:S05]  /*ca30*/  FMNMX.FTZ R4, R3, R14, !PT ;  /* 0x0000000e03047209 */ /* 0x000fca0007810000 */
[----:B------:R-:W-:-:S07]  /*ca40*/  IMAD.MOV.U32 R13, RZ, RZ, R4 ;  /* 0x000000ffff0d7224 */ /* 0x000fce00078e0004 */
[----:B------:R-:W-:Y:S05]  /*ca50*/  WARPSYNC.COLLECTIVE R15, `(.L_x_3981) ;  /* 0x000000000f087348 */ /* 0x000fea0003c00000 */
[----:B------:R0:W1:Y:S02]  /*ca60*/  SHFL.BFLY P6, R14, R13, R12, R11 ;  /* 0x0c00000c0d0e7389 */ /* 0x00006400000c000b */
[----:B01----:R-:W-:Y:S05]  /*ca70*/  ENDCOLLECTIVE ;  /* 0x000000000000791b */ /* 0x003fea0003800000 */
.L_x_3981:
[----:B------:R-:W-:Y:S05]  /*ca80*/  BRA `(.L_x_3982) ;  /* 0xffffffa400ac7947 */ /* 0x000fea000383ffff */
.L_x_3983:
        /* <DEDUP_REMOVED lines=15> */
.L_x_5602:


//--------------------- .text._ZN4mmha33masked_multihead_attention_kernelItLi192ELi256ELi4ELi32ELi64ELb0ELb1EEEv26Multihead_attention_paramsIT_XT5_EE --------------------------
	.section	.text._ZN4mmha33masked_multihead_attention_kernelItLi192ELi256ELi4ELi32ELi64ELb0ELb1EEEv26Multihead_attention_paramsIT_XT5_EE,"ax",@progbits
	.align	128
        .global         _ZN4mmha33masked_multihead_attention_kernelItLi192ELi256ELi4ELi32ELi64ELb0ELb1EEEv26Multihead_attention_paramsIT_XT5_EE
        .type           _ZN4mmha33masked_multihead_attention_kernelItLi192ELi256ELi4ELi32ELi64ELb0ELb1EEEv26Multihead_attention_paramsIT_XT5_EE,@function
        .size           _ZN4mmha33masked_multihead_attention_kernelItLi192ELi256ELi4ELi32ELi64ELb0ELb1EEEv26Multihead_attention_paramsIT_XT5_EE,(.L_x_5603 - _ZN4mmha33masked_multihead_attention_kernelItLi192ELi256ELi4ELi32ELi64ELb0ELb1EEEv26Multihead_attention_paramsIT_XT5_EE)
        .other          _ZN4mmha33masked_multihead_attention_kernelItLi192ELi256ELi4ELi32ELi64ELb0ELb1EEEv26Multihead_attention_paramsIT_XT5_EE,@"STO_CUDA_ENTRY STV_DEFAULT"
_ZN4mmha33masked_multihead_attention_kernelItLi192ELi256ELi4ELi32ELi64ELb0ELb1EEEv26Multihead_attention_paramsIT_XT5_EE:
.text._ZN4mmha33masked_multihead_attention_kernelItLi192ELi256ELi4ELi32ELi64ELb0ELb1EEEv26Multihead_attention_paramsIT_XT5_EE:
        /* <DEDUP_REMOVED lines=12> */
.L_x_3984:
[----:B------:R-:W1:Y:S01]  /*00c0*/  LDC.64 R2, c[0x0][0x4a0] ;  /* 0x00012800ff027b82 */ /* 0x000e620000000a00 */
[----:B------:R-:W3:Y:S07]  /*00d0*/  LDCU UR4, c[0x0][0x3f4] ;  /* 0x00007e80ff0477ac */ /* 0x000eee0008000800 */
[----:B------:R-:W4:Y:S01]  /*00e0*/  LDC R9, c[0x0][0x3f0] ;  /* 0x0000fc00ff097b82 */ /* 0x000f220000000800 */
[----:B-1----:R-:W-:-:S04]  /*00f0*/  ISETP.NE.U32.AND P0, PT, R2, RZ, PT ;  /* 0x000000ff0200720c */ /* 0x002fc80003f05070 */
[----:B------:R-:W-:Y:S02]  /*0100*/  ISETP.NE.AND.EX P0, PT, R3, RZ, PT, P0 ;  /* 0x000000ff0300720c */ /* 0x000fe40003f05300 */
[----:B----4-:R-:W-:-:S04]  /*0110*/  IABS R7, R9 ;  /* 0x0000000900077213 */ /* 0x010fc80000000000 */
[----:B------:R-:W1:Y:S07]  /*0120*/  I2F.RP R0, R7 ;  /* 0x0000000700007306 */ /* 0x000e6e0000209400 */
[----:B------:R-:W2:Y:S02]  /*0130*/  @P0 LDC.64 R2, c[0x0][0x4a0] ;  /* 0x00012800ff020b82 */ /* 0x000ea40000000a00 */
[----:B--2---:R-:W-:-:S05]  /*0140*/  @P0 IMAD.WIDE.U32 R2, R52, 0x4, R2 ;  /* 0x0000000434020825 */ /* 0x004fca00078e0002 */
[----:B------:R2:W4:Y:S01]  /*0150*/  @P0 LDG.E R6, desc[UR36][R2.64] ;  /* 0x0000002402060981 */ /* 0x000522000c1e1900 */
[----:B-1----:R-:W1:Y:S01]  /*0160*/  MUFU.RCP R0, R0 ;  /* 0x0000000000007308 */ /* 0x002e620000001000 */
[----:B------:R-:W-:Y:S01]  /*0170*/  IMAD.MOV.U32 R17, RZ, RZ, RZ ;  /* 0x000000ffff117224 */ /* 0x000fe200078e00ff */
[----:B--2---:R-:W2:Y:S01]  /*0180*/  LDC.64 R2, c[0x0][0x460] ;  /* 0x00011800ff027b82 */ /* 0x004ea20000000a00 */
[----:B-1----:R-:W-:-:S05]  /*0190*/  VIADD R4, R0, 0xffffffe ;  /* 0x0ffffffe00047836 */ /* 0x002fca0000000000 */
[----:B------:R1:W0:Y:S02]  /*01a0*/  F2I.FTZ.U32.TRUNC.NTZ R5, R4 ;  /* 0x0000000400057305 */ /* 0x000224000021f000 */
[----:B-1----:R-:W-:Y:S01]  /*01b0*/  IMAD.MOV.U32 R4, RZ, RZ, RZ ;  /* 0x000000ffff047224 */ /* 0x002fe200078e00ff */
[----:B--2---:R-:W-:Y:S02]  /*01c0*/  ISETP.NE.U32.AND P1, PT, R2, RZ, PT ;  /* 0x000000ff0200720c */ /* 0x004fe40003f25070 */
[----:B0-----:R-:W-:Y:S02]  /*01d0*/  IADD3 R8, PT, PT, RZ, -R5, RZ ;  /* 0x80000005ff087210 */ /* 0x001fe40007ffe0ff */
[----:B------:R-:W-:-:S03]  /*01e0*/  ISETP.NE.AND.EX P1, PT, R3, RZ, PT, P1 ;  /* 0x000000ff0300720c */ /* 0x000fc60003f25310 */
[----:B------:R-:W-:Y:S01]  /*01f0*/  IMAD R11, R8, R7, RZ ;  /* 0x00000007080b7224 */ /* 0x000fe200078e02ff */
[----:B------:R-:W-:-:S03]  /*0200*/  IABS R8, R52 ;  /* 0x0000003400087213 */ /* 0x000fc60000000000 */
[----:B------:R-:W-:-:S06]  /*0210*/  IMAD.HI.U32 R5, R5, R11, R4 ;  /* 0x0000000b05057227 */ /* 0x000fcc00078e0004 */
[----:B------:R-:W-:-:S04]  /*0220*/  IMAD.HI.U32 R0, R5, R8, RZ ;  /* 0x0000000805007227 */ /* 0x000fc800078e00ff */
[----:B------:R-:W-:-:S04]  /*0230*/  IMAD.MOV R5, RZ, RZ, -R0 ;  /* 0x000000ffff057224 */ /* 0x000fc800078e0a00 */
[----:B------:R-:W-:-:S05]  /*0240*/  IMAD R4, R7, R5, R8 ;  /* 0x0000000507047224 */ /* 0x000fca00078e0208 */
[----:B------:R-:W-:-:S13]  /*0250*/  ISETP.GT.U32.AND P3, PT, R7, R4, PT ;  /* 0x000000040700720c */ /* 0x000fda0003f64070 */
[-C--:B------:R-:W-:Y:S01]  /*0260*/  @!P3 IADD3 R4, PT, PT, R4, -R7.reuse, RZ ;  /* 0x800000070404b210 */ /* 0x080fe20007ffe0ff */
[----:B------:R-:W-:Y:S01]  /*0270*/  @!P3 VIADD R0, R0, 0x1 ;  /* 0x000000010000b836 */ /* 0x000fe20000000000 */
[----:B------:R-:W-:Y:S02]  /*0280*/  ISETP.NE.AND P3, PT, R9, RZ, PT ;  /* 0x000000ff0900720c */ /* 0x000fe40003f65270 */
[----:B------:R-:W-:Y:S02]  /*0290*/  ISETP.GE.U32.AND P2, PT, R4, R7, PT ;  /* 0x000000070400720c */ /* 0x000fe40003f46070 */
[----:B------:R-:W-:Y:S01]  /*02a0*/  LOP3.LUT R7, R52, R9, RZ, 0x3c, !PT ;  /* 0x0000000934077212 */ /* 0x000fe200078e3cff */
[----:B------:R-:W0:Y:S03]  /*02b0*/  @!P0 LDC R10, c[0x0][0x40c] ;  /* 0x00010300ff0a8b82 */ /* 0x000e260000000800 */
[----:B------:R-:W-:-:S05]  /*02c0*/  ISETP.GE.AND P4, PT, R7, RZ, PT ;  /* 0x000000ff0700720c */ /* 0x000fca0003f86270 */
[----:B------:R-:W1:Y:S02]  /*02d0*/  @P1 LDC.64 R4, c[0x0][0x460] ;  /* 0x00011800ff041b82 */ /* 0x000e640000000a00 */
[----:B------:R-:W-:-:S05]  /*02e0*/  @P2 VIADD R0, R0, 0x1 ;  /* 0x0000000100002836 */ /* 0x000fca0000000000 */
[----:B------:R-:W-:Y:S02]  /*02f0*/  MOV R11, R0 ;  /* 0x00000000000b7202 */ /* 0x000fe40000000f00 */
[----:B---3--:R-:W-:-:S03]  /*0300*/  MOV R0, UR4 ;  /* 0x0000000400007c02 */ /* 0x008fc60008000f00 */
[----:B------:R-:W-:Y:S01]  /*0310*/  @!P4 IMAD.MOV R11, RZ, RZ, -R11 ;  /* 0x000000ffff0bc224 */ /* 0x000fe200078e0a0b */
[----:B------:R-:W-:Y:S02]  /*0320*/  IABS R8, R0 ;  /* 0x0000000000087213 */ /* 0x000fe40000000000 */
[----:B------:R-:W-:Y:S02]  /*0330*/  @!P3 LOP3.LUT R11, RZ, R9, RZ, 0x33, !PT ;  /* 0x00000009ff0bb212 */ /* 0x000fe400078e33ff */
[----:B------:R-:W2:Y:S01]  /*0340*/  I2F.RP R0, R8 ;  /* 0x0000000800007306 */ /* 0x000ea20000209400 */
[----:B------:R-:W4:Y:S01]  /*0350*/  @P0 LDC R9, c[0x0][0x430] ;  /* 0x00010c00ff090b82 */ /* 0x000f220000000800 */
[----:B0-----:R-:W-:Y:S01]  /*0360*/  @!P0 R2UR UR40, R10 ;  /* 0x000000000a2882ca */ /* 0x001fe200000e0000 */
[----:B-1----:R-:W-:Y:S01]  /*0370*/  @P1 IMAD.WIDE R4, R11, 0x4, R4 ;  /* 0x000000040b041825 */ /* 0x002fe200078e0204 */
[----:B------:R-:W0:Y:S05]  /*0380*/  S2R R51, SR_TID.X ;  /* 0x0000000000337919 */ /* 0x000e2a0000002100 */
[----:B------:R-:W1:Y:S01]  /*0390*/  LDC R10, c[0x0][0x3f8] ;  /* 0x0000fe00ff0a7b82 */ /* 0x000e620000000800 */
[----:B------:R3:W5:Y:S01]  /*03a0*/  @P1 LDG.E R17, desc[UR36][R4.64] ;  /* 0x0000002404111981 */ /* 0x000762000c1e1900 */
[----:B------:R-:W-:Y:S01]  /*03b0*/  UISETP.NE.AND UP0, UPT, UR4, URZ, UPT ;  /* 0x000000ff0400728c */ /* 0x000fe2000bf05270 */
[----:B------:R-:W-:Y:S01]  /*03c0*/  BSSY.RECONVERGENT B0, `(.L_x_3985) ;  /* 0x0000066000007945 */ /* 0x000fe20003800200 */
[----:B--2---:R-:W2:Y:S01]  /*03d0*/  MUFU.RCP R0, R0 ;  /* 0x0000000000007308 */ /* 0x004ea20000001000 */
[----:B------:R-:W3:Y:S01]  /*03e0*/  S2R R53, SR_CTAID.X ;  /* 0x0000000000357919 */ /* 0x000ee20000002500 */
[----:B------:R-:W-:-:S02]  /*03f0*/  CS2R R26, SRZ ;  /* 0x00000000001a7805 */ /* 0x000fc4000001ff00 */
[----:B------:R-:W-:Y:S01]  /*0400*/  CS2R R24, SRZ ;  /* 0x0000000000187805 */ /* 0x000fe2000001ff00 */
[----:B--2---:R-:W-:Y:S02]  /*0410*/  VIADD R7, R0, 0xffffffe ;  /* 0x0ffffffe00077836 */ /* 0x004fe40000000000 */
[----:B-1----:R-:W-:-:S04]  /*0420*/  IMAD R18, R11, R10, RZ ;  /* 0x0000000a0b127224 */ /* 0x002fc800078e02ff */
[----:B------:R-:W1:Y:S01]  /*0430*/  F2I.FTZ.U32.TRUNC.NTZ R7, R7 ;  /* 0x0000000700077305 */ /* 0x000e62000021f000 */
[----:B0-----:R-:W-:Y:S01]  /*0440*/  ISETP.GT.U32.AND P3, PT, R51, 0x17, PT ;  /* 0x000000173300780c */ /* 0x001fe20003f64070 */
[----:B---3--:R-:W-:Y:S01]  /*0450*/  IMAD R19, R52, R10, R53 ;  /* 0x0000000a34137224 */ /* 0x008fe200078e0235 */
[----:B-1----:R-:W-:-:S05]  /*0460*/  IADD3 R5, PT, PT, RZ, -R7, RZ ;  /* 0x80000007ff057210 */ /* 0x002fca0007ffe0ff */
[----:B------:R-:W-:Y:S02]  /*0470*/  IMAD R5, R5, R8, RZ ;  /* 0x0000000805057224 */ /* 0x000fe400078e02ff */
[----:B----4-:R-:W-:-:S05]  /*0480*/  @P0 IMAD.IADD R6, R6, 0x1, R9 ;  /* 0x0000000106060824 */ /* 0x010fca00078e0209 */
[----:B------:R-:W-:Y:S01]  /*0490*/  @P0 R2UR UR40, R6 ;  /* 0x00000000062802ca */ /* 0x000fe200000e0000 */
[----:B------:R-:W-:-:S04]  /*04a0*/  IMAD.MOV.U32 R6, RZ, RZ, RZ ;  /* 0x000000ffff067224 */ /* 0x000fc800078e00ff */
[----:B------:R-:W-:-:S08]  /*04b0*/  IMAD.HI.U32 R6, R7, R5, R6 ;  /* 0x0000000507067227 */ /* 0x000fd000078e0006 */
[----:B------:R-:W-:Y:S01]  /*04c0*/  IABS R0, UR40 ;  /* 0x0000002800007c13 */ /* 0x000fe20008000000 */
[----:B------:R-:W-:Y:S02]  /*04d0*/  UISETP.GE.AND UP1, UPT, UR40, URZ, UPT ;  /* 0x000000ff2800728c */ /* 0x000fe4000bf26270 */
[----:B------:R-:W-:Y:S02]  /*04e0*/  UIADD3 UR39, UPT, UPT, UR40, 0x1, -UR4 ;  /* 0x0000000128277890 */ /* 0x000fe4000fffe804 */
[----:B------:R-:W-:Y:S02]  /*04f0*/  IMAD.MOV.U32 R5, RZ, RZ, R0 ;  /* 0x000000ffff057224 */ /* 0x000fe400078e0000 */
[----:B------:R-:W-:Y:S02]  /*0500*/  UISETP.LT.AND UP2, UPT, URZ, UR39, UPT ;  /* 0x00000027ff00728c */ /* 0x000fe4000bf41270 */
[----:B------:R-:W-:Y:S02]  /*0510*/  IMAD.HI.U32 R6, R6, R5, RZ ;  /* 0x0000000506067227 */ /* 0x000fe400078e00ff */
[----:B------:R-:W-:-:S03]  /*0520*/  USEL UR39, URZ, UR39, !UP2 ;  /* 0x00000027ff277287 */ /* 0x000fc6000d000000 */
[----:B------:R-:W-:-:S05]  /*0530*/  IADD3 R6, PT, PT, -R6, RZ, RZ ;  /* 0x000000ff06067210 */ /* 0x000fca0007ffe1ff */
[----:B------:R-:W-:Y:S02]  /*0540*/  IMAD R6, R8, R6, R5 ;  /* 0x0000000608067224 */ /* 0x000fe400078e0205 */
[----:B------:R-:W0:Y:S03]  /*0550*/  LDC R5, c[0x0][0x3e8] ;  /* 0x0000fa00ff057b82 */ /* 0x000e260000000800 */
[----:B------:R-:W-:-:S13]  /*0560*/  R2UR UR38, R6 ;  /* 0x00000000062672ca */ /* 0x000fda00000e0000 */
[----:B------:R-:W-:-:S13]  /*0570*/  ISETP.GT.U32.AND P0, PT, R8, UR38, PT ;  /* 0x0000002608007c0c */ /* 0x000fda000bf04070 */
[----:B------:R-:W-:-:S04]  /*0580*/  @!P0 IADD3 R0, PT, PT, -R8, UR38, RZ ;  /* 0x0000002608008c10 */ /* 0x000fc8000fffe1ff */
[----:B------:R-:W-:Y:S02]  /*0590*/  @!P0 R2UR UR38, R0 ;  /* 0x00000000002682ca */ /* 0x000fe400000e0000 */
[----:B0-----:R-:W-:-:S11]  /*05a0*/  ISETP.NE.AND P0, PT, R5, RZ, PT ;  /* 0x000000ff0500720c */ /* 0x001fd60003f05270 */
[----:B------:R-:W-:Y:S02]  /*05b0*/  ISETP.GT.U32.AND P1, PT, R8, UR38, PT ;  /* 0x0000002608007c0c */ /* 0x000fe4000bf24070 */
[----:B------:R-:W-:Y:S02]  /*05c0*/  @P0 IMAD R0, R52, R5, RZ ;  /* 0x0000000534000224 */ /* 0x000fe400078e02ff */
[----:B------:R-:W-:Y:S02]  /*05d0*/  @!P0 IMAD R16, R19, 0xc0, RZ ;  /* 0x000000c013108824 */ /* 0x000fe400078e02ff */
[----:B------:R-:W-:Y:S02]  /*05e0*/  @P0 IMAD R16, R53, 0xc0, R0 ;  /* 0x000000c035100824 */ /* 0x000fe400078e0200 */
[----:B------:R-:W-:-:S04]  /*05f0*/  IMAD.SHL.U32 R0, R51, 0x8, RZ ;  /* 0x0000000833007824 */ /* 0x000fc800078e00ff */
[----:B------:R-:W-:Y:S01]  /*0600*/  IMAD.IADD R33, R0, 0x1, R16 ;  /* 0x0000000100217824 */ /* 0x000fe200078e0210 */
[----:B------:R-:W-:-:S04]  /*0610*/  @!P1 IADD3 R8, PT, PT, -R8, UR38, RZ ;  /* 0x0000002608089c10 */ /* 0x000fc8000fffe1ff */
[----:B------:R-:W-:Y:S01]  /*0620*/  @!P1 R2UR UR38, R8 ;  /* 0x00000000082692ca */ /* 0x000fe200000e0000 */
[----:B------:R-:W-:-:S12]  /*0630*/  IMAD R8, R53, 0xc0, R0 ;  /* 0x000000c035087824 */ /* 0x000fd800078e0200 */
[----:B------:R-:W-:Y:S02]  /*0640*/  @!UP1 UIADD3 UR38, UPT, UPT, -UR38, URZ, URZ ;  /* 0x000000ff26269290 */ /* 0x000fe4000fffe1ff */
[----:B------:R-:W-:Y:S01]  /*0650*/  @!UP0 ULOP3.LUT UR38, URZ, UR4, URZ, 0x33, !UPT ;  /* 0x00000004ff268292 */ /* 0x000fe2000f8e33ff */
[----:B------:R-:W-:Y:S11]  /*0660*/  @P3 BRA `(.L_x_3986) ;  /* 0x0000000000ec3947 */ /* 0x000ff60003800000 */
        /* <DEDUP_REMOVED lines=11> */
[----:B------:R-:W-:Y:S02]  /*0720*/  PRMT R11, R14, 0x9910, RZ ;  /* 0x000099100e0b7816 */ /* 0x000fe400000000ff */
[----:B------:R-:W-:Y:S02]  /*0730*/  LOP3.LUT R22, R22, 0xff, RZ, 0xc0, !PT ;  /* 0x000000ff16167812 */ /* 0x000fe400078ec0ff */
[----:B------:R-:W-:-:S02]  /*0740*/  SHF.R.U64 R7, R14, 0x10, R15 ;  /* 0x000000100e077819 */ /* 0x000fc4000000120f */
[----:B------:R-:W-:Y:S02]  /*0750*/  SHF.R.U64 R6, R22, 0x7, RZ ;  /* 0x0000000716067819 */ /* 0x000fe400000012ff */
[----:B0-----:R-:W-:Y:S02]  /*0760*/  SHF.R.S32.HI R14, RZ, 0x10, R15 ;  /* 0x00000010ff0e7819 */ /* 0x001fe4000001140f */
[----:B------:R-:W-:Y:S02]  /*0770*/  PRMT R7, R7, 0x9910, RZ ;  /* 0x0000991007077816 */ /* 0x000fe400000000ff */
[----:B------:R-:W-:Y:S02]  /*0780*/  LOP3.LUT R20, R15, 0xff, RZ, 0xc0, !PT ;  /* 0x000000ff0f147812 */ /* 0x000fe400078ec0ff */
[----:B------:R-:W-:Y:S02]  /*0790*/  LOP3.LUT R14, R14, 0xff, RZ, 0xc0, !PT ;  /* 0x000000ff0e0e7812 */ /* 0x000fe400078ec0ff */
[----:B------:R-:W-:-:S02]  /*07a0*/  ISETP.NE.U32.AND P0, PT, R6, RZ, PT ;  /* 0x000000ff0600720c */ /* 0x000fc40003f05070 */
[----:B------:R-:W-:Y:S02]  /*07b0*/  MOV R6, R7 ;  /* 0x0000000700067202 */ /* 0x000fe40000000f00 */
[----:B------:R-:W-:Y:S02]  /*07c0*/  SHF.R.U64 R12, R20, 0x7, RZ ;  /* 0x00000007140c7819 */ /* 0x000fe400000012ff */
[----:B------:R-:W-:Y:S01]  /*07d0*/  SHF.R.U64 R7, R14, 0x7, RZ ;  /* 0x000000070e077819 */ /* 0x000fe200000012ff */
[----:B---3--:R-:W-:Y:S01]  /*07e0*/  FMUL.FTZ R9, R4, R9 ;  /* 0x0000000904097220 */ /* 0x008fe20000410000 */
[----:B------:R-:W-:Y:S02]  /*07f0*/  ISETP.NE.U32.AND P1, PT, R12, RZ, PT ;  /* 0x000000ff0c00720c */ /* 0x000fe40003f25070 */
[----:B------:R-:W-:Y:S02]  /*0800*/  ISETP.NE.U32.AND P2, PT, R7, RZ, PT ;  /* 0x000000ff0700720c */ /* 0x000fe40003f45070 */
[----:B------:R-:W-:-:S02]  /*0810*/  ISETP.NE.U32.AND.EX P1, PT, RZ, RZ, PT, P1 ;  /* 0x000000ffff00720c */ /* 0x000fc40003f25110 */
[----:B------:R-:W-:Y:S02]  /*0820*/  ISETP.NE.U32.AND.EX P0, PT, RZ, RZ, PT, P0 ;  /* 0x000000ffff00720c */ /* 0x000fe40003f05100 */
[----:B------:R-:W-:Y:S02]  /*0830*/  ISETP.NE.U32.AND.EX P2, PT, RZ, RZ, PT, P2 ;  /* 0x000000ffff00720c */ /* 0x000fe40003f45120 */
[----:B------:R-:W-:Y:S02]  /*0840*/  PRMT R12, R15, 0x9910, RZ ;  /* 0x000099100f0c7816 */ /* 0x000fe400000000ff */
[----:B------:R-:W-:Y:S02]  /*0850*/  SHF.R.S32.HI R23, RZ, 0x18, R15 ;  /* 0x00000018ff177819 */ /* 0x000fe4000001140f */
[----:B------:R-:W-:Y:S02]  /*0860*/  SHF.R.S32.HI R5, RZ, 0x8, R11 ;  /* 0x00000008ff057819 */ /* 0x000fe4000001140b */
[----:B------:R-:W-:-:S02]  /*0870*/  SHF.R.S32.HI R12, RZ, 0x8, R12 ;  /* 0x00000008ff0c7819 */ /* 0x000fc4000001140c */
[----:B------:R-:W-:Y:S01]  /*0880*/  SHF.R.S32.HI R6, RZ, 0x8, R6 ;  /* 0x00000008ff067819 */ /* 0x000fe20000011406 */
[----:B------:R-:W-:Y:S01]  /*0890*/  I2F.S16 R23, R23 ;  /* 0x0000001700177306 */ /* 0x000fe20000101400 */
[----:B------:R-:W-:Y:S02]  /*08a0*/  @P1 LOP3.LUT R20, R20, 0xffffff00, RZ, 0xfc, !PT ;  /* 0xffffff0014141812 */ /* 0x000fe400078efcff */
        /* <DEDUP_REMOVED lines=20> */
.L_x_3987:
[----:B------:R-:W0:Y:S02]  /*09f0*/  LDC.64 R24, c[0x0][0x388] ;  /* 0x0000e200ff187b82 */ /* 0x000e240000000a00 */
[----:B0-----:R-:W-:-:S06]  /*0a00*/  IMAD.WIDE R24, R33, 0x2, R24 ;  /* 0x0000000221187825 */ /* 0x001fcc00078e0218 */
[----:B------:R-:W5:Y:S02]  /*0a10*/  LDG.E.128 R24, desc[UR36][R24.64] ;  /* 0x0000002418187981 */ /* 0x000f64000c1e1d00 */
.L_x_3986:
[----:B------:R-:W-:Y:S05]  /*0a20*/  BSYNC.RECONVERGENT B0 ;  /* 0x0000000000007941 */ /* 0x000fea0003800200 */
.L_x_3985:
        /* <DEDUP_REMOVED lines=9> */
[C---:B--2---:R-:W-:Y:S01]  /*0ac0*/  PRMT R11, R14.reuse, 0x9910, RZ ;  /* 0x000099100e0b7816 */ /* 0x044fe200000000ff */
[----:B------:R1:W3:Y:S01]  /*0ad0*/  I2F.S8 R9, R14 ;  /* 0x0000000e00097306 */ /* 0x0002e20000001400 */
[----:B------:R-:W-:Y:S02]  /*0ae0*/  SHF.R.S64 R22, R14, 0x10, R15 ;  /* 0x000000100e167819 */ /* 0x000fe4000000100f */
[----:B------:R-:W-:Y:S02]  /*0af0*/  SHF.R.S32.HI R4, RZ, 0x8, R11 ;  /* 0x00000008ff047819 */ /* 0x000fe4000001140b */
[----:B------:R-:W-:-:S02]  /*0b00*/  LOP3.LUT R22, R22, 0xff, RZ, 0xc0, !PT ;  /* 0x000000ff16167812 */ /* 0x000fc400078ec0ff */
[--C-:B------:R-:W-:Y:S01]  /*0b10*/  SHF.R.U64 R11, R14, 0x10, R15.reuse ;  /* 0x000000100e0b7819 */ /* 0x100fe2000000120f */
[----:B------:R-:W2:Y:S01]  /*0b20*/  I2F.S16 R5, R4 ;  /* 0x0000000400057306 */ /* 0x000ea20000101400 */
[----:B-1----:R-:W-:Y:S02]  /*0b30*/  SHF.R.S32.HI R14, RZ, 0x10, R15 ;  /* 0x00000010ff0e7819 */ /* 0x002fe4000001140f */
[----:B0-----:R-:W-:Y:S02]  /*0b40*/  SHF.R.U64 R7, R22, 0x7, RZ ;  /* 0x0000000716077819 */ /* 0x001fe400000012ff */
[----:B------:R-:W-:Y:S02]  /*0b50*/  PRMT R11, R11, 0x9910, RZ ;  /* 0x000099100b0b7816 */ /* 0x000fe400000000ff */
[----:B------:R-:W-:Y:S02]  /*0b60*/  LOP3.LUT R20, R15, 0xff, RZ, 0xc0, !PT ;  /* 0x000000ff0f147812 */ /* 0x000fe400078ec0ff */
[----:B------:R-:W-:-:S02]  /*0b70*/  LOP3.LUT R14, R14, 0xff, RZ, 0xc0, !PT ;  /* 0x000000ff0e0e7812 */ /* 0x000fc400078ec0ff */
[----:B------:R-:W-:Y:S01]  /*0b80*/  ISETP.NE.U32.AND P0, PT, R7, RZ, PT ;  /* 0x000000ff0700720c */ /* 0x000fe20003f05070 */
[----:B------:R-:W-:Y:S01]  /*0b90*/  IMAD.MOV.U32 R7, RZ, RZ, R11 ;  /* 0x000000ffff077224 */ /* 0x000fe200078e000b */
[----:B------:R-:W-:Y:S02]  /*0ba0*/  SHF.R.U64 R12, R20, 0x7, RZ ;  /* 0x00000007140c7819 */ /* 0x000fe400000012ff */
[----:B------:R-:W-:Y:S01]  /*0bb0*/  SHF.R.U64 R11, R14, 0x7, RZ ;  /* 0x000000070e0b7819 */ /* 0x000fe200000012ff */
[----:B---3--:R-:W-:Y:S01]  /*0bc0*/  FMUL.FTZ R9, R6, R9 ;  /* 0x0000000906097220 */ /* 0x008fe20000410000 */
[----:B------:R-:W-:Y:S01]  /*0bd0*/  ISETP.NE.U32.AND P1, PT, R12, RZ, PT ;  /* 0x000000ff0c00720c */ /* 0x000fe20003f25070 */
[----:B--2---:R-:W-:Y:S01]  /*0be0*/  FMUL.FTZ R28, R6, R5 ;  /* 0x00000005061c7220 */ /* 0x004fe20000410000 */
        /* <DEDUP_REMOVED lines=8> */
[----:B------:R-:W-:Y:S01]  /*0c70*/  @P1 LOP3.LUT R20, R20, 0xffffff00, RZ, 0xfc, !PT ;  /* 0xffffff0014141812 */ /* 0x000fe200078efcff */
[----:B------:R-:W0:Y:S01]  /*0c80*/  I2F.S16 R23, R23 ;  /* 0x0000001700177306 */ /* 0x000e220000101400 */
[----:B------:R-:W-:Y:S02]  /*0c90*/  @P0 LOP3.LUT R22, R22, 0xffffff00, RZ, 0xfc, !PT ;  /* 0xffffff0016160812 */ /* 0x000fe400078efcff */
[----:B------:R-:W-:Y:S02]  /*0ca0*/  @P2 LOP3.LUT R14, R14, 0xffffff00, RZ, 0xfc, !PT ;  /* 0xffffff000e0e2812 */ /* 0x000fe400078efcff */
[----:B------:R-:W-:-:S03]  /*0cb0*/  F2FP.F16.F32.PACK_AB R28, R28, R9 ;  /* 0x000000091c1c723e */ /* 0x000fc600000000ff */
        /* <DEDUP_REMOVED lines=15> */
.L_x_3988:
[----:B------:R-:W-:Y:S01]  /*0db0*/  BSSY.RECONVERGENT B0, `(.L_x_3989) ;  /* 0x0000007000007945 */ /* 0x000fe20003800200 */
[----:B------:R-:W-:Y:S02]  /*0dc0*/  CS2R R30, SRZ ;  /* 0x00000000001e7805 */ /* 0x000fe4000001ff00 */
[----:B------:R-:W-:Y:S01]  /*0dd0*/  CS2R R28, SRZ ;  /* 0x00000000001c7805 */ /* 0x000fe2000001ff00 */
[----:B------:R-:W-:Y:S06]  /*0de0*/  @P3 BRA `(.L_x_3990) ;  /* 0x00000000000c3947 */ /* 0x000fec0003800000 */
[----:B------:R-:W0:Y:S02]  /*0df0*/  LDC.64 R28, c[0x0][0x398] ;  /* 0x0000e600ff1c7b82 */ /* 0x000e240000000a00 */
[----:B0-----:R-:W-:-:S06]  /*0e00*/  IMAD.WIDE R28, R33, 0x2, R28 ;  /* 0x00000002211c7825 */ /* 0x001fcc00078e021c */
[----:B------:R-:W5:Y:S02]  /*0e10*/  LDG.E.128 R28, desc[UR36][R28.64] ;  /* 0x000000241c1c7981 */ /* 0x000f64000c1e1d00 */
.L_x_3990:
[----:B------:R-:W-:Y:S05]  /*0e20*/  BSYNC.RECONVERGENT B0 ;  /* 0x0000000000007941 */ /* 0x000fea0003800200 */
.L_x_3989:
[----:B------:R-:W0:Y:S01]  /*0e30*/  LDCU.64 UR4, c[0x0][0x390] ;  /* 0x00007200ff0477ac */ /* 0x000e220008000a00 */
[----:B------:R-:W1:Y:S01]  /*0e40*/  LDC.64 R4, c[0x0][0x418] ;  /* 0x00010600ff047b82 */ /* 0x000e620000000a00 */
[----:B------:R-:W-:Y:S02]  /*0e50*/  ISETP.EQ.U32.AND P3, PT, R2, RZ, PT ;  /* 0x000000ff0200720c */ /* 0x000fe40003f62070 */
[----:B------:R-:W-:Y:S01]  /*0e60*/  CS2R R6, SRZ ;  /* 0x0000000000067805 */ /* 0x000fe2000001ff00 */
[----:B------:R-:W2:Y:S01]  /*0e70*/  LDCU.64 UR6, c[0x0][0x3a0] ;  /* 0x00007400ff0677ac */ /* 0x000ea20008000a00 */
[----:B------:R-:W-:-:S04]  /*0e80*/  ISETP.GT.U32.AND P1, PT, R51, 0x1f, PT ;  /* 0x0000001f3300780c */ /* 0x000fc80003f24070 */
[----:B------:R-:W-:Y:S02]  /*0e90*/  ISETP.EQ.OR.EX P1, PT, R3, RZ, P1, P3 ;  /* 0x000000ff0300720c */ /* 0x000fe40000f22730 */
[----:B0-----:R-:W-:Y:S02]  /*0ea0*/  ISETP.NE.U32.AND P0, PT, RZ, UR4, PT ;  /* 0x00000004ff007c0c */ /* 0x001fe4000bf05070 */
[----:B------:R-:W-:Y:S02]  /*0eb0*/  CS2R R34, SRZ ;  /* 0x0000000000227805 */ /* 0x000fe4000001ff00 */
[----:B------:R-:W-:Y:S01]  /*0ec0*/  CS2R R32, SRZ ;  /* 0x0000000000207805 */ /* 0x000fe2000001ff00 */
[----:B------:R-:W0:Y:S01]  /*0ed0*/  LDCU.U8 UR4, c[0x0][0x404] ;  /* 0x00008080ff0477ac */ /* 0x000e220008000000 */
[----:B--2---:R-:W-:-:S05]  /*0ee0*/  ISETP.NE.U32.AND P2, PT, RZ, UR6, PT ;  /* 0x00000006ff007c0c */ /* 0x004fca000bf45070 */
[----:B------:R-:W2:Y:S01]  /*0ef0*/  @!P1 LDC.64 R14, c[0x0][0x450] ;  /* 0x00011400ff0e9b82 */ /* 0x000ea20000000a00 */
[----:B------:R-:W-:Y:S01]  /*0f00*/  ISETP.NE.AND.EX P0, PT, RZ, UR5, PT, P0 ;  /* 0x00000005ff007c0c */ /* 0x000fe2000bf05300 */
[----:B-----5:R-:W-:Y:S01]  /*0f10*/  @!P1 IMAD R9, R17, R10, RZ ;  /* 0x0000000a11099224 */ /* 0x020fe200078e02ff */
[----:B------:R-:W-:Y:S02]  /*0f20*/  ISETP.NE.AND.EX P2, PT, RZ, UR7, PT, P2 ;  /* 0x00000007ff007c0c */ /* 0x000fe4000bf45320 */
[C---:B------:R-:W-:Y:S02]  /*0f30*/  ISETP.GT.U32.OR P0, PT, R51.reuse, 0x17, !P0 ;  /* 0x000000173300780c */ /* 0x040fe40004704470 */
[----:B------:R-:W-:Y:S02]  /*0f40*/  ISETP.GT.U32.OR P2, PT, R51, 0x17, !P2 ;  /* 0x000000173300780c */ /* 0x000fe40005744470 */
[----:B-1----:R-:W-:-:S04]  /*0f50*/  ISETP.NE.U32.AND P3, PT, R4, RZ, PT ;  /* 0x000000ff0400720c */ /* 0x002fc80003f65070 */
[----:B------:R-:W-:Y:S02]  /*0f60*/  ISETP.NE.AND.EX P3, PT, R5, RZ, PT, P3 ;  /* 0x000000ff0500720c */ /* 0x000fe40003f65330 */
[----:B------:R-:W-:-:S03]  /*0f70*/  CS2R R4, SRZ ;  /* 0x0000000000047805 */ /* 0x000fc6000001ff00 */
[----:B------:R-:W1:Y:S08]  /*0f80*/  @!P0 LDC.64 R2, c[0x0][0x390] ;  /* 0x0000e400ff028b82 */ /* 0x000e700000000a00 */
[----:B------:R-:W3:Y:S08]  /*0f90*/  @!P2 LDC.64 R12, c[0x0][0x3a0] ;  /* 0x0000e800ff0cab82 */ /* 0x000ef00000000a00 */
[----:B------:R-:W4:Y:S01]  /*0fa0*/  @P3 LDC.64 R20, c[0x0][0x418] ;  /* 0x00010600ff143b82 */ /* 0x000f220000000a00 */
[----:B-1----:R-:W-:-:S04]  /*0fb0*/  @!P0 IMAD.WIDE.U32 R10, R8, 0x2, R2 ;  /* 0x00000002080a8825 */ /* 0x002fc800078e0002 */
[----:B------:R-:W-:Y:S01]  /*0fc0*/  @!P1 IMAD R3, R9, 0xc0, R8 ;  /* 0x000000c009039824 */ /* 0x000fe200078e0208 */
[----:B------:R1:W4:Y:S01]  /*0fd0*/  @!P0 LDG.E.128 R4, desc[UR36][R10.64] ;  /* 0x000000240a048981 */ /* 0x000322000c1e1d00 */
[----:B---3--:R-:W-:-:S04]  /*0fe0*/  @!P2 IMAD.WIDE.U32 R8, R8, 0x2, R12 ;  /* 0x000000020808a825 */ /* 0x008fc800078e000c */
[----:B--2---:R-:W-:Y:S01]  /*0ff0*/  @!P1 IMAD.WIDE R12, R3, 0x2, R14 ;  /* 0x00000002030c9825 */ /* 0x004fe200078e020e */
[----:B------:R-:W2:Y:S01]  /*1000*/  @!P2 LDG.E.128 R32, desc[UR36][R8.64] ;  /* 0x000000240820a981 */ /* 0x000ea2000c1e1d00 */
[----:B-1----:R-:W1:Y:S02]  /*1010*/  LDC R11, c[0x0][0x400] ;  /* 0x00010000ff0b7b82 */ /* 0x002e640000000800 */
[----:B------:R-:W-:Y:S01]  /*1020*/  IMAD.MOV.U32 R2, RZ, RZ, RZ ;  /* 0x000000ffff027224 */ /* 0x000fe200078e00ff */
[----:B------:R-:W3:Y:S01]  /*1030*/  @!P1 LDG.E.128 R36, desc[UR36][R12.64] ;  /* 0x000000240c249981 */ /* 0x000ee2000c1e1d00 */
[----:B----4-:R-:W-:-:S05]  /*1040*/  @P3 IMAD.WIDE.U32 R14, R52, 0x4, R20 ;  /* 0x00000004340e3825 */ /* 0x010fca00078e0014 */
[----:B------:R4:W5:Y:S01]  /*1050*/  @P3 LDG.E R2, desc[UR36][R14.64] ;  /* 0x000000240e023981 */ /* 0x000962000c1e1900 */
[----:B0-----:R-:W-:Y:S01]  /*1060*/  ISETP.NE.AND P0, PT, RZ, UR4, PT ;  /* 0x00000004ff007c0c */ /* 0x001fe2000bf05270 */
[----:B------:R-:W-:Y:S03]  /*1070*/  BSSY.RECONVERGENT B6, `(.L_x_3991) ;  /* 0x0000162000067945 */ /* 0x000fe60003800200 */
[----:B-1----:R-:W-:Y:S01]  /*1080*/  ISETP.LT.OR P0, PT, R11, 0x1, P0 ;  /* 0x000000010b00780c */ /* 0x002fe20000701670 */
[----:B------:R-:W-:Y:S02]  /*1090*/  HFMA2 R24, R24, 1, 1, R4 ;  /* 0x3c003c0018187831 */ /* 0x000fe40000000004 */
[----:B------:R-:W-:Y:S02]  /*10a0*/  HFMA2 R26, R26, 1, 1, R6 ;  /* 0x3c003c001a1a7831 */ /* 0x000fe40000000006 */
[----:B--2---:R-:W-:-:S02]  /*10b0*/  HADD2 R29, R29, R33 ;  /* 0x000000211d1d7230 */ /* 0x004fc40000000000 */
[----:B------:R-:W-:Y:S02]  /*10c0*/  HADD2 R31, R31, R35 ;  /* 0x000000231f1f7230 */ /* 0x000fe40000000000 */
[----:B------:R-:W-:Y:S02]  /*10d0*/  HFMA2 R28, R28, 1, 1, R32 ;  /* 0x3c003c001c1c7831 */ /* 0x000fe40000000020 */
[----:B------:R-:W-:Y:S02]  /*10e0*/  HFMA2 R30, R30, 1, 1, R34 ;  /* 0x3c003c001e1e7831 */ /* 0x000fe40000000022 */
[----:B---3--:R-:W-:Y:S02]  /*10f0*/  @!P1 HFMA2 R29, R29, R37, -RZ ;  /* 0x000000251d1d9231 */ /* 0x008fe400001000ff */
[----:B------:R-:W-:Y:S02]  /*1100*/  @!P1 HFMA2 R31, R31, R39, -RZ ;  /* 0x000000271f1f9231 */ /* 0x000fe400001000ff */
[----:B------:R-:W-:-:S02]  /*1110*/  HADD2 R25, R25, R5 ;  /* 0x0000000519197230 */ /* 0x000fc40000000000 */
[----:B------:R-:W-:Y:S02]  /*1120*/  HADD2 R27, R27, R7 ;  /* 0x000000071b1b7230 */ /* 0x000fe40000000000 */
[----:B------:R-:W-:Y:S02]  /*1130*/  @!P1 HMUL2 R28, R28, R36 ;  /* 0x000000241c1c9232 */ /* 0x000fe40000000000 */
[----:B------:R-:W-:Y:S01]  /*1140*/  @!P1 HMUL2 R30, R30, R38 ;  /* 0x000000261e1e9232 */ /* 0x000fe20000000000 */
[----:B----4-:R-:W-:Y:S06]  /*1150*/  @P0 BRA `(.L_x_3992) ;  /* 0x00000004008c0947 */ /* 0x010fec0003800000 */
[----:B------:R-:W-:-:S13]  /*1160*/  ISETP.GE.AND P0, PT, R0, R11, PT ;  /* 0x0000000b0000720c */ /* 0x000fda0003f06270 */
[----:B------:R-:W-:Y:S05]  /*1170*/  @P0 BRA `(.L_x_3993) ;  /* 0x0000001400440947 */ /* 0x000fea0003800000 */
[----:B------:R-:W-:Y:S01]  /*1180*/  I2FP.F32.U32 R4, R11 ;  /* 0x0000000b00047245 */ /* 0x000fe20000201000 */
[----:B------:R-:W0:Y:S01]  /*1190*/  LDCU UR4, c[0x0][0x40c] ;  /* 0x00008180ff0477ac */ /* 0x000e220008000800 */
[----:B------:R-:W-:Y:S01]  /*11a0*/  I2FP.F32.U32 R3, R0 ;  /* 0x0000000000037245 */ /* 0x000fe20000201000 */
[C---:B------:R-:W-:Y:S01]  /*11b0*/  VIADD R6, R0.reuse, 0x4 ;  /* 0x0000000400067836 */ /* 0x040fe20000000000 */
[C---:B------:R-:W-:Y:S01]  /*11c0*/  IADD3 R5, PT, PT, R0.reuse, 0x2, RZ ;  /* 0x0000000200057810 */ /* 0x040fe20007ffe0ff */
[----:B------:R-:W-:Y:S01]  /*11d0*/  VIADD R0, R0, 0x6 ;  /* 0x0000000600007836 */ /* 0x000fe20000000000 */
[----:B------:R-:W1:Y:S01]  /*11e0*/  MUFU.RCP R4, R4 ;  /* 0x0000000400047308 */ /* 0x000e620000001000 */
[--C-:B------:R-:W-:Y:S01]  /*11f0*/  HADD2.F32 R21, -RZ, R26.reuse.H1_H1 ;  /* 0x3000001aff157230 */ /* 0x100fe20000004100 */
[----:B------:R-:W-:Y:S01]  /*1200*/  I2FP.F32.U32 R5, R5 ;  /* 0x0000000500057245 */ /* 0x000fe20000201000 */
[----:B------:R-:W-:Y:S01]  /*1210*/  HADD2.F32 R15, -RZ, R26.H0_H0 ;  /* 0x2000001aff0f7230 */ /* 0x000fe20000004100 */
[----:B------:R-:W-:Y:S01]  /*1220*/  I2FP.F32.U32 R6, R6 ;  /* 0x0000000600067245 */ /* 0x000fe20000201000 */
[--C-:B------:R-:W-:Y:S01]  /*1230*/  HADD2.F32 R11, -RZ, R25.reuse.H1_H1 ;  /* 0x30000019ff0b7230 */ /* 0x100fe20000004100 */
[----:B------:R-:W-:Y:S01]  /*1240*/  I2FP.F32.U32 R7, R0 ;  /* 0x0000000000077245 */ /* 0x000fe20000201000 */
        /* <DEDUP_REMOVED lines=68> */
[C---:B------:R-:W-:Y:S01]  /*1690*/  FFMA.FTZ R27, R14.reuse, R23, R27 ;  /* 0x000000170e1b7223 */ /* 0x040fe2000001001b */
[----:B0-----:R-:W-:Y:S01]  /*16a0*/  FFMA.FTZ R26, R14, R15, R21 ;  /* 0x0000000f0e1a7223 */ /* 0x001fe20000010015 */
        /* <DEDUP_REMOVED lines=14> */
.L_x_3992:
        /* <DEDUP_REMOVED lines=27> */
[----:B------:R-:W-:-:S04]  /*1940*/  ISETP.GE.AND P0, PT, R0, R11, PT ;  /* 0x0000000b0000720c */ /* 0x000fc80003f06270 */
[----:B------:R-:W-:Y:S01]  /*1950*/  @!P2 IMAD.MOV R22, RZ, RZ, -R22 ;  /* 0x000000ffff16a224 */ /* 0x000fe200078e0a16 */
        /* <DEDUP_REMOVED lines=13> */
[----:B------:R-:W-:Y:S01]  /*1a30*/  IMAD.MOV.U32 R13, RZ, RZ, RZ ;  /* 0x000000ffff0d7224 */ /* 0x000fe200078e00ff */
[----:B------:R-:W4:Y:S01]  /*1a40*/  LDCU.64 UR8, c[0x4][0x50] ;  /* 0x01000a00ff0877ac */ /* 0x000f220008000a00 */
[----:B0-----:R-:W-:Y:S01]  /*1a50*/  MOV R4, UR4 ;  /* 0x0000000400047c02 */ /* 0x001fe20008000f00 */
[----:B------:R-:W-:-:S02]  /*1a60*/  IMAD.U32 R5, RZ, RZ, UR5 ;  /* 0x00000005ff057e24 */ /* 0x000fc4000f8e00ff */
[----:B---3--:R-:W-:Y:S01]  /*1a70*/  IMAD.U32 R6, RZ, RZ, UR6 ;  /* 0x00000006ff067e24 */ /* 0x008fe2000f8e00ff */
[----:B------:R-:W-:Y:S01]  /*1a80*/  MOV R7, UR7 ;  /* 0x0000000700077c02 */ /* 0x000fe20008000f00 */
[----:B----4-:R-:W-:Y:S02]  /*1a90*/  IMAD.U32 R10, RZ, RZ, UR8 ;  /* 0x00000008ff0a7e24 */ /* 0x010fe4000f8e00ff */
[----:B-1----:R-:W-:-:S07]  /*1aa0*/  IMAD.U32 R11, RZ, RZ, UR9 ;  /* 0x00000009ff0b7e24 */ /* 0x002fce000f8e00ff */
[----:B------:R-:W-:-:S07]  /*1ab0*/  LEPC R20, `(.L_x_3994) ;  /* 0x000000001014794e */ /* 0x000fce0000000000 */
[----:B--2--5:R-:W-:Y:S05]  /*1ac0*/  CALL.ABS.NOINC R14 ;  /* 0x000000000e007343 */ /* 0x024fea0003c00000 */
.L_x_3994:
[----:B------:R-:W0:Y:S01]  /*1ad0*/  S2R R3, SR_CgaCtaId ;  /* 0x0000000000037919 */ /* 0x000e220000008800 */
[----:B------:R-:W1:Y:S01]  /*1ae0*/  LDC R9, c[0x0][0x400] ;  /* 0x00010000ff097b82 */ /* 0x000e620000000800 */
[----:B------:R-:W-:Y:S01]  /*1af0*/  ISETP.NE.AND P6, PT, R33, RZ, PT ;  /* 0x000000ff2100720c */ /* 0x000fe20003fc5270 */
[----:B------:R-:W-:Y:S05]  /*1b00*/  WARPSYNC.ALL ;  /* 0x0000000000007948 */ /* 0x000fea0003800000 */
[----:B------:R-:W-:-:S04]  /*1b10*/  MOV R0, 0x400 ;  /* 0x0000040000007802 */ /* 0x000fc80000000f00 */
[----:B------:R-:W-:-:S03]  /*1b20*/  IADD3 R0, PT, PT, R0, 0x210, RZ ;  /* 0x0000021000007810 */ /* 0x000fc60007ffe0ff */
[----:B------:R-:W-:Y:S01]  /*1b30*/  @!P6 IMAD R4, R23, R22, R32 ;  /* 0x000000161704e224 */ /* 0x000fe200078e0220 */
[----:B0-----:R-:W-:-:S05]  /*1b40*/  LEA R0, R3, R0, 0x18 ;  /* 0x0000000003007211 */ /* 0x001fca00078ec0ff */
[--C-:B-1----:R-:W-:Y:S02]  /*1b50*/  IMAD R3, R9, 0x2, R0.reuse ;  /* 0x0000000209037824 */ /* 0x102fe400078e0200 */
[----:B------:R-:W-:-:S03]  /*1b60*/  @!P6 IMAD R5, R4, 0x2, R0 ;  /* 0x000000020405e824 */ /* 0x000fc600078e0200 */
[----:B------:R-:W-:Y:S02]  /*1b70*/  @!P6 LEA R4, R4, R3, 0x1 ;  /* 0x000000030404e211 */ /* 0x000fe400078e08ff */
        /* <DEDUP_REMOVED lines=11> */
[C---:B------:R-:W-:Y:S01]  /*1c30*/  LEA R8, R7.reuse, R3, 0x1 ;  /* 0x0000000307087211 */ /* 0x040fe200078e08ff */
[----:B------:R-:W-:Y:S01]  /*1c40*/  IMAD R6, R7, 0x2, R0 ;  /* 0x0000000207067824 */ /* 0x000fe200078e0200 */
[----:B------:R-:W-:-:S03]  /*1c50*/  SHF.R.S32.HI R10, RZ, 0x1f, R7 ;  /* 0x0000001fff0a7819 */ /* 0x000fc60000011407 */
[C---:B------:R-:W-:Y:S01]  /*1c60*/  IMAD R5, R23.reuse, 0x2, R6 ;  /* 0x0000000217057824 */ /* 0x040fe200078e0206 */
[----:B------:R-:W0:Y:S01]  /*1c70*/  LDS.64 R14, [R6] ;  /* 0x00000000060e7984 */ /* 0x000e220000000a00 */
[----:B------:R-:W-:Y:S01]  /*1c80*/  IMAD R4, R23, 0x2, R8 ;  /* 0x0000000217047824 */ /* 0x000fe200078e0208 */
[----:B------:R-:W-:Y:S02]  /*1c90*/  LEA.HI R10, R10, R7, RZ, 0x2 ;  /* 0x000000070a0a7211 */ /* 0x000fe400078f10ff */
[----:B------:R-:W1:Y:S03]  /*1ca0*/  LDS.64 R26, [R5] ;  /* 0x00000000051a7984 */ /* 0x000e660000000a00 */
[----:B------:R-:W-:Y:S01]  /*1cb0*/  IMAD.SHL.U32 R10, R10, 0x2, RZ ;  /* 0x000000020a0a7824 */ /* 0x000fe200078e00ff */
[----:B------:R-:W2:Y:S04]  /*1cc0*/  LDS.64 R20, [R8] ;  /* 0x0000000008147984 */ /* 0x000ea80000000a00 */
[----:B------:R-:W3:Y:S01]  /*1cd0*/  LDS.64 R34, [R4] ;  /* 0x0000000004227984 */ /* 0x000ee20000000a00 */
[----:B------:R-:W-:-:S04]  /*1ce0*/  LOP3.LUT R13, R10, 0xfffffff8, RZ, 0xc0, !PT ;  /* 0xfffffff80a0d7812 */ /* 0x000fc800078ec0ff */
[----:B------:R-:W-:Y:S02]  /*1cf0*/  ISETP.GE.AND P0, PT, R13, R9, PT ;  /* 0x000000090d00720c */ /* 0x000fe40003f06270 */
[----:B0-----:R-:W-:Y:S02]  /*1d00*/  SHF.R.U64 R12, R14, 0x10, R15 ;  /* 0x000000100e0c7819 */ /* 0x001fe4000000120f */
[--C-:B-1----:R-:W-:Y:S02]  /*1d10*/  SHF.R.U64 R25, R26, 0x10, R27.reuse ;  /* 0x000000101a197819 */ /* 0x102fe4000000121b */
[----:B------:R-:W-:Y:S02]  /*1d20*/  PRMT R24, R14, 0x5410, R26 ;  /* 0x000054100e187816 */ /* 0x000fe4000000001a */
[----:B------:R-:W-:Y:S02]  /*1d30*/  PRMT R26, R15, 0x5410, R27 ;  /* 0x000054100f1a7816 */ /* 0x000fe4000000001b */
[----:B------:R-:W-:-:S02]  /*1d40*/  PRMT R25, R12, 0x5410, R25 ;  /* 0x000054100c197816 */ /* 0x000fc40000000019 */
[----:B------:R-:W-:Y:S02]  /*1d50*/  SHF.R.U32.HI R14, RZ, 0x10, R15 ;  /* 0x00000010ff0e7819 */ /* 0x000fe4000001160f */
[----:B------:R-:W-:Y:S02]  /*1d60*/  SHF.R.U32.HI R27, RZ, 0x10, R27 ;  /* 0x00000010ff1b7819 */ /* 0x000fe4000001161b */
[--C-:B--2---:R-:W-:Y:S02]  /*1d70*/  SHF.R.U64 R12, R20, 0x10, R21.reuse ;  /* 0x00000010140c7819 */ /* 0x104fe40000001215 */
[----:B------:R-:W-:Y:S02]  /*1d80*/  SHF.R.U32.HI R10, RZ, 0x10, R21 ;  /* 0x00000010ff0a7819 */ /* 0x000fe40000011615 */
[--C-:B---3--:R-:W-:Y:S02]  /*1d90*/  SHF.R.U64 R29, R34, 0x10, R35.reuse ;  /* 0x00000010221d7819 */ /* 0x108fe40000001223 */
[----:B------:R-:W-:-:S02]  /*1da0*/  SHF.R.U32.HI R31, RZ, 0x10, R35 ;  /* 0x00000010ff1f7819 */ /* 0x000fc40000011623 */
        /* <DEDUP_REMOVED lines=102> */
.L_x_3998:
[----:B------:R-:W-:Y:S05]  /*2410*/  BSYNC.RECONVERGENT B1 ;  /* 0x0000000000017941 */ /* 0x000fea0003800200 */
.L_x_3997:
        /* <DEDUP_REMOVED lines=15> */
[----:B------:R-:W-:Y:S01]  /*2510*/  LOP3.LUT R15, R15, R11, RZ, 0xfc, !PT ;  /* 0x0000000b0f0f7212 */ /* 0x000fe200078efcff */
[----:B------:R-:W-:Y:S01]  /*2520*/  IMAD.WIDE.U32 R10, R10, 0x10000, RZ ;  /* 0x000100000a0a7825 */ /* 0x000fe200078e00ff */
[----:B------:R-:W-:Y:S02]  /*2530*/  PRMT R36, R24, 0x7732, RZ ;  /* 0x0000773218247816 */ /* 0x000fe400000000ff */
[----:B------:R-:W-:Y:S01]  /*2540*/  LOP3.LUT R21, R21, R13, RZ, 0xfc, !PT ;  /* 0x0000000d15157212 */ /* 0x000fe200078efcff */
[----:B------:R-:W-:Y:S01]  /*2550*/  IMAD.WIDE.U32 R12, R12, 0x10000, RZ ;  /* 0x000100000c0c7825 */ /* 0x000fe200078e00ff */
[----:B------:R-:W-:Y:S01]  /*2560*/  PRMT R9, R28, 0x7732, RZ ;  /* 0x000077321c097816 */ /* 0x000fe200000000ff */
[----:B------:R0:W-:Y:S01]  /*2570*/  STS.64 [R8], R14 ;  /* 0x0000000e08007388 */ /* 0x0001e20000000a00 */
[----:B------:R-:W-:-:S02]  /*2580*/  PRMT R33, R34, 0x5410, R7 ;  /* 0x0000541022217816 */ /* 0x000fc40000000007 */
[----:B------:R-:W-:Y:S02]  /*2590*/  MOV R7, R36 ;  /* 0x0000002400077202 */ /* 0x000fe40000000f00 */
[----:B------:R-:W-:Y:S02]  /*25a0*/  LOP3.LUT R11, R35, R11, RZ, 0xfc, !PT ;  /* 0x0000000b230b7212 */ /* 0x000fe400078efcff */
[----:B------:R-:W-:Y:S02]  /*25b0*/  LOP3.LUT R10, R10, R9, RZ, 0xfc, !PT ;  /* 0x000000090a0a7212 */ /* 0x000fe400078efcff */
[----:B------:R-:W-:Y:S02]  /*25c0*/  LOP3.LUT R13, R33, R13, RZ, 0xfc, !PT ;  /* 0x0000000d210d7212 */ /* 0x000fe400078efcff */
[----:B------:R-:W-:Y:S01]  /*25d0*/  LOP3.LUT R12, R12, R7, RZ, 0xfc, !PT ;  /* 0x000000070c0c7212 */ /* 0x000fe200078efcff */
[----:B------:R0:W-:Y:S04]  /*25e0*/  STS.64 [R4], R10 ;  /* 0x0000000a04007388 */ /* 0x0001e80000000a00 */
[----:B------:R0:W-:Y:S04]  /*25f0*/  STS.64 [R6], R20 ;  /* 0x0000001406007388 */ /* 0x0001e80000000a00 */
[----:B------:R0:W-:Y:S02]  /*2600*/  STS.64 [R5], R12 ;  /* 0x0000000c05007388 */ /* 0x0001e40000000a00 */
.L_x_3996:
[----:B------:R-:W-:Y:S05]  /*2610*/  BSYNC.RECONVERGENT B0 ;  /* 0x0000000000007941 */ /* 0x000fea0003800200 */
.L_x_3995:
[----:B------:R-:W-:Y:S01]  /*2620*/  BAR.SYNC.DEFER_BLOCKING 0x0 ;  /* 0x0000000000007b1d */ /* 0x000fe20000010000 */
[----:B------:R-:W-:-:S04]  /*2630*/  @!P6 IMAD R22, R23, R22, R32 ;  /* 0x000000161716e224 */ /* 0x000fc800078e0220 */
[C---:B------:R-:W-:Y:S02]  /*2640*/  @!P6 IMAD R0, R22.reuse, 0x2, R0 ;  /* 0x000000021600e824 */ /* 0x040fe400078e0200 */
[----:B------:R-:W-:-:S03]  /*2650*/  @!P6 IMAD R3, R22, 0x2, R3 ;  /* 0x000000021603e824 */ /* 0x000fc600078e0203 */
[----:B------:R1:W2:Y:S04]  /*2660*/  @!P6 LDS.128 R24, [R0] ;  /* 0x000000000018e984 */ /* 0x0002a80000000c00 */
[----:B------:R1:W3:Y:S01]  /*2670*/  @!P6 LDS.128 R28, [R3] ;  /* 0x00000000031ce984 */ /* 0x0002e20000000c00 */
[----:B------:R-:W-:Y:S06]  /*2680*/  BAR.SYNC.DEFER_BLOCKING 0x0 ;  /* 0x0000000000007b1d */ /* 0x000fec0000010000 */
.L_x_3993:
[----:B------:R-:W-:Y:S05]  /*2690*/  BSYNC.RECONVERGENT B6 ;  /* 0x0000000000067941 */ /* 0x000fea0003800200 */
.L_x_3991:
[----:B------:R-:W-:Y:S02]  /*26a0*/  ISETP.GT.U32.AND P0, PT, R51, 0x1f, PT ;  /* 0x0000001f3300780c */ /* 0x000fe40003f04070 */
[----:B-1----:R-:W-:-:S11]  /*26b0*/  MOV R0, 0xff7fffff ;  /* 0xff7fffff00007802 */ /* 0x002fd60000000f00 */
        /* <DEDUP_REMOVED lines=9> */
[----:B------:R-:W-:-:S06]  /*2750*/  HFMA2 R13, R27, R31, R13 ;  /* 0x0000001f1b0d7231 */ /* 0x000fcc000000000d */
[----:B------:R-:W2:Y:S01]  /*2760*/  @!P0 LDC.64 R4, c[0x0][0x3b8] ;  /* 0x0000ee00ff048b82 */ /* 0x000ea20000000a00 */
[-C--:B-1----:R-:W-:Y:S02]  /*2770*/  @!P0 IMAD R6, R19, R8.reuse, RZ ;  /* 0x0000000813068224 */ /* 0x082fe400078e02ff */
[----:B------:R-:W-:Y:S02]  /*2780*/  @!P0 IMAD R3, R51, R8, UR38 ;  /* 0x0000002633038e24 */ /* 0x000fe4000f8e0208 */
[----:B------:R-:W-:Y:S02]  /*2790*/  HADD2.F32 R8, -RZ, R13.H1_H1 ;  /* 0x3000000dff087230 */ /* 0x000fe40000004100 */
[----:B------:R-:W-:Y:S02]  /*27a0*/  @!P0 IMAD R7, R6, 0x18, R3 ;  /* 0x0000001806078824 */ /* 0x000fe400078e0203 */
[----:B------:R-:W-:-:S05]  /*27b0*/  VIADD R3, R9, 0x10 ;  /* 0x0000001009037836 */ /* 0x000fca0000000000 */
[----:B0-----:R-:W-:Y:S01]  /*27c0*/  LEA R6, R10, R3, 0x18 ;  /* 0x000000030a067211 */ /* 0x001fe200078ec0ff */
[----:B------:R-:W-:-:S03]  /*27d0*/  @!P0 IMAD.SHL.U32 R3, R7, 0x8, RZ ;  /* 0x0000000807038824 */ /* 0x000fc600078e00ff */
[----:B------:R-:W-:Y:S01]  /*27e0*/  LEA R6, R51, R6, 0x4 ;  /* 0x0000000633067211 */ /* 0x000fe200078e20ff */
[----:B--2---:R-:W-:-:S04]  /*27f0*/  @!P0 IMAD.WIDE R4, R3, 0x2, R4 ;  /* 0x0000000203048825 */ /* 0x004fc800078e0204 */
        /* <DEDUP_REMOVED lines=14> */
.L_x_4131:
        /* <DEDUP_REMOVED lines=8> */
[----:B-----5:R-:W-:-:S07]  /*2960*/  @P0 IADD3 R0, PT, PT, -R2, UR40, RZ ;  /* 0x0000002802000c10 */ /* 0x020fce000fffe1ff */
[----:B------:R-:W2:Y:S01]  /*2970*/  @P0 LDC.64 R4, c[0x0][0x438] ;  /* 0x00010e00ff040b82 */ /* 0x000ea20000000a00 */
[----:B0-----:R-:W-:-:S04]  /*2980*/  @P0 IMAD R3, R53, R6, R0 ;  /* 0x0000000635030224 */ /* 0x001fc800078e0200 */
[----:B------:R-:W-:-:S04]  /*2990*/  @P0 IMAD R3, R3, R6, R0 ;  /* 0x0000000603030224 */ /* 0x000fc800078e0200 */
[----:B--2---:R-:W-:-:S06]  /*29a0*/  @P0 IMAD.WIDE R4, R3, 0x2, R4 ;  /* 0x0000000203040825 */ /* 0x004fcc00078e0204 */
[----:B------:R-:W2:Y:S01]  /*29b0*/  @P0 LDG.E.U16 R4, desc[UR36][R4.64] ;  /* 0x0000002404040981 */ /* 0x000ea2000c1e1500 */
[----:B------:R-:W-:Y:S02]  /*29c0*/  VIADD R9, R9, 0x210 ;  /* 0x0000021009097836 */ /* 0x000fe40000000000 */
[----:B-1----:R-:W-:Y:S01]  /*29d0*/  FMUL.FTZ R0, R14, UR4 ;  /* 0x000000040e007c20 */ /* 0x002fe20008410000 */
[----:B------:R-:W-:Y:S02]  /*29e0*/  IMAD.U32 R6, RZ, RZ, UR39 ;  /* 0x00000027ff067e24 */ /* 0x000fe4000f8e00ff */
[----:B------:R-:W-:-:S03]  /*29f0*/  LEA R7, R10, R9, 0x18 ;  /* 0x000000090a077211 */ /* 0x000fc600078ec0ff */
[----:B------:R-:W-:-:S04]  /*2a00*/  IADD3 R6, PT, PT, -R6, UR40, RZ ;  /* 0x0000002806067c10 */ /* 0x000fc8000fffe1ff */
[----:B------:R-:W-:Y:S01]  /*2a10*/  LEA R7, R6, R7, 0x2 ;  /* 0x0000000706077211 */ /* 0x000fe200078e10ff */
[----:B--2---:R-:W-:-:S05]  /*2a20*/  @P0 HADD2.F32 R3, -RZ, R4.H0_H0 ;  /* 0x20000004ff030230 */ /* 0x004fca0000004100 */
[----:B------:R-:W-:-:S05]  /*2a30*/  @P0 FADD.FTZ R0, R0, R3 ;  /* 0x0000000300000221 */ /* 0x000fca0000010000 */
[----:B------:R1:W-:Y:S02]  /*2a40*/  STS [R7], R0 ;  /* 0x0000000007007388 */ /* 0x0003e40000000800 */
.L_x_3999:
[----:B------:R-:W-:Y:S05]  /*2a50*/  WARPSYNC.ALL ;  /* 0x0000000000007948 */ /* 0x000fea0003800000 */
[----:B------:R-:W-:Y:S01]  /*2a60*/  UIADD3 UR16, UPT, UPT, -UR39, UR40, URZ ;  /* 0x0000002827107290 */ /* 0x000fe2000fffe1ff */
[----:B0-----:R-:W-:Y:S01]  /*2a70*/  SHF.R.U32.HI R10, RZ, 0x2, R51 ;  /* 0x00000002ff0a7819 */ /* 0x001fe20000011633 */
[----:B------:R-:W0:Y:S01]  /*2a80*/  LDCU UR5, c[0x0][0x3f0] ;  /* 0x00007e00ff0577ac */ /* 0x000e220008000800 */
[----:B------:R-:W-:Y:S01]  /*2a90*/  BSSY B0, `(.L_x_4001) ;  /* 0x0000433000007945 */ /* 0x000fe20003800000 */
[----:B------:R-:W-:Y:S01]  /*2aa0*/  UIADD3 UR4, UPT, UPT, UR16, 0x7, URZ ;  /* 0x0000000710047890 */ /* 0x000fe2000fffe0ff */
[----:B------:R-:W4:Y:S05]  /*2ab0*/  LDCU UR17, c[0x0][0x3f8] ;  /* 0x00007f00ff1177ac */ /* 0x000f2a0008000800 */
[----:B------:R-:W-:Y:S01]  /*2ac0*/  IMAD.U32 R3, RZ, RZ, UR4 ;  /* 0x00000004ff037e24 */ /* 0x000fe2000f8e00ff */
[----:B------:R-:W1:Y:S04]  /*2ad0*/  LDCU UR20, c[0x0][0x410] ;  /* 0x00008200ff1477ac */ /* 0x000e680008000800 */
[----:B------:R-:W-:Y:S01]  /*2ae0*/  SHF.R.S32.HI R3, RZ, 0x1f, R3 ;  /* 0x0000001fff037819 */ /* 0x000fe20000011403 */
[----:B------:R-:W1:Y:S01]  /*2af0*/  LDCU.64 UR8, c[0x0][0x3c8] ;  /* 0x00007900ff0877ac */ /* 0x000e620008000a00 */
[----:B0-----:R-:W-:-:S02]  /*2b00*/  IMAD R18, R18, UR5, R53 ;  /* 0x0000000512127c24 */ /* 0x001fc4000f8e0235 */
[----:B------:R-:W-:Y:S01]  /*2b10*/  LEA.HI R3, R3, UR4, RZ, 0x3 ;  /* 0x0000000403037c11 */ /* 0x000fe2000f8f18ff */
[----:B------:R-:W0:Y:S01]  /*2b20*/  LDCU.64 UR10, c[0x0][0x3b8] ;  /* 0x00007700ff0a77ac */ /* 0x000e220008000a00 */
[----:B------:R-:W-:Y:S02]  /*2b30*/  IMAD R50, R18, 0xc0, RZ ;  /* 0x000000c012327824 */ /* 0x000fe400078e02ff */
[----:B------:R-:W-:Y:S01]  /*2b40*/  LOP3.LUT R11, R3, 0xfffffff8, RZ, 0xc0, !PT ;  /* 0xfffffff8030b7812 */ /* 0x000fe200078ec0ff */
[----:B------:R-:W0:Y:S01]  /*2b50*/  LDCU.64 UR12, c[0x0][0x438] ;  /* 0x00008700ff0c77ac */ /* 0x000e220008000a00 */
[----:B------:R-:W-:Y:S02]  /*2b60*/  BAR.SYNC.DEFER_BLOCKING 0x0 ;  /* 0x0000000000007b1d */ /* 0x000fe40000010000 */
[----:B------:R-:W-:-:S04]  /*2b70*/  ISETP.GE.AND P0, PT, R10, R11, PT ;  /* 0x0000000b0a00720c */ /* 0x000fc80003f06270 */
[----:B------:R-:W0:Y:S09]  /*2b80*/  LDCU.64 UR14, c[0x0][0x448] ;  /* 0x00008900ff0e77ac */ /* 0x000e320008000a00 */
[----:B-1--4-:R-:W-:Y:S05]  /*2b90*/  @P0 BRA `(.L_x_4002) ;  /* 0x0000004000880947 */ /* 0x012fea0003800000 */
[----:B------:R-:W1:Y:S01]  /*2ba0*/  LDC R5, c[0x0][0x3f4] ;  /* 0x0000fd00ff057b82 */ /* 0x000e620000000800 */
[----:B------:R-:W4:Y:S01]  /*2bb0*/  LDCU UR7, c[0x0][0x440] ;  /* 0x00008800ff0777ac */ /* 0x000f220008000800 */
[----:B------:R-:W-:Y:S02]  /*2bc0*/  IMAD.SHL.U32 R3, R51, 0x4, RZ ;  /* 0x0000000433037824 */ /* 0x000fe400078e00ff */
[----:B------:R-:W-:Y:S01]  /*2bd0*/  VIADD R10, R10, UR39 ;  /* 0x000000270a0a7c36 */ /* 0x000fe20008000000 */
[----:B------:R-:W-:Y:S01]  /*2be0*/  UMOV UR4, 0x400 ;  /* 0x0000040000047882 */ /* 0x000fe20000000000 */
[----:B------:R-:W2:Y:S01]  /*2bf0*/  LDCU.64 UR18, c[0x0][0x420] ;  /* 0x00008400ff1277ac */ /* 0x000ea20008000a00 */
[----:B------:R-:W-:Y:S01]  /*2c00*/  LOP3.LUT R3, R3, 0xc, RZ, 0xc0, !PT ;  /* 0x0000000c03037812 */ /* 0x000fe200078ec0ff */
[----:B------:R-:W3:Y:S01]  /*2c10*/  S2UR UR6, SR_CgaCtaId ;  /* 0x00000000000679c3 */ /* 0x000ee20000008800 */
[----:B------:R-:W-:Y:S02]  /*2c20*/  UIADD3 UR5, UPT, UPT, UR4, 0x10, URZ ;  /* 0x0000001004057890 */ /* 0x000fe4000fffe0ff */
[----:B------:R-:W-:Y:S01]  /*2c30*/  UIADD3 UR4, UPT, UPT, UR4, 0x210, URZ ;  /* 0x0000021004047890 */ /* 0x000fe2000fffe0ff */
[----:B----4-:R-:W-:-:S04]  /*2c40*/  IMAD.U32 R6, RZ, RZ, UR7 ;  /* 0x00000007ff067e24 */ /* 0x010fc8000f8e00ff */
[----:B------:R-:W-:Y:S01]  /*2c50*/  IMAD R53, R53, R6, UR40 ;  /* 0x0000002835357e24 */ /* 0x000fe2000f8e0206 */
[-C--:B-1----:R-:W-:Y:S01]  /*2c60*/  IABS R49, R5.reuse ;  /* 0x0000000500317213 */ /* 0x082fe20000000000 */
[----:B------:R-:W-:Y:S01]  /*2c70*/  IMAD R5, R52, R5, RZ ;  /* 0x0000000534057224 */ /* 0x000fe200078e02ff */
[----:B--2---:R-:W-:Y:S02]  /*2c80*/  ISETP.NE.U32.AND P0, PT, RZ, UR18, PT ;  /* 0x00000012ff007c0c */ /* 0x004fe4000bf05070 */
[----:B------:R-:W1:Y:S02]  /*2c90*/  I2F.RP R4, R49 ;  /* 0x0000003100047306 */ /* 0x000e640000209400 */
[----:B------:R-:W-:Y:S01]  /*2ca0*/  ISETP.NE.AND.EX P0, PT, RZ, UR19, PT, P0 ;  /* 0x00000013ff007c0c */ /* 0x000fe2000bf05300 */
[----:B---3--:R-:W-:Y:S02]  /*2cb0*/  ULEA UR5, UR6, UR5, 0x18 ;  /* 0x0000000506057291 */ /* 0x008fe4000f8ec0ff */
[----:B------:R-:W-:-:S07]  /*2cc0*/  ULEA UR4, UR6, UR4, 0x18 ;  /* 0x0000000406047291 */ /* 0x000fce000f8ec0ff */
[----:B------:R-:W2:Y:S01]  /*2cd0*/  LDS R48, [R3+UR5] ;  /* 0x0000000503307984 */ /* 0x000ea20008000800 */
[----:B-1----:R-:W1:Y:S03]  /*2ce0*/  MUFU.RCP R4, R4 ;  /* 0x0000000400047308 */ /* 0x002e660000001000 */
[----:B------:R-:W3:Y:S04]  /*2cf0*/  LDS R47, [R3+UR5+0x10] ;  /* 0x00001005032f7984 */ /* 0x000ee80008000800 */
[----:B------:R-:W4:Y:S04]  /*2d00*/  LDS R46, [R3+UR5+0x20] ;  /* 0x00002005032e7984 */ /* 0x000f280008000800 */
[----:B------:R-:W0:Y:S04]  /*2d10*/  LDS R45, [R3+UR5+0x30] ;  /* 0x00003005032d7984 */ /* 0x000e280008000800 */
[----:B------:R-:W0:Y:S01]  /*2d20*/  LDS R44, [R3+UR5+0x40] ;  /* 0x00004005032c7984 */ /* 0x000e220008000800 */
[----:B-1----:R-:W-:-:S03]  /*2d30*/  IADD3 R4, PT, PT, R4, 0xffffffe, RZ ;  /* 0x0ffffffe04047810 */ /* 0x002fc60007ffe0ff */
[----:B------:R-:W1:Y:S01]  /*2d40*/  LDS R43, [R3+UR5+0x50] ;  /* 0x00005005032b7984 */ /* 0x000e620008000800 */
[----:B------:R2:W2:Y:S03]  /*2d50*/  F2I.FTZ.U32.TRUNC.NTZ R7, R4 ;  /* 0x0000000400077305 */ /* 0x0004a6000021f000 */
[----:B------:R-:W0:Y:S04]  /*2d60*/  LDS R42, [R3+UR5+0x60] ;  /* 0x00006005032a7984 */ /* 0x000e280008000800 */
[----:B------:R-:W0:Y:S04]  /*2d70*/  LDS R41, [R3+UR5+0x70] ;  /* 0x0000700503297984 */ /* 0x000e280008000800 */
[----:B------:R-:W0:Y:S01]  /*2d80*/  LDS R40, [R3+UR5+0x80] ;  /* 0x0000800503287984 */ /* 0x000e220008000800 */
[----:B--2---:R-:W-:-:S03]  /*2d90*/  SHF.R.S32.HI R4, RZ, 0x1f, R5 ;  /* 0x0000001fff047819 */ /* 0x004fc60000011405 */
[----:B------:R-:W2:Y:S01]  /*2da0*/  LDS R39, [R3+UR5+0x90] ;  /* 0x0000900503277984 */ /* 0x000ea20008000800 */
[----:B------:R-:W-:-:S03]  /*2db0*/  IMAD.MOV R8, RZ, RZ, -R7 ;  /* 0x000000ffff087224 */ /* 0x000fc600078e0a07 */
[----:B------:R-:W0:Y:S02]  /*2dc0*/  LDS R38, [R3+UR5+0xa0] ;  /* 0x0000a00503267984 */ /* 0x000e240008000800 */
[----:B------:R-:W-:Y:S02]  /*2dd0*/  MOV R6, R8 ;  /* 0x0000000800067202 */ /* 0x000fe40000000f00 */
[----:B------:R-:W0:Y:S01]  /*2de0*/  LDS R37, [R3+UR5+0xb0] ;  /* 0x0000b00503257984 */ /* 0x000e220008000800 */
[----:B------:R-:W-:Y:S02]  /*2df0*/  IADD3 R8, P1, P2, R5, UR18, R10 ;  /* 0x0000001205087c10 */ /* 0x000fe4000fa3e00a */
[----:B------:R-:W-:Y:S01]  /*2e00*/  IADD3 R5, PT, PT, R11, UR39, RZ ;  /* 0x000000270b057c10 */ /* 0x000fe2000fffe0ff */
        /* <DEDUP_REMOVED lines=19> */
[----:B------:R3:W0:Y:S02]  /*2f40*/  LDS R9, [R3+UR5+0x1f0] ;  /* 0x0001f00503097984 */ /* 0x0006240008000800 */
[----:B---3--:R-:W-:-:S02]  /*2f50*/  IMAD R3, R6, R49, RZ ;  /* 0x0000003106037224 */ /* 0x008fc400078e02ff */
[----:B------:R-:W-:-:S04]  /*2f60*/  IMAD.MOV.U32 R6, RZ, RZ, RZ ;  /* 0x000000ffff067224 */ /* 0x000fc800078e00ff */
[----:B------:R-:W-:Y:S01]  /*2f70*/  IMAD.HI.U32 R6, R7, R3, R6 ;  /* 0x0000000307067227 */ /* 0x000fe200078e0006 */
[----:B------:R-:W-:Y:S02]  /*2f80*/  LOP3.LUT R3, R51, 0x3fc, RZ, 0xc0, !PT ;  /* 0x000003fc33037812 */ /* 0x000fe400078ec0ff */
[----:B------:R-:W-:Y:S01]  /*2f90*/  IADD3.X R7, PT, PT, R4, UR19, RZ, P1, P2 ;  /* 0x0000001304077c10 */ /* 0x000fe20008fe44ff */
[----:B------:R-:W-:Y:S02]  /*2fa0*/  IMAD R4, R53, UR7, R10 ;  /* 0x0000000735047c24 */ /* 0x000fe4000f8e020a */
[----:B-12-4-:R-:W-:-:S07]  /*2fb0*/  VIADD R3, R3, UR4 ;  /* 0x0000000403037c36 */ /* 0x016fce0008000000 */
.L_x_4070:
[----:B------:R-:W1:Y:S01]  /*2fc0*/  LDC R15, c[0x0][0x3f4] ;  /* 0x0000fd00ff0f7b82 */ /* 0x000e620000000800 */
[----:B------:R-:W-:Y:S01]  /*2fd0*/  IABS R83, R10 ;  /* 0x0000000a00537213 */ /* 0x000fe20000000000 */
[----:B------:R-:W-:Y:S01]  /*2fe0*/  @P0 IMAD.MOV.U32 R12, RZ, RZ, R8 ;  /* 0x000000ffff0c0224 */ /* 0x000fe200078e0008 */
[----:B0-----:R-:W-:-:S03]  /*2ff0*/  @P0 MOV R13, R7 ;  /* 0x00000007000d0202 */ /* 0x001fc60000000f00 */
[----:B------:R-:W-:Y:S01]  /*3000*/  IMAD.HI.U32 R14, R6, R83, RZ ;  /* 0x00000053060e7227 */ /* 0x000fe200078e00ff */
[C---:B------:R-:W-:Y:S01]  /*3010*/  ISETP.GE.AND P2, PT, R10.reuse, RZ, PT ;  /* 0x000000ff0a00720c */ /* 0x040fe20003f46270 */
[----:B-----5:R2:W5:Y:S01]  /*3020*/  @P0 LDG.E.U8 R11, desc[UR36][R12.64] ;  /* 0x000000240c0b0981 */ /* 0x020562000c1e1100 */
[----:B------:R-:W-:Y:S01]  /*3030*/  ISETP.GE.AND P4, PT, R10, UR40, PT ;  /* 0x000000280a007c0c */ /* 0x000fe2000bf86270 */
[----:B------:R-:W-:Y:S01]  /*3040*/  IMAD.MOV R14, RZ, RZ, -R14 ;  /* 0x000000ffff0e7224 */ /* 0x000fe200078e0a0e */
[----:B------:R-:W-:Y:S02]  /*3050*/  BSSY.RECONVERGENT B1, `(.L_x_4003) ;  /* 0x0000028000017945 */ /* 0x000fe40003800200 */
[----:B------:R-:W-:Y:S02]  /*3060*/  SEL R80, R80, RZ, P4 ;  /* 0x000000ff50507207 */ /* 0x000fe40002000000 */
[----:B------:R-:W-:Y:S02]  /*3070*/  SEL R51, R51, RZ, P4 ;  /* 0x000000ff33337207 */ /* 0x000fe40002000000 */
[----:B-1----:R-:W-:-:S02]  /*3080*/  IABS R85, R15 ;  /* 0x0000000f00557213 */ /* 0x002fc40000000000 */
[----:B------:R-:W-:-:S03]  /*3090*/  ISETP.NE.AND P3, PT, R15, RZ, PT ;  /* 0x000000ff0f00720c */ /* 0x000fc60003f65270 */
[----:B------:R-:W-:Y:S02]  /*30a0*/  IMAD R14, R85, R14, R83 ;  /* 0x0000000e550e7224 */ /* 0x000fe400078e0253 */
[----:B------:R-:W-:-:S03]  /*30b0*/  IMAD R83, R15, 0xc0, RZ ;  /* 0x000000c00f537824 */ /* 0x000fc600078e02ff */
[----:B------:R-:W-:-:S13]  /*30c0*/  ISETP.GT.U32.AND P1, PT, R49, R14, PT ;  /* 0x0000000e3100720c */ /* 0x000fda0003f24070 */
[----:B------:R-:W-:-:S05]  /*30d0*/  @!P1 IMAD.IADD R14, R14, 0x1, -R85 ;  /* 0x000000010e0e9824 */ /* 0x000fca00078e0a55 */
[----:B------:R-:W-:-:S13]  /*30e0*/  ISETP.GT.U32.AND P1, PT, R49, R14, PT ;  /* 0x0000000e3100720c */ /* 0x000fda0003f24070 */
[----:B------:R-:W-:Y:S02]  /*30f0*/  @!P1 IADD3 R14, PT, PT, R14, -R85, RZ ;  /* 0x800000550e0e9210 */ /* 0x000fe40007ffe0ff */
[----:B------:R-:W-:-:S03]  /*3100*/  ISETP.GE.AND P1, PT, R10, UR40, PT ;  /* 0x000000280a007c0c */ /* 0x000fc6000bf26270 */
[----:B------:R-:W-:Y:S01]  /*3110*/  @!P2 IMAD.MOV R14, RZ, RZ, -R14 ;  /* 0x000000ffff0ea224 */ /* 0x000fe200078e0a0e */
[----:B------:R-:W-:-:S04]  /*3120*/  @!P3 LOP3.LUT R14, RZ, R15, RZ, 0x33, !PT ;  /* 0x0000000fff0eb212 */ /* 0x000fc800078e33ff */
[C---:B------:R-:W-:Y:S01]  /*3130*/  SHF.L.U32 R86, R14.reuse, 0x3, RZ ;  /* 0x000000030e567819 */ /* 0x040fe200000006ff */
[----:B------:R-:W-:-:S03]  /*3140*/  IMAD.IADD R84, R14, 0x1, R15 ;  /* 0x000000010e547824 */ /* 0x000fc600078e020f */
[----:B------:R-:W-:Y:S01]  /*3150*/  ISETP.GE.OR P3, PT, R86, R83, P1 ;  /* 0x000000535600720c */ /* 0x000fe20000f66670 */
[----:B--2---:R-:W-:-:S05]  /*3160*/  IMAD.SHL.U32 R12, R84, 0x8, RZ ;  /* 0x00000008540c7824 */ /* 0x004fca00078e00ff */
[----:B------:R-:W-:-:S07]  /*3170*/  ISETP.GE.OR P2, PT, R12, R83, P1 ;  /* 0x000000530c00720c */ /* 0x000fce0000f46670 */
[----:B------:R-:W-:Y:S06]  /*3180*/  @P3 BRA `(.L_x_4004) ;  /* 0x0000000000503947 */ /* 0x000fec0003800000 */
[----:B------:R-:W1:Y:S02]  /*3190*/  S2UR UR4, SR_CTAID.Y ;  /* 0x00000000000479c3 */ /* 0x000e640000002600 */
[----:B-1----:R-:W-:-:S05]  /*31a0*/  IMAD R51, R15, UR4, RZ ;  /* 0x000000040f337c24 */ /* 0x002fca000f8e02ff */
[----:B------:R-:W-:-:S04]  /*31b0*/  IADD3 R13, P3, PT, R51, R14, RZ ;  /* 0x0000000e330d7210 */ /* 0x000fc80007f7e0ff */
[----:B------:R-:W-:Y:S02]  /*31c0*/  LEA.HI.X.SX32 R88, R51, RZ, 0x1, P3 ;  /* 0x000000ff33587211 */ /* 0x000fe400018f0eff */
[----:B------:R-:W-:-:S04]  /*31d0*/  LEA R12, P3, R13, UR8, 0x2 ;  /* 0x000000080d0c7c11 */ /* 0x000fc8000f8610ff */
[----:B------:R-:W-:-:S05]  /*31e0*/  LEA.HI.X R13, R13, UR9, R88, 0x2, P3 ;  /* 0x000000090d0d7c11 */ /* 0x000fca00098f1458 */
[----:B------:R-:W2:Y:S01]  /*31f0*/  LDG.E R12, desc[UR36][R12.64] ;  /* 0x000000240c0c7981 */ /* 0x000ea2000c1e1900 */
[----:B------:R-:W-:Y:S01]  /*3200*/  IMAD R51, R15, UR17, RZ ;  /* 0x000000110f337c24 */ /* 0x000fe2000f8e02ff */
[----:B------:R-:W1:Y:S02]  /*3210*/  S2R R85, SR_TID.X ;  /* 0x0000000000557919 */ /* 0x000e640000002100 */
[----:B-1----:R-:W-:-:S05]  /*3220*/  IMAD.SHL.U32 R85, R85, 0x2, RZ ;  /* 0x0000000255557824 */ /* 0x002fca00078e00ff */
[----:B------:R-:W-:-:S05]  /*3230*/  LOP3.LUT R85, R85, 0x6, RZ, 0xc0, !PT ;  /* 0x0000000655557812 */ /* 0x000fca00078ec0ff */
[----:B------:R-:W-:-:S05]  /*3240*/  IMAD R88, R50, R15, R85 ;  /* 0x0000000f32587224 */ /* 0x000fca00078e0255 */
[----:B------:R-:W-:Y:S01]  /*3250*/  SHF.R.S32.HI R90, RZ, 0x1f, R88 ;  /* 0x0000001fff5a7819 */ /* 0x000fe20000011458 */
[----:B--2---:R-:W-:-:S04]  /*3260*/  IMAD R51, R12, R51, RZ ;  /* 0x000000330c337224 */ /* 0x004fc800078e02ff */
[----:B------:R-:W-:-:S05]  /*3270*/  IMAD R51, R51, 0xc0, R86 ;  /* 0x000000c033337824 */ /* 0x000fca00078e0256 */
[----:B------:R-:W-:-:S04]  /*3280*/  IADD3 R88, P3, PT, R51, R88, RZ ;  /* 0x0000005833587210 */ /* 0x000fc80007f7e0ff */
[----:B------:R-:W-:Y:S02]  /*3290*/  LEA.HI.X.SX32 R51, R51, R90, 0x1, P3 ;  /* 0x0000005a33337211 */ /* 0x000fe400018f0eff */
[----:B0-----:R-:W-:-:S04]  /*32a0*/  LEA R12, P3, R88, UR10, 0x1 ;  /* 0x0000000a580c7c11 */ /* 0x001fc8000f8608ff */
[----:B------:R-:W-:-:S05]  /*32b0*/  LEA.HI.X R13, R88, UR11, R51, 0x1, P3 ;  /* 0x0000000b580d7c11 */ /* 0x000fca00098f0c33 */
[----:B------:R1:W5:Y:S04]  /*32c0*/  LDG.E R51, desc[UR36][R12.64] ;  /* 0x000000240c337981 */ /* 0x000368000c1e1900 */
.L_x_4004:
[----:B0-----:R-:W-:Y:S05]  /*32d0*/  BSYNC.RECONVERGENT B1 ;  /* 0x0000000000017941 */ /* 0x001fea0003800200 */
.L_x_4003:
[----:B------:R-:W-:Y:S04]  /*32e0*/  BSSY.RECONVERGENT B1, `(.L_x_4005) ;  /* 0x0000017000017945 */ /* 0x000fe80003800200 */
[----:B------:R-:W-:Y:S05]  /*32f0*/  @P2 BRA `(.L_x_4006) ;  /* 0x0000000000542947 */ /* 0x000fea0003800000 */
        /* <DEDUP_REMOVED lines=19> */
[----:B------:R-:W-:-:S05]  /*3430*/  LEA.HI.X R13, R80, UR11, R85, 0x1, P2 ;  /* 0x0000000b500d7c11 */ /* 0x000fca00090f0c55 */
[----:B------:R0:W5:Y:S04]  /*3440*/  LDG.E R80, desc[UR36][R12.64] ;  /* 0x000000240c507981 */ /* 0x000168000c1e1900 */
.L_x_4006:
[----:B------:R-:W-:Y:S05]  /*3450*/  BSYNC.RECONVERGENT B1 ;  /* 0x0000000000017941 */ /* 0x000fea0003800200 */
.L_x_4005:
[----:B------:R-:W-:Y:S01]  /*3460*/  IMAD R88, R15, 0x10, R86 ;  /* 0x000000100f587824 */ /* 0x000fe200078e0256 */
[----:B------:R-:W-:Y:S01]  /*3470*/  BSSY.RECONVERGENT B1, `(.L_x_4007) ;  /* 0x0000018000017945 */ /* 0x000fe20003800200 */
[----:B------:R-:W-:-:S03]  /*3480*/  SEL R79, R79, RZ, P4 ;  /* 0x000000ff4f4f7207 */ /* 0x000fc60002000000 */
[----:B------:R-:W-:-:S13]  /*3490*/  ISETP.GE.OR P2, PT, R88, R83, P1 ;  /* 0x000000535800720c */ /* 0x000fda0000f46670 */
[----:B------:R-:W-:Y:S05]  /*34a0*/  @P2 BRA `(.L_x_4008) ;  /* 0x0000000000502947 */ /* 0x000fea0003800000 */
[----:B------:R-:W0:Y:S02]  /*34b0*/  S2UR UR4, SR_CTAID.Y ;  /* 0x00000000000479c3 */ /* 0x000e240000002600 */
[----:B01----:R-:W-:-:S05]  /*34c0*/  IMAD R13, R15, UR4, RZ ;  /* 0x000000040f0d7c24 */ /* 0x003fca000f8e02ff */
[----:B------:R-:W-:-:S04]  /*34d0*/  IADD3 R79, P2, PT, R13, R14, RZ ;  /* 0x0000000e0d4f7210 */ /* 0x000fc80007f5e0ff */
[----:B------:R-:W-:Y:S02]  /*34e0*/  LEA.HI.X.SX32 R90, R13, RZ, 0x1, P2 ;  /* 0x000000ff0d5a7211 */ /* 0x000fe400010f0eff */
[----:B------:R-:W-:-:S04]  /*34f0*/  LEA R12, P2, R79, UR8, 0x2 ;  /* 0x000000084f0c7c11 */ /* 0x000fc8000f8410ff */
[----:B------:R-:W-:-:S05]  /*3500*/  LEA.HI.X R13, R79, UR9, R90, 0x2, P2 ;  /* 0x000000094f0d7c11 */ /* 0x000fca00090f145a */
[----:B------:R-:W2:Y:S01]  /*3510*/  LDG.E R12, desc[UR36][R12.64] ;  /* 0x000000240c0c7981 */ /* 0x000ea2000c1e1900 */
[----:B------:R-:W0:Y:S02]  /*3520*/  S2R R79, SR_TID.X ;  /* 0x00000000004f7919 */ /* 0x000e240000002100 */
[----:B0-----:R-:W-:Y:S01]  /*3530*/  SHF.L.U32 R85, R79, 0x1, RZ ;  /* 0x000000014f557819 */ /* 0x001fe200000006ff */
[----:B------:R-:W-:-:S03]  /*3540*/  IMAD R79, R15, UR17, RZ ;  /* 0x000000110f4f7c24 */ /* 0x000fc6000f8e02ff */
        /* <DEDUP_REMOVED lines=8> */
[----:B------:R-:W-:-:S05]  /*35d0*/  LEA.HI.X R13, R88, UR11, R79, 0x1, P2 ;  /* 0x0000000b580d7c11 */ /* 0x000fca00090f0c4f */
[----:B------:R2:W5:Y:S04]  /*35e0*/  LDG.E R79, desc[UR36][R12.64] ;  /* 0x000000240c4f7981 */ /* 0x000568000c1e1900 */
.L_x_4008:
[----:B------:R-:W-:Y:S05]  /*35f0*/  BSYNC.RECONVERGENT B1 ;  /* 0x0000000000017941 */ /* 0x000fea0003800200 */
.L_x_4007:
[----:B------:R-:W-:Y:S01]  /*3600*/  IMAD R88, R15, 0x2, R84 ;  /* 0x000000020f587824 */ /* 0x000fe200078e0254 */
[----:B------:R-:W-:Y:S01]  /*3610*/  BSSY.RECONVERGENT B1, `(.L_x_4009) ;  /* 0x0000019000017945 */ /* 0x000fe20003800200 */
[----:B------:R-:W-:Y:S02]  /*3620*/  SEL R82, R82, RZ, P4 ;  /* 0x000000ff52527207 */ /* 0x000fe40002000000 */
[----:B------:R-:W-:-:S05]  /*3630*/  IMAD.SHL.U32 R88, R88, 0x8, RZ ;  /* 0x0000000858587824 */ /* 0x000fca00078e00ff */
[----:B------:R-:W-:-:S13]  /*3640*/  ISETP.GE.OR P2, PT, R88, R83, P1 ;  /* 0x000000535800720c */ /* 0x000fda0000f46670 */
[----:B------:R-:W-:Y:S05]  /*3650*/  @P2 BRA `(.L_x_4010) ;  /* 0x0000000000502947 */ /* 0x000fea0003800000 */
[----:B------:R-:W0:Y:S02]  /*3660*/  S2UR UR4, SR_CTAID.Y ;  /* 0x00000000000479c3 */ /* 0x000e240000002600 */
[----:B012---:R-:W-:-:S05]  /*3670*/  IMAD R13, R15, UR4, RZ ;  /* 0x000000040f0d7c24 */ /* 0x007fca000f8e02ff */
        /* <DEDUP_REMOVED lines=16> */
[----:B------:R-:W-:-:S05]  /*3780*/  LEA.HI.X R13, R88, UR11, R85, 0x1, P2 ;  /* 0x0000000b580d7c11 */ /* 0x000fca00090f0c55 */
[----:B------:R3:W5:Y:S04]  /*3790*/  LDG.E R82, desc[UR36][R12.64] ;  /* 0x000000240c527981 */ /* 0x000768000c1e1900 */
.L_x_4010:
[----:B------:R-:W-:Y:S05]  /*37a0*/  BSYNC.RECONVERGENT B1 ;  /* 0x0000000000017941 */ /* 0x000fea0003800200 */
.L_x_4009:
[----:B------:R-:W-:Y:S01]  /*37b0*/  IMAD R88, R15, 0x20, R86 ;  /* 0x000000200f587824 */ /* 0x000fe200078e0256 */
[----:B------:R-:W-:Y:S01]  /*37c0*/  BSSY.RECONVERGENT B1, `(.L_x_4011) ;  /* 0x0000018000017945 */ /* 0x000fe20003800200 */
[----:B------:R-:W-:-:S03]  /*37d0*/  SEL R81, R81, RZ, P4 ;  /* 0x000000ff51517207 */ /* 0x000fc60002000000 */
[----:B------:R-:W-:-:S13]  /*37e0*/  ISETP.GE.OR P2, PT, R88, R83, P1 ;  /* 0x000000535800720c */ /* 0x000fda0000f46670 */
[----:B------:R-:W-:Y:S05]  /*37f0*/  @P2 BRA `(.L_x_4012) ;  /* 0x0000000000502947 */ /* 0x000fea0003800000 */
[----:B------:R-:W0:Y:S02]  /*3800*/  S2UR UR4, SR_CTAID.Y ;  /* 0x00000000000479c3 */ /* 0x000e240000002600 */
[----:B0123--:R-:W-:-:S05]  /*3810*/  IMAD R13, R15, UR4, RZ ;  /* 0x000000040f0d7c24 */ /* 0x00ffca000f8e02ff */
[----:B------:R-:W-:-:S04]  /*3820*/  IADD3 R81, P2, PT, R13, R14, RZ ;  /* 0x0000000e0d517210 */ /* 0x000fc80007f5e0ff */
[----:B------:R-:W-:Y:S02]  /*3830*/  LEA.HI.X.SX32 R90, R13, RZ, 0x1, P2 ;  /* 0x000000ff0d5a7211 */ /* 0x000fe400010f0eff */
[----:B------:R-:W-:-:S04]  /*3840*/  LEA R12, P2, R81, UR8, 0x2 ;  /* 0x00000008510c7c11 */ /* 0x000fc8000f8410ff */
[----:B------:R-:W-:-:S05]  /*3850*/  LEA.HI.X R13, R81, UR9, R90, 0x2, P2 ;  /* 0x00000009510d7c11 */ /* 0x000fca00090f145a */
[----:B------:R-:W2:Y:S01]  /*3860*/  LDG.E R12, desc[UR36][R12.64] ;  /* 0x000000240c0c7981 */ /* 0x000ea2000c1e1900 */
[----:B------:R-:W0:Y:S02]  /*3870*/  S2R R81, SR_TID.X ;  /* 0x0000000000517919 */ /* 0x000e240000002100 */
[----:B0-----:R-:W-:Y:S02]  /*3880*/  IMAD.SHL.U32 R85, R81, 0x2, RZ ;  /* 0x0000000251557824 */ /* 0x001fe400078e00ff */
        /* <DEDUP_REMOVED lines=11> */
.L_x_4012:
[----:B------:R-:W-:Y:S05]  /*3940*/  BSYNC.RECONVERGENT B1 ;  /* 0x0000000000017941 */ /* 0x000fea0003800200 */
.L_x_4011:
[C---:B------:R-:W-:Y:S01]  /*3950*/  LEA R85, R15.reuse, R84, 0x2 ;  /* 0x000000540f557211 */ /* 0x040fe200078e10ff */
[----:B------:R-:W-:Y:S01]  /*3960*/  BSSY.RECONVERGENT B1, `(.L_x_4013) ;  /* 0x000001b000017945 */ /* 0x000fe20003800200 */
[----:B------:R-:W-:Y:S01]  /*3970*/  IMAD R84, R15, 0x4, R84 ;  /* 0x000000040f547824 */ /* 0x000fe200078e0254 */
[----:B------:R-:W-:Y:S02]  /*3980*/  SEL R52, R52, RZ, P4 ;  /* 0x000000ff34347207 */ /* 0x000fe40002000000 */
[----:B01234-:R-:W-:-:S05]  /*3990*/  IMAD.SHL.U32 R12, R85, 0x8, RZ ;  /* 0x00000008550c7824 */ /* 0x01ffca00078e00ff */
[----:B------:R-:W-:-:S13]  /*39a0*/  ISETP.GE.OR P2, PT, R12, R83, P1 ;  /* 0x000000530c00720c */ /* 0x000fda0000f46670 */
        /* <DEDUP_REMOVED lines=22> */
.L_x_4014:
[----:B------:R-:W-:Y:S05]  /*3b10*/  BSYNC.RECONVERGENT B1 ;  /* 0x0000000000017941 */ /* 0x000fea0003800200 */
.L_x_4013:
[----:B------:R-:W-:Y:S01]  /*3b20*/  IMAD.IADD R85, R84, 0x1, R15 ;  /* 0x0000000154557824 */ /* 0x000fe200078e020f */
[----:B------:R-:W-:Y:S01]  /*3b30*/  BSSY.RECONVERGENT B1, `(.L_x_4015) ;  /* 0x000001a000017945 */ /* 0x000fe20003800200 */
[----:B------:R-:W-:-:S03]  /*3b40*/  SEL R53, R53, RZ, P4 ;  /* 0x000000ff35357207 */ /* 0x000fc60002000000 */
[----:B0-----:R-:W-:-:S04]  /*3b50*/  SHF.L.U32 R12, R85, 0x3, RZ ;  /* 0x00000003550c7819 */ /* 0x001fc800000006ff */
        /* <DEDUP_REMOVED lines=15> */
[----:B------:R-:W-:Y:S02]  /*3c50*/  IMAD R88, R50, R15, R87 ;  /* 0x0000000f32587224 */ /* 0x000fe400078e0257 */
[----:B------:R-:W-:-:S05]  /*3c60*/  IMAD.SHL.U32 R53, R53, 0x8, RZ ;  /* 0x0000000835357824 */ /* 0x000fca00078e00ff */
[----:B------:R-:W-:Y:S02]  /*3c70*/  SHF.R.S32.HI R85, RZ, 0x1f, R53 ;  /* 0x0000001fff557819 */ /* 0x000fe40000011435 */
[----:B------:R-:W-:-:S04]  /*3c80*/  IADD3 R53, P2, PT, R88, R53, RZ ;  /* 0x0000003558357210 */ /* 0x000fc80007f5e0ff */
[----:B------:R-:W-:Y:S02]  /*3c90*/  LEA.HI.X.SX32 R88, R88, R85, 0x1, P2 ;  /* 0x0000005558587211 */ /* 0x000fe400010f0eff */
[----:B------:R-:W-:-:S04]  /*3ca0*/  LEA R12, P2, R53, UR10, 0x1 ;  /* 0x0000000a350c7c11 */ /* 0x000fc8000f8408ff */
[----:B------:R-:W-:-:S05]  /*3cb0*/  LEA.HI.X R13, R53, UR11, R88, 0x1, P2 ;  /* 0x0000000b350d7c11 */ /* 0x000fca00090f0c58 */
[----:B------:R0:W5:Y:S04]  /*3cc0*/  LDG.E R53, desc[UR36][R12.64] ;  /* 0x000000240c357981 */ /* 0x000168000c1e1900 */
.L_x_4016:
[----:B------:R-:W-:Y:S05]  /*3cd0*/  BSYNC.RECONVERGENT B1 ;  /* 0x0000000000017941 */ /* 0x000fea0003800200 */
.L_x_4015:
[C---:B------:R-:W-:Y:S01]  /*3ce0*/  LEA R85, R15.reuse, R84, 0x1 ;  /* 0x000000540f557211 */ /* 0x040fe200078e08ff */
[----:B------:R-:W-:Y:S01]  /*3cf0*/  IMAD R84, R15, 0x2, R84 ;  /* 0x000000020f547824 */ /* 0x000fe200078e0254 */
[----:B------:R-:W-:Y:S01]  /*3d00*/  BSSY.RECONVERGENT B1, `(.L_x_4017) ;  /* 0x000001b000017945 */ /* 0x000fe20003800200 */
[----:B------:R-:W-:Y:S02]  /*3d10*/  SEL R54, R54, RZ, P4 ;  /* 0x000000ff36367207 */ /* 0x000fe40002000000 */
[----:B0-----:R-:W-:Y:S01]  /*3d20*/  IMAD.SHL.U32 R12, R85, 0x8, RZ ;  /* 0x00000008550c7824 */ /* 0x001fe200078e00ff */
[----:B------:R-:W-:-:S04]  /*3d30*/  LEA R84, R15, R84, 0x1 ;  /* 0x000000540f547211 */ /* 0x000fc800078e08ff */
        /* <DEDUP_REMOVED lines=23> */
.L_x_4018:
[----:B------:R-:W-:Y:S05]  /*3eb0*/  BSYNC.RECONVERGENT B1 ;  /* 0x0000000000017941 */ /* 0x000fea0003800200 */
.L_x_4017:
[----:B------:R-:W-:Y:S01]  /*3ec0*/  IMAD R88, R15, 0x40, R86 ;  /* 0x000000400f587824 */ /* 0x000fe200078e0256 */
[----:B0-----:R-:W-:Y:S01]  /*3ed0*/  SHF.L.U32 R12, R84, 0x3, RZ ;  /* 0x00000003540c7819 */ /* 0x001fe200000006ff */
[----:B------:R-:W-:Y:S01]  /*3ee0*/  BSSY.RECONVERGENT B1, `(.L_x_4019) ;  /* 0x0000019000017945 */ /* 0x000fe20003800200 */
[----:B------:R-:W-:Y:S02]  /*3ef0*/  SEL R55, R55, RZ, P4 ;  /* 0x000000ff37377207 */ /* 0x000fe40002000000 */
[-C--:B------:R-:W-:Y:S02]  /*3f00*/  ISETP.GE.OR P3, PT, R88, R83.reuse, P1 ;  /* 0x000000535800720c */ /* 0x080fe40000f66670 */
[----:B------:R-:W-:-:S11]  /*3f10*/  ISETP.GE.OR P2, PT, R12, R83, P1 ;  /* 0x000000530c00720c */ /* 0x000fd60000f46670 */
        /* <DEDUP_REMOVED lines=21> */
.L_x_4020:
[----:B------:R-:W-:Y:S05]  /*4070*/  BSYNC.RECONVERGENT B1 ;  /* 0x0000000000017941 */ /* 0x000fea0003800200 */
.L_x_4019:
[----:B------:R-:W-:Y:S01]  /*4080*/  BSSY.RECONVERGENT B1, `(.L_x_4021) ;  /* 0x0000018000017945 */ /* 0x000fe20003800200 */
[----:B------:R-:W-:-:S03]  /*4090*/  SEL R56, R56, RZ, P4 ;  /* 0x000000ff38387207 */ /* 0x000fc60002000000 */
        /* <DEDUP_REMOVED lines=22> */
.L_x_4022:
[----:B------:R-:W-:Y:S05]  /*4200*/  BSYNC.RECONVERGENT B1 ;  /* 0x0000000000017941 */ /* 0x000fea0003800200 */
.L_x_4021:
[----:B------:R-:W-:Y:S01]  /*4210*/  IMAD.IADD R85, R84, 0x1, R15 ;  /* 0x0000000154557824 */ /* 0x000fe200078e020f */
[----:B------:R-:W-:Y:S01]  /*4220*/  LEA R84, R15, R84, 0x1 ;  /* 0x000000540f547211 */ /* 0x000fe200078e08ff */
[----:B------:R-:W-:Y:S01]  /*4230*/  BSSY.RECONVERGENT B1, `(.L_x_4023) ;  /* 0x000001c000017945 */ /* 0x000fe20003800200 */
[----:B------:R-:W-:Y:S01]  /*4240*/  SEL R57, R57, RZ, P4 ;  /* 0x000000ff39397207 */ /* 0x000fe20002000000 */
[----:B01----:R-:W-:-:S05]  /*4250*/  IMAD.SHL.U32 R12, R85, 0x8, RZ ;  /* 0x00000008550c7824 */ /* 0x003fca00078e00ff */
[----:B------:R-:W-:Y:S02]  /*4260*/  ISETP.GE.OR P3, PT, R12, R83, P1 ;  /* 0x000000530c00720c */ /* 0x000fe40000f66670 */
[----:B------:R-:W-:-:S04]  /*4270*/  SHF.L.U32 R12, R84, 0x3, RZ ;  /* 0x00000003540c7819 */ /* 0x000fc800000006ff */
        /* <DEDUP_REMOVED lines=21> */
[----:B------:R-:W-:-:S05]  /*43d0*/  LEA.HI.X R13, R57, UR11, R88, 0x1, P3 ;  /* 0x0000000b390d7c11 */ /* 0x000fca00098f0c58 */
[----:B------:R0:W5:Y:S04]  /*43e0*/  LDG.E R57, desc[UR36][R12.64] ;  /* 0x000000240c397981 */ /* 0x000168000c1e1900 */
.L_x_4024:
[----:B------:R-:W-:Y:S05]  /*43f0*/  BSYNC.RECONVERGENT B1 ;  /* 0x0000000000017941 */ /* 0x000fea0003800200 */
.L_x_4023:
[----:B------:R-:W-:Y:S01]  /*4400*/  BSSY.RECONVERGENT B1, `(.L_x_4025) ;  /* 0x0000019000017945 */ /* 0x000fe20003800200 */
[----:B------:R-:W-:Y:S01]  /*4410*/  IMAD.IADD R88, R84, 0x1, R15 ;  /* 0x0000000154587824 */ /* 0x000fe200078e020f */
        /* <DEDUP_REMOVED lines=23> */
.L_x_4026:
[----:B------:R-:W-:Y:S05]  /*4590*/  BSYNC.RECONVERGENT B1 ;  /* 0x0000000000017941 */ /* 0x000fea0003800200 */
.L_x_4025:
[C---:B01----:R-:W-:Y:S01]  /*45a0*/  SHF.L.U32 R12, R88.reuse, 0x3, RZ ;  /* 0x00000003580c7819 */ /* 0x043fe200000006ff */
[----:B------:R-:W-:Y:S01]  /*45b0*/  IMAD.IADD R84, R88, 0x1, R15 ;  /* 0x0000000158547824 */ /* 0x000fe200078e020f */
[----:B------:R-:W-:Y:S01]  /*45c0*/  BSSY.RECONVERGENT B1, `(.L_x_4027) ;  /* 0x000001b000017945 */ /* 0x000fe20003800200 */
[----:B------:R-:W-:Y:S02]  /*45d0*/  SEL R59, R59, RZ, P4 ;  /* 0x000000ff3b3b7207 */ /* 0x000fe40002000000 */
        /* <DEDUP_REMOVED lines=25> */
.L_x_4028:
[----:B------:R-:W-:Y:S05]  /*4770*/  BSYNC.RECONVERGENT B1 ;  /* 0x0000000000017941 */ /* 0x000fea0003800200 */
.L_x_4027:
        /* <DEDUP_REMOVED lines=25> */
.L_x_4030:
[----:B------:R-:W-:Y:S05]  /*4910*/  BSYNC.RECONVERGENT B1 ;  /* 0x0000000000017941 */ /* 0x000fea0003800200 */
.L_x_4029:
[C---:B01----:R-:W-:Y:S01]  /*4920*/  SHF.L.U32 R12, R88.reuse, 0x3, RZ ;  /* 0x00000003580c7819 */ /* 0x043fe200000006ff */
[----:B------:R-:W-:Y:S01]  /*4930*/  IMAD.IADD R84, R88, 0x1, R15 ;  /* 0x0000000158547824 */ /* 0x000fe200078e020f */
[----:B------:R-:W-:Y:S01]  /*4940*/  LEA R86, R15, R86, 0x7 ;  /* 0x000000560f567211 */ /* 0x000fe200078e38ff */
[----:B------:R-:W-:Y:S01]  /*4950*/  BSSY.RECONVERGENT B1, `(.L_x_4031) ;  /* 0x000001c000017945 */ /* 0x000fe20003800200 */
[-C--:B------:R-:W-:Y:S01]  /*4960*/  ISETP.GE.OR P5, PT, R12, R83.reuse, P1 ;  /* 0x000000530c00720c */ /* 0x080fe20000fa6670 */
[----:B------:R-:W-:Y:S01]  /*4970*/  IMAD.SHL.U32 R12, R84, 0x8, RZ ;  /* 0x00000008540c7824 */ /* 0x000fe200078e00ff */
[-C--:B------:R-:W-:Y:S02]  /*4980*/  ISETP.GE.OR P3, PT, R86, R83.reuse, P1 ;  /* 0x000000535600720c */ /* 0x080fe40000f66670 */
        /* <DEDUP_REMOVED lines=24> */
.L_x_4032:
[----:B------:R-:W-:Y:S05]  /*4b10*/  BSYNC.RECONVERGENT B1 ;  /* 0x0000000000017941 */ /* 0x000fea0003800200 */
.L_x_4031:
[----:B------:R-:W-:Y:S01]  /*4b20*/  BSSY.RECONVERGENT B1, `(.L_x_4033) ;  /* 0x0000019000017945 */ /* 0x000fe20003800200 */
[----:B------:R-:W-:Y:S02]  /*4b30*/  MOV R85, R63 ;  /* 0x0000003f00557202 */ /* 0x000fe40000000f00 */
        /* <DEDUP_REMOVED lines=21> */
[----:B------:R-:W-:-:S05]  /*4c90*/  LEA.HI.X R63, R87, UR11, R12, 0x1, P2 ;  /* 0x0000000b573f7c11 */ /* 0x000fca00090f0c0c */
[----:B------:R1:W5:Y:S04]  /*4ca0*/  LDG.E R62, desc[UR36][R62.64] ;  /* 0x000000243e3e7981 */ /* 0x000368000c1e1900 */
.L_x_4034:
[----:B------:R-:W-:Y:S05]  /*4cb0*/  BSYNC.RECONVERGENT B1 ;  /* 0x0000000000017941 */ /* 0x000fea0003800200 */
.L_x_4033:
[----:B------:R-:W-:Y:S01]  /*4cc0*/  BSSY.RECONVERGENT B1, `(.L_x_4035) ;  /* 0x0000018000017945 */ /* 0x000fe20003800200 */
[----:B------:R-:W-:Y:S01]  /*4cd0*/  IMAD R84, R15, 0x2, R84 ;  /* 0x000000020f547824 */ /* 0x000fe200078e0254 */
[----:B-1----:R-:W-:Y:S02]  /*4ce0*/  SEL R63, R85, RZ, P4 ;  /* 0x000000ff553f7207 */ /* 0x002fe40002000000 */
        /* <DEDUP_REMOVED lines=21> */
.L_x_4036:
[----:B------:R-:W-:Y:S05]  /*4e40*/  BSYNC.RECONVERGENT B1 ;  /* 0x0000000000017941 */ /* 0x000fea0003800200 */
.L_x_4035:
[C---:B01----:R-:W-:Y:S01]  /*4e50*/  SHF.L.U32 R12, R84.reuse, 0x3, RZ ;  /* 0x00000003540c7819 */ /* 0x043fe200000006ff */
[----:B------:R-:W-:Y:S01]  /*4e60*/  IMAD.IADD R86, R84, 0x1, R15 ;  /* 0x0000000154567824 */ /* 0x000fe200078e020f */
[----:B------:R-:W-:Y:S01]  /*4e70*/  BSSY.RECONVERGENT B1, `(.L_x_4037) ;  /* 0x000001c000017945 */ /* 0x000fe20003800200 */
[----:B------:R-:W-:Y:S02]  /*4e80*/  MOV R85, R65 ;  /* 0x0000004100557202 */ /* 0x000fe40000000f00 */
[----:B------:R-:W-:Y:S01]  /*4e90*/  ISETP.GE.OR P3, PT, R12, R83, P1 ;  /* 0x000000530c00720c */ /* 0x000fe20000f66670 */
[----:B------:R-:W-:Y:S01]  /*4ea0*/  IMAD.SHL.U32 R88, R86, 0x8, RZ ;  /* 0x0000000856587824 */ /* 0x000fe200078e00ff */
[----:B------:R-:W-:-:S04]  /*4eb0*/  SEL R64, R64, RZ, P4 ;  /* 0x000000ff40407207 */ /* 0x000fc80002000000 */
        /* <DEDUP_REMOVED lines=23> */
.L_x_4038:
[----:B------:R-:W-:Y:S05]  /*5030*/  BSYNC.RECONVERGENT B1 ;  /* 0x0000000000017941 */ /* 0x000fea0003800200 */
.L_x_4037:
[----:B------:R-:W-:Y:S01]  /*5040*/  BSSY.RECONVERGENT B1, `(.L_x_4039) ;  /* 0x0000019000017945 */ /* 0x000fe20003800200 */
[----:B------:R-:W-:Y:S01]  /*5050*/  IMAD.IADD R88, R86, 0x1, R15 ;  /* 0x0000000156587824 */ /* 0x000fe200078e020f */
[----:B0-----:R-:W-:Y:S02]  /*5060*/  SEL R65, R85, RZ, P4 ;  /* 0x000000ff55417207 */ /* 0x001fe40002000000 */
        /* <DEDUP_REMOVED lines=22> */
.L_x_4040:
[----:B------:R-:W-:Y:S05]  /*51d0*/  BSYNC.RECONVERGENT B1 ;  /* 0x0000000000017941 */ /* 0x000fea0003800200 */
.L_x_4039:
[C---:B0-----:R-:W-:Y:S01]  /*51e0*/  SHF.L.U32 R12, R88.reuse, 0x3, RZ ;  /* 0x00000003580c7819 */ /* 0x041fe200000006ff */
[----:B------:R-:W-:Y:S01]  /*51f0*/  IMAD.IADD R86, R88, 0x1, R15 ;  /* 0x0000000158567824 */ /* 0x000fe200078e020f */
[----:B------:R-:W-:Y:S01]  /*5200*/  BSSY.RECONVERGENT B1, `(.L_x_4041) ;  /* 0x000001f000017945 */ /* 0x000fe20003800200 */
[----:B------:R-:W-:Y:S01]  /*5210*/  IMAD.MOV.U32 R85, RZ, RZ, R67 ;  /* 0x000000ffff557224 */ /* 0x000fe200078e0043 */
[-C--:B------:R-:W-:Y:S01]  /*5220*/  ISETP.GE.OR P5, PT, R12, R83.reuse, P1 ;  /* 0x000000530c00720c */ /* 0x080fe20000fa6670 */
[C---:B------:R-:W-:Y:S01]  /*5230*/  IMAD.IADD R84, R86.reuse, 0x1, R15 ;  /* 0x0000000156547824 */ /* 0x040fe200078e020f */
[----:B------:R-:W-:Y:S02]  /*5240*/  SHF.L.U32 R12, R86, 0x3, RZ ;  /* 0x00000003560c7819 */ /* 0x000fe400000006ff */
[----:B------:R-:W-:Y:S02]  /*5250*/  SEL R66, R66, RZ, P4 ;  /* 0x000000ff42427207 */ /* 0x000fe40002000000 */
[----:B------:R-:W-:-:S02]  /*5260*/  ISETP.GE.OR P2, PT, R12, R83, P1 ;  /* 0x000000530c00720c */ /* 0x000fc40000f46670 */
        /* <DEDUP_REMOVED lines=24> */
.L_x_4042:
[----:B------:R-:W-:Y:S05]  /*53f0*/  BSYNC.RECONVERGENT B1 ;  /* 0x0000000000017941 */ /* 0x000fea0003800200 */
.L_x_4041:
[----:B------:R-:W-:Y:S01]  /*5400*/  BSSY.RECONVERGENT B1, `(.L_x_4043) ;  /* 0x0000018000017945 */ /* 0x000fe20003800200 */
[----:B0-----:R-:W-:-:S03]  /*5410*/  SEL R67, R85, RZ, P4 ;  /* 0x000000ff55437207 */ /* 0x001fc60002000000 */
        /* <DEDUP_REMOVED lines=22> */
.L_x_4044:
[----:B------:R-:W-:Y:S05]  /*5580*/  BSYNC.RECONVERGENT B1 ;  /* 0x0000000000017941 */ /* 0x000fea0003800200 */
.L_x_4043:
[----:B------:R-:W-:Y:S01]  /*5590*/  BSSY.RECONVERGENT B1, `(.L_x_4045) ;  /* 0x0000019000017945 */ /* 0x000fe20003800200 */
[----:B------:R-:W-:Y:S02]  /*55a0*/  IADD3 R86, PT, PT, R84, R15, RZ ;  /* 0x0000000f54567210 */ /* 0x000fe40007ffe0ff */
        /* <DEDUP_REMOVED lines=23> */
.L_x_4046:
[----:B------:R-:W-:Y:S05]  /*5720*/  BSYNC.RECONVERGENT B1 ;  /* 0x0000000000017941 */ /* 0x000fea0003800200 */
.L_x_4045:
[C---:B01----:R-:W-:Y:S01]  /*5730*/  IMAD.SHL.U32 R12, R86.reuse, 0x8, RZ ;  /* 0x00000008560c7824 */ /* 0x043fe200078e00ff */
[----:B------:R-:W-:Y:S01]  /*5740*/  IADD3 R88, PT, PT, R86, R15, RZ ;  /* 0x0000000f56587210 */ /* 0x000fe20007ffe0ff */
[----:B------:R-:W-:Y:S01]  /*5750*/  BSSY.RECONVERGENT B1, `(.L_x_4047) ;  /* 0x000001e000017945 */ /* 0x000fe20003800200 */
        /* <DEDUP_REMOVED lines=29> */
.L_x_4048:
[----:B------:R-:W-:Y:S05]  /*5930*/  BSYNC.RECONVERGENT B1 ;  /* 0x0000000000017941 */ /* 0x000fea0003800200 */
.L_x_4047:
        /* <DEDUP_REMOVED lines=25> */
.L_x_4050:
[----:B------:R-:W-:Y:S05]  /*5ad0*/  BSYNC.RECONVERGENT B1 ;  /* 0x0000000000017941 */ /* 0x000fea0003800200 */
.L_x_4049:
[----:B------:R-:W-:Y:S01]  /*5ae0*/  BSSY.RECONVERGENT B1, `(.L_x_4051) ;  /* 0x0000019000017945 */ /* 0x000fe20003800200 */
[----:B------:R-:W-:Y:S01]  /*5af0*/  IMAD.IADD R86, R84, 0x1, R15 ;  /* 0x0000000154567824 */ /* 0x000fe200078e020f */
        /* <DEDUP_REMOVED lines=23> */
.L_x_4052:
[----:B------:R-:W-:Y:S05]  /*5c70*/  BSYNC.RECONVERGENT B1 ;  /* 0x0000000000017941 */ /* 0x000fea0003800200 */
.L_x_4051:
[C---:B01----:R-:W-:Y:S01]  /*5c80*/  SHF.L.U32 R12, R86.reuse, 0x3, RZ ;  /* 0x00000003560c7819 */ /* 0x043fe200000006ff */
        /* <DEDUP_REMOVED lines=32> */
.L_x_4054:
[----:B------:R-:W-:Y:S05]  /*5e90*/  BSYNC.RECONVERGENT B1 ;  /* 0x0000000000017941 */ /* 0x000fea0003800200 */
.L_x_4053:
        /* <DEDUP_REMOVED lines=24> */
.L_x_4056:
[----:B------:R-:W-:Y:S05]  /*6020*/  BSYNC.RECONVERGENT B1 ;  /* 0x0000000000017941 */ /* 0x000fea0003800200 */
.L_x_4055:
        /* <DEDUP_REMOVED lines=25> */
.L_x_4058:
[----:B------:R-:W-:Y:S05]  /*61c0*/  BSYNC.RECONVERGENT B1 ;  /* 0x0000000000017941 */ /* 0x000fea0003800200 */
.L_x_4057:
        /* <DEDUP_REMOVED lines=8> */
[C---:B------:R-:W-:Y:S02]  /*6250*/  IMAD.IADD R84, R86.reuse, 0x1, R15 ;  /* 0x0000000156547824 */ /* 0x040fe400078e020f */
        /* <DEDUP_REMOVED lines=26> */
.L_x_4060:
[----:B------:R-:W-:Y:S05]  /*6400*/  BSYNC.RECONVERGENT B1 ;  /* 0x0000000000017941 */ /* 0x000fea0003800200 */
.L_x_4059:
        /* <DEDUP_REMOVED lines=25> */
.L_x_4062:
[----:B------:R-:W-:Y:S05]  /*65a0*/  BSYNC.RECONVERGENT B1 ;  /* 0x0000000000017941 */ /* 0x000fea0003800200 */
.L_x_4061:
[----:B------:R-:W-:Y:S01]  /*65b0*/  BSSY.RECONVERGENT B1, `(.L_x_4063) ;  /* 0x0000018000017945 */ /* 0x000fe20003800200 */
[----:B-1----:R-:W-:-:S03]  /*65c0*/  SEL R77, R83, RZ, P4 ;  /* 0x000000ff534d7207 */ /* 0x002fc60002000000 */
        /* <DEDUP_REMOVED lines=22> */
.L_x_4064:
[----:B------:R-:W-:Y:S05]  /*6730*/  BSYNC.RECONVERGENT B1 ;  /* 0x0000000000017941 */ /* 0x000fea0003800200 */
.L_x_4063:
[----:B------:R-:W-:Y:S01]  /*6740*/  BSSY.RECONVERGENT B1, `(.L_x_4065) ;  /* 0x0000017000017945 */ /* 0x000fe20003800200 */
[----:B------:R-:W-:-:S03]  /*6750*/  SEL R78, R78, RZ, P4 ;  /* 0x000000ff4e4e7207 */ /* 0x000fc60002000000 */
        /* <DEDUP_REMOVED lines=21> */
.L_x_4066:
[----:B------:R-:W-:Y:S05]  /*68b0*/  BSYNC.RECONVERGENT B1 ;  /* 0x0000000000017941 */ /* 0x000fea0003800200 */
.L_x_4065:
[----:B012--5:R-:W-:Y:S01]  /*68c0*/  HMUL2 R12, R48, R51 ;  /* 0x00000033300c7232 */ /* 0x027fe20000000000 */
[----:B------:R-:W-:Y:S01]  /*68d0*/  UMOV UR4, 0xffffffff ;  /* 0xffffffff00047882 */ /* 0x000fe20000000000 */
[----:B------:R-:W-:Y:S02]  /*68e0*/  ISETP.NE.AND P2, PT, R11, RZ, P0 ;  /* 0x000000ff0b00720c */ /* 0x000fe40000745270 */
        /* <DEDUP_REMOVED lines=22> */
[----:B------:R-:W-:Y:S02]  /*6a50*/  HFMA2 R12, R25, R70, R13 ;  /* 0x00000046190c7231 */ /* 0x000fe4000000000d */
[----:B------:R-:W0:Y:S02]  /*6a60*/  S2R R13, SR_TID.X ;  /* 0x00000000000d7919 */ /* 0x000e240000002100 */
[----:B------:R-:W-:-:S04]  /*6a70*/  HFMA2 R12, R24, R71, R12 ;  /* 0x00000047180c7231 */ /* 0x000fc8000000000c */
[----:B------:R-:W-:-:S04]  /*6a80*/  HFMA2 R12, R23, R72, R12 ;  /* 0x00000048170c7231 */ /* 0x000fc8000000000c */
[----:B------:R-:W-:-:S04]  /*6a90*/  HFMA2 R12, R22, R73, R12 ;  /* 0x00000049160c7231 */ /* 0x000fc8000000000c */
[----:B------:R-:W-:-:S04]  /*6aa0*/  HFMA2 R12, R21, R74, R12 ;  /* 0x0000004a150c7231 */ /* 0x000fc8000000000c */
[----:B------:R-:W-:-:S04]  /*6ab0*/  HFMA2 R12, R20, R75, R12 ;  /* 0x0000004b140c7231 */ /* 0x000fc8000000000c */
[----:B------:R-:W-:-:S04]  /*6ac0*/  HFMA2 R12, R19, R76, R12 ;  /* 0x0000004c130c7231 */ /* 0x000fc8000000000c */
[----:B------:R-:W-:-:S04]  /*6ad0*/  HFMA2 R12, R18, R77, R12 ;  /* 0x0000004d120c7231 */ /* 0x000fc8000000000c */
[----:B------:R-:W-:Y:S01]  /*6ae0*/  HFMA2 R12, R9, R78, R12 ;  /* 0x0000004e090c7231 */ /* 0x000fe2000000000c */
[----:B0-----:R-:W-:-:S04]  /*6af0*/  LOP3.LUT P1, RZ, R13, 0x3, RZ, 0xc0, !PT ;  /* 0x000000030dff7812 */ /* 0x001fc8000782c0ff */
[--C-:B------:R-:W-:Y:S02]  /*6b00*/  HADD2.F32 R13, -RZ, R12.reuse.H0_H0 ;  /* 0x2000000cff0d7230 */ /* 0x100fe40000004100 */
[----:B------:R-:W-:-:S05]  /*6b10*/  HADD2.F32 R12, -RZ, R12.H1_H1 ;  /* 0x3000000cff0c7230 */ /* 0x000fca0000004100 */
[----:B------:R-:W-:Y:S01]  /*6b20*/  FADD.FTZ R13, R13, R12 ;  /* 0x0000000c0d0d7221 */ /* 0x000fe20000010000 */
[----:B------:R-:W-:Y:S06]  /*6b30*/  BRA.DIV UR4, `(.L_x_4067) ;  /* 0x0000005604f47947 */ /* 0x000fec000b800000 */
[----:B------:R-:W0:Y:S02]  /*6b40*/  SHFL.BFLY PT, R14, R13, 0x2, 0x1f ;  /* 0x0c401f000d0e7f89 */ /* 0x000e2400000e0000 */
[----:B0-----:R-:W-:-:S05]  /*6b50*/  FADD.FTZ R13, R13, R14 ;  /* 0x0000000e0d0d7221 */ /* 0x001fca0000010000 */
[----:B------:R0:W1:Y:S02]  /*6b60*/  SHFL.BFLY PT, R14, R13, 0x1, 0x1f ;  /* 0x0c201f000d0e7f89 */ /* 0x00006400000e0000 */
.L_x_4135:
[----:B------:R-:W-:Y:S01]  /*6b70*/  ISETP.GE.OR P1, PT, R10, UR40, P1 ;  /* 0x000000280a007c0c */ /* 0x000fe20008f26670 */
        /* <DEDUP_REMOVED lines=20> */
[----:B------:R-:W-:Y:S01]  /*6cc0*/  @P1 IADD3 R83, PT, PT, R10, -UR40, R83 ;  /* 0x800000280a531c10 */ /* 0x000fe2000fffe053 */
[----:B---3--:R-:W-:Y:S02]  /*6cd0*/  @P1 HADD2.F32 R85, -RZ, R14.H0_H0 ;  /* 0x2000000eff551230 */ /* 0x008fe40000004100 */
[----:B----4-:R-:W-:Y:S01]  /*6ce0*/  @P3 HADD2.F32 R84, -RZ, R12.H0_H0 ;  /* 0x2000000cff543230 */ /* 0x010fe20000004100 */
[----:B------:R-:W-:-:S04]  /*6cf0*/  @P1 I2FP.F32.S32 R12, R83 ;  /* 0x00000053000c1245 */ /* 0x000fc80000201400 */
[----:B------:R-:W-:-:S04]  /*6d00*/  @P3 FADD.FTZ R11, R11, R84 ;  /* 0x000000540b0b3221 */ /* 0x000fc80000010000 */
[----:B------:R-:W-:-:S05]  /*6d10*/  @P1 FFMA.FTZ R11, R12, R85, R11 ;  /* 0x000000550c0b1223 */ /* 0x000fca000001000b */
[----:B------:R1:W-:Y:S01]  /*6d20*/  STS [R3], R11 ;  /* 0x0000000b03007388 */ /* 0x0003e20000000800 */
[----:B------:R-:W-:-:S07]  /*6d30*/  @!P2 FMNMX.FTZ R0, R0, R11, !PT ;  /* 0x0000000b0000a209 */ /* 0x000fce0007810000 */
.L_x_4069:
[----:B------:R-:W-:Y:S05]  /*6d40*/  BSYNC.RECONVERGENT B1 ;  /* 0x0000000000017941 */ /* 0x000fea0003800200 */
.L_x_4068:
[----:B------:R-:W-:Y:S01]  /*6d50*/  VIADD R10, R10, 0x10 ;  /* 0x000000100a0a7836 */ /* 0x000fe20000000000 */
[----:B------:R-:W-:Y:S01]  /*6d60*/  IADD3 R8, P2, PT, R8, 0x10, RZ ;  /* 0x0000001008087810 */ /* 0x000fe20007f5e0ff */
[----:B------:R-:W-:Y:S01]  /*6d70*/  VIADD R4, R4, 0x10 ;  /* 0x0000001004047836 */ /* 0x000fe20000000000 */
[----:B-1----:R-:W-:Y:S02]  /*6d80*/  IADD3 R3, PT, PT, R3, 0x40, RZ ;  /* 0x0000004003037810 */ /* 0x002fe40007ffe0ff */
[----:B------:R-:W-:Y:S02]  /*6d90*/  ISETP.GE.AND P1, PT, R10, R5, PT ;  /* 0x000000050a00720c */ /* 0x000fe40003f26270 */
[----:B------:R-:W-:-:S11]  /*6da0*/  IADD3.X R7, PT, PT, RZ, R7, RZ, P2, !PT ;  /* 0x00000007ff077210 */ /* 0x000fd600017fe4ff */
[----:B------:R-:W-:Y:S05]  /*6db0*/  @!P1 BRA `(.L_x_4070) ;  /* 0xffffffc000809947 */ /* 0x000fea000383ffff */
.L_x_4002:
[----:B0-----:R-:W-:Y:S05]  /*6dc0*/  BSYNC B0 ;  /* 0x0000000000007941 */ /* 0x001fea0003800000 */
.L_x_4001:
[----:B------:R-:W-:-:S03]  /*6dd0*/  UMOV UR4, 0xffffffff ;  /* 0xffffffff00047882 */ /* 0x000fc60000000000 */
[----:B------:R-:W-:Y:S05]  /*6de0*/  BRA.DIV UR4, `(.L_x_4071) ;  /* 0x0000005604887947 */ /* 0x000fea000b800000 */
[----:B------:R-:W0:Y:S02]  /*6df0*/  SHFL.BFLY PT, R14, R0, 0x10, 0x1f ;  /* 0x0e001f00000e7f89 */ /* 0x000e2400000e0000 */
[----:B0-----:R-:W-:-:S05]  /*6e00*/  FMNMX.FTZ R13, R14, R0, !PT ;  /* 0x000000000e0d7209 */ /* 0x001fca0007810000 */
[----:B------:R-:W0:Y:S02]  /*6e10*/  SHFL.BFLY PT, R14, R13, 0x8, 0x1f ;  /* 0x0d001f000d0e7f89 */ /* 0x000e2400000e0000 */
[----:B0----5:R-:W-:-:S05]  /*6e20*/  FMNMX.FTZ R2, R13, R14, !PT ;  /* 0x0000000e0d027209 */ /* 0x021fca0007810000 */
[----:B------:R0:W1:Y:S02]  /*6e30*/  SHFL.BFLY PT, R14, R2, 0x4, 0x1f ;  /* 0x0c801f00020e7f89 */ /* 0x00006400000e0000 */
.L_x_4140:
[----:B------:R-:W4:Y:S01]  /*6e40*/  S2R R0, SR_TID.X ;  /* 0x0000000000007919 */ /* 0x000f220000002100 */
[----:B------:R-:W-:Y:S01]  /*6e50*/  MOV R13, 0x400 ;  /* 0x00000400000d7802 */ /* 0x000fe20000000f00 */
[----:B------:R-:W-:Y:S05]  /*6e60*/  WARPSYNC.ALL ;  /* 0x0000000000007948 */ /* 0x000fea0003800000 */
[----:B------:R-:W5:Y:S01]  /*6e70*/  S2R R20, SR_CgaCtaId ;  /* 0x0000000000147919 */ /* 0x000f620000008800 */
[----:B-1----:R-:W-:Y:S02]  /*6e80*/  FMNMX.FTZ R3, R2, R14, !PT ;  /* 0x0000000e02037209 */ /* 0x002fe40007810000 */
[----:B----4-:R-:W-:-:S02]  /*6e90*/  LOP3.LUT P0, R5, R0, 0x1f, RZ, 0xc0, !PT ;  /* 0x0000001f00057812 */ /* 0x010fc4000780c0ff */
[----:B-----5:R-:W-:-:S11]  /*6ea0*/  LEA R4, R20, R13, 0x18 ;  /* 0x0000000d14047211 */ /* 0x020fd600078ec0ff */
[----:B0-----:R-:W-:-:S05]  /*6eb0*/  @!P0 LEA.HI R2, R0, R4, RZ, 0x1d ;  /* 0x0000000400028211 */ /* 0x001fca00078fe8ff */
[----:B------:R0:W-:Y:S01]  /*6ec0*/  @!P0 STS [R2], R3 ;  /* 0x0000000302008388 */ /* 0x0001e20000000800 */
[----:B------:R-:W-:Y:S01]  /*6ed0*/  BAR.SYNC.DEFER_BLOCKING 0x0 ;  /* 0x0000000000007b1d */ /* 0x000fe20000010000 */
[C---:B------:R-:W-:Y:S01]  /*6ee0*/  ISETP.GT.U32.AND P0, PT, R5.reuse, 0x1, PT ;  /* 0x000000010500780c */ /* 0x040fe20003f04070 */
[----:B------:R-:W-:Y:S01]  /*6ef0*/  IMAD R6, R5, 0x4, R4 ;  /* 0x0000000405067824 */ /* 0x000fe200078e0204 */
[----:B0-----:R-:W-:Y:S01]  /*6f00*/  MOV R2, 0xff7fffff ;  /* 0xff7fffff00027802 */ /* 0x001fe20000000f00 */
[----:B------:R-:W-:Y:S01]  /*6f10*/  IMAD.MOV.U32 R8, RZ, RZ, RZ ;  /* 0x000000ffff087224 */ /* 0x000fe200078e00ff */
[----:B------:R-:W-:-:S03]  /*6f20*/  MOV R9, UR40 ;  /* 0x0000002800097c02 */ /* 0x000fc60008000f00 */
        /* <DEDUP_REMOVED lines=8> */
[----:B------:R-:W-:Y:S01]  /*6fb0*/  VIADD R3, R0, UR39 ;  /* 0x0000002700037c36 */ /* 0x000fe20008000000 */
[----:B------:R-:W-:-:S04]  /*6fc0*/  IADD3 R2, PT, PT, R9, 0x1, RZ ;  /* 0x0000000109027810 */ /* 0x000fc80007ffe0ff */
[----:B------:R-:W-:Y:S01]  /*6fd0*/  ISETP.GT.AND P0, PT, R3, UR40, PT ;  /* 0x0000002803007c0c */ /* 0x000fe2000bf04270 */
        /* <DEDUP_REMOVED lines=9> */
[----:B------:R-:W-:Y:S02]  /*7070*/  IADD3 R10, PT, PT, R8, -UR39, R9 ;  /* 0x80000027080a7c10 */ /* 0x000fe4000fffe009 */
[----:B------:R-:W-:Y:S02]  /*7080*/  MOV R9, R3 ;  /* 0x0000000300097202 */ /* 0x000fe40000000f00 */
[C---:B------:R-:W-:Y:S02]  /*7090*/  LOP3.LUT R8, R10.reuse, 0xc0, RZ, 0xc0, !PT ;  /* 0x000000c00a087812 */ /* 0x040fe400078ec0ff */
[----:B------:R-:W-:Y:S02]  /*70a0*/  ISETP.GE.U32.AND P1, PT, R10, 0xc0, PT ;  /* 0x000000c00a00780c */ /* 0x000fe40003f26070 */
[----:B------:R-:W-:Y:S01]  /*70b0*/  ISETP.NE.AND P0, PT, R8, 0xc0, PT ;  /* 0x000000c00800780c */ /* 0x000fe20003f05270 */
[----:B------:R-:W-:-:S12]  /*70c0*/  IMAD.MOV.U32 R8, RZ, RZ, RZ ;  /* 0x000000ffff087224 */ /* 0x000fd800078e00ff */
[----:B------:R-:W-:Y:S05]  /*70d0*/  @!P0 BRA `(.L_x_4076) ;  /* 0x00000000004c8947 */ /* 0x000fea0003800000 */
[----:B------:R-:W-:Y:S01]  /*70e0*/  VIADD R9, R13, 0x210 ;  /* 0x000002100d097836 */ /* 0x000fe20000000000 */
[----:B------:R-:W-:-:S04]  /*70f0*/  LEA.HI R8, R10, 0x1, RZ, 0x1a ;  /* 0x000000010a087811 */ /* 0x000fc800078fd0ff */
[----:B------:R-:W-:Y:S01]  /*7100*/  LOP3.LUT R10, R8, 0x3, RZ, 0xc0, !PT ;  /* 0x00000003080a7812 */ /* 0x000fe200078ec0ff */
[----:B------:R-:W-:Y:S01]  /*7110*/  HFMA2 R8, -RZ, RZ, 0, 0 ;  /* 0x00000000ff087431 */ /* 0x000fe200000001ff */
[----:B------:R-:W-:Y:S01]  /*7120*/  LEA R11, R20, R9, 0x18 ;  /* 0x00000009140b7211 */ /* 0x000fe200078ec0ff */
[----:B------:R-:W-:Y:S02]  /*7130*/  IMAD.MOV.U32 R9, RZ, RZ, R3 ;  /* 0x000000ffff097224 */ /* 0x000fe400078e0003 */
[----:B------:R-:W-:Y:S01]  /*7140*/  IMAD.MOV R10, RZ, RZ, -R10 ;  /* 0x000000ffff0a7224 */ /* 0x000fe200078e0a0a */
[----:B------:R-:W-:-:S07]  /*7150*/  LEA R11, R0, R11, 0x2 ;  /* 0x0000000b000b7211 */ /* 0x000fce00078e10ff */
.L_x_4077:
        /* <DEDUP_REMOVED lines=11> */
.L_x_4076:
[----:B------:R-:W-:Y:S05]  /*7210*/  BSYNC.RECONVERGENT B1 ;  /* 0x0000000000017941 */ /* 0x000fea0003800200 */
.L_x_4075:
[----:B------:R-:W-:Y:S05]  /*7220*/  @!P1 BRA `(.L_x_4073) ;  /* 0x0000001400009947 */ /* 0x000fea0003800000 */
[----:B------:R-:W-:Y:S01]  /*7230*/  USHF.L.U32 UR4, UR39, 0x2, URZ ;  /* 0x0000000227047899 */ /* 0x000fe200080006ff */
[----:B------:R-:W-:-:S05]  /*7240*/  VIADD R13, R13, 0x210 ;  /* 0x000002100d0d7836 */ /* 0x000fca0000000000 */
[----:B------:R-:W-:Y:S02]  /*7250*/  LEA R11, R20, R13, 0x18 ;  /* 0x0000000d140b7211 */ /* 0x000fe400078ec0ff */
[C---:B------:R-:W-:Y:S01]  /*7260*/  LEA R10, R9.reuse, -UR4, 0x2 ;  /* 0x80000004090a7c11 */ /* 0x040fe2000f8e10ff */
[----:B------:R-:W-:-:S03]  /*7270*/  VIADD R9, R9, 0x100 ;  /* 0x0000010009097836 */ /* 0x000fc60000000000 */
[----:B------:R-:W-:Y:S02]  /*7280*/  IADD3 R11, PT, PT, R11, R10, RZ ;  /* 0x0000000a0b0b7210 */ /* 0x000fe40007ffe0ff */
[----:B------:R-:W-:-:S03]  /*7290*/  ISETP.GT.AND P0, PT, R9, UR40, PT ;  /* 0x0000002809007c0c */ /* 0x000fc6000bf04270 */
[----:B------:R-:W0:Y:S04]  /*72a0*/  LDS R10, [R11] ;  /* 0x000000000b0a7984 */ /* 0x000e280000000800 */
[----:B------:R-:W1:Y:S04]  /*72b0*/  LDS R12, [R11+0x100] ;  /* 0x000100000b0c7984 */ /* 0x000e680000000800 */
[----:B------:R-:W4:Y:S04]  /*72c0*/  LDS R14, [R11+0x200] ;  /* 0x000200000b0e7984 */ /* 0x000f280000000800 */
        /* <DEDUP_REMOVED lines=13> */
[----:B0-----:R0:W-:Y:S01]  /*73a0*/  STS [R11], R10 ;  /* 0x0000000a0b007388 */ /* 0x0011e20000000800 */
[----:B------:R-:W-:-:S03]  /*73b0*/  FADD.FTZ R8, R8, R10 ;  /* 0x0000000a08087221 */ /* 0x000fc60000010000 */
[----:B-1----:R0:W-:Y:S01]  /*73c0*/  STS [R11+0x100], R12 ;  /* 0x0001000c0b007388 */ /* 0x0021e20000000800 */
[----:B------:R-:W-:-:S03]  /*73d0*/  FADD.FTZ R8, R8, R12 ;  /* 0x0000000c08087221 */ /* 0x000fc60000010000 */
[----:B----4-:R0:W-:Y:S01]  /*73e0*/  STS [R11+0x200], R14 ;  /* 0x0002000e0b007388 */ /* 0x0101e20000000800 */
[----:B------:R-:W-:-:S03]  /*73f0*/  FADD.FTZ R8, R8, R14 ;  /* 0x0000000e08087221 */ /* 0x000fc60000010000 */
[----:B-----5:R0:W-:Y:S01]  /*7400*/  STS [R11+0x300], R18 ;  /* 0x000300120b007388 */ /* 0x0201e20000000800 */
[----:B------:R-:W-:Y:S01]  /*7410*/  FADD.FTZ R8, R8, R18 ;  /* 0x0000001208087221 */ /* 0x000fe20000010000 */
[----:B------:R-:W-:Y:S06]  /*7420*/  @P0 BRA `(.L_x_4073) ;  /* 0x0000001000800947 */ /* 0x000fec0003800000 */
[----:B0-----:R-:W-:Y:S01]  /*7430*/  MOV R10, R9 ;  /* 0x00000009000a7202 */ /* 0x001fe20000000f00 */
[----:B------:R-:W-:Y:S01]  /*7440*/  BSSY.RECONVERGENT B1, `(.L_x_4078) ;  /* 0x000006d000017945 */ /* 0x000fe20003800200 */
[----:B------:R-:W-:Y:S02]  /*7450*/  PLOP3.LUT P0, PT, PT, PT, PT, 0x80, 0x8 ;  /* 0x000000000008781c */ /* 0x000fe40003f0f070 */
[----:B------:R-:W-:-:S04]  /*7460*/  IADD3 R9, PT, PT, -R10, UR40, RZ ;  /* 0x000000280a097c10 */ /* 0x000fc8000fffe1ff */
[----:B------:R-:W-:Y:S01]  /*7470*/  ISETP.GT.AND P1, PT, R9, 0x2ff, PT ;  /* 0x000002ff0900780c */ /* 0x000fe20003f24270 */
[----:B------:R-:W-:-:S12]  /*7480*/  VIADD R9, R11, 0x600 ;  /* 0x000006000b097836 */ /* 0x000fd80000000000 */
[----:B------:R-:W-:Y:S05]  /*7490*/  @!P1 BRA `(.L_x_4079) ;  /* 0x00000004009c9947 */ /* 0x000fea0003800000 */
[----:B------:R-:W-:Y:S02]  /*74a0*/  MOV R11, UR40 ;  /* 0x00000028000b7c02 */ /* 0x000fe40008000f00 */
[----:B------:R-:W-:-:S03]  /*74b0*/  PLOP3.LUT P0, PT, PT, PT, PT, 0x8, 0x80 ;  /* 0x000000000080781c */ /* 0x000fc60003f0e170 */
[----:B------:R-:W-:-:S10]  /*74c0*/  VIADD R11, R11, 0xfffffd01 ;  /* 0xfffffd010b0b7836 */ /* 0x000fd40000000000 */
.L_x_4080:
[----:B------:R-:W0:Y:S01]  /*74d0*/  LDS R12, [R9+-0x200] ;  /* 0xfffe0000090c7984 */ /* 0x000e220000000800 */
[----:B------:R-:W-:-:S03]  /*74e0*/  IADD3 R10, PT, PT, R10, 0x400, RZ ;  /* 0x000004000a0a7810 */ /* 0x000fc60007ffe0ff */
[----:B------:R-:W1:Y:S01]  /*74f0*/  LDS R14, [R9+-0x100] ;  /* 0xffff0000090e7984 */ /* 0x000e620000000800 */
[----:B------:R-:W-:-:S03]  /*7500*/  ISETP.GE.AND P1, PT, R10, R11, PT ;  /* 0x0000000b0a00720c */ /* 0x000fc60003f26270 */
[----:B------:R-:W4:Y:S04]  /*7510*/  LDS R18, [R9] ;  /* 0x0000000009127984 */ /* 0x000f280000000800 */
[----:B------:R-:W5:Y:S04]  /*7520*/  LDS R20, [R9+0x100] ;  /* 0x0001000009147984 */ /* 0x000f680000000800 */
[----:B------:R-:W5:Y:S04]  /*7530*/  LDS R22, [R9+0x200] ;  /* 0x0002000009167984 */ /* 0x000f680000000800 */
[----:B--2---:R-:W2:Y:S04]  /*7540*/  LDS R24, [R9+0x300] ;  /* 0x0003000009187984 */ /* 0x004ea80000000800 */
[----:B------:R-:W2:Y:S04]  /*7550*/  LDS R26, [R9+0x400] ;  /* 0x00040000091a7984 */ /* 0x000ea80000000800 */
[----:B---3--:R-:W3:Y:S04]  /*7560*/  LDS R28, [R9+0x500] ;  /* 0x00050000091c7984 */ /* 0x008ee80000000800 */
        /* <DEDUP_REMOVED lines=16> */
[C---:B------:R-:W-:Y:S01]  /*7670*/  FADD.FTZ R22, -R7.reuse, R22 ;  /* 0x0000001607167221 */ /* 0x040fe20000010100 */
[----:B------:R-:W-:Y:S01]  /*7680*/  FMUL.FTZ R20, R20, 1.4426950216293334961 ;  /* 0x3fb8aa3b14147820 */ /* 0x000fe20000410000 */
[C---:B--2---:R-:W-:Y:S01]  /*7690*/  FADD.FTZ R24, -R7.reuse, R24 ;  /* 0x0000001807187221 */ /* 0x044fe20000010100 */
[----:B------:R-:W2:Y:S01]  /*76a0*/  MUFU.EX2 R18, R18 ;  /* 0x0000001200127308 */ /* 0x000ea20000000800 */
[----:B------:R-:W1:Y:S01]  /*76b0*/  LDS R44, [R9+0xd00] ;  /* 0x000d0000092c7984 */ /* 0x000e620000000800 */
[----:B------:R-:W-:Y:S01]  /*76c0*/  FMUL.FTZ R22, R22, 1.4426950216293334961 ;  /* 0x3fb8aa3b16167820 */ /* 0x000fe20000410000 */
[C---:B------:R-:W-:Y:S01]  /*76d0*/  FADD.FTZ R26, -R7.reuse, R26 ;  /* 0x0000001a071a7221 */ /* 0x040fe20000010100 */
[----:B------:R-:W2:Y:S01]  /*76e0*/  MUFU.EX2 R20, R20 ;  /* 0x0000001400147308 */ /* 0x000ea20000000800 */
[----:B------:R-:W-:Y:S01]  /*76f0*/  FMUL.FTZ R24, R24, 1.4426950216293334961 ;  /* 0x3fb8aa3b18187820 */ /* 0x000fe20000410000 */
[----:B----4-:R-:W-:Y:S01]  /*7700*/  FADD.FTZ R8, R12, R8 ;  /* 0x000000080c087221 */ /* 0x010fe20000010000 */
[C---:B---3--:R-:W-:Y:S01]  /*7710*/  FADD.FTZ R28, -R7.reuse, R28 ;  /* 0x0000001c071c7221 */ /* 0x048fe20000010100 */
[----:B------:R-:W3:Y:S01]  /*7720*/  MUFU.EX2 R22, R22 ;  /* 0x0000001600167308 */ /* 0x000ee20000000800 */
[----:B------:R-:W-:Y:S01]  /*7730*/  FMUL.FTZ R26, R26, 1.4426950216293334961 ;  /* 0x3fb8aa3b1a1a7820 */ /* 0x000fe20000410000 */
[----:B-----5:R-:W-:Y:S01]  /*7740*/  FADD.FTZ R8, R8, R14 ;  /* 0x0000000e08087221 */ /* 0x020fe20000010000 */
[C---:B------:R-:W-:Y:S01]  /*7750*/  FADD.FTZ R30, -R7.reuse, R30 ;  /* 0x0000001e071e7221 */ /* 0x040fe20000010100 */
[----:B------:R-:W4:Y:S01]  /*7760*/  MUFU.EX2 R24, R24 ;  /* 0x0000001800187308 */ /* 0x000f220000000800 */
[----:B------:R-:W-:Y:S01]  /*7770*/  FMUL.FTZ R28, R28, 1.4426950216293334961 ;  /* 0x3fb8aa3b1c1c7820 */ /* 0x000fe20000410000 */
[----:B--2---:R-:W-:Y:S01]  /*7780*/  FADD.FTZ R8, R8, R18 ;  /* 0x0000001208087221 */ /* 0x004fe20000010000 */
[C---:B------:R-:W-:Y:S01]  /*7790*/  FADD.FTZ R32, -R7.reuse, R32 ;  /* 0x0000002007207221 */ /* 0x040fe20000010100 */
[----:B------:R-:W2:Y:S01]  /*77a0*/  MUFU.EX2 R26, R26 ;  /* 0x0000001a001a7308 */ /* 0x000ea20000000800 */
[----:B------:R-:W-:Y:S01]  /*77b0*/  FMUL.FTZ R30, R30, 1.4426950216293334961 ;  /* 0x3fb8aa3b1e1e7820 */ /* 0x000fe20000410000 */
[----:B------:R-:W-:Y:S01]  /*77c0*/  FADD.FTZ R8, R8, R20 ;  /* 0x0000001408087221 */ /* 0x000fe20000010000 */
[C---:B------:R-:W-:Y:S01]  /*77d0*/  FADD.FTZ R34, -R7.reuse, R34 ;  /* 0x0000002207227221 */ /* 0x040fe20000010100 */
[----:B------:R-:W5:Y:S01]  /*77e0*/  MUFU.EX2 R28, R28 ;  /* 0x0000001c001c7308 */ /* 0x000f620000000800 */
[----:B------:R-:W-:Y:S01]  /*77f0*/  FMUL.FTZ R32, R32, 1.4426950216293334961 ;  /* 0x3fb8aa3b20207820 */ /* 0x000fe20000410000 */
[----:B---3--:R-:W-:Y:S01]  /*7800*/  FADD.FTZ R8, R8, R22 ;  /* 0x0000001608087221 */ /* 0x008fe20000010000 */
[C---:B0-----:R-:W-:Y:S01]  /*7810*/  FADD.FTZ R36, -R7.reuse, R36 ;  /* 0x0000002407247221 */ /* 0x041fe20000010100 */
[----:B------:R-:W0:Y:S01]  /*7820*/  MUFU.EX2 R30, R30 ;  /* 0x0000001e001e7308 */ /* 0x000e220000000800 */
[----:B------:R-:W-:Y:S01]  /*7830*/  FMUL.FTZ R34, R34, 1.4426950216293334961 ;  /* 0x3fb8aa3b22227820 */ /* 0x000fe20000410000 */
[----:B----4-:R-:W-:Y:S01]  /*7840*/  FADD.FTZ R8, R8, R24 ;  /* 0x0000001808087221 */ /* 0x010fe20000010000 */
[C---:B-1----:R-:W-:Y:S01]  /*7850*/  FADD.FTZ R38, -R7.reuse, R38 ;  /* 0x0000002607267221 */ /* 0x042fe20000010100 */
[----:B------:R-:W1:Y:S01]  /*7860*/  MUFU.EX2 R32, R32 ;  /* 0x0000002000207308 */ /* 0x000e620000000800 */
[----:B------:R-:W-:Y:S01]  /*7870*/  FMUL.FTZ R36, R36, 1.4426950216293334961 ;  /* 0x3fb8aa3b24247820 */ /* 0x000fe20000410000 */
[----:B--2---:R-:W-:Y:S01]  /*7880*/  FADD.FTZ R8, R8, R26 ;  /* 0x0000001a08087221 */ /* 0x004fe20000010000 */
[----:B------:R-:W-:Y:S01]  /*7890*/  FMUL.FTZ R38, R38, 1.4426950216293334961 ;  /* 0x3fb8aa3b26267820 */ /* 0x000fe20000410000 */
[----:B------:R-:W2:Y:S01]  /*78a0*/  MUFU.EX2 R34, R34 ;  /* 0x0000002200227308 */ /* 0x000ea20000000800 */
[C---:B------:R-:W-:Y:S01]  /*78b0*/  FADD.FTZ R40, -R7.reuse, R40 ;  /* 0x0000002807287221 */ /* 0x040fe20000010100 */
[----:B-----5:R-:W-:Y:S01]  /*78c0*/  FADD.FTZ R8, R8, R28 ;  /* 0x0000001c08087221 */ /* 0x020fe20000010000 */
[----:B------:R-:W-:Y:S01]  /*78d0*/  STS [R9+-0x200], R12 ;  /* 0xfffe000c09007388 */ /* 0x000fe20000000800 */
        /* <DEDUP_REMOVED lines=35> */
.L_x_4079:
[----:B------:R-:W-:Y:S05]  /*7b10*/  BSYNC.RECONVERGENT B1 ;  /* 0x0000000000017941 */ /* 0x000fea0003800200 */
.L_x_4078:
        /* <DEDUP_REMOVED lines=8> */
[----:B------:R-:W4:Y:S04]  /*7ba0*/  LDS R18, [R9] ;  /* 0x0000000009127984 */ /* 0x000f280000000800 */
[----:B------:R-:W5:Y:S04]  /*7bb0*/  LDS R20, [R9+0x100] ;  /* 0x0001000009147984 */ /* 0x000f680000000800 */
[----:B------:R-:W5:Y:S04]  /*7bc0*/  LDS R22, [R9+0x200] ;  /* 0x0002000009167984 */ /* 0x000f680000000800 */
[----:B--2---:R-:W2:Y:S04]  /*7bd0*/  LDS R24, [R9+0x300] ;  /* 0x0003000009187984 */ /* 0x004ea80000000800 */
[----:B------:R-:W2:Y:S04]  /*7be0*/  LDS R26, [R9+0x400] ;  /* 0x00040000091a7984 */ /* 0x000ea80000000800 */
[----:B---3--:R-:W3:Y:S01]  /*7bf0*/  LDS R28, [R9+0x500] ;  /* 0x00050000091c7984 */ /* 0x008ee20000000800 */
        /* <DEDUP_REMOVED lines=9> */
[C---:B------:R-:W-:Y:S01]  /*7c90*/  FADD.FTZ R22, -R7.reuse, R22 ;  /* 0x0000001607167221 */ /* 0x040fe20000010100 */
[----:B------:R-:W-:Y:S02]  /*7ca0*/  FMUL.FTZ R20, R20, 1.4426950216293334961 ;  /* 0x3fb8aa3b14147820 */ /* 0x000fe40000410000 */
[----:B------:R-:W4:Y:S01]  /*7cb0*/  MUFU.EX2 R18, R18 ;  /* 0x0000001200127308 */ /* 0x000f220000000800 */
[----:B--2---:R-:W-:Y:S01]  /*7cc0*/  FADD.FTZ R24, -R7, R24 ;  /* 0x0000001807187221 */ /* 0x004fe20000010100 */
[----:B------:R-:W-:-:S02]  /*7cd0*/  FMUL.FTZ R22, R22, 1.4426950216293334961 ;  /* 0x3fb8aa3b16167820 */ /* 0x000fc40000410000 */
[----:B------:R-:W2:Y:S01]  /*7ce0*/  MUFU.EX2 R20, R20 ;  /* 0x0000001400147308 */ /* 0x000ea20000000800 */
[C---:B------:R-:W-:Y:S01]  /*7cf0*/  FADD.FTZ R26, -R7.reuse, R26 ;  /* 0x0000001a071a7221 */ /* 0x040fe20000010100 */
        /* <DEDUP_REMOVED lines=9> */
[----:B----4-:R-:W-:Y:S01]  /*7d90*/  FADD.FTZ R8, R8, R18 ;  /* 0x0000001208087221 */ /* 0x010fe20000010000 */
[----:B------:R-:W3:Y:S02]  /*7da0*/  MUFU.EX2 R26, R26 ;  /* 0x0000001a001a7308 */ /* 0x000ee40000000800 */
[----:B------:R-:W-:Y:S01]  /*7db0*/  STS [R9+-0x100], R14 ;  /* 0xffff000e09007388 */ /* 0x000fe20000000800 */
[----:B--2---:R-:W-:Y:S01]  /*7dc0*/  FADD.FTZ R8, R8, R20 ;  /* 0x0000001408087221 */ /* 0x004fe20000010000 */
[----:B------:R-:W2:Y:S02]  /*7dd0*/  MUFU.EX2 R28, R28 ;  /* 0x0000001c001c7308 */ /* 0x000ea40000000800 */
[----:B------:R-:W-:Y:S01]  /*7de0*/  STS [R9], R18 ;  /* 0x0000001209007388 */ /* 0x000fe20000000800 */
[----:B0-----:R-:W-:-:S03]  /*7df0*/  FADD.FTZ R8, R8, R22 ;  /* 0x0000001608087221 */ /* 0x001fc60000010000 */
[----:B------:R-:W-:Y:S01]  /*7e00*/  STS [R9+0x100], R20 ;  /* 0x0001001409007388 */ /* 0x000fe20000000800 */
[----:B-1----:R-:W-:-:S03]  /*7e10*/  FADD.FTZ R8, R8, R24 ;  /* 0x0000001808087221 */ /* 0x002fc60000010000 */
[----:B------:R-:W-:Y:S01]  /*7e20*/  STS [R9+0x200], R22 ;  /* 0x0002001609007388 */ /* 0x000fe20000000800 */
[----:B---3--:R-:W-:-:S03]  /*7e30*/  FADD.FTZ R8, R8, R26 ;  /* 0x0000001a08087221 */ /* 0x008fc60000010000 */
[----:B------:R-:W-:Y:S01]  /*7e40*/  STS [R9+0x300], R24 ;  /* 0x0003001809007388 */ /* 0x000fe20000000800 */
[----:B--2---:R-:W-:-:S03]  /*7e50*/  FADD.FTZ R8, R8, R28 ;  /* 0x0000001c08087221 */ /* 0x004fc60000010000 */
[----:B------:R-:W-:Y:S04]  /*7e60*/  STS [R9+0x400], R26 ;  /* 0x0004001a09007388 */ /* 0x000fe80000000800 */
[----:B------:R0:W-:Y:S02]  /*7e70*/  STS [R9+0x500], R28 ;  /* 0x0005001c09007388 */ /* 0x0001e40000000800 */
[----:B0-----:R-:W-:-:S07]  /*7e80*/  VIADD R9, R9, 0x800 ;  /* 0x0000080009097836 */ /* 0x001fce0000000000 */
.L_x_4082:
[----:B------:R-:W-:Y:S05]  /*7e90*/  BSYNC.RECONVERGENT B1 ;  /* 0x0000000000017941 */ /* 0x000fea0003800200 */
.L_x_4081:
[----:B------:R-:W-:-:S13]  /*7ea0*/  ISETP.GT.AND P1, PT, R10, UR40, PT ;  /* 0x000000280a007c0c */ /* 0x000fda000bf24270 */
[----:B------:R-:W-:Y:S05]  /*7eb0*/  @!P0 BRA P1, `(.L_x_4073) ;  /* 0x0000000400dc8947 */ /* 0x000fea0000800000 */
        /* <DEDUP_REMOVED lines=25> */
.L_x_4074:
[----:B------:R-:W-:Y:S01]  /*8050*/  VIADDMNMX R8, R3, 0x40, R2, !PT ;  /* 0x0000004003087846 */ /* 0x000fe20007800102 */
[----:B------:R-:W-:Y:S01]  /*8060*/  BSSY.RECONVERGENT B1, `(.L_x_4083) ;  /* 0x0000024000017945 */ /* 0x000fe20003800200 */
[----:B------:R-:W-:-:S04]  /*8070*/  LOP3.LUT R9, RZ, R0, RZ, 0x33, !PT ;  /* 0x00000000ff097212 */ /* 0x000fc800078e33ff */
[----:B------:R-:W-:Y:S01]  /*8080*/  IADD3 R12, PT, PT, R8, -UR39, R9 ;  /* 0x80000027080c7c10 */ /* 0x000fe2000fffe009 */
        /* <DEDUP_REMOVED lines=9> */
[----:B------:R-:W-:Y:S02]  /*8120*/  IADD3 R18, P1, P2, R10, UR6, R3 ;  /* 0x000000060a127c10 */ /* 0x000fe4000fa3e003 */
[----:B------:R-:W-:Y:S01]  /*8130*/  LOP3.LUT R10, R8, 0x3, RZ, 0xc0, !PT ;  /* 0x00000003080a7812 */ /* 0x000fe200078ec0ff */
[----:B------:R-:W-:Y:S01]  /*8140*/  IMAD R12, R0, 0x4, R13 ;  /* 0x00000004000c7824 */ /* 0x000fe200078e020d */
[----:B------:R-:W-:Y:S01]  /*8150*/  IADD3.X R11, PT, PT, R11, UR12, RZ, P1, P2 ;  /* 0x0000000c0b0b7c10 */ /* 0x000fe20008fe44ff */
[----:B------:R-:W-:Y:S01]  /*8160*/  IMAD.MOV.U32 R8, RZ, RZ, RZ ;  /* 0x000000ffff087224 */ /* 0x000fe200078e00ff */
[----:B------:R-:W-:-:S02]  /*8170*/  MOV R9, R3 ;  /* 0x0000000300097202 */ /* 0x000fc40000000f00 */
[----:B------:R-:W-:-:S07]  /*8180*/  IADD3 R13, PT, PT, -R10, RZ, RZ ;  /* 0x000000ff0a0d7210 */ /* 0x000fce0007ffe1ff */
.L_x_4085:
[----:B------:R-:W-:-:S06]  /*8190*/  IMAD.MOV.U32 R10, RZ, RZ, R18 ;  /* 0x000000ffff0a7224 */ /* 0x000fcc00078e0012 */
[----:B------:R1:W4:Y:S01]  /*81a0*/  LDG.E.U8 R10, desc[UR36][R10.64] ;  /* 0x000000240a0a7981 */ /* 0x000322000c1e1100 */
[----:B------:R-:W-:Y:S01]  /*81b0*/  MOV R15, RZ ;  /* 0x000000ff000f7202 */ /* 0x000fe20000000f00 */
[----:B------:R-:W-:Y:S01]  /*81c0*/  VIADD R13, R13, 0x1 ;  /* 0x000000010d0d7836 */ /* 0x000fe20000000000 */
[----:B------:R-:W-:Y:S02]  /*81d0*/  IADD3 R18, P2, PT, R18, 0x40, RZ ;  /* 0x0000004012127810 */ /* 0x000fe40007f5e0ff */
[----:B------:R-:W-:-:S03]  /*81e0*/  IADD3 R9, PT, PT, R9, 0x40, RZ ;  /* 0x0000004009097810 */ /* 0x000fc60007ffe0ff */
[----:B-1----:R-:W-:Y:S01]  /*81f0*/  IMAD.X R11, RZ, RZ, R11, P2 ;  /* 0x000000ffff0b7224 */ /* 0x002fe200010e060b */
[----:B----4-:R-:W-:-:S13]  /*8200*/  ISETP.NE.AND P1, PT, R10, RZ, PT ;  /* 0x000000ff0a00720c */ /* 0x010fda0003f25270 */
        /* <DEDUP_REMOVED lines=9> */
.L_x_4084:
[----:B------:R-:W-:Y:S05]  /*82a0*/  BSYNC.RECONVERGENT B1 ;  /* 0x0000000000017941 */ /* 0x000fea0003800200 */
.L_x_4083:
[----:B------:R-:W-:Y:S05]  /*82b0*/  @!P0 BRA `(.L_x_4073) ;  /* 0x0000000000dc8947 */ /* 0x000fea0003800000 */
[----:B------:R-:W1:Y:S01]  /*82c0*/  S2R R12, SR_CgaCtaId ;  /* 0x00000000000c7919 */ /* 0x000e620000008800 */
[----:B------:R-:W4:Y:S01]  /*82d0*/  LDC.64 R14, c[0x0][0x420] ;  /* 0x00010800ff0e7b82 */ /* 0x000f220000000a00 */
        /* <DEDUP_REMOVED lines=10> */
.L_x_4086:
[----:B------:R-:W-:-:S05]  /*8380*/  IMAD.MOV.U32 R10, RZ, RZ, R14 ;  /* 0x000000ffff0a7224 */ /* 0x000fca00078e000e */
[----:B------:R-:W4:Y:S04]  /*8390*/  LDG.E.U8 R18, desc[UR36][R10.64+-0x80] ;  /* 0xffff80240a127981 */ /* 0x000f28000c1e1100 */
[----:B------:R-:W5:Y:S04]  /*83a0*/  LDG.E.U8 R13, desc[UR36][R10.64+-0x40] ;  /* 0xffffc0240a0d7981 */ /* 0x000f68000c1e1100 */
[----:B------:R-:W2:Y:S04]  /*83b0*/  LDG.E.U8 R14, desc[UR36][R10.64] ;  /* 0x000000240a0e7981 */ /* 0x000ea8000c1e1100 */
[----:B------:R-:W3:Y:S01]  /*83c0*/  LDG.E.U8 R15, desc[UR36][R10.64+0x40] ;  /* 0x000040240a0f7981 */ /* 0x000ee2000c1e1100 */
[----:B------:R-:W-:Y:S01]  /*83d0*/  MOV R19, RZ ;  /* 0x000000ff00137202 */ /* 0x000fe20000000f00 */
[----:B------:R-:W-:Y:S01]  /*83e0*/  IMAD.MOV.U32 R21, RZ, RZ, RZ ;  /* 0x000000ffff157224 */ /* 0x000fe200078e00ff */
[----:B------:R-:W-:-:S02]  /*83f0*/  IADD3 R9, PT, PT, R9, 0x100, RZ ;  /* 0x0000010009097810 */ /* 0x000fc40007ffe0ff */
[----:B----4-:R-:W-:Y:S02]  /*8400*/  ISETP.NE.AND P0, PT, R18, RZ, PT ;  /* 0x000000ff1200720c */ /* 0x010fe40003f05270 */
[----:B-----5:R-:W-:Y:S01]  /*8410*/  ISETP.NE.AND P1, PT, R13, RZ, PT ;  /* 0x000000ff0d00720c */ /* 0x020fe20003f25270 */
[----:B------:R-:W-:Y:S01]  /*8420*/  HFMA2 R13, -RZ, RZ, 0, 0 ;  /* 0x00000000ff0d7431 */ /* 0x000fe200000001ff */
        /* <DEDUP_REMOVED lines=13> */
[----:B------:R-:W-:Y:S01]  /*8500*/  ISETP.GT.AND P0, PT, R9, UR40, PT ;  /* 0x0000002809007c0c */ /* 0x000fe2000bf04270 */
        /* <DEDUP_REMOVED lines=18> */
.L_x_4073:
[----:B------:R-:W-:Y:S05]  /*8630*/  BSYNC.RECONVERGENT B0 ;  /* 0x0000000000007941 */ /* 0x000fea0003800200 */
.L_x_4072:
[----:B0-----:R-:W0:Y:S01]  /*8640*/  SHFL.BFLY PT, R7, R8, 0x10, 0x1f ;  /* 0x0e001f0008077f89 */ /* 0x001e2200000e0000 */
[C---:B------:R-:W-:Y:S01]  /*8650*/  ISETP.NE.AND P0, PT, R5.reuse, RZ, PT ;  /* 0x000000ff0500720c */ /* 0x040fe20003f05270 */
[----:B------:R-:W1:Y:S01]  /*8660*/  LDCU UR4, c[0x0][0x40c] ;  /* 0x00008180ff0477ac */ /* 0x000e620008000800 */
[----:B------:R-:W-:Y:S01]  /*8670*/  SHF.R.U32.HI R39, RZ, 0x5, R0 ;  /* 0x00000005ff277819 */ /* 0x000fe20000011600 */
[----:B------:R-:W4:Y:S01]  /*8680*/  S2R R18, SR_CTAID.X ;  /* 0x0000000000127919 */ /* 0x000f220000002500 */
[----:B------:R-:W-:Y:S01]  /*8690*/  ISETP.GT.U32.AND P1, PT, R5, 0x1, PT ;  /* 0x000000010500780c */ /* 0x000fe20003f24070 */
[----:B------:R-:W1:Y:S01]  /*86a0*/  LDCU UR5, c[0x0][0x3f4] ;  /* 0x00007e80ff0577ac */ /* 0x000e620008000800 */
[----:B------:R-:W5:Y:S07]  /*86b0*/  LDCU.U8 UR8, c[0x0][0x48c] ;  /* 0x00009180ff0877ac */ /* 0x000f6e0008000000 */
[----:B------:R-:W-:-:S02]  /*86c0*/  @!P0 IMAD R4, R39, 0x4, R4 ;  /* 0x0000000427048824 */ /* 0x000fc400078e0204 */
[----:B0-----:R-:W-:Y:S01]  /*86d0*/  FADD.FTZ R7, R7, R8 ;  /* 0x0000000807077221 */ /* 0x001fe20000010000 */
[----:B-1----:R-:W-:-:S04]  /*86e0*/  UISETP.LT.AND UP0, UPT, UR5, UR4, UPT ;  /* 0x000000040500728c */ /* 0x002fc8000bf01270 */
[----:B------:R-:W0:Y:S01]  /*86f0*/  SHFL.BFLY PT, R10, R7, 0x8, 0x1f ;  /* 0x0d001f00070a7f89 */ /* 0x000e2200000e0000 */
[----:B------:R-:W-:-:S04]  /*8700*/  USEL UR4, UR5, UR4, UP0 ;  /* 0x0000000405047287 */ /* 0x000fc80008000000 */
[----:B------:R-:W-:-:S04]  /*8710*/  UIADD3 UR4, UPT, UPT, UR4, 0x4, URZ ;  /* 0x0000000404047890 */ /* 0x000fc8000fffe0ff */
[----:B------:R-:W-:-:S04]  /*8720*/  USHF.R.S32.HI UR5, URZ, 0x1f, UR4 ;  /* 0x0000001fff057899 */ /* 0x000fc80008011404 */
[----:B------:R-:W-:-:S04]  /*8730*/  ULEA.HI UR5, UR5, UR4, URZ, 0x2 ;  /* 0x0000000405057291 */ /* 0x000fc8000f8f10ff */
[----:B------:R-:W-:-:S04]  /*8740*/  USHF.L.U32 UR5, UR5, 0x2, URZ ;  /* 0x0000000205057899 */ /* 0x000fc800080006ff */
[----:B------:R-:W-:Y:S01]  /*8750*/  ULOP3.LUT UR5, UR5, 0xfffffff0, URZ, 0xc0, !UPT ;  /* 0xfffffff005057892 */ /* 0x000fe2000f8ec0ff */
[----:B0-----:R-:W-:Y:S02]  /*8760*/  FADD.FTZ R10, R7, R10 ;  /* 0x0000000a070a7221 */ /* 0x001fe40000010000 */
[----:B------:R-:W4:Y:S03]  /*8770*/  LDC R7, c[0x0][0x3f8] ;  /* 0x0000fe00ff077b82 */ /* 0x000f260000000800 */
[----:B------:R-:W0:Y:S01]  /*8780*/  SHFL.BFLY PT, R9, R10, 0x4, 0x1f ;  /* 0x0c801f000a097f89 */ /* 0x000e2200000e0000 */
[----:B----4-:R-:W-:Y:S02]  /*8790*/  IMAD R23, R7, UR7, R18 ;  /* 0x0000000707177c24 */ /* 0x010fe4000f8e0212 */
[----:B0-----:R-:W-:-:S05]  /*87a0*/  FADD.FTZ R9, R10, R9 ;  /* 0x000000090a097221 */ /* 0x001fca0000010000 */
[----:B------:R-:W0:Y:S02]  /*87b0*/  SHFL.BFLY PT, R12, R9, 0x2, 0x1f ;  /* 0x0c401f00090c7f89 */ /* 0x000e2400000e0000 */
[----:B0-----:R-:W-:-:S05]  /*87c0*/  FADD.FTZ R12, R9, R12 ;  /* 0x0000000c090c7221 */ /* 0x001fca0000010000 */
[----:B------:R-:W0:Y:S02]  /*87d0*/  SHFL.BFLY PT, R11, R12, 0x1, 0x1f ;  /* 0x0c201f000c0b7f89 */ /* 0x000e2400000e0000 */
[----:B0-----:R-:W-:-:S05]  /*87e0*/  FADD.FTZ R11, R12, R11 ;  /* 0x0000000b0c0b7221 */ /* 0x001fca0000010000 */
[----:B------:R0:W-:Y:S01]  /*87f0*/  @!P0 STS [R4+0x8], R11 ;  /* 0x0000080b04008388 */ /* 0x0001e20000000800 */
[----:B------:R-:W-:Y:S01]  /*8800*/  BAR.SYNC.DEFER_BLOCKING 0x0 ;  /* 0x0000000000007b1d */ /* 0x000fe20000010000 */
[----:B-----5:R-:W-:Y:S02]  /*8810*/  ISETP.NE.AND P0, PT, RZ, UR8, PT ;  /* 0x00000008ff007c0c */ /* 0x020fe4000bf05270 */
[----:B0-----:R-:W-:-:S03]  /*8820*/  CS2R R4, SRZ ;  /* 0x0000000000047805 */ /* 0x001fc6000001ff00 */
[----:B------:R-:W0:Y:S01]  /*8830*/  @!P1 LDS R11, [R6+0x8] ;  /* 0x00000800060b9984 */ /* 0x000e220000000800 */
[----:B------:R-:W-:-:S03]  /*8840*/  ISETP.GT.AND P1, PT, R3, UR40, PT ;  /* 0x0000002803007c0c */ /* 0x000fc6000bf24270 */
[----:B0-----:R-:W0:Y:S02]  /*8850*/  SHFL.BFLY PT, R8, R11, 0x1, 0x1f ;  /* 0x0c201f000b087f89 */ /* 0x001e2400000e0000 */
[----:B0-----:R-:W-:-:S06]  /*8860*/  FADD.FTZ R8, R8, R11 ;  /* 0x0000000b08087221 */ /* 0x001fcc0000010000 */
[----:B------:R-:W0:Y:S02]  /*8870*/  SHFL.IDX PT, R8, R8, RZ, 0x1f ;  /* 0x00001fff08087589 */ /* 0x000e2400000e0000 */
[----:B0-----:R-:W-:-:S04]  /*8880*/  FADD.FTZ R6, R8, 9.9999999747524270788e-07 ;  /* 0x358637bd08067421 */ /* 0x001fc80000010000 */
[----:B------:R0:W1:Y:S01]  /*8890*/  MUFU.RCP R13, R6 ;  /* 0x00000006000d7308 */ /* 0x0000620000001000 */
[----:B------:R-:W-:Y:S05]  /*88a0*/  @!P0 BRA `(.L_x_4087) ;  /* 0x0000000000188947 */ /* 0x000fea0003800000 */
[----:B------:R-:W4:Y:S08]  /*88b0*/  LDC R4, c[0x0][0x488] ;  /* 0x00012200ff047b82 */ /* 0x000f300000000800 */
[----:B------:R-:W4:Y:S08]  /*88c0*/  LDC R5, c[0x0][0x40c] ;  /* 0x00010300ff057b82 */ /* 0x000f300000000800 */
[----:B------:R-:W5:Y:S01]  /*88d0*/  LDC R7, c[0x0][0x3f4] ;  /* 0x0000fd00ff077b82 */ /* 0x000f620000000800 */
[----:B----4-:R-:W-:-:S04]  /*88e0*/  IMAD R4, R23, R4, R5 ;  /* 0x0000000417047224 */ /* 0x010fc800078e0205 */
[----:B-----5:R-:W-:-:S05]  /*88f0*/  IMAD R4, R4, R7, RZ ;  /* 0x0000000704047224 */ /* 0x020fca00078e02ff */
[----:B------:R-:W-:-:S07]  /*8900*/  SHF.R.S32.HI R5, RZ, 0x1f, R4 ;  /* 0x0000001fff057819 */ /* 0x000fce0000011404 */
.L_x_4087:
[----:B------:R-:W-:Y:S04]  /*8910*/  BSSY.RECONVERGENT B0, `(.L_x_4088) ;  /* 0x0000062000007945 */ /* 0x000fe80003800200 */
[----:B------:R-:W-:Y:S05]  /*8920*/  @P1 BRA `(.L_x_4089) ;  /* 0x0000000400801947 */ /* 0x000fea0003800000 */
[----:B------:R-:W-:Y:S01]  /*8930*/  VIADDMNMX R2, R3, 0x40, R2, !PT ;  /* 0x0000004003027846 */ /* 0x000fe20007800102 */
[----:B------:R-:W-:Y:S01]  /*8940*/  BSSY.RECONVERGENT B1, `(.L_x_4090) ;  /* 0x0000028000017945 */ /* 0x000fe20003800200 */
[----:B------:R-:W-:-:S04]  /*8950*/  LOP3.LUT R7, RZ, R0, RZ, 0x33, !PT ;  /* 0x00000000ff077212 */ /* 0x000fc800078e33ff */
[----:B------:R-:W-:-:S04]  /*8960*/  IADD3 R2, PT, PT, R2, -UR39, R7 ;  /* 0x8000002702027c10 */ /* 0x000fc8000fffe007 */
[C---:B0-----:R-:W-:Y:S02]  /*8970*/  LOP3.LUT R6, R2.reuse, 0xc0, RZ, 0xc0, !PT ;  /* 0x000000c002067812 */ /* 0x041fe400078ec0ff */
[----:B------:R-:W-:Y:S02]  /*8980*/  ISETP.GE.U32.AND P1, PT, R2, 0xc0, PT ;  /* 0x000000c00200780c */ /* 0x000fe40003f26070 */
[----:B------:R-:W-:-:S13]  /*8990*/  ISETP.NE.AND P2, PT, R6, 0xc0, PT ;  /* 0x000000c00600780c */ /* 0x000fda0003f45270 */
[----:B------:R-:W-:Y:S05]  /*89a0*/  @!P2 BRA `(.L_x_4091) ;  /* 0x000000000084a947 */ /* 0x000fea0003800000 */
[----:B------:R-:W0:Y:S01]  /*89b0*/  S2UR UR7, SR_CgaCtaId ;  /* 0x00000000000779c3 */ /* 0x000e220000008800 */
[----:B------:R-:W4:Y:S01]  /*89c0*/  LDCU.64 UR10, c[0x0][0x480] ;  /* 0x00009000ff0a77ac */ /* 0x000f220008000a00 */
        /* <DEDUP_REMOVED lines=11> */
[----:B----4-:R-:W-:-:S04]  /*8a80*/  LEA R10, P2, R11, UR10, 0x2 ;  /* 0x0000000a0b0a7c11 */ /* 0x010fc8000f8410ff */
[----:B------:R-:W-:Y:S01]  /*8a90*/  LEA.HI.X R11, R11, UR11, R12, 0x2, P2 ;  /* 0x0000000b0b0b7c11 */ /* 0x000fe200090f140c */
[----:B0-----:R-:W-:-:S06]  /*8aa0*/  ULEA UR4, UR7, UR4, 0x18 ;  /* 0x0000000407047291 */ /* 0x001fcc000f8ec0ff */
[----:B------:R-:W-:Y:S02]  /*8ab0*/  IADD3 R2, PT, PT, R6, UR4, RZ ;  /* 0x0000000406027c10 */ /* 0x000fe4000fffe0ff */
[----:B------:R-:W-:-:S07]  /*8ac0*/  LEA R8, R0, UR4, 0x2 ;  /* 0x0000000400087c11 */ /* 0x000fce000f8e10ff */
.L_x_4092:
[----:B----4-:R0:W1:Y:S01]  /*8ad0*/  LDS R6, [R8] ;  /* 0x0000000008067984 */ /* 0x0100620000000800 */
[----:B------:R-:W-:Y:S01]  /*8ae0*/  @P0 MOV R7, R11 ;  /* 0x0000000b00070202 */ /* 0x000fe20000000f00 */
[----:B------:R-:W-:-:S05]  /*8af0*/  VIADD R9, R9, 0x1 ;  /* 0x0000000109097836 */ /* 0x000fca0000000000 */
[----:B------:R-:W-:Y:S02]  /*8b00*/  ISETP.NE.AND P3, PT, R9, RZ, PT ;  /* 0x000000ff0900720c */ /* 0x000fe40003f65270 */
[----:B0-----:R-:W-:Y:S01]  /*8b10*/  IADD3 R8, PT, PT, R8, 0x100, RZ ;  /* 0x0000010008087810 */ /* 0x001fe20007ffe0ff */
[----:B-1----:R-:W-:-:S05]  /*8b20*/  FMUL.FTZ R15, R6, R13 ;  /* 0x0000000d060f7220 */ /* 0x002fca0000410000 */
        /* <DEDUP_REMOVED lines=9> */
.L_x_4091:
[----:B------:R-:W-:Y:S05]  /*8bc0*/  BSYNC.RECONVERGENT B1 ;  /* 0x0000000000017941 */ /* 0x000fea0003800200 */
.L_x_4090:
[----:B------:R-:W-:Y:S05]  /*8bd0*/  @!P1 BRA `(.L_x_4089) ;  /* 0x0000000000d49947 */ /* 0x000fea0003800000 */
[----:B----4-:R-:W0:Y:S01]  /*8be0*/  S2R R7, SR_CgaCtaId ;  /* 0x0000000000077919 */ /* 0x010e220000008800 */
[----:B------:R-:W4:Y:S01]  /*8bf0*/  LDCU.64 UR10, c[0x0][0x480] ;  /* 0x00009000ff0a77ac */ /* 0x000f220008000a00 */
[C---:B------:R-:W-:Y:S01]  /*8c00*/  IADD3 R9, P0, PT, R3.reuse, R4, RZ ;  /* 0x0000000403097210 */ /* 0x040fe20007f1e0ff */
[----:B------:R-:W-:Y:S01]  /*8c10*/  IMAD.U32 R11, RZ, RZ, UR39 ;  /* 0x00000027ff0b7e24 */ /* 0x000fe2000f8e00ff */
[----:B------:R-:W-:Y:S01]  /*8c20*/  MOV R6, 0x400 ;  /* 0x0000040000067802 */ /* 0x000fe20000000f00 */
[----:B------:R-:W-:Y:S01]  /*8c30*/  USHF.L.U32 UR4, UR39, 0x2, URZ ;  /* 0x0000000227047899 */ /* 0x000fe200080006ff */
[----:B------:R-:W-:Y:S01]  /*8c40*/  LEA R2, R3, UR5, 0x1 ;  /* 0x0000000503027c11 */ /* 0x000fe2000f8e08ff */
[----:B------:R-:W-:Y:S01]  /*8c50*/  IMAD.X R10, RZ, RZ, R5, P0 ;  /* 0x000000ffff0a7224 */ /* 0x000fe200000e0605 */
[----:B------:R-:W-:Y:S01]  /*8c60*/  IADD3 R6, PT, PT, R6, 0x210, RZ ;  /* 0x0000021006067810 */ /* 0x000fe20007ffe0ff */
[----:B------:R-:W-:Y:S02]  /*8c70*/  UISETP.NE.AND UP0, UPT, UR8, URZ, UPT ;  /* 0x000000ff0800728c */ /* 0x000fe4000bf05270 */
[----:B------:R-:W-:Y:S01]  /*8c80*/  ISETP.NE.AND P1, PT, RZ, UR8, PT ;  /* 0x00000008ff007c0c */ /* 0x000fe2000bf25270 */
[----:B------:R-:W-:Y:S01]  /*8c90*/  IMAD R4, R11, -0x2, R2 ;  /* 0xfffffffe0b047824 */ /* 0x000fe200078e0202 */
[----:B------:R-:W-:-:S02]  /*8ca0*/  LEA R2, R3, -UR4, 0x2 ;  /* 0x8000000403027c11 */ /* 0x000fc4000f8e10ff */
[----:B------:R-:W-:Y:S02]  /*8cb0*/  PLOP3.LUT P0, PT, PT, PT, UP0, 0x80, 0x8 ;  /* 0x000000000008781c */ /* 0x000fe40003f0f008 */
[----:B----4-:R-:W-:-:S04]  /*8cc0*/  LEA R8, P3, R9, UR10, 0x2 ;  /* 0x0000000a09087c11 */ /* 0x010fc8000f8610ff */
[----:B------:R-:W-:Y:S02]  /*8cd0*/  IADD3 R8, P2, PT, R8, 0x200, RZ ;  /* 0x0000020008087810 */ /* 0x000fe40007f5e0ff */
[----:B------:R-:W-:-:S04]  /*8ce0*/  LEA.HI.X R9, R9, UR11, R10, 0x2, P3 ;  /* 0x0000000b09097c11 */ /* 0x000fc800098f140a */
[----:B------:R-:W-:Y:S02]  /*8cf0*/  IADD3.X R9, PT, PT, RZ, R9, RZ, P2, !PT ;  /* 0x00000009ff097210 */ /* 0x000fe400017fe4ff */
[----:B0-----:R-:W-:-:S04]  /*8d00*/  LEA R7, R7, R6, 0x18 ;  /* 0x0000000607077211 */ /* 0x001fc800078ec0ff */
[--C-:B------:R-:W-:Y:S02]  /*8d10*/  IADD3 R2, PT, PT, R2, 0x200, R7.reuse ;  /* 0x0000020002027810 */ /* 0x100fe40007ffe007 */
[----:B------:R-:W-:-:S07]  /*8d20*/  IADD3 R6, PT, PT, R4, 0x100, R7 ;  /* 0x0000010004067810 */ /* 0x000fce0007ffe007 */
.L_x_4093:
[----:B------:R-:W1:Y:S01]  /*8d30*/  LDS R4, [R2+-0x200] ;  /* 0xfffe000002047984 */ /* 0x000e620000000800 */
[----:B------:R-:W-:-:S05]  /*8d40*/  VIADD R3, R3, 0x100 ;  /* 0x0000010003037836 */ /* 0x000fca0000000000 */
[----:B------:R-:W-:Y:S01]  /*8d50*/  ISETP.GT.AND P2, PT, R3, UR40, PT ;  /* 0x0000002803007c0c */ /* 0x000fe2000bf44270 */
[----:B-1----:R-:W-:-:S05]  /*8d60*/  FMUL.FTZ R11, R4, R13 ;  /* 0x0000000d040b7220 */ /* 0x002fca0000410000 */
[----:B------:R-:W-:-:S04]  /*8d70*/  F2FP.F16.F32.PACK_AB R4, RZ, R11 ;  /* 0x0000000bff04723e */ /* 0x000fc800000000ff */
[----:B------:R-:W-:-:S05]  /*8d80*/  PRMT R5, R4, 0x7610, R5 ;  /* 0x0000761004057816 */ /* 0x000fca0000000005 */
[----:B------:R0:W-:Y:S04]  /*8d90*/  STS.U16 [R6+-0x100], R5 ;  /* 0xffff000506007388 */ /* 0x0001e80000000400 */
[----:B------:R-:W1:Y:S01]  /*8da0*/  LDS R4, [R2+-0x100] ;  /* 0xffff000002047984 */ /* 0x000e620000000800 */
[----:B0-----:R-:W-:Y:S01]  /*8db0*/  MOV R5, R9 ;  /* 0x0000000900057202 */ /* 0x001fe20000000f00 */
[----:B-1----:R-:W-:-:S05]  /*8dc0*/  FMUL.FTZ R15, R4, R13 ;  /* 0x0000000d040f7220 */ /* 0x002fca0000410000 */
        /* <DEDUP_REMOVED lines=9> */
[----:B-1----:R-:W-:-:S03]  /*8e60*/  VIADD R2, R2, 0x400 ;  /* 0x0000040002027836 */ /* 0x002fc60000000000 */
        /* <DEDUP_REMOVED lines=12> */
.L_x_4089:
[----:B------:R-:W-:Y:S05]  /*8f30*/  BSYNC.RECONVERGENT B0 ;  /* 0x0000000000007941 */ /* 0x000fea0003800200 */
.L_x_4088:
[----:B------:R-:W-:Y:S01]  /*8f40*/  IMAD.U32 R2, RZ, RZ, UR40 ;  /* 0x00000028ff027e24 */ /* 0x000fe2000f8e00ff */
[----:B------:R-:W1:Y:S01]  /*8f50*/  LDCU.64 UR8, c[0x0][0x3b0] ;  /* 0x00007600ff0877ac */ /* 0x000e620008000a00 */
[----:B------:R-:W-:Y:S02]  /*8f60*/  SHF.L.U32 R33, R0, 0x3, RZ ;  /* 0x0000000300217819 */ /* 0x000fe400000006ff */
[----:B0---4-:R-:W-:Y:S02]  /*8f70*/  CS2R R6, SRZ ;  /* 0x0000000000067805 */ /* 0x011fe4000001ff00 */
[----:B------:R-:W-:Y:S01]  /*8f80*/  LEA.HI R2, R2, UR40, RZ, 0x1 ;  /* 0x0000002802027c11 */ /* 0x000fe2000f8f08ff */
[----:B------:R-:W0:Y:S01]  /*8f90*/  LDCU.64 UR10, c[0x0][0x3c8] ;  /* 0x00007900ff0a77ac */ /* 0x000e220008000a00 */
[----:B------:R-:W-:Y:S02]  /*8fa0*/  LOP3.LUT R33, R33, 0xf8, RZ, 0xc0, !PT ;  /* 0x000000f821217812 */ /* 0x000fe400078ec0ff */
[----:B------:R-:W-:Y:S01]  /*8fb0*/  LOP3.LUT R2, R2, 0xfffffffe, RZ, 0xc0, !PT ;  /* 0xfffffffe02027812 */ /* 0x000fe200078ec0ff */
[----:B------:R-:W4:Y:S03]  /*8fc0*/  LDCU.64 UR14, c[0x0][0x3c8] ;  /* 0x00007900ff0e77ac */ /* 0x000f260008000a00 */
[----:B------:R-:W-:-:S04]  /*8fd0*/  IADD3 R40, PT, PT, -R2, UR40, RZ ;  /* 0x0000002802287c10 */ /* 0x000fc8000fffe1ff */
[----:B------:R-:W-:Y:S02]  /*8fe0*/  ISETP.NE.AND P0, PT, R39, R40, PT ;  /* 0x000000282700720c */ /* 0x000fe40003f05270 */
[----:B-1----:R-:W-:Y:S02]  /*8ff0*/  ISETP.EQ.U32.AND P1, PT, RZ, UR8, PT ;  /* 0x00000008ff007c0c */ /* 0x002fe4000bf22070 */
[----:B------:R-:W-:-:S04]  /*9000*/  ISETP.GT.U32.OR P0, PT, R33, 0xbf, P0 ;  /* 0x000000bf2100780c */ /* 0x000fc80000704470 */
[----:B------:R-:W-:-:S13]  /*9010*/  ISETP.EQ.OR.EX P0, PT, RZ, UR9, P0, P1 ;  /* 0x00000009ff007c0c */ /* 0x000fda0008702710 */
[----:B------:R-:W1:Y:S01]  /*9020*/  @!P0 LDC.64 R2, c[0x0][0x3b0] ;  /* 0x0000ec00ff028b82 */ /* 0x000e620000000a00 */
[----:B------:R-:W-:Y:S01]  /*9030*/  @!P0 IMAD R5, R18, 0xc0, R33 ;  /* 0x000000c012058824 */ /* 0x000fe200078e0221 */
[----:B------:R-:W-:Y:S01]  /*9040*/  BSSY.RECONVERGENT B0, `(.L_x_4094) ;  /* 0x000029c000007945 */ /* 0x000fe20003800200 */
[----:B------:R-:W-:Y:S02]  /*9050*/  HFMA2 R36, -RZ, RZ, 0, 0 ;  /* 0x00000000ff247431 */ /* 0x000fe400000001ff */
[----:B-1----:R-:W-:Y:S01]  /*9060*/  @!P0 IMAD.WIDE.U32 R2, R5, 0x2, R2 ;  /* 0x0000000205028825 */ /* 0x002fe200078e0002 */
[----:B------:R-:W-:-:S06]  /*9070*/  CS2R R4, SRZ ;  /* 0x0000000000047805 */ /* 0x000fcc000001ff00 */
[----:B------:R1:W5:Y:S01]  /*9080*/  @!P0 LDG.E.128 R4, desc[UR36][R2.64] ;  /* 0x0000002402048981 */ /* 0x000362000c1e1d00 */
[----:B------:R-:W-:Y:S01]  /*9090*/  BAR.SYNC.DEFER_BLOCKING 0x0 ;  /* 0x0000000000007b1d */ /* 0x000fe20000010000 */
[----:B------:R-:W-:Y:S01]  /*90a0*/  ISETP.GT.U32.AND P0, PT, R33, 0xbf, PT ;  /* 0x000000bf2100780c */ /* 0x000fe20003f04070 */
[----:B------:R-:W-:Y:S01]  /*90b0*/  IMAD R32, R23, 0xc0, RZ ;  /* 0x000000c017207824 */ /* 0x000fe200078e02ff */
[----:B---3--:R-:W-:Y:S02]  /*90c0*/  CS2R R30, SRZ ;  /* 0x00000000001e7805 */ /* 0x008fe4000001ff00 */
[----:B------:R-:W-:Y:S01]  /*90d0*/  CS2R R28, SRZ ;  /* 0x00000000001c7805 */ /* 0x000fe2000001ff00 */
[----:B------:R-:W-:Y:S01]  /*90e0*/  IMAD.MOV.U32 R19, RZ, RZ, RZ ;  /* 0x000000ffff137224 */ /* 0x000fe200078e00ff */
[----:B------:R-:W-:-:S07]  /*90f0*/  CS2R R34, SRZ ;  /* 0x0000000000227805 */ /* 0x000fce000001ff00 */
[----:B01--4-:R-:W-:Y:S05]  /*9100*/  @P0 BRA `(.L_x_4095) ;  /* 0x00000028003c0947 */ /* 0x013fea0003800000 */
[----:B------:R-:W0:Y:S01]  /*9110*/  LDCU UR4, c[0x0][0x3f4] ;  /* 0x00007e80ff0477ac */ /* 0x000e220008000800 */
[----:B------:R-:W1:Y:S01]  /*9120*/  S2R R10, SR_CgaCtaId ;  /* 0x00000000000a7919 */ /* 0x000e620000008800 */
[----:B------:R-:W3:Y:S01]  /*9130*/  LDC.64 R2, c[0x0][0x3c0] ;  /* 0x0000f000ff027b82 */ /* 0x000ee20000000a00 */
[----:B------:R-:W-:Y:S01]  /*9140*/  IADD3 R42, PT, PT, R39, UR39, RZ ;  /* 0x00000027272a7c10 */ /* 0x000fe2000fffe0ff */
[----:B------:R-:W-:Y:S01]  /*9150*/  BSSY.RECONVERGENT B1, `(.L_x_4096) ;  /* 0x00000ea000017945 */ /* 0x000fe20003800200 */
[----:B------:R-:W-:Y:S02]  /*9160*/  MOV R9, 0x400 ;  /* 0x0000040000097802 */ /* 0x000fe40000000f00 */
[----:B------:R-:W-:-:S03]  /*9170*/  MOV R31, RZ ;  /* 0x000000ff001f7202 */ /* 0x000fc60000000f00 */
[----:B------:R-:W-:Y:S02]  /*9180*/  VIADD R41, R9, 0x210 ;  /* 0x0000021009297836 */ /* 0x000fe40000000000 */
[----:B0-----:R-:W-:-:S04]  /*9190*/  IMAD.U32 R37, RZ, RZ, UR4 ;  /* 0x00000004ff257e24 */ /* 0x001fc8000f8e00ff */
[----:B------:R-:W-:Y:S01]  /*91a0*/  IMAD R9, R50, R37, R33 ;  /* 0x0000002532097224 */ /* 0x000fe200078e0221 */
[----:B------:R-:W-:-:S03]  /*91b0*/  VIMNMX R8, PT, PT, R37, UR40, PT ;  /* 0x0000002825087c48 */ /* 0x000fc6000bfe0100 */
[----:B---3--:R-:W-:Y:S01]  /*91c0*/  IMAD.WIDE R2, R9, 0x2, R2 ;  /* 0x0000000209027825 */ /* 0x008fe200078e0202 */
[----:B------:R-:W-:Y:S02]  /*91d0*/  ISETP.GE.AND P0, PT, R42, R8, PT ;  /* 0x000000082a00720c */ /* 0x000fe40003f06270 */
[----:B-1----:R-:W-:-:S05]  /*91e0*/  LEA R41, R10, R41, 0x18 ;  /* 0x000000290a297211 */ /* 0x002fca00078ec0ff */
[----:B------:R-:W-:-:S06]  /*91f0*/  VIADD R38, R41, UR5 ;  /* 0x0000000529267c36 */ /* 0x000fcc0008000000 */
[----:B------:R-:W-:Y:S05]  /*9200*/  @P0 BRA `(.L_x_4097) ;  /* 0x0000000c00780947 */ /* 0x000fea0003800000 */
[----:B------:R-:W-:Y:S01]  /*9210*/  IADD3 R47, PT, PT, R42, 0x2, RZ ;  /* 0x000000022a2f7810 */ /* 0x000fe20007ffe0ff */
[----:B------:R-:W-:Y:S01]  /*9220*/  ULOP3.LUT UR4, URZ, UR39, URZ, 0x33, !UPT ;  /* 0x00000027ff047292 */ /* 0x000fe2000f8e33ff */
[----:B------:R-:W-:Y:S01]  /*9230*/  BSSY.RECONVERGENT B2, `(.L_x_4098) ;  /* 0x000007f000027945 */ /* 0x000fe20003800200 */
[----:B------:R-:W0:Y:S01]  /*9240*/  LDCU UR7, c[0x0][0x3f8] ;  /* 0x00007f00ff0777ac */ /* 0x000e220008000800 */
[----:B------:R-:W-:Y:S02]  /*9250*/  VIMNMX R8, PT, PT, R8, R47, !PT ;  /* 0x0000002f08087248 */ /* 0x000fe40007fe0100 */
[----:B------:R-:W-:Y:S01]  /*9260*/  CS2R R34, SRZ ;  /* 0x0000000000227805 */ /* 0x000fe2000001ff00 */
[----:B------:R-:W-:Y:S01]  /*9270*/  IMAD.MOV.U32 R43, RZ, RZ, R42 ;  /* 0x000000ffff2b7224 */ /* 0x000fe200078e002a */
[----:B------:R-:W-:Y:S01]  /*9280*/  MOV R36, RZ ;  /* 0x000000ff00247202 */ /* 0x000fe20000000f00 */
[----:B------:R-:W-:Y:S01]  /*9290*/  IMAD.MOV.U32 R19, RZ, RZ, RZ ;  /* 0x000000ffff137224 */ /* 0x000fe200078e00ff */
[----:B------:R-:W-:-:S02]  /*92a0*/  IADD3 R45, PT, PT, -R39, UR4, R8 ;  /* 0x00000004272d7c10 */ /* 0x000fc4000fffe108 */
[----:B------:R-:W-:Y:S02]  /*92b0*/  CS2R R28, SRZ ;  /* 0x00000000001c7805 */ /* 0x000fe4000001ff00 */
[----:B------:R-:W-:Y:S02]  /*92c0*/  CS2R R30, SRZ ;  /* 0x00000000001e7805 */ /* 0x000fe4000001ff00 */
[C---:B------:R-:W-:Y:S02]  /*92d0*/  ISETP.GE.U32.AND P0, PT, R45.reuse, 0x6, PT ;  /* 0x000000062d00780c */ /* 0x040fe40003f06070 */
[----:B------:R-:W-:-:S04]  /*92e0*/  LEA.HI R48, R45, 0x1, RZ, 0x1f ;  /* 0x000000012d307811 */ /* 0x000fc800078ff8ff */
[----:B------:R-:W-:Y:S01]  /*92f0*/  LOP3.LUT P1, R58, R48, 0x3, RZ, 0xc0, !PT ;  /* 0x00000003303a7812 */ /* 0x000fe2000782c0ff */
[----:B0-----:R-:W-:-:S06]  /*9300*/  IMAD R44, R37, UR7, RZ ;  /* 0x00000007252c7c24 */ /* 0x001fcc000f8e02ff */
[----:B------:R-:W-:Y:S06]  /*9310*/  @!P0 BRA `(.L_x_4099) ;  /* 0x0000000400c08947 */ /* 0x000fec0003800000 */
[----:B------:R-:W-:Y:S01]  /*9320*/  LOP3.LUT R48, R48, 0xfffffffc, RZ, 0xc0, !PT ;  /* 0xfffffffc30307812 */ /* 0x000fe200078ec0ff */
[----:B------:R-:W-:Y:S01]  /*9330*/  HFMA2 R34, -RZ, RZ, 0, 0 ;  /* 0x00000000ff227431 */ /* 0x000fe200000001ff */
[----:B------:R-:W-:Y:S01]  /*9340*/  LEA R46, R39, UR5, 0x1 ;  /* 0x00000005272e7c11 */ /* 0x000fe2000f8e08ff */
[C---:B------:R-:W-:Y:S01]  /*9350*/  VIADD R49, R42.reuse, 0x4 ;  /* 0x000000042a317836 */ /* 0x040fe20000000000 */
[----:B------:R-:W-:Y:S01]  /*9360*/  IADD3 R51, PT, PT, R42, 0x6, RZ ;  /* 0x000000062a337810 */ /* 0x000fe20007ffe0ff */
[----:B------:R-:W-:Y:S01]  /*9370*/  IMAD.MOV.U32 R43, RZ, RZ, R42 ;  /* 0x000000ffff2b7224 */ /* 0x000fe200078e002a */
[----:B------:R-:W-:Y:S02]  /*9380*/  IADD3 R46, PT, PT, R46, 0x8, R41 ;  /* 0x000000082e2e7810 */ /* 0x000fe40007ffe029 */
[----:B------:R-:W-:-:S07]  /*9390*/  IADD3 R48, PT, PT, -R48, RZ, RZ ;  /* 0x000000ff30307210 */ /* 0x000fce0007ffe1ff */
.L_x_4100:
[----:B------:R-:W-:Y:S01]  /*93a0*/  IADD3 R8, P0, PT, R43, UR6, RZ ;  /* 0x000000062b087c10 */ /* 0x000fe2000ff1e0ff */
[----:B------:R-:W0:Y:S04]  /*93b0*/  LDS.U16 R50, [R46+-0x8] ;  /* 0xfffff8002e327984 */ /* 0x000e280000000400 */
[----:B------:R-:W-:Y:S01]  /*93c0*/  IMAD.X R9, RZ, RZ, UR12, P0 ;  /* 0x0000000cff097e24 */ /* 0x000fe200080e06ff */
[C---:B------:R-:W-:Y:S01]  /*93d0*/  LEA R20, P0, R8.reuse, UR10, 0x2 ;  /* 0x0000000a08147c11 */ /* 0x040fe2000f8010ff */
[----:B------:R-:W1:Y:S03]  /*93e0*/  LDS.U16 R56, [R46+-0x4] ;  /* 0xfffffc002e387984 */ /* 0x000e660000000400 */
[----:B------:R-:W-:Y:S01]  /*93f0*/  LEA.HI.X R21, R8, UR11, R9, 0x2, P0 ;  /* 0x0000000b08157c11 */ /* 0x000fe200080f1409 */
[----:B------:R-:W3:Y:S04]  /*9400*/  LDS.U16 R59, [R46] ;  /* 0x000000002e3b7984 */ /* 0x000ee80000000400 */
[----:B------:R-:W4:Y:S04]  /*9410*/  LDG.E R8, desc[UR36][R20.64] ;  /* 0x0000002414087981 */ /* 0x000f28000c1e1900 */
[----:B------:R-:W3:Y:S04]  /*9420*/  LDG.E R12, desc[UR36][R20.64+0x8] ;  /* 0x00000824140c7981 */ /* 0x000ee8000c1e1900 */
[----:B------:R-:W3:Y:S04]  /*9430*/  LDG.E R22, desc[UR36][R20.64+0x10] ;  /* 0x0000102414167981 */ /* 0x000ee8000c1e1900 */
[----:B--2---:R-:W2:Y:S01]  /*9440*/  LDG.E R24, desc[UR36][R20.64+0x18] ;  /* 0x0000182414187981 */ /* 0x004ea2000c1e1900 */
[----:B----4-:R-:W-:-:S04]  /*9450*/  IMAD R8, R44, R8, R43 ;  /* 0x000000082c087224 */ /* 0x010fc800078e022b */
[----:B------:R-:W-:-:S04]  /*9460*/  IMAD R9, R8, 0xc0, RZ ;  /* 0x000000c008097824 */ /* 0x000fc800078e02ff */
[----:B------:R-:W-:-:S06]  /*9470*/  IMAD.WIDE R8, R9, 0x2, R2 ;  /* 0x0000000209087825 */ /* 0x000fcc00078e0202 */
[----:B------:R-:W4:Y:S01]  /*9480*/  LDG.E.128 R8, desc[UR36][R8.64] ;  /* 0x0000002408087981 */ /* 0x000f22000c1e1d00 */
[----:B---3--:R-:W-:-:S04]  /*9490*/  IMAD R12, R44, R12, R47 ;  /* 0x0000000c2c0c7224 */ /* 0x008fc800078e022f */
[----:B------:R-:W-:Y:S02]  /*94a0*/  IMAD R13, R12, 0xc0, RZ ;  /* 0x000000c00c0d7824 */ /* 0x000fe400078e02ff */
[----:B------:R-:W-:Y:S02]  /*94b0*/  IMAD R22, R44, R22, R49 ;  /* 0x000000162c167224 */ /* 0x000fe400078e0231 */
[----:B------:R-:W-:-:S04]  /*94c0*/  IMAD.WIDE R12, R13, 0x2, R2 ;  /* 0x000000020d0c7825 */ /* 0x000fc800078e0202 */
[----:B------:R-:W-:Y:S02]  /*94d0*/  IMAD R23, R22, 0xc0, RZ ;  /* 0x000000c016177824 */ /* 0x000fe400078e02ff */
[----:B------:R-:W3:Y:S01]  /*94e0*/  LDG.E.128 R12, desc[UR36][R12.64] ;  /* 0x000000240c0c7981 */ /* 0x000ee2000c1e1d00 */
[----:B--2---:R-:W-:Y:S02]  /*94f0*/  IMAD R24, R44, R24, R51 ;  /* 0x000000182c187224 */ /* 0x004fe400078e0233 */
[----:B------:R-:W-:-:S04]  /*9500*/  IMAD.WIDE R20, R23, 0x2, R2 ;  /* 0x0000000217147825 */ /* 0x000fc800078e0202 */
[----:B------:R-:W-:Y:S02]  /*9510*/  IMAD R25, R24, 0xc0, RZ ;  /* 0x000000c018197824 */ /* 0x000fe400078e02ff */
[----:B------:R-:W2:Y:S02]  /*9520*/  LDG.E.128 R20, desc[UR36][R20.64] ;  /* 0x0000002414147981 */ /* 0x000ea4000c1e1d00 */
[----:B------:R-:W-:-:S06]  /*9530*/  IMAD.WIDE R24, R25, 0x2, R2 ;  /* 0x0000000219187825 */ /* 0x000fcc00078e0202 */
[----:B------:R-:W2:Y:S01]  /*9540*/  LDG.E.128 R24, desc[UR36][R24.64] ;  /* 0x0000002418187981 */ /* 0x000ea2000c1e1d00 */
[----:B0-----:R-:W-:Y:S01]  /*9550*/  HADD2.F32 R53, -RZ, R50.H0_H0 ;  /* 0x20000032ff357230 */ /* 0x001fe20000004100 */
[----:B------:R-:W-:Y:S01]  /*9560*/  IADD3 R48, PT, PT, R48, 0x4, RZ ;  /* 0x0000000430307810 */ /* 0x000fe20007ffe0ff */
[----:B------:R-:W-:Y:S01]  /*9570*/  VIADD R47, R47, 0x8 ;  /* 0x000000082f2f7836 */ /* 0x000fe20000000000 */
[----:B------:R-:W-:Y:S01]  /*9580*/  IADD3 R43, PT, PT, R43, 0x8, RZ ;  /* 0x000000082b2b7810 */ /* 0x000fe20007ffe0ff */
[----:B------:R-:W-:Y:S01]  /*9590*/  VIADD R51, R51, 0x8 ;  /* 0x0000000833337836 */ /* 0x000fe20000000000 */
[----:B------:R-:W-:Y:S02]  /*95a0*/  ISETP.NE.AND P0, PT, R48, RZ, PT ;  /* 0x000000ff3000720c */ /* 0x000fe40003f05270 */
[----:B------:R-:W-:Y:S01]  /*95b0*/  IADD3 R49, PT, PT, R49, 0x8, RZ ;  /* 0x0000000831317810 */ /* 0x000fe20007ffe0ff */
[--C-:B----4-:R-:W-:Y:S02]  /*95c0*/  HADD2.F32 R50, -RZ, R8.reuse.H0_H0 ;  /* 0x20000008ff327230 */ /* 0x110fe40000004100 */
[----:B------:R-:W-:-:S02]  /*95d0*/  HADD2.F32 R8, -RZ, R8.H1_H1 ;  /* 0x30000008ff087230 */ /* 0x000fc40000004100 */
[--C-:B------:R-:W-:Y:S02]  /*95e0*/  HADD2.F32 R55, -RZ, R9.reuse.H0_H0 ;  /* 0x20000009ff377230 */ /* 0x100fe40000004100 */
[C---:B------:R-:W-:Y:S01]  /*95f0*/  FFMA.FTZ R50, R53.reuse, R50, R34 ;  /* 0x0000003235327223 */ /* 0x040fe20000010022 */
[----:B------:R-:W-:Y:S02]  /*9600*/  HADD2.F32 R52, -RZ, R9.H1_H1 ;  /* 0x30000009ff347230 */ /* 0x000fe40000004100 */
[C---:B------:R-:W-:Y:S01]  /*9610*/  FFMA.FTZ R35, R53.reuse, R8, R35 ;  /* 0x0000000835237223 */ /* 0x040fe20000010023 */
[--C-:B------:R-:W-:Y:S01]  /*9620*/  HADD2.F32 R9, -RZ, R10.reuse.H0_H0 ;  /* 0x2000000aff097230 */ /* 0x100fe20000004100 */
[----:B------:R-:W0:Y:S01]  /*9630*/  LDS.U16 R8, [R46+0x4] ;  /* 0x000004002e087984 */ /* 0x000e220000000400 */
[----:B------:R-:W-:Y:S02]  /*9640*/  HADD2.F32 R10, -RZ, R10.H1_H1 ;  /* 0x3000000aff0a7230 */ /* 0x000fe40000004100 */
[----:B------:R-:W-:Y:S01]  /*9650*/  FFMA.FTZ R52, R53, R52, R19 ;  /* 0x0000003435347223 */ /* 0x000fe20000010013 */
[----:B------:R-:W-:-:S02]  /*9660*/  HADD2.F32 R57, -RZ, R11.H0_H0 ;  /* 0x2000000bff397230 */ /* 0x000fc40000004100 */
[C---:B------:R-:W-:Y:S01]  /*9670*/  FFMA.FTZ R9, R53.reuse, R9, R28 ;  /* 0x0000000935097223 */ /* 0x040fe2000001001c */
[----:B------:R-:W-:Y:S02]  /*9680*/  HADD2.F32 R54, -RZ, R11.H1_H1 ;  /* 0x3000000bff367230 */ /* 0x000fe40000004100 */
[C---:B------:R-:W-:Y:S01]  /*9690*/  FFMA.FTZ R10, R53.reuse, R10, R29 ;  /* 0x0000000a350a7223 */ /* 0x040fe2000001001d */
[--C-:B---3--:R-:W-:Y:S02]  /*96a0*/  HADD2.F32 R29, -RZ, R14.reuse.H1_H1 ;  /* 0x3000000eff1d7230 */ /* 0x108fe40000004100 */
[C---:B------:R-:W-:Y:S01]  /*96b0*/  FFMA.FTZ R57, R53.reuse, R57, R30 ;  /* 0x0000003935397223 */ /* 0x040fe2000001001e */
[----:B------:R-:W-:Y:S02]  /*96c0*/  HADD2.F32 R30, -RZ, R14.H0_H0 ;  /* 0x2000000eff1e7230 */ /* 0x000fe40000004100 */
[----:B------:R-:W-:Y:S01]  /*96d0*/  FFMA.FTZ R55, R53, R55, R36 ;  /* 0x0000003735377223 */ /* 0x000fe20000010024 */
[----:B------:R-:W-:-:S02]  /*96e0*/  HADD2.F32 R19, -RZ, R12.H0_H0 ;  /* 0x2000000cff137230 */ /* 0x000fc40000004100 */
[----:B------:R-:W-:Y:S01]  /*96f0*/  FFMA.FTZ R54, R53, R54, R31 ;  /* 0x0000003635367223 */ /* 0x000fe2000001001f */
[----:B------:R-:W-:Y:S02]  /*9700*/  HADD2.F32 R28, -RZ, R13.H0_H0 ;  /* 0x2000000dff1c7230 */ /* 0x000fe40000004100 */
[----:B------:R-:W-:Y:S02]  /*9710*/  HADD2.F32 R14, -RZ, R15.H0_H0 ;  /* 0x2000000fff0e7230 */ /* 0x000fe40000004100 */
[----:B-1----:R-:W-:Y:S02]  /*9720*/  HADD2.F32 R11, -RZ, R56.H0_H0 ;  /* 0x20000038ff0b7230 */ /* 0x002fe40000004100 */
[----:B------:R-:W-:Y:S02]  /*9730*/  HADD2.F32 R12, -RZ, R12.H1_H1 ;  /* 0x3000000cff0c7230 */ /* 0x000fe40000004100 */
[----:B------:R-:W-:Y:S02]  /*9740*/  HADD2.F32 R13, -RZ, R13.H1_H1 ;  /* 0x3000000dff0d7230 */ /* 0x000fe40000004100 */
[----:B------:R-:W-:Y:S01]  /*9750*/  FFMA.FTZ R19, R11, R19, R50 ;  /* 0x000000130b137223 */ /* 0x000fe20000010032 */
[----:B------:R-:W-:-:S02]  /*9760*/  HADD2.F32 R15, -RZ, R15.H1_H1 ;  /* 0x3000000fff0f7230 */ /* 0x000fc40000004100 */
[C---:B------:R-:W-:Y:S01]  /*9770*/  FFMA.FTZ R12, R11.reuse, R12, R35 ;  /* 0x0000000c0b0c7223 */ /* 0x040fe20000010023 */
[C---:B------:R-:W-:Y:S01]  /*9780*/  FFMA.FTZ R28, R11.reuse, R28, R55 ;  /* 0x0000001c0b1c7223 */ /* 0x040fe20000010037 */
[C---:B------:R-:W-:Y:S01]  /*9790*/  FFMA.FTZ R13, R11.reuse, R13, R52 ;  /* 0x0000000d0b0d7223 */ /* 0x040fe20000010034 */
[C---:B------:R-:W-:Y:S01]  /*97a0*/  FFMA.FTZ R9, R11.reuse, R30, R9 ;  /* 0x0000001e0b097223 */ /* 0x040fe20000010009 */
[C---:B------:R-:W-:Y:S01]  /*97b0*/  FFMA.FTZ R10, R11.reuse, R29, R10 ;  /* 0x0000001d0b0a7223 */ /* 0x040fe2000001000a */
[C---:B------:R-:W-:Y:S01]  /*97c0*/  FFMA.FTZ R14, R11.reuse, R14, R57 ;  /* 0x0000000e0b0e7223 */ /* 0x040fe20000010039 */
[----:B------:R-:W-:Y:S01]  /*97d0*/  FFMA.FTZ R15, R11, R15, R54 ;  /* 0x0000000f0b0f7223 */ /* 0x000fe20000010036 */
[--C-:B--2---:R-:W-:Y:S02]  /*97e0*/  HADD2.F32 R11, -RZ, R20.reuse.H0_H0 ;  /* 0x20000014ff0b7230 */ /* 0x104fe40000004100 */
[----:B------:R-:W-:Y:S02]  /*97f0*/  HADD2.F32 R29, -RZ, R20.H1_H1 ;  /* 0x30000014ff1d7230 */ /* 0x000fe40000004100 */
[----:B------:R-:W-:-:S02]  /*9800*/  HADD2.F32 R31, -RZ, R21.H0_H0 ;  /* 0x20000015ff1f7230 */ /* 0x000fc40000004100 */
[----:B------:R-:W-:Y:S02]  /*9810*/  HADD2.F32 R20, -RZ, R21.H1_H1 ;  /* 0x30000015ff147230 */ /* 0x000fe40000004100 */
[----:B------:R-:W-:Y:S02]  /*9820*/  HADD2.F32 R30, -RZ, R59.H0_H0 ;  /* 0x2000003bff1e7230 */ /* 0x000fe40000004100 */
[--C-:B------:R-:W-:Y:S02]  /*9830*/  HADD2.F32 R34, -RZ, R22.reuse.H0_H0 ;  /* 0x20000016ff227230 */ /* 0x100fe40000004100 */
        /* <DEDUP_REMOVED lines=8> */
[C---:B------:R-:W-:Y:S01]  /*98c0*/  FFMA.FTZ R10, R30.reuse, R21, R10 ;  /* 0x000000151e0a7223 */ /* 0x040fe2000001000a */
[C---:B------:R-:W-:Y:S01]  /*98d0*/  FFMA.FTZ R15, R30.reuse, R22, R15 ;  /* 0x000000161e0f7223 */ /* 0x040fe2000001000f */
[----:B0-----:R-:W-:Y:S02]  /*98e0*/  HADD2.F32 R8, -RZ, R8.H0_H0 ;  /* 0x20000008ff087230 */ /* 0x001fe40000004100 */
[----:B------:R-:W-:Y:S01]  /*98f0*/  FFMA.FTZ R28, R30, R31, R28 ;  /* 0x0000001f1e1c7223 */ /* 0x000fe2000001001c */
[--C-:B------:R-:W-:Y:S02]  /*9900*/  HADD2.F32 R34, -RZ, R24.reuse.H0_H0 ;  /* 0x20000018ff227230 */ /* 0x100fe40000004100 */
[----:B------:R-:W-:-:S02]  /*9910*/  HADD2.F32 R35, -RZ, R24.H1_H1 ;  /* 0x30000018ff237230 */ /* 0x000fc40000004100 */
[--C-:B------:R-:W-:Y:S02]  /*9920*/  HADD2.F32 R19, -RZ, R25.reuse.H0_H0 ;  /* 0x20000019ff137230 */ /* 0x100fe40000004100 */
        /* <DEDUP_REMOVED lines=15> */
.L_x_4099:
[----:B------:R-:W-:Y:S05]  /*9a20*/  BSYNC.RECONVERGENT B2 ;  /* 0x0000000000027941 */ /* 0x000fea0003800200 */
.L_x_4098:
        /* <DEDUP_REMOVED lines=13> */
[----:B------:R-:W-:-:S05]  /*9b00*/  IADD3 R23, PT, PT, R43, -UR39, RZ ;  /* 0x800000272b177c10 */ /* 0x000fca000fffe0ff */
[----:B------:R-:W-:-:S05]  /*9b10*/  IMAD R23, R23, 0x2, R38 ;  /* 0x0000000217177824 */ /* 0x000fca00078e0226 */
[----:B0-----:R-:W0:Y:S04]  /*9b20*/  LDS.U16 R20, [R23] ;  /* 0x0000000017147984 */ /* 0x001e280000000400 */
[----:B--2---:R-:W1:Y:S01]  /*9b30*/  LDS.U16 R26, [R23+0x4] ;  /* 0x00000400171a7984 */ /* 0x004e620000000400 */
[----:B---3--:R-:W-:-:S04]  /*9b40*/  IMAD R8, R44, R8, R43 ;  /* 0x000000082c087224 */ /* 0x008fc800078e022b */
[----:B------:R-:W-:Y:S02]  /*9b50*/  IMAD R9, R8, 0xc0, RZ ;  /* 0x000000c008097824 */ /* 0x000fe400078e02ff */
[----:B----4-:R-:W-:Y:S02]  /*9b60*/  IMAD R12, R44, R12, R43 ;  /* 0x0000000c2c0c7224 */ /* 0x010fe400078e022b */
[----:B------:R-:W-:-:S04]  /*9b70*/  IMAD.WIDE R8, R9, 0x2, R2 ;  /* 0x0000000209087825 */ /* 0x000fc800078e0202 */
[----:B------:R-:W-:Y:S02]  /*9b80*/  IMAD R13, R12, R13, 0x180 ;  /* 0x000001800c0d7424 */ /* 0x000fe400078e020d */
[----:B------:R-:W2:Y:S02]  /*9b90*/  LDG.E.128 R8, desc[UR36][R8.64] ;  /* 0x0000002408087981 */ /* 0x000ea4000c1e1d00 */
[----:B------:R-:W-:-:S06]  /*9ba0*/  IMAD.WIDE R12, R13, 0x2, R2 ;  /* 0x000000020d0c7825 */ /* 0x000fcc00078e0202 */
[----:B------:R-:W3:Y:S01]  /*9bb0*/  LDG.E.128 R12, desc[UR36][R12.64] ;  /* 0x000000240c0c7981 */ /* 0x000ee2000c1e1d00 */
[----:B0-----:R-:W-:Y:S01]  /*9bc0*/  HADD2.F32 R21, -RZ, R20.H0_H0 ;  /* 0x20000014ff157230 */ /* 0x001fe20000004100 */
[----:B------:R-:W-:Y:S01]  /*9bd0*/  IADD3 R43, PT, PT, R43, 0x4, RZ ;  /* 0x000000042b2b7810 */ /* 0x000fe20007ffe0ff */
[--C-:B--2---:R-:W-:Y:S02]  /*9be0*/  HADD2.F32 R20, -RZ, R8.reuse.H0_H0 ;  /* 0x20000008ff147230 */ /* 0x104fe40000004100 */
[--C-:B------:R-:W-:Y:S02]  /*9bf0*/  HADD2.F32 R25, -RZ, R9.reuse.H0_H0 ;  /* 0x20000009ff197230 */ /* 0x100fe40000004100 */
        /* <DEDUP_REMOVED lines=12> */
[--C-:B---3--:R-:W-:Y:S02]  /*9cc0*/  HADD2.F32 R34, -RZ, R12.reuse.H0_H0 ;  /* 0x2000000cff227230 */ /* 0x108fe40000004100 */
[C---:B------:R-:W-:Y:S01]  /*9cd0*/  FFMA.FTZ R27, R21.reuse, R27, R30 ;  /* 0x0000001b151b7223 */ /* 0x040fe2000001001e */
[----:B------:R-:W-:Y:S02]  /*9ce0*/  HADD2.F32 R35, -RZ, R12.H1_H1 ;  /* 0x3000000cff237230 */ /* 0x000fe40000004100 */
[----:B------:R-:W-:Y:S01]  /*9cf0*/  FFMA.FTZ R24, R21, R24, R31 ;  /* 0x0000001815187223 */ /* 0x000fe2000001001f */
[----:B-1----:R-:W-:Y:S02]  /*9d00*/  HADD2.F32 R31, -RZ, R26.H0_H0 ;  /* 0x2000001aff1f7230 */ /* 0x002fe40000004100 */
[--C-:B------:R-:W-:Y:S02]  /*9d10*/  HADD2.F32 R36, -RZ, R13.reuse.H0_H0 ;  /* 0x2000000dff247230 */ /* 0x100fe40000004100 */
        /* <DEDUP_REMOVED lines=12> */
[----:B------:R-:W-:-:S07]  /*9de0*/  FFMA.FTZ R31, R31, R15, R24 ;  /* 0x0000000f1f1f7223 */ /* 0x000fce0000010018 */
.L_x_4102:
[----:B------:R-:W-:Y:S05]  /*9df0*/  BSYNC.RECONVERGENT B2 ;  /* 0x0000000000027941 */ /* 0x000fea0003800200 */
.L_x_4101:
[----:B------:R-:W-:Y:S05]  /*9e00*/  @P0 BRA `(.L_x_4097) ;  /* 0x0000000000780947 */ /* 0x000fea0003800000 */
[----:B------:R-:W0:Y:S01]  /*9e10*/  LDCU.64 UR8, c[0x0][0x3c8] ;  /* 0x00007900ff0877ac */ /* 0x000e220008000a00 */
[----:B------:R-:W-:-:S05]  /*9e20*/  IADD3 R8, P0, PT, R43, UR6, RZ ;  /* 0x000000062b087c10 */ /* 0x000fca000ff1e0ff */
[----:B------:R-:W-:Y:S01]  /*9e30*/  IMAD.X R9, RZ, RZ, UR12, P0 ;  /* 0x0000000cff097e24 */ /* 0x000fe200080e06ff */
[----:B0-----:R-:W-:-:S04]  /*9e40*/  LEA R12, P0, R8, UR8, 0x2 ;  /* 0x00000008080c7c11 */ /* 0x001fc8000f8010ff */
[----:B------:R-:W-:-:S05]  /*9e50*/  LEA.HI.X R13, R8, UR9, R9, 0x2, P0 ;  /* 0x00000009080d7c11 */ /* 0x000fca00080f1409 */
[----:B------:R-:W3:Y:S01]  /*9e60*/  LDG.E R12, desc[UR36][R12.64] ;  /* 0x000000240c0c7981 */ /* 0x000ee2000c1e1900 */
[----:B------:R-:W-:-:S05]  /*9e70*/  IADD3 R15, PT, PT, R43, -UR39, RZ ;  /* 0x800000272b0f7c10 */ /* 0x000fca000fffe0ff */
[----:B------:R-:W-:-:S06]  /*9e80*/  IMAD R15, R15, 0x2, R38 ;  /* 0x000000020f0f7824 */ /* 0x000fcc00078e0226 */
[----:B------:R-:W0:Y:S01]  /*9e90*/  LDS.U16 R15, [R15] ;  /* 0x000000000f0f7984 */ /* 0x000e220000000400 */
[----:B---3--:R-:W-:-:S04]  /*9ea0*/  IMAD R44, R44, R12, R43 ;  /* 0x0000000c2c2c7224 */ /* 0x008fc800078e022b */
[----:B------:R-:W-:-:S04]  /*9eb0*/  IMAD R9, R44, 0xc0, RZ ;  /* 0x000000c02c097824 */ /* 0x000fc800078e02ff */
[----:B------:R-:W-:-:S06]  /*9ec0*/  IMAD.WIDE R8, R9, 0x2, R2 ;  /* 0x0000000209087825 */ /* 0x000fcc00078e0202 */
[----:B------:R-:W3:Y:S01]  /*9ed0*/  LDG.E.128 R8, desc[UR36][R8.64] ;  /* 0x0000002408087981 */ /* 0x000ee2000c1e1d00 */
[----:B0-----:R-:W-:Y:S02]  /*9ee0*/  HADD2.F32 R21, -RZ, R15.H0_H0 ;  /* 0x2000000fff157230 */ /* 0x001fe40000004100 */
[--C-:B---3--:R-:W-:Y:S02]  /*9ef0*/  HADD2.F32 R14, -RZ, R8.reuse.H0_H0 ;  /* 0x20000008ff0e7230 */ /* 0x108fe40000004100 */
        /* <DEDUP_REMOVED lines=15> */
.L_x_4097:
[----:B------:R-:W-:Y:S05]  /*9ff0*/  BSYNC.RECONVERGENT B1 ;  /* 0x0000000000017941 */ /* 0x000fea0003800200 */
.L_x_4096:
[----:B------:R-:W-:Y:S01]  /*a000*/  ISETP.GE.AND P0, PT, R42, UR40, PT ;  /* 0x000000282a007c0c */ /* 0x000fe2000bf06270 */
[----:B------:R-:W-:-:S12]  /*a010*/  BSSY.RECONVERGENT B1, `(.L_x_4103) ;  /* 0x0000130000017945 */ /* 0x000fd80003800200 */
[----:B------:R-:W-:Y:S05]  /*a020*/  @P0 BRA `(.L_x_4104) ;  /* 0x0000001000b80947 */ /* 0x000fea0003800000 */
[----:B------:R-:W-:Y:S01]  /*a030*/  MOV R9, 0x2 ;  /* 0x0000000200097802 */ /* 0x000fe20000000f00 */
[----:B------:R-:W-:Y:S01]  /*a040*/  ULOP3.LUT UR7, URZ, UR39, URZ, 0x33, !UPT ;  /* 0x00000027ff077292 */ /* 0x000fe2000f8e33ff */
[----:B------:R-:W-:Y:S01]  /*a050*/  BSSY.RECONVERGENT B2, `(.L_x_4105) ;  /* 0x0000048000027945 */ /* 0x000fe20003800200 */
[----:B------:R-:W0:Y:S01]  /*a060*/  LDCU UR4, c[0x0][0x3f8] ;  /* 0x00007f00ff0477ac */ /* 0x000e220008000800 */
[----:B------:R-:W-:-:S04]  /*a070*/  VIADDMNMX R8, R42, R9, UR40, !PT ;  /* 0x000000282a087e46 */ /* 0x000fc8000f800109 */
[----:B--2---:R-:W-:-:S04]  /*a080*/  IADD3 R26, PT, PT, -R39, UR7, R8 ;  /* 0x00000007271a7c10 */ /* 0x004fc8000fffe108 */
[----:B------:R-:W-:-:S04]  /*a090*/  LOP3.LUT R8, R26, 0x6, RZ, 0xc0, !PT ;  /* 0x000000061a087812 */ /* 0x000fc800078ec0ff */
[----:B------:R-:W-:Y:S01]  /*a0a0*/  ISETP.NE.AND P0, PT, R8, 0x6, PT ;  /* 0x000000060800780c */ /* 0x000fe20003f05270 */
[----:B0-----:R-:W-:-:S12]  /*a0b0*/  IMAD R12, R37, UR4, RZ ;  /* 0x00000004250c7c24 */ /* 0x001fd8000f8e02ff */
[----:B------:R-:W-:Y:S05]  /*a0c0*/  @!P0 BRA `(.L_x_4106) ;  /* 0x0000000400008947 */ /* 0x000fea0003800000 */
[----:B------:R-:W0:Y:S01]  /*a0d0*/  LDC R37, c[0x0][0x3f4] ;  /* 0x0000fd00ff257b82 */ /* 0x000e220000000800 */
[----:B------:R-:W-:Y:S02]  /*a0e0*/  LEA.HI R8, R26, 0x1, RZ, 0x1f ;  /* 0x000000011a087811 */ /* 0x000fe400078ff8ff */
[----:B------:R-:W-:Y:S02]  /*a0f0*/  LEA R10, R39, UR5, 0x1 ;  /* 0x00000005270a7c11 */ /* 0x000fe4000f8e08ff */
[----:B------:R-:W-:-:S03]  /*a100*/  LOP3.LUT R8, R8, 0x3, RZ, 0xc0, !PT ;  /* 0x0000000308087812 */ /* 0x000fc600078ec0ff */
[----:B------:R-:W-:Y:S01]  /*a110*/  IMAD.IADD R41, R41, 0x1, R10 ;  /* 0x0000000129297824 */ /* 0x000fe200078e020a */
[----:B------:R-:W-:-:S07]  /*a120*/  IADD3 R13, PT, PT, -R8, RZ, RZ ;  /* 0x000000ff080d7210 */ /* 0x000fce0007ffe1ff */
.L_x_4109:
[----:B0-----:R-:W-:Y:S01]  /*a130*/  ISETP.GE.AND P1, PT, R42, R37, PT ;  /* 0x000000252a00720c */ /* 0x001fe20003f26270 */
[----:B------:R-:W-:Y:S01]  /*a140*/  VIADD R13, R13, 0x1 ;  /* 0x000000010d0d7836 */ /* 0x000fe20000000000 */
[----:B------:R-:W-:Y:S04]  /*a150*/  BSSY.RECONVERGENT B3, `(.L_x_4107) ;  /* 0x0000034000037945 */ /* 0x000fe80003800200 */
        /* <DEDUP_REMOVED lines=11> */
[----:B------:R-:W-:Y:S02]  /*a210*/  IMAD R15, R8, R11, RZ ;  /* 0x0000000b080f7224 */ /* 0x000fe400078e02ff */
[----:B------:R-:W-:-:S05]  /*a220*/  HFMA2 R8, -RZ, RZ, 0, 0 ;  /* 0x00000000ff087431 */ /* 0x000fca00000001ff */
[----:B------:R-:W-:-:S04]  /*a230*/  IMAD.HI.U32 R8, R9, R15, R8 ;  /* 0x0000000f09087227 */ /* 0x000fc800078e0008 */
[----:B------:R-:W-:Y:S02]  /*a240*/  IMAD.MOV.U32 R9, RZ, RZ, R20 ;  /* 0x000000ffff097224 */ /* 0x000fe400078e0014 */
[----:B------:R-:W0:Y:S02]  /*a250*/  LDS.U16 R20, [R41] ;  /* 0x0000000029147984 */ /* 0x000e240000000400 */
        /* <DEDUP_REMOVED lines=11> */
[----:B------:R-:W-:-:S04]  /*a310*/  LEA R14, P1, R9, UR14, 0x2 ;  /* 0x0000000e090e7c11 */ /* 0x000fc8000f8210ff */
[----:B------:R-:W-:-:S06]  /*a320*/  LEA.HI.X R15, R9, UR15, R10, 0x2, P1 ;  /* 0x0000000f090f7c11 */ /* 0x000fcc00088f140a */
[----:B------:R-:W2:Y:S02]  /*a330*/  LDG.E R15, desc[UR36][R14.64] ;  /* 0x000000240e0f7981 */ /* 0x000ea4000c1e1900 */
[----:B--2---:R-:W-:-:S04]  /*a340*/  IMAD R8, R12, R15, R8 ;  /* 0x0000000f0c087224 */ /* 0x004fc800078e0208 */
[----:B------:R-:W-:-:S04]  /*a350*/  IMAD R9, R8, 0xc0, RZ ;  /* 0x000000c008097824 */ /* 0x000fc800078e02ff */
[----:B------:R-:W-:-:S06]  /*a360*/  IMAD.WIDE R8, R9, 0x2, R2 ;  /* 0x0000000209087825 */ /* 0x000fcc00078e0202 */
[----:B------:R-:W2:Y:S01]  /*a370*/  LDG.E.128 R8, desc[UR36][R8.64] ;  /* 0x0000002408087981 */ /* 0x000ea2000c1e1d00 */
[----:B0-----:R-:W-:Y:S02]  /*a380*/  HADD2.F32 R21, -RZ, R20.H0_H0 ;  /* 0x20000014ff157230 */ /* 0x001fe40000004100 */
[----:B--2---:R-:W-:Y:S02]  /*a390*/  HADD2.F32 R15, -RZ, R10.H0_H0 ;  /* 0x2000000aff0f7230 */ /* 0x004fe40000004100 */
[--C-:B------:R-:W-:Y:S02]  /*a3a0*/  HADD2.F32 R20, -RZ, R8.reuse.H0_H0 ;  /* 0x20000008ff147230 */ /* 0x100fe40000004100 */
[----:B------:R-:W-:Y:S02]  /*a3b0*/  HADD2.F32 R22, -RZ, R8.H1_H1 ;  /* 0x30000008ff167230 */ /* 0x000fe40000004100 */
[----:B------:R-:W-:Y:S01]  /*a3c0*/  FFMA.FTZ R28, R21, R15, R28 ;  /* 0x0000000f151c7223 */ /* 0x000fe2000001001c */
[----:B------:R-:W-:-:S02]  /*a3d0*/  HADD2.F32 R23, -RZ, R9.H0_H0 ;  /* 0x20000009ff177230 */ /* 0x000fc40000004100 */
        /* <DEDUP_REMOVED lines=11> */
.L_x_4108:
[----:B------:R-:W-:Y:S05]  /*a490*/  BSYNC.RECONVERGENT B3 ;  /* 0x0000000000037941 */ /* 0x000fea0003800200 */
.L_x_4107:
[----:B------:R-:W-:Y:S01]  /*a4a0*/  VIADD R42, R42, 0x2 ;  /* 0x000000022a2a7836 */ /* 0x000fe20000000000 */
[----:B------:R-:W-:Y:S01]  /*a4b0*/  IADD3 R41, PT, PT, R41, 0x4, RZ ;  /* 0x0000000429297810 */ /* 0x000fe20007ffe0ff */
[----:B------:R-:W-:Y:S06]  /*a4c0*/  @P0 BRA `(.L_x_4109) ;  /* 0xfffffffc00180947 */ /* 0x000fec000383ffff */
.L_x_4106:
[----:B------:R-:W-:Y:S05]  /*a4d0*/  BSYNC.RECONVERGENT B2 ;  /* 0x0000000000027941 */ /* 0x000fea0003800200 */
.L_x_4105:
[----:B------:R-:W-:-:S13]  /*a4e0*/  ISETP.GE.U32.AND P0, PT, R26, 0x6, PT ;  /* 0x000000061a00780c */ /* 0x000fda0003f06070 */
[----:B------:R-:W-:Y:S05]  /*a4f0*/  @!P0 BRA `(.L_x_4104) ;  /* 0x0000000c00848947 */ /* 0x000fea0003800000 */
[----:B------:R-:W0:Y:S02]  /*a500*/  LDC R37, c[0x0][0x3f4] ;  /* 0x0000fd00ff257b82 */ /* 0x000e240000000800 */
.L_x_4118:
[CC--:B0-----:R-:W-:Y:S01]  /*a510*/  ISETP.GE.AND P3, PT, R42.reuse, R37.reuse, PT ;  /* 0x000000252a00720c */ /* 0x0c1fe20003f66270 */
[C---:B------:R-:W-:Y:S01]  /*a520*/  VIADD R44, R42.reuse, 0x2 ;  /* 0x000000022a2c7836 */ /* 0x040fe20000000000 */
[C---:B------:R-:W-:Y:S01]  /*a530*/  IADD3 R13, PT, PT, R42.reuse, -UR39, RZ ;  /* 0x800000272a0d7c10 */ /* 0x040fe2000fffe0ff */
[C---:B------:R-:W-:Y:S01]  /*a540*/  VIADD R14, R42.reuse, 0x6 ;  /* 0x000000062a0e7836 */ /* 0x040fe20000000000 */
[----:B------:R-:W-:Y:S01]  /*a550*/  IADD3 R20, PT, PT, R42, 0x4, RZ ;  /* 0x000000042a147810 */ /* 0x000fe20007ffe0ff */
[----:B------:R-:W-:Y:S01]  /*a560*/  BSSY.RECONVERGENT B2, `(.L_x_4110) ;  /* 0x0000038000027945 */ /* 0x000fe20003800200 */
[-C--:B------:R-:W-:Y:S01]  /*a570*/  ISETP.GE.AND P0, PT, R44, R37.reuse, PT ;  /* 0x000000252c00720c */ /* 0x080fe20003f06270 */
[----:B------:R-:W-:Y:S01]  /*a580*/  IMAD R13, R13, 0x2, R38 ;  /* 0x000000020d0d7824 */ /* 0x000fe200078e0226 */
[-C--:B------:R-:W-:Y:S02]  /*a590*/  ISETP.GE.AND P1, PT, R20, R37.reuse, PT ;  /* 0x000000251400720c */ /* 0x080fe40003f26270 */
[----:B------:R-:W-:-:S03]  /*a5a0*/  ISETP.GE.AND P2, PT, R14, R37, PT ;  /* 0x000000250e00720c */ /* 0x000fc60003f46270 */
[----:B------:R-:W-:Y:S10]  /*a5b0*/  @!P3 BRA `(.L_x_4111) ;  /* 0x0000000000c8b947 */ /* 0x000ff40003800000 */
        /* <DEDUP_REMOVED lines=8> */
[----:B------:R1:W2:Y:S02]  /*a640*/  F2I.FTZ.U32.TRUNC.NTZ R9, R15 ;  /* 0x0000000f00097305 */ /* 0x0002a4000021f000 */
[----:B-1----:R-:W1:Y:S01]  /*a650*/  LDS.U16 R15, [R13] ;  /* 0x000000000d0f7984 */ /* 0x002e620000000400 */
[----:B--2---:R-:W-:-:S04]  /*a660*/  IMAD.MOV R8, RZ, RZ, -R9 ;  /* 0x000000ffff087224 */ /* 0x004fc800078e0a09 */
        /* <DEDUP_REMOVED lines=16> */
[----:B------:R-:W-:-:S06]  /*a770*/  LEA.HI.X R23, R9, UR9, R10, 0x2, P3 ;  /* 0x0000000909177c11 */ /* 0x000fcc00098f140a */
[----:B------:R-:W2:Y:S02]  /*a780*/  LDG.E R23, desc[UR36][R22.64] ;  /* 0x0000002416177981 */ /* 0x000ea4000c1e1900 */
[----:B--2---:R-:W-:-:S04]  /*a790*/  IMAD R8, R12, R23, R8 ;  /* 0x000000170c087224 */ /* 0x004fc800078e0208 */
[----:B------:R-:W-:-:S04]  /*a7a0*/  IMAD R9, R8, 0xc0, RZ ;  /* 0x000000c008097824 */ /* 0x000fc800078e02ff */
[----:B------:R-:W-:-:S06]  /*a7b0*/  IMAD.WIDE R8, R9, 0x2, R2 ;  /* 0x0000000209087825 */ /* 0x000fcc00078e0202 */
[----:B------:R-:W2:Y:S01]  /*a7c0*/  LDG.E.128 R8, desc[UR36][R8.64] ;  /* 0x0000002408087981 */ /* 0x000ea2000c1e1d00 */
[----:B-1----:R-:W-:Y:S02]  /*a7d0*/  HADD2.F32 R15, -RZ, R15.H0_H0 ;  /* 0x2000000fff0f7230 */ /* 0x002fe40000004100 */
        /* <DEDUP_REMOVED lines=16> */
.L_x_4111:
[----:B------:R-:W-:Y:S05]  /*a8e0*/  BSYNC.RECONVERGENT B2 ;  /* 0x0000000000027941 */ /* 0x000fea0003800200 */
.L_x_4110:
[----:B------:R-:W-:Y:S04]  /*a8f0*/  BSSY.RECONVERGENT B2, `(.L_x_4112) ;  /* 0x0000034000027945 */ /* 0x000fe80003800200 */
        /* <DEDUP_REMOVED lines=8> */
[----:B-1----:R-:W-:-:S06]  /*a980*/  VIADD R15, R10, 0xffffffe ;  /* 0x0ffffffe0a0f7836 */ /* 0x002fcc0000000000 */
[----:B------:R1:W2:Y:S02]  /*a990*/  F2I.FTZ.U32.TRUNC.NTZ R9, R15 ;  /* 0x0000000f00097305 */ /* 0x0002a4000021f000 */
[----:B-1----:R-:W1:Y:S01]  /*a9a0*/  LDS.U16 R15, [R13+0x4] ;  /* 0x000004000d0f7984 */ /* 0x002e620000000400 */
        /* <DEDUP_REMOVED lines=40> */
.L_x_4113:
[----:B------:R-:W-:Y:S05]  /*ac30*/  BSYNC.RECONVERGENT B2 ;  /* 0x0000000000027941 */ /* 0x000fea0003800200 */
.L_x_4112:
        /* <DEDUP_REMOVED lines=11> */
[----:B-1----:R-:W1:Y:S01]  /*acf0*/  LDS.U16 R15, [R13+0x8] ;  /* 0x000008000d0f7984 */ /* 0x002e620000000400 */
        /* <DEDUP_REMOVED lines=40> */
.L_x_4115:
[----:B------:R-:W-:Y:S05]  /*af80*/  BSYNC.RECONVERGENT B2 ;  /* 0x0000000000027941 */ /* 0x000fea0003800200 */
.L_x_4114:
[----:B------:R-:W-:Y:S04]  /*af90*/  BSSY.RECONVERGENT B2, `(.L_x_4116) ;  /* 0x0000034000027945 */ /* 0x000fe80003800200 */
[----:B------:R-:W-:Y:S05]  /*afa0*/  @!P2 BRA `(.L_x_4117) ;  /* 0x0000000000c8a947 */ /* 0x000fea0003800000 */
[----:B------:R-:W-:Y:S01]  /*afb0*/  IABS R11, R37 ;  /* 0x00000025000b7213 */ /* 0x000fe20000000000 */
[----:B------:R-:W0:Y:S01]  /*afc0*/  LDCU.64 UR8, c[0x0][0x3c8] ;  /* 0x00007900ff0877ac */ /* 0x000e220008000a00 */
[----:B------:R-:W-:Y:S01]  /*afd0*/  IABS R20, R14 ;  /* 0x0000000e00147213 */ /* 0x000fe20000000000 */
[----:B------:R-:W1:Y:S01]  /*afe0*/  LDS.U16 R13, [R13+0xc] ;  /* 0x00000c000d0d7984 */ /* 0x000e620000000400 */
[----:B------:R-:W2:Y:S01]  /*aff0*/  I2F.RP R10, R11 ;  /* 0x0000000b000a7306 */ /* 0x000ea20000209400 */
[----:B------:R-:W-:Y:S02]  /*b000*/  ISETP.GE.AND P1, PT, R14, RZ, PT ;  /* 0x000000ff0e00720c */ /* 0x000fe40003f26270 */
[----:B------:R-:W-:-:S05]  /*b010*/  ISETP.NE.AND P2, PT, R37, RZ, PT ;  /* 0x000000ff2500720c */ /* 0x000fca0003f45270 */
        /* <DEDUP_REMOVED lines=43> */
.L_x_4117:
[----:B------:R-:W-:Y:S05]  /*b2d0*/  BSYNC.RECONVERGENT B2 ;  /* 0x0000000000027941 */ /* 0x000fea0003800200 */
.L_x_4116:
[----:B------:R-:W-:-:S04]  /*b2e0*/  IADD3 R42, PT, PT, R42, 0x8, RZ ;  /* 0x000000082a2a7810 */ /* 0x000fc80007ffe0ff */
[----:B------:R-:W-:-:S13]  /*b2f0*/  ISETP.GE.AND P0, PT, R42, UR40, PT ;  /* 0x000000282a007c0c */ /* 0x000fda000bf06270 */
[----:B------:R-:W-:Y:S05]  /*b300*/  @!P0 BRA `(.L_x_4118) ;  /* 0xfffffff000808947 */ /* 0x000fea000383ffff */
.L_x_4104:
[----:B------:R-:W-:Y:S05]  /*b310*/  BSYNC.RECONVERGENT B1 ;  /* 0x0000000000017941 */ /* 0x000fea0003800200 */
.L_x_4103:
[----:B------:R-:W-:-:S13]  /*b320*/  ISETP.NE.AND P0, PT, R39, R40, PT ;  /* 0x000000282700720c */ /* 0x000fda0003f05270 */
[----:B------:R-:W-:Y:S05]  /*b330*/  @P0 BRA `(.L_x_4095) ;  /* 0x0000000400b00947 */ /* 0x000fea0003800000 */
[----:B------:R-:W0:Y:S01]  /*b340*/  LDCU UR4, c[0x0][0x478] ;  /* 0x00008f00ff0477ac */ /* 0x000e220008000800 */
[----:B------:R-:W-:Y:S01]  /*b350*/  IMAD.IADD R3, R33, 0x1, R16 ;  /* 0x0000000121037824 */ /* 0x000fe200078e0210 */
        /* <DEDUP_REMOVED lines=33> */
[----:B--2---:R-:W-:-:S02]  /*b570*/  SHF.R.S32.HI R25, RZ, 0x18, R21 ;  /* 0x00000018ff197819 */ /* 0x004fc40000011415 */
[----:B------:R-:W-:Y:S02]  /*b580*/  @P1 LOP3.LUT R15, R15, 0xffffff00, RZ, 0xfc, !PT ;  /* 0xffffff000f0f1812 */ /* 0x000fe400078efcff */
[----:B------:R-:W-:Y:S02]  /*b590*/  @P0 LOP3.LUT R13, R13, 0xffffff00, RZ, 0xfc, !PT ;  /* 0xffffff000d0d0812 */ /* 0x000fe400078efcff */
[----:B------:R-:W-:Y:S01]  /*b5a0*/  SHF.R.S32.HI R10, RZ, 0x8, R10 ;  /* 0x00000008ff0a7819 */ /* 0x000fe2000001140a */
[----:B------:R-:W1:Y:S01]  /*b5b0*/  I2F.S16 R9, R9 ;  /* 0x0000000900097306 */ /* 0x000e620000101400 */
[----:B------:R-:W-:Y:S01]  /*b5c0*/  @P2 LOP3.LUT R16, R16, 0xffffff00, RZ, 0xfc, !PT ;  /* 0xffffff0010102812 */ /* 0x000fe200078efcff */
[----:B0-----:R-:W-:-:S06]  /*b5d0*/  FMUL.FTZ R2, R8, R3 ;  /* 0x0000000308027220 */ /* 0x001fcc0000410000 */
[----:B------:R-:W0:Y:S01]  /*b5e0*/  I2F.S16 R25, R25 ;  /* 0x0000001900197306 */ /* 0x000e220000101400 */
[----:B-1----:R-:W-:-:S07]  /*b5f0*/  FMUL.FTZ R12, R8, R9 ;  /* 0x00000009080c7220 */ /* 0x002fce0000410000 */
[----:B------:R-:W1:Y:S01]  /*b600*/  I2F.S16 R21, R10 ;  /* 0x0000000a00157306 */ /* 0x000e620000101400 */
[----:B0-----:R-:W-:-:S07]  /*b610*/  FMUL.FTZ R14, R8, R25 ;  /* 0x00000019080e7220 */ /* 0x001fce0000410000 */
[----:B------:R-:W0:Y:S01]  /*b620*/  I2F.S8 R15, R15 ;  /* 0x0000000f000f7306 */ /* 0x000e220000001400 */
[----:B-1----:R-:W-:-:S07]  /*b630*/  FMUL.FTZ R21, R8, R21 ;  /* 0x0000001508157220 */ /* 0x002fce0000410000 */
[----:B------:R-:W1:Y:S01]  /*b640*/  I2F.S8 R13, R13 ;  /* 0x0000000d000d7306 */ /* 0x000e620000001400 */
[----:B0-----:R-:W-:-:S07]  /*b650*/  FMUL.FTZ R10, R8, R15 ;  /* 0x0000000f080a7220 */ /* 0x001fce0000410000 */
[----:B------:R-:W0:Y:S01]  /*b660*/  I2F.S8 R23, R16 ;  /* 0x0000001000177306 */ /* 0x000e220000001400 */
[----:B------:R-:W-:Y:S01]  /*b670*/  F2FP.F16.F32.PACK_AB R10, R21, R10 ;  /* 0x0000000a150a723e */ /* 0x000fe200000000ff */
[----:B-1----:R-:W-:-:S05]  /*b680*/  FMUL.FTZ R9, R8, R13 ;  /* 0x0000000d08097220 */ /* 0x002fca0000410000 */
[----:B------:R-:W-:Y:S01]  /*b690*/  F2FP.F16.F32.PACK_AB R9, R12, R9 ;  /* 0x000000090c09723e */ /* 0x000fe200000000ff */
[----:B0-----:R-:W-:Y:S01]  /*b6a0*/  FMUL.FTZ R23, R8, R23 ;  /* 0x0000001708177220 */ /* 0x001fe20000410000 */
[----:B------:R-:W-:-:S04]  /*b6b0*/  F2FP.F16.F32.PACK_AB R8, R2, R11 ;  /* 0x0000000b0208723e */ /* 0x000fc800000000ff */
[----:B------:R-:W-:Y:S01]  /*b6c0*/  F2FP.F16.F32.PACK_AB R11, R14, R23 ;  /* 0x000000170e0b723e */ /* 0x000fe200000000ff */
[----:B------:R-:W-:Y:S06]  /*b6d0*/  BRA `(.L_x_4120) ;  /* 0x00000000000c7947 */ /* 0x000fec0003800000 */
.L_x_4119:
[----:B------:R-:W0:Y:S02]  /*b6e0*/  LDC.64 R8, c[0x0][0x3a8] ;  /* 0x0000ea00ff087b82 */ /* 0x000e240000000a00 */
[----:B0-----:R-:W-:-:S06]  /*b6f0*/  IMAD.WIDE R8, R3, 0x2, R8 ;  /* 0x0000000203087825 */ /* 0x001fcc00078e0208 */
[----:B------:R-:W5:Y:S02]  /*b700*/  LDG.E.128 R8, desc[UR36][R8.64] ;  /* 0x0000002408087981 */ /* 0x000f64000c1e1d00 */
.L_x_4120:
[----:B------:R-:W0:Y:S02]  /*b710*/  LDCU.64 UR8, c[0x0][0x460] ;  /* 0x00008c00ff0877ac */ /* 0x000e240008000a00 */
[----:B0-----:R-:W-:-:S04]  /*b720*/  ISETP.NE.U32.AND P0, PT, RZ, UR8, PT ;  /* 0x00000008ff007c0c */ /* 0x001fc8000bf05070 */
[----:B------:R-:W-:Y:S01]  /*b730*/  ISETP.NE.AND.EX P0, PT, RZ, UR9, PT, P0 ;  /* 0x00000009ff007c0c */ /* 0x000fe2000bf05300 */
[----:B------:R-:W0:-:S12]  /*b740*/  LDCU.64 UR8, c[0x0][0x3c0] ;  /* 0x00007800ff0877ac */ /* 0x000e180008000a00 */
[----:B------:R-:W1:Y:S08]  /*b750*/  @P0 LDC R2, c[0x0][0x3f8] ;  /* 0x0000fe00ff020b82 */ /* 0x000e700000000800 */
[----:B------:R-:W3:Y:S01]  /*b760*/  @P0 LDC.64 R12, c[0x0][0x458] ;  /* 0x00011600ff0c0b82 */ /* 0x000ee20000000a00 */
[----:B-1----:R-:W-:-:S04]  /*b770*/  @P0 IMAD R18, R17, R2, R18 ;  /* 0x0000000211120224 */ /* 0x002fc800078e0212 */
[----:B------:R-:W-:-:S04]  /*b780*/  @P0 IMAD R3, R18, 0xc0, R33 ;  /* 0x000000c012030824 */ /* 0x000fc800078e0221 */
[----:B---3--:R-:W-:-:S06]  /*b790*/  @P0 IMAD.WIDE R12, R3, 0x2, R12 ;  /* 0x00000002030c0825 */ /* 0x008fcc00078e020c */
[----:B------:R-:W3:Y:S01]  /*b7a0*/  @P0 LDG.E.128 R12, desc[UR36][R12.64] ;  /* 0x000000240c0c0981 */ /* 0x000ee2000c1e1d00 */
[----:B------:R-:W-:Y:S01]  /*b7b0*/  MOV R3, UR16 ;  /* 0x0000001000037c02 */ /* 0x000fe20008000f00 */
[----:B------:R-:W-:Y:S01]  /*b7c0*/  UIMAD UR4, UR38, 0xc0, URZ ;  /* 0x000000c0260478a4 */ /* 0x000fe2000f8e02ff */
[----:B------:R-:W-:Y:S02]  /*b7d0*/  IMAD R37, R32, R37, R33 ;  /* 0x0000002520257224 */ /* 0x000fe400078e0221 */
[----:B-----5:R-:W-:Y:S02]  /*b7e0*/  HFMA2 R4, R8, 1, 1, R4 ;  /* 0x3c003c0008047831 */ /* 0x020fe40000000004 */
[----:B------:R-:W-:Y:S02]  /*b7f0*/  HADD2 R5, R9, R5 ;  /* 0x0000000509057230 */ /* 0x000fe40000000000 */
[----:B------:R-:W-:Y:S02]  /*b800*/  IMAD R38, R3, 0x2, R38 ;  /* 0x0000000203267824 */ /* 0x000fe400078e0226 */
[----:B------:R-:W-:Y:S01]  /*b810*/  HFMA2 R6, R10, 1, 1, R6 ;  /* 0x3c003c000a067831 */ /* 0x000fe20000000006 */
[----:B------:R-:W-:Y:S01]  /*b820*/  SHF.R.S32.HI R2, RZ, 0x1f, R37 ;  /* 0x0000001fff027819 */ /* 0x000fe20000011425 */
[----:B------:R-:W-:Y:S01]  /*b830*/  HADD2 R7, R11, R7 ;  /* 0x000000070b077230 */ /* 0x000fe20000000000 */
[----:B------:R-:W-:Y:S01]  /*b840*/  IADD3 R37, P1, PT, R37, UR4, RZ ;  /* 0x0000000425257c10 */ /* 0x000fe2000ff3e0ff */
[----:B------:R-:W1:Y:S01]  /*b850*/  LDS.U16 R38, [R38] ;  /* 0x0000000026267984 */ /* 0x000e620000000400 */
[----:B------:R-:W-:-:S04]  /*b860*/  MOV R3, UR4 ;  /* 0x0000000400037c02 */ /* 0x000fc80008000f00 */
[----:B------:R-:W-:Y:S02]  /*b870*/  LEA.HI.X.SX32 R16, R3, R2, 0x1, P1 ;  /* 0x0000000203107211 */ /* 0x000fe400008f0eff */
[----:B0-----:R-:W-:-:S04]  /*b880*/  LEA R2, P1, R37, UR8, 0x1 ;  /* 0x0000000825027c11 */ /* 0x001fc8000f8208ff */
[----:B------:R-:W-:Y:S01]  /*b890*/  LEA.HI.X R3, R37, UR9, R16, 0x1, P1 ;  /* 0x0000000925037c11 */ /* 0x000fe200088f0c10 */
[----:B-1----:R-:W-:Y:S02]  /*b8a0*/  HADD2.F32 R9, -RZ, R38.H0_H0 ;  /* 0x20000026ff097230 */ /* 0x002fe40000004100 */
[----:B---3--:R-:W-:Y:S02]  /*b8b0*/  @P0 HMUL2 R4, R4, R12 ;  /* 0x0000000c04040232 */ /* 0x008fe40000000000 */
        /* <DEDUP_REMOVED lines=20> */
.L_x_4095:
[----:B------:R-:W-:Y:S05]  /*ba00*/  BSYNC.RECONVERGENT B0 ;  /* 0x0000000000007941 */ /* 0x000fea0003800200 */
.L_x_4094:
[----:B------:R-:W-:Y:S01]  /*ba10*/  BAR.SYNC.DEFER_BLOCKING 0x0 ;  /* 0x0000000000007b1d */ /* 0x000fe20000010000 */
[----:B------:R-:W-:-:S13]  /*ba20*/  ISETP.GT.U32.AND P0, PT, R33, 0xbf, PT ;  /* 0x000000bf2100780c */ /* 0x000fda0003f04070 */
[----:B------:R-:W-:Y:S05]  /*ba30*/  @P0 BRA `(.L_x_4121) ;  /* 0x0000000000940947 */ /* 0x000fea0003800000 */
[----:B------:R-:W0:Y:S01]  /*ba40*/  S2UR UR5, SR_CgaCtaId ;  /* 0x00000000000579c3 */ /* 0x000e220000008800 */
[C---:B------:R-:W-:Y:S01]  /*ba50*/  LOP3.LUT R2, R0.reuse, 0x3e0, RZ, 0xc0, !PT ;  /* 0x000003e000027812 */ /* 0x040fe200078ec0ff */
[----:B------:R-:W-:Y:S01]  /*ba60*/  UMOV UR4, 0x400 ;  /* 0x0000040000047882 */ /* 0x000fe20000000000 */
[----:B------:R-:W-:Y:S01]  /*ba70*/  ISETP.GT.U32.AND P2, PT, R0, 0x1f, PT ;  /* 0x0000001f0000780c */ /* 0x000fe20003f44070 */
[----:B------:R-:W-:Y:S01]  /*ba80*/  UIADD3 UR4, UPT, UPT, UR4, 0x210, URZ ;  /* 0x0000021004047890 */ /* 0x000fe2000fffe0ff */
[----:B------:R-:W-:-:S03]  /*ba90*/  ISETP.NE.AND P1, PT, R2, 0x20, PT ;  /* 0x000000200200780c */ /* 0x000fc60003f25270 */
[----:B0-----:R-:W-:-:S06]  /*baa0*/  ULEA UR4, UR5, UR4, 0x18 ;  /* 0x0000000405047291 */ /* 0x001fcc000f8ec0ff */
[----:B------:R-:W-:-:S04]  /*bab0*/  LEA R2, R33, UR4, 0x1 ;  /* 0x0000000421027c11 */ /* 0x000fc8000f8e08ff */
[----:B------:R-:W-:Y:S05]  /*bac0*/  @P1 BRA `(.L_x_4122) ;  /* 0x0000000000141947 */ /* 0x000fea0003800000 */
[----:B-----5:R-:W-:Y:S02]  /*bad0*/  F2FP.F16.F32.PACK_AB R4, R35, R34 ;  /* 0x000000222304723e */ /* 0x020fe400000000ff */
[----:B------:R-:W-:Y:S02]  /*bae0*/  F2FP.F16.F32.PACK_AB R5, R19, R36 ;  /* 0x000000241305723e */ /* 0x000fe400000000ff */
[----:B------:R-:W-:Y:S02]  /*baf0*/  F2FP.F16.F32.PACK_AB R6, R29, R28 ;  /* 0x0000001c1d06723e */ /* 0x000fe400000000ff */
[----:B------:R-:W-:-:S05]  /*bb00*/  F2FP.F16.F32.PACK_AB R7, R31, R30 ;  /* 0x0000001e1f07723e */ /* 0x000fca00000000ff */
[----:B------:R0:W-:Y:S02]  /*bb10*/  STS.128 [R2], R4 ;  /* 0x0000000402007388 */ /* 0x0001e40000000c00 */
.L_x_4122:
[----:B------:R-:W-:Y:S05]  /*bb20*/  WARPSYNC.ALL ;  /* 0x0000000000007948 */ /* 0x000fea0003800000 */
[----:B------:R-:W-:Y:S06]  /*bb30*/  BAR.SYNC.DEFER_BLOCKING 0x0 ;  /* 0x0000000000007b1d */ /* 0x000fec0000010000 */
[----:B------:R-:W-:Y:S04]  /*bb40*/  BSSY.RECONVERGENT B0, `(.L_x_4123) ;  /* 0x0000013000007945 */ /* 0x000fe80003800200 */
[----:B------:R-:W-:Y:S05]  /*bb50*/  @P2 BRA `(.L_x_4124) ;  /* 0x0000000000442947 */ /* 0x000fea0003800000 */
[----:B0----5:R-:W0:Y:S02]  /*bb60*/  LDS.128 R4, [R2] ;  /* 0x0000000002047984 */ /* 0x021e240000000c00 */
        /* <DEDUP_REMOVED lines=16> */
.L_x_4124:
[----:B------:R-:W-:Y:S05]  /*bc70*/  BSYNC.RECONVERGENT B0 ;  /* 0x0000000000007941 */ /* 0x000fea0003800200 */
.L_x_4123:
[----:B------:R-:W-:Y:S06]  /*bc80*/  BAR.SYNC.DEFER_BLOCKING 0x0 ;  /* 0x0000000000007b1d */ /* 0x000fec0000010000 */
.L_x_4121:
[----:B------:R-:W-:-:S13]  /*bc90*/  ISETP.GT.U32.OR P0, PT, R0, 0x1f, P0 ;  /* 0x0000001f0000780c */ /* 0x000fda0000704470 */
[----:B------:R-:W-:Y:S05]  /*bca0*/  @P0 EXIT ;  /* 0x000000000000094d */ /* 0x000fea0003800000 */
[----:B------:R-:W1:Y:S02]  /*bcb0*/  LDCU UR4, c[0x0][0x478] ;  /* 0x00008f00ff0477ac */ /* 0x000e640008000800 */
[----:B-1----:R-:W-:-:S09]  /*bcc0*/  UISETP.NE.AND UP0, UPT, UR4, 0x2, UPT ;  /* 0x000000020400788c */ /* 0x002fd2000bf05270 */
[----:B------:R-:W-:Y:S05]  /*bcd0*/  BRA.U UP0, `(.L_x_4125) ;  /* 0x0000000100e07547 */ /* 0x000fea000b800000 */
[----:B0-----:R-:W0:Y:S01]  /*bce0*/  LDC.64 R2, c[0x0][0x470] ;  /* 0x00011c00ff027b82 */ /* 0x001e220000000a00 */
[----:B------:R-:W1:Y:S01]  /*bcf0*/  LDCU.64 UR4, c[0x0][0x380] ;  /* 0x00007000ff0477ac */ /* 0x000e620008000a00 */
[----:B0-----:R-:W3:Y:S01]  /*bd00*/  LDG.E R2, desc[UR36][R2.64] ;  /* 0x0000002402027981 */ /* 0x001ee2000c1e1900 */
[----:B------:R-:W-:-:S04]  /*bd10*/  IADD3 R32, PT, PT, R32, R33, RZ ;  /* 0x0000002120207210 */ /* 0x000fc80007ffe0ff */
[----:B-1----:R-:W-:Y:S01]  /*bd20*/  IADD3 R8, P0, PT, R32, UR4, RZ ;  /* 0x0000000420087c10 */ /* 0x002fe2000ff1e0ff */
        /* <DEDUP_REMOVED lines=15> */
[----:B------:R-:W-:-:S05]  /*be20*/  IMAD.U32 R0, R0, 0x10000, RZ ;  /* 0x0001000000007824 */ /* 0x000fca00078e00ff */
[----:B-----5:R-:W-:Y:S02]  /*be30*/  LOP3.LUT R4, R0, 0xff0000, RZ, 0xc0, !PT ;  /* 0x00ff000000047812 */ /* 0x020fe400078ec0ff */
[----:B------:R-:W3:Y:S01]  /*be40*/  F2I.S8.NTZ R35, R35 ;  /* 0x0000002300237305 */ /* 0x000ee20000202100 */
[----:B0-----:R-:W-:Y:S02]  /*be50*/  PRMT R3, R31, 0x8880, RZ ;  /* 0x000088801f037816 */ /* 0x001fe400000000ff */
[----:B------:R-:W-:Y:S02]  /*be60*/  PRMT R0, R29, 0x7710, RZ ;  /* 0x000077101d007816 */ /* 0x000fe400000000ff */
[----:B------:R-:W-:-:S03]  /*be70*/  PRMT R3, R3, 0x7710, RZ ;  /* 0x0000771003037816 */ /* 0x000fc600000000ff */
[----:B------:R-:W0:Y:S01]  /*be80*/  F2I.S8.NTZ R36, R36 ;  /* 0x0000002400247305 */ /* 0x000e220000202100 */
[----:B------:R-:W-:Y:S01]  /*be90*/  PRMT R3, R4, 0x4210, R3 ;  /* 0x0000421004037816 */ /* 0x000fe20000000003 */
[----:B------:R-:W-:Y:S01]  /*bea0*/  IMAD.SHL.U32 R0, R0, 0x100, RZ ;  /* 0x0000010000007824 */ /* 0x000fe200078e00ff */
[----:B-1----:R-:W-:Y:S02]  /*beb0*/  PRMT R4, R19, 0x8880, RZ ;  /* 0x0000888013047816 */ /* 0x002fe400000000ff */
[----:B---3--:R-:W-:-:S03]  /*bec0*/  PRMT R35, R35, 0x8880, RZ ;  /* 0x0000888023237816 */ /* 0x008fc600000000ff */
[----:B------:R-:W1:Y:S01]  /*bed0*/  F2I.S8.NTZ R28, R28 ;  /* 0x0000001c001c7305 */ /* 0x000e620000202100 */
[----:B------:R-:W-:Y:S02]  /*bee0*/  LOP3.LUT R9, R3, 0xff00, R0, 0xf8, !PT ;  /* 0x0000ff0003097812 */ /* 0x000fe400078ef800 */
[----:B------:R-:W-:Y:S02]  /*bef0*/  PRMT R4, R4, 0x7710, RZ ;  /* 0x0000771004047816 */ /* 0x000fe400000000ff */
[----:B------:R-:W-:Y:S02]  /*bf00*/  PRMT R0, R35, 0x7710, RZ ;  /* 0x0000771023007816 */ /* 0x000fe400000000ff */
[----:B0-----:R-:W-:Y:S01]  /*bf10*/  PRMT R36, R36, 0x8880, RZ ;  /* 0x0000888024247816 */ /* 0x001fe200000000ff */
[----:B------:R-:W0:Y:S01]  /*bf20*/  F2I.S8.NTZ R2, R2 ;  /* 0x0000000200027305 */ /* 0x000e220000202100 */
[----:B------:R-:W-:Y:S02]  /*bf30*/  LOP3.LUT R4, R4, 0xff, RZ, 0xc0, !PT ;  /* 0x000000ff04047812 */ /* 0x000fe400078ec0ff */
[----:B------:R-:W-:-:S02]  /*bf40*/  PRMT R3, R36, 0x7710, RZ ;  /* 0x0000771024037816 */ /* 0x000fc400000000ff */
[----:B------:R-:W-:Y:S02]  /*bf50*/  LOP3.LUT R6, R0, 0xff, RZ, 0xc0, !PT ;  /* 0x000000ff00067812 */ /* 0x000fe400078ec0ff */
[----:B-1----:R-:W-:Y:S02]  /*bf60*/  PRMT R28, R28, 0x8880, RZ ;  /* 0x000088801c1c7816 */ /* 0x002fe400000000ff */
[----:B------:R-:W-:Y:S01]  /*bf70*/  LOP3.LUT R5, R3, 0xff, RZ, 0xc0, !PT ;  /* 0x000000ff03057812 */ /* 0x000fe200078ec0ff */
[----:B------:R-:W-:Y:S01]  /*bf80*/  IMAD.WIDE.U32 R6, R6, 0x100, RZ ;  /* 0x0000010006067825 */ /* 0x000fe200078e00ff */
[----:B------:R-:W-:Y:S02]  /*bf90*/  PRMT R0, R28, 0x7710, RZ ;  /* 0x000077101c007816 */ /* 0x000fe400000000ff */
[----:B0-----:R-:W-:Y:S01]  /*bfa0*/  PRMT R10, R2, 0x8880, RZ ;  /* 0x00008880020a7816 */ /* 0x001fe200000000ff */
[----:B------:R-:W-:Y:S01]  /*bfb0*/  IMAD.WIDE.U32 R2, R4, 0x1000000, RZ ;  /* 0x0100000004027825 */ /* 0x000fe200078e00ff */
[----:B------:R-:W-:-:S02]  /*bfc0*/  LOP3.LUT R9, R9, 0xff, R0, 0xf8, !PT ;  /* 0x000000ff09097812 */ /* 0x000fc400078ef800 */
        /* <DEDUP_REMOVED lines=9> */
.L_x_4125:
        /* <DEDUP_REMOVED lines=12> */
.L_x_4000:
[----:B------:R-:W-:Y:S01]  /*c120*/  IMAD.MOV.U32 R12, RZ, RZ, 0x10 ;  /* 0x00000010ff0c7424 */ /* 0x000fe200078e00ff */
[----:B------:R-:W-:Y:S01]  /*c130*/  MOV R11, 0x1f ;  /* 0x0000001f000b7802 */ /* 0x000fe20000000f00 */
[----:B------:R-:W-:-:S07]  /*c140*/  IMAD.MOV.U32 R15, RZ, RZ, -0x1 ;  /* 0xffffffffff0f7424 */ /* 0x000fce00078e00ff */
[----:B0----5:R-:W-:Y:S05]  /*c150*/  WARPSYNC.COLLECTIVE R15, `(.L_x_4126) ;  /* 0x000000000f087348 */ /* 0x021fea0003c00000 */
[----:B------:R1:W2:Y:S02]  /*c160*/  SHFL.BFLY P6, R14, R13, R12, R11 ;  /* 0x0c00000c0d0e7389 */ /* 0x0002a400000c000b */
[----:B012--5:R-:W-:Y:S05]  /*c170*/  ENDCOLLECTIVE ;  /* 0x000000000000791b */ /* 0x027fea0003800000 */
.L_x_4126:
[----:B------:R-:W-:Y:S02]  /*c180*/  IMAD.MOV.U32 R12, RZ, RZ, 0x8 ;  /* 0x00000008ff0c7424 */ /* 0x000fe400078e00ff */
[----:B------:R-:W-:-:S05]  /*c190*/  FADD.FTZ R3, R13, R14 ;  /* 0x0000000e0d037221 */ /* 0x000fca0000010000 */
[----:B------:R-:W-:-:S07]  /*c1a0*/  MOV R13, R3 ;  /* 0x00000003000d7202 */ /* 0x000fce0000000f00 */
[----:B------:R-:W-:Y:S05]  /*c1b0*/  WARPSYNC.COLLECTIVE R15, `(.L_x_4127) ;  /* 0x000000000f087348 */ /* 0x000fea0003c00000 */
[----:B------:R0:W1:Y:S02]  /*c1c0*/  SHFL.BFLY P6, R14, R13, R12, R11 ;  /* 0x0c00000c0d0e7389 */ /* 0x00006400000c000b */
[----:B01----:R-:W-:Y:S05]  /*c1d0*/  ENDCOLLECTIVE ;  /* 0x000000000000791b */ /* 0x003fea0003800000 */
.L_x_4127:
[----:B------:R-:W-:Y:S02]  /*c1e0*/  IMAD.MOV.U32 R12, RZ, RZ, 0x4 ;  /* 0x00000004ff0c7424 */ /* 0x000fe400078e00ff */
[----:B------:R-:W-:-:S05]  /*c1f0*/  FADD.FTZ R4, R3, R14 ;  /* 0x0000000e03047221 */ /* 0x000fca0000010000 */
[----:B------:R-:W-:-:S07]  /*c200*/  MOV R13, R4 ;  /* 0x00000004000d7202 */ /* 0x000fce0000000f00 */
[----:B------:R-:W-:Y:S05]  /*c210*/  WARPSYNC.COLLECTIVE R15, `(.L_x_4128) ;  /* 0x000000000f087348 */ /* 0x000fea0003c00000 */
[----:B------:R0:W1:Y:S02]  /*c220*/  SHFL.BFLY P6, R14, R13, R12, R11 ;  /* 0x0c00000c0d0e7389 */ /* 0x00006400000c000b */
[----:B01----:R-:W-:Y:S05]  /*c230*/  ENDCOLLECTIVE ;  /* 0x000000000000791b */ /* 0x003fea0003800000 */
.L_x_4128:
[----:B------:R-:W-:Y:S02]  /*c240*/  IMAD.MOV.U32 R12, RZ, RZ, 0x2 ;  /* 0x00000002ff0c7424 */ /* 0x000fe400078e00ff */
[----:B------:R-:W-:-:S05]  /*c250*/  FADD.FTZ R5, R4, R14 ;  /* 0x0000000e04057221 */ /* 0x000fca0000010000 */
[----:B------:R-:W-:-:S07]  /*c260*/  MOV R13, R5 ;  /* 0x00000005000d7202 */ /* 0x000fce0000000f00 */
[----:B------:R-:W-:Y:S05]  /*c270*/  WARPSYNC.COLLECTIVE R15, `(.L_x_4129) ;  /* 0x000000000f087348 */ /* 0x000fea0003c00000 */
[----:B------:R0:W1:Y:S02]  /*c280*/  SHFL.BFLY P6, R14, R13, R12, R11 ;  /* 0x0c00000c0d0e7389 */ /* 0x00006400000c000b */
[----:B01----:R-:W-:Y:S05]  /*c290*/  ENDCOLLECTIVE ;  /* 0x000000000000791b */ /* 0x003fea0003800000 */
.L_x_4129:
[----:B------:R-:W-:Y:S02]  /*c2a0*/  IMAD.MOV.U32 R12, RZ, RZ, 0x1 ;  /* 0x00000001ff0c7424 */ /* 0x000fe400078e00ff */
[----:B------:R-:W-:-:S05]  /*c2b0*/  FADD.FTZ R6, R5, R14 ;  /* 0x0000000e05067221 */ /* 0x000fca0000010000 */
[----:B------:R-:W-:-:S07]  /*c2c0*/  MOV R13, R6 ;  /* 0x00000006000d7202 */ /* 0x000fce0000000f00 */
[----:B------:R-:W-:Y:S05]  /*c2d0*/  WARPSYNC.COLLECTIVE R15, `(.L_x_4130) ;  /* 0x000000000f087348 */ /* 0x000fea0003c00000 */
[----:B------:R0:W1:Y:S02]  /*c2e0*/  SHFL.BFLY P6, R14, R13, R12, R11 ;  /* 0x0c00000c0d0e7389 */ /* 0x00006400000c000b */
[----:B01----:R-:W-:Y:S05]  /*c2f0*/  ENDCOLLECTIVE ;  /* 0x000000000000791b */ /* 0x003fea0003800000 */
.L_x_4130:
[----:B------:R-:W-:Y:S05]  /*c300*/  BRA `(.L_x_4131) ;  /* 0xffffff6400747947 */ /* 0x000fea000383ffff */
.L_x_4067:
[----:B------:R-:W-:Y:S01]  /*c310*/  BSSY B1, `(.L_x_4132) ;  /* 0x0000007000017945 */ /* 0x000fe20003800000 */
[----:B------:R-:W-:Y:S01]  /*c320*/  MOV R12, 0x2 ;  /* 0x00000002000c7802 */ /* 0x000fe20000000f00 */
[----:B------:R-:W-:Y:S01]  /*c330*/  IMAD.MOV.U32 R11, RZ, RZ, 0x1f ;  /* 0x0000001fff0b7424 */ /* 0x000fe200078e00ff */
[----:B------:R-:W-:-:S07]  /*c340*/  MOV R15, 0xffffffff ;  /* 0xffffffff000f7802 */ /* 0x000fce0000000f00 */
[----:B------:R-:W-:Y:S05]  /*c350*/  WARPSYNC.COLLECTIVE R15, `(.L_x_4133) ;  /* 0x000000000f087348 */ /* 0x000fea0003c00000 */
[----:B------:R0:W1:Y:S02]  /*c360*/  SHFL.BFLY P6, R14, R13, R12, R11 ;  /* 0x0c00000c0d0e7389 */ /* 0x00006400000c000b */
[----:B01----:R-:W-:Y:S05]  /*c370*/  ENDCOLLECTIVE ;  /* 0x000000000000791b */ /* 0x003fea0003800000 */
.L_x_4133:
[----:B------:R-:W-:Y:S05]  /*c380*/  BSYNC B1 ;  /* 0x0000000000017941 */ /* 0x000fea0003800000 */
.L_x_4132:
[----:B------:R-:W-:Y:S01]  /*c390*/  FADD.FTZ R13, R13, R14 ;  /* 0x0000000e0d0d7221 */ /* 0x000fe20000010000 */
[----:B------:R-:W-:Y:S02]  /*c3a0*/  IMAD.MOV.U32 R12, RZ, RZ, 0x1 ;  /* 0x00000001ff0c7424 */ /* 0x000fe400078e00ff */
[----:B------:R-:W-:Y:S02]  /*c3b0*/  HFMA2 R11, -RZ, RZ, 0, 1.847743988037109375e-06 ;  /* 0x0000001fff0b7431 */ /* 0x000fe400000001ff */
[----:B------:R-:W-:-:S07]  /*c3c0*/  IMAD.MOV.U32 R15, RZ, RZ, -0x1 ;  /* 0xffffffffff0f7424 */ /* 0x000fce00078e00ff */
[----:B------:R-:W-:Y:S05]  /*c3d0*/  WARPSYNC.COLLECTIVE R15, `(.L_x_4134) ;  /* 0x000000000f087348 */ /* 0x000fea0003c00000 */
[----:B------:R0:W1:Y:S02]  /*c3e0*/  SHFL.BFLY P6, R14, R13, R12, R11 ;  /* 0x0c00000c0d0e7389 */ /* 0x00006400000c000b */
[----:B01----:R-:W-:Y:S05]  /*c3f0*/  ENDCOLLECTIVE ;  /* 0x000000000000791b */ /* 0x003fea0003800000 */
.L_x_4134:
[----:B------:R-:W-:Y:S05]  /*c400*/  BRA `(.L_x_4135) ;  /* 0xffffffa400d87947 */ /* 0x000fea000383ffff */
.L_x_4071:
[----:B------:R-:W-:Y:S01]  /*c410*/  HFMA2 R11, -RZ, RZ, 0, 1.847743988037109375e-06 ;  /* 0x0000001fff0b7431 */ /* 0x000fe200000001ff */
[----:B------:R-:W-:Y:S01]  /*c420*/  BSSY B0, `(.L_x_4136) ;  /* 0x0000007000007945 */ /* 0x000fe20003800000 */
[----:B------:R-:W-:Y:S01]  /*c430*/  MOV R13, R0 ;  /* 0x00000000000d7202 */ /* 0x000fe20000000f00 */
[----:B------:R-:W-:Y:S02]  /*c440*/  IMAD.MOV.U32 R12, RZ, RZ, 0x10 ;  /* 0x00000010ff0c7424 */ /* 0x000fe400078e00ff */
[----:B------:R-:W-:-:S07]  /*c450*/  IMAD.MOV.U32 R15, RZ, RZ, -0x1 ;  /* 0xffffffffff0f7424 */ /* 0x000fce00078e00ff */
[----:B--23-5:R-:W-:Y:S05]  /*c460*/  WARPSYNC.COLLECTIVE R15, `(.L_x_4137) ;  /* 0x000000000f087348 */ /* 0x02cfea0003c00000 */
[----:B------:R0:W1:Y:S02]  /*c470*/  SHFL.BFLY P6, R14, R13, R12, R11 ;  /* 0x0c00000c0d0e7389 */ /* 0x00006400000c000b */
[----:B0123-5:R-:W-:Y:S05]  /*c480*/  ENDCOLLECTIVE ;  /* 0x000000000000791b */ /* 0x02ffea0003800000 */
.L_x_4137:
[----:B------:R-:W-:Y:S05]  /*c490*/  BSYNC B0 ;  /* 0x0000000000007941 */ /* 0x000fea0003800000 */
.L_x_4136:
[----:B------:R-:W-:Y:S01]  /*c4a0*/  FMNMX.FTZ R13, R14, R0, !PT ;  /* 0x000000000e0d7209 */ /* 0x000fe20007810000 */
[----:B------:R-:W-:Y:S01]  /*c4b0*/  IMAD.MOV.U32 R11, RZ, RZ, 0x1f ;  /* 0x0000001fff0b7424 */ /* 0x000fe200078e00ff */
[----:B------:R-:W-:Y:S02]  /*c4c0*/  MOV R12, 0x8 ;  /* 0x00000008000c7802 */ /* 0x000fe40000000f00 */
[----:B------:R-:W-:-:S07]  /*c4d0*/  MOV R15, 0xffffffff ;  /* 0xffffffff000f7802 */ /* 0x000fce0000000f00 */
[----:B------:R-:W-:Y:S05]  /*c4e0*/  WARPSYNC.COLLECTIVE R15, `(.L_x_4138) ;  /* 0x000000000f087348 */ /* 0x000fea0003c00000 */
[----:B------:R0:W1:Y:S02]  /*c4f0*/  SHFL.BFLY P6, R14, R13, R12, R11 ;  /* 0x0c00000c0d0e7389 */ /* 0x00006400000c000b */
[----:B01----:R-:W-:Y:S05]  /*c500*/  ENDCOLLECTIVE ;  /* 0x000000000000791b */ /* 0x003fea0003800000 */
.L_x_4138:
[----:B------:R-:W-:Y:S01]  /*c510*/  HFMA2 R12, -RZ, RZ, 0, 2.384185791015625e-07 ;  /* 0x00000004ff0c7431 */ /* 0x000fe200000001ff */
[----:B------:R-:W-:-:S05]  /*c520*/  FMNMX.FTZ R2, R13, R14, !PT ;  /* 0x0000000e0d027209 */ /* 0x000fca0007810000 */
[----:B------:R-:W-:-:S07]  /*c530*/  IMAD.MOV.U32 R13, RZ, RZ, R2 ;  /* 0x000000ffff0d7224 */ /* 0x000fce00078e0002 */
[----:B------:R-:W-:Y:S05]  /*c540*/  WARPSYNC.COLLECTIVE R15, `(.L_x_4139) ;  /* 0x000000000f087348 */ /* 0x000fea0003c00000 */
[----:B------:R0:W1:Y:S02]  /*c550*/  SHFL.BFLY P6, R14, R13, R12, R11 ;  /* 0x0c00000c0d0e7389 */ /* 0x00006400000c000b */
[----:B01----:R-:W-:Y:S05]  /*c560*/  ENDCOLLECTIVE ;  /* 0x000000000000791b */ /* 0x003fea0003800000 */
.L_x_4139:
[----:B------:R-:W-:Y:S05]  /*c570*/  BRA `(.L_x_4140) ;  /* 0xffffffa800307947 */ /* 0x000fea000383ffff */
.L_x_4141:
        /* <DEDUP_REMOVED lines=16> */
.L_x_5603:


//--------------------- .text._ZN4mmha33masked_multihead_attention_kernelItLi192ELi256ELi1ELi32ELi256ELb0ELb0EEEv26Multihead_attention_paramsIT_XT5_EE --------------------------
	.section	.text._ZN4mmha33masked_multihead_attention_kernelItLi192ELi256ELi1ELi32ELi256ELb0ELb0EEEv26Multihead_attention_paramsIT_XT5_EE,"ax",@progbits
	.align	128
        .global         _ZN4mmha33masked_multihead_attention_kernelItLi192ELi256ELi1ELi32ELi256ELb0ELb0EEEv26Multihead_attention_paramsIT_XT5_EE
        .type           _ZN4mmha33masked_multihead_attention_kernelItLi192ELi256ELi1ELi32ELi256ELb0ELb0EEEv26Multihead_attention_paramsIT_XT5_EE,@function
        .size           _ZN4mmha33masked_multihead_attention_kernelItLi192ELi256ELi1ELi32ELi256ELb0ELb0EEEv26Multihead_attention_paramsIT_XT5_EE,(.L_x_5604 - _ZN4mmha33masked_multihead_attention_kernelItLi192ELi256ELi1ELi32ELi256ELb0ELb0EEEv26Multihead_attention_paramsIT_XT5_EE)
        .other          _ZN4mmha33masked_multihead_attention_kernelItLi192ELi256ELi1ELi32ELi256ELb0ELb0EEEv26Multihead_attention_paramsIT_XT5_EE,@"STO_CUDA_ENTRY STV_DEFAULT"
_ZN4mmha33masked_multihead_attention_kernelItLi192ELi256ELi1ELi32ELi256ELb0ELb0EEEv26Multihead_attention_paramsIT_XT5_EE:
.text._ZN4mmha33masked_multihead_attention_kernelItLi192ELi256ELi1ELi32ELi256ELb0ELb0EEEv26Multihead_attention_paramsIT_XT5_EE:
        /* <DEDUP_REMOVED lines=10> */
[----:B------:R-:W-:-:S04]  /*00a0*/  MOV R2, UR4 ;  /* 0x0000000400027c02 */ /* 0x000fc80008000f00 */
[----:B------:R-:W-:-:S05]  /*00b0*/  IMAD.U32 R3, RZ, RZ, UR5 ;  /* 0x00000005ff037e24 */ /* 0x000fca000f8e00ff */
[----:B0-----:R-:W2:Y:S02]  /*00c0*/  LDG.E.U8 R2, desc[UR36][R2.64] ;  /* 0x0000002402027981 */ /* 0x001ea4000c1e1100 */
[----:B--2---:R-:W-:-:S13]  /*00d0*/  ISETP.NE.AND P0, PT, R2, 0x1, PT ;  /* 0x000000010200780c */ /* 0x004fda0003f05270 */
[----:B------:R-:W-:Y:S05]  /*00e0*/  @!P0 EXIT ;  /* 0x000000000000894d */ /* 0x000fea0003800000 */
.L_x_4142:
[----:B------:R-:W1:Y:S01]  /*00f0*/  LDCU UR13, c[0x0][0x3f0] ;  /* 0x00007e00ff0d77ac */ /* 0x000e620008000800 */
[----:B------:R-:W2:Y:S01]  /*0100*/  S2R R5, SR_CTAID.Y ;  /* 0x0000000000057919 */ /* 0x000ea20000002600 */
[----:B------:R-:W3:Y:S01]  /*0110*/  LDCU.64 UR4, c[0x0][0x4a0] ;  /* 0x00009400ff0477ac */ /* 0x000ee20008000a00 */
[----:B------:R-:W4:Y:S01]  /*0120*/  LDCU.64 UR10, c[0x0][0x460] ;  /* 0x00008c00ff0a77ac */ /* 0x000f220008000a00 */
[----:B-1----:R-:W-:-:S04]  /*0130*/  MOV R0, UR13 ;  /* 0x0000000d00007c02 */ /* 0x002fc80008000f00 */
[----:B------:R-:W-:Y:S01]  /*0140*/  IABS R0, R0 ;  /* 0x0000000000007213 */ /* 0x000fe20000000000 */
[----:B---3--:R-:W-:-:S03]  /*0150*/  UISETP.NE.U32.AND UP0, UPT, UR4, URZ, UPT ;  /* 0x000000ff0400728c */ /* 0x008fc6000bf05070 */
[----:B------:R-:W-:Y:S01]  /*0160*/  R2UR UR12, R0 ;  /* 0x00000000000c72ca */ /* 0x000fe200000e0000 */
[----:B------:R-:W-:-:S06]  /*0170*/  UISETP.NE.AND.EX UP0, UPT, UR5, URZ, UPT, UP0 ;  /* 0x000000ff0500728c */ /* 0x000fcc000bf05300 */
[----:B------:R-:W-:-:S05]  /*0180*/  PLOP3.LUT P0, PT, PT, PT, UP0, 0x80, 0x8 ;  /* 0x000000000008781c */ /* 0x000fca0003f0f008 */
[----:B------:R-:W1:Y:S01]  /*0190*/  @UP0 LDCU.64 UR8, c[0x0][0x4a0] ;  /* 0x00009400ff0807ac */ /* 0x000e620008000a00 */
        /* <DEDUP_REMOVED lines=35> */
[----:B-1----:R-:W-:Y:S01]  /*03d0*/  MOV R0, UR8 ;  /* 0x0000000800007c02 */ /* 0x002fe20008000f00 */
[----:B------:R-:W1:Y:S02]  /*03e0*/  @UP0 LDCU UR7, c[0x0][0x430] ;  /* 0x00008600ff0707ac */ /* 0x000e640008000800 */
[----:B---3--:R-:W-:-:S06]  /*03f0*/  @UP1 UIMAD.WIDE UR4, UR41, 0x4, UR4 ;  /* 0x00000004290418a5 */ /* 0x008fcc000f8e0204 */
[----:B0-----:R-:W-:Y:S01]  /*0400*/  MOV R2, UR4 ;  /* 0x0000000400027c02 */ /* 0x001fe20008000f00 */
[----:B------:R-:W-:-:S05]  /*0410*/  IMAD.U32 R3, RZ, RZ, UR5 ;  /* 0x00000005ff037e24 */ /* 0x000fca000f8e00ff */
        /* <DEDUP_REMOVED lines=71> */
[----:B0-----:R-:W-:Y:S02]  /*0890*/  SHF.R.S32.HI R3, RZ, 0x8, R6 ;  /* 0x00000008ff037819 */ /* 0x001fe40000011406 */
[----:B------:R-:W-:-:S02]  /*08a0*/  SHF.R.S32.HI R8, RZ, 0x10, R15 ;  /* 0x00000010ff087819 */ /* 0x000fc4000001140f */
[----:B------:R-:W-:Y:S02]  /*08b0*/  MOV R6, R4 ;  /* 0x0000000400067202 */ /* 0x000fe40000000f00 */
[----:B------:R-:W-:Y:S01]  /*08c0*/  SHF.R.U64 R4, R12, 0x7, RZ ;  /* 0x000000070c047819 */ /* 0x000fe200000012ff */
[----:B------:R-:W0:Y:S01]  /*08d0*/  I2F.S16 R3, R3 ;  /* 0x0000000300037306 */ /* 0x000e220000101400 */
[----:B------:R-:W-:Y:S01]  /*08e0*/  PRMT R5, R5, 0x9910, RZ ;  /* 0x0000991005057816 */ /* 0x000fe200000000ff */
[----:B---3--:R-:W-:Y:S01]  /*08f0*/  FMUL.FTZ R7, R2, R7 ;  /* 0x0000000702077220 */ /* 0x008fe20000410000 */
[----:B------:R-:W-:Y:S02]  /*0900*/  LOP3.LUT R8, R8, 0xff, RZ, 0xc0, !PT ;  /* 0x000000ff08087812 */ /* 0x000fe400078ec0ff */
[----:B------:R-:W-:Y:S01]  /*0910*/  ISETP.NE.U32.AND P0, PT, R4, RZ, PT ;  /* 0x000000ff0400720c */ /* 0x000fe20003f05070 */
[----:B------:R-:W-:Y:S01]  /*0920*/  IMAD.MOV.U32 R4, RZ, RZ, R5 ;  /* 0x000000ffff047224 */ /* 0x000fe200078e0005 */
        /* <DEDUP_REMOVED lines=29> */
.L_x_4145:
[----:B------:R-:W0:Y:S02]  /*0b00*/  LDC.64 R24, c[0x0][0x388] ;  /* 0x0000e200ff187b82 */ /* 0x000e240000000a00 */
[----:B0-----:R-:W-:-:S06]  /*0b10*/  IMAD.WIDE R24, R21, 0x2, R24 ;  /* 0x0000000215187825 */ /* 0x001fcc00078e0218 */
[----:B------:R-:W5:Y:S02]  /*0b20*/  LDG.E.128 R24, desc[UR36][R24.64] ;  /* 0x0000002418187981 */ /* 0x000f64000c1e1d00 */
.L_x_4144:
[----:B------:R-:W-:Y:S05]  /*0b30*/  BSYNC.RECONVERGENT B0 ;  /* 0x0000000000007941 */ /* 0x000fea0003800200 */
.L_x_4143:
        /* <DEDUP_REMOVED lines=57> */
.L_x_4146:
[----:B------:R-:W-:Y:S01]  /*0ed0*/  BSSY.RECONVERGENT B0, `(.L_x_4147) ;  /* 0x0000007000007945 */ /* 0x000fe20003800200 */
[----:B------:R-:W-:Y:S02]  /*0ee0*/  CS2R R14, SRZ ;  /* 0x00000000000e7805 */ /* 0x000fe4000001ff00 */
[----:B------:R-:W-:Y:S01]  /*0ef0*/  CS2R R12, SRZ ;  /* 0x00000000000c7805 */ /* 0x000fe2000001ff00 */
[----:B------:R-:W-:Y:S06]  /*0f00*/  @P3 BRA `(.L_x_4148) ;  /* 0x00000000000c3947 */ /* 0x000fec0003800000 */
[----:B------:R-:W0:Y:S02]  /*0f10*/  LDC.64 R2, c[0x0][0x398] ;  /* 0x0000e600ff027b82 */ /* 0x000e240000000a00 */
[----:B0-----:R-:W-:-:S05]  /*0f20*/  IMAD.WIDE R2, R21, 0x2, R2 ;  /* 0x0000000215027825 */ /* 0x001fca00078e0202 */
[----:B------:R0:W5:Y:S02]  /*0f30*/  LDG.E.128 R12, desc[UR36][R2.64] ;  /* 0x00000024020c7981 */ /* 0x000164000c1e1d00 */
.L_x_4148:
[----:B------:R-:W-:Y:S05]  /*0f40*/  BSYNC.RECONVERGENT B0 ;  /* 0x0000000000007941 */ /* 0x000fea0003800200 */
.L_x_4147:
        /* <DEDUP_REMOVED lines=35> */
[----:B---3--:R-:W-:Y:S01]  /*1180*/  @!P1 IMAD.WIDE.U32 R4, R9, 0x2, R4 ;  /* 0x0000000209049825 */ /* 0x008fe200078e0004 */
[----:B------:R-:W-:-:S04]  /*1190*/  MOV R9, UR7 ;  /* 0x0000000700097c02 */ /* 0x000fc80008000f00 */
        /* <DEDUP_REMOVED lines=23> */
[C---:B------:R-:W-:Y:S01]  /*1310*/  VIADD R4, R0.reuse, 0x2 ;  /* 0x0000000200047836 */ /* 0x040fe20000000000 */
[----:B------:R-:W0:Y:S01]  /*1320*/  LDCU UR4, c[0x0][0x40c] ;  /* 0x00008180ff0477ac */ /* 0x000e220008000800 */
[----:B------:R-:W-:Y:S01]  /*1330*/  I2FP.F32.U32 R2, R0 ;  /* 0x0000000000027245 */ /* 0x000fe20000201000 */
[----:B------:R-:W-:Y:S01]  /*1340*/  HADD2.F32 R23, -RZ, R18.H1_H1 ;  /* 0x30000012ff177230 */ /* 0x000fe20000004100 */
[C---:B------:R-:W-:Y:S01]  /*1350*/  IADD3 R5, PT, PT, R0.reuse, 0x4, RZ ;  /* 0x0000000400057810 */ /* 0x040fe20007ffe0ff */
        /* <DEDUP_REMOVED lines=91> */
.L_x_4150:
        /* <DEDUP_REMOVED lines=10> */
[----:B0-----:R-:W-:Y:S01]  /*19b0*/  VIADD R2, R4, 0xffffffe ;  /* 0x0ffffffe04027836 */ /* 0x001fe20000000000 */
[----:B------:R-:W-:-:S05]  /*19c0*/  IADD3 R4, PT, PT, RZ, -R9, RZ ;  /* 0x80000009ff047210 */ /* 0x000fca0007ffe0ff */
[----:B------:R0:W1:Y:S02]  /*19d0*/  F2I.FTZ.U32.TRUNC.NTZ R3, R2 ;  /* 0x0000000200037305 */ /* 0x000064000021f000 */
[----:B0-----:R-:W-:Y:S01]  /*19e0*/  IMAD.MOV.U32 R2, RZ, RZ, RZ ;  /* 0x000000ffff027224 */ /* 0x001fe200078e00ff */
[----:B-1----:R-:W-:-:S05]  /*19f0*/  IADD3 R6, PT, PT, RZ, -R3, RZ ;  /* 0x80000003ff067210 */ /* 0x002fca0007ffe0ff */
        /* <DEDUP_REMOVED lines=13> */
[----:B------:R-:W-:Y:S02]  /*1ad0*/  ISETP.GE.AND P0, PT, R0, R11, PT ;  /* 0x0000000b0000720c */ /* 0x000fe40003f06270 */
[----:B------:R-:W-:-:S05]  /*1ae0*/  MOV R28, R3 ;  /* 0x00000003001c7202 */ /* 0x000fca0000000f00 */
        /* <DEDUP_REMOVED lines=18> */
[----:B---3--:R-:W-:-:S02]  /*1c10*/  MOV R6, UR6 ;  /* 0x0000000600067c02 */ /* 0x008fc40008000f00 */
[----:B------:R-:W-:Y:S01]  /*1c20*/  MOV R7, UR7 ;  /* 0x0000000700077c02 */ /* 0x000fe20008000f00 */
[----:B----4-:R-:W-:Y:S01]  /*1c30*/  IMAD.U32 R10, RZ, RZ, UR8 ;  /* 0x00000008ff0a7e24 */ /* 0x010fe2000f8e00ff */
[----:B-1----:R-:W-:-:S07]  /*1c40*/  MOV R11, UR9 ;  /* 0x00000009000b7c02 */ /* 0x002fce0008000f00 */
[----:B------:R-:W-:-:S07]  /*1c50*/  LEPC R20, `(.L_x_4152) ;  /* 0x000000001014794e */ /* 0x000fce0000000000 */
[----:B--2---:R-:W-:Y:S05]  /*1c60*/  CALL.ABS.NOINC R2 ;  /* 0x0000000002007343 */ /* 0x004fea0003c00000 */
.L_x_4152:
[----:B------:R-:W0:Y:S01]  /*1c70*/  S2R R3, SR_CgaCtaId ;  /* 0x0000000000037919 */ /* 0x000e220000008800 */
[----:B------:R-:W1:Y:S01]  /*1c80*/  LDC R5, c[0x0][0x400] ;  /* 0x00010000ff057b82 */ /* 0x000e620000000800 */
[----:B------:R-:W-:Y:S01]  /*1c90*/  ISETP.NE.AND P6, PT, R22, RZ, PT ;  /* 0x000000ff1600720c */ /* 0x000fe20003fc5270 */
[----:B------:R-:W-:Y:S05]  /*1ca0*/  WARPSYNC.ALL ;  /* 0x0000000000007948 */ /* 0x000fea0003800000 */
[----:B------:R-:W-:-:S04]  /*1cb0*/  MOV R0, 0x400 ;  /* 0x0000040000007802 */ /* 0x000fc80000000f00 */
[----:B------:R-:W-:-:S04]  /*1cc0*/  IADD3 R0, PT, PT, R0, 0x240, RZ ;  /* 0x0000024000007810 */ /* 0x000fc80007ffe0ff */
[----:B0-----:R-:W-:Y:S01]  /*1cd0*/  LEA R0, R3, R0, 0x18 ;  /* 0x0000000003007211 */ /* 0x001fe200078ec0ff */
[----:B------:R-:W-:-:S04]  /*1ce0*/  @!P6 IMAD R3, R23, R28, R29 ;  /* 0x0000001c1703e224 */ /* 0x000fc800078e021d */
[----:B-1----:R-:W-:Y:S01]  /*1cf0*/  IMAD R10, R5, 0x2, R0 ;  /* 0x00000002050a7824 */ /* 0x002fe200078e0200 */
[----:B------:R-:W-:-:S04]  /*1d00*/  @!P6 LEA R2, R3, R0, 0x1 ;  /* 0x000000000302e211 */ /* 0x000fc800078e08ff */
[----:B------:R-:W-:Y:S01]  /*1d10*/  @!P6 LEA R3, R3, R10, 0x1 ;  /* 0x0000000a0303e211 */ /* 0x000fe200078e08ff */
        /* <DEDUP_REMOVED lines=15> */
[----:B------:R-:W-:Y:S01]  /*1e10*/  LEA R31, R23, R30, 0x1 ;  /* 0x0000001e171f7211 */ /* 0x000fe200078e08ff */
[----:B------:R-:W0:Y:S01]  /*1e20*/  LDS.64 R8, [R30] ;  /* 0x000000001e087984 */ /* 0x000e220000000a00 */
[----:B------:R-:W-:-:S03]  /*1e30*/  LEA.HI R2, R2, R3, RZ, 0x2 ;  /* 0x0000000302027211 */ /* 0x000fc600078f10ff */
[----:B------:R-:W1:Y:S01]  /*1e40*/  LDS.64 R26, [R31] ;  /* 0x000000001f1a7984 */ /* 0x000e620000000a00 */
[----:B------:R-:W-:-:S03]  /*1e50*/  SHF.L.U32 R2, R2, 0x1, RZ ;  /* 0x0000000102027819 */ /* 0x000fc600000006ff */
[----:B------:R-:W2:Y:S01]  /*1e60*/  LDS.64 R12, [R32] ;  /* 0x00000000200c7984 */ /* 0x000ea20000000a00 */
[----:B------:R-:W-:-:S03]  /*1e70*/  LOP3.LUT R7, R2, 0xfffffff8, RZ, 0xc0, !PT ;  /* 0xfffffff802077812 */ /* 0x000fc600078ec0ff */
[----:B------:R-:W3:Y:S01]  /*1e80*/  LDS.64 R14, [R33] ;  /* 0x00000000210e7984 */ /* 0x000ee20000000a00 */
[----:B------:R-:W-:Y:S02]  /*1e90*/  ISETP.GE.AND P0, PT, R7, R5, PT ;  /* 0x000000050700720c */ /* 0x000fe40003f06270 */
[--C-:B0-----:R-:W-:Y:S02]  /*1ea0*/  SHF.R.U64 R4, R8, 0x10, R9.reuse ;  /* 0x0000001008047819 */ /* 0x101fe40000001209 */
[----:B------:R-:W-:Y:S02]  /*1eb0*/  SHF.R.U32.HI R6, RZ, 0x10, R9 ;  /* 0x00000010ff067819 */ /* 0x000fe40000011609 */
[--C-:B-1----:R-:W-:Y:S02]  /*1ec0*/  SHF.R.U64 R25, R26, 0x10, R27.reuse ;  /* 0x000000101a197819 */ /* 0x102fe4000000121b */
[----:B------:R-:W-:Y:S02]  /*1ed0*/  PRMT R24, R8, 0x5410, R26 ;  /* 0x0000541008187816 */ /* 0x000fe4000000001a */
[----:B------:R-:W-:-:S02]  /*1ee0*/  PRMT R26, R9, 0x5410, R27 ;  /* 0x00005410091a7816 */ /* 0x000fc4000000001b */
[----:B------:R-:W-:Y:S02]  /*1ef0*/  PRMT R25, R4, 0x5410, R25 ;  /* 0x0000541004197816 */ /* 0x000fe40000000019 */
        /* <DEDUP_REMOVED lines=107> */
.L_x_4156:
[----:B------:R-:W-:Y:S05]  /*25b0*/  BSYNC.RECONVERGENT B1 ;  /* 0x0000000000017941 */ /* 0x000fea0003800200 */
.L_x_4155:
        /* <DEDUP_REMOVED lines=11> */
[----:B------:R-:W-:Y:S02]  /*2670*/  LOP3.LUT R8, R4, 0xffff, R24, 0xf8, !PT ;  /* 0x0000ffff04087812 */ /* 0x000fe400078ef818 */
[----:B------:R-:W-:Y:S02]  /*2680*/  LOP3.LUT R9, R11, R5, RZ, 0xfc, !PT ;  /* 0x000000050b097212 */ /* 0x000fe400078efcff */
[----:B------:R-:W-:-:S02]  /*2690*/  PRMT R4, R25, 0x7732, RZ ;  /* 0x0000773219047816 */ /* 0x000fc400000000ff */
[----:B------:R-:W-:Y:S02]  /*26a0*/  PRMT R11, R27, 0x7732, RZ ;  /* 0x000077321b0b7816 */ /* 0x000fe400000000ff */
[----:B------:R-:W-:Y:S01]  /*26b0*/  PRMT R12, R26, 0x7732, RZ ;  /* 0x000077321a0c7816 */ /* 0x000fe200000000ff */
[----:B------:R-:W-:Y:S01]  /*26c0*/  IMAD.WIDE.U32 R4, R4, 0x10000, RZ ;  /* 0x0001000004047825 */ /* 0x000fe200078e00ff */
[----:B------:R-:W-:Y:S02]  /*26d0*/  LOP3.LUT R7, R7, R3, RZ, 0xfc, !PT ;  /* 0x0000000307077212 */ /* 0x000fe400078efcff */
[----:B------:R-:W-:Y:S01]  /*26e0*/  PRMT R14, R24, 0x7732, RZ ;  /* 0x00007732180e7816 */ /* 0x000fe200000000ff */
        /* <DEDUP_REMOVED lines=12> */
.L_x_4154:
[----:B------:R-:W-:Y:S05]  /*27b0*/  BSYNC.RECONVERGENT B0 ;  /* 0x0000000000007941 */ /* 0x000fea0003800200 */
.L_x_4153:
[----:B------:R-:W-:Y:S01]  /*27c0*/  BAR.SYNC.DEFER_BLOCKING 0x0 ;  /* 0x0000000000007b1d */ /* 0x000fe20000010000 */
[----:B------:R-:W-:-:S04]  /*27d0*/  @!P6 IMAD R23, R23, R28, R29 ;  /* 0x0000001c1717e224 */ /* 0x000fc800078e021d */
[C---:B------:R-:W-:Y:S01]  /*27e0*/  @!P6 IMAD R0, R23.reuse, 0x2, R0 ;  /* 0x000000021700e824 */ /* 0x040fe200078e0200 */
[----:B------:R-:W-:-:S04]  /*27f0*/  @!P6 LEA R10, R23, R10, 0x1 ;  /* 0x0000000a170ae211 */ /* 0x000fc800078e08ff */
[----:B------:R1:W2:Y:S04]  /*2800*/  @!P6 LDS.128 R24, [R0] ;  /* 0x000000000018e984 */ /* 0x0002a80000000c00 */
[----:B------:R1:W3:Y:S01]  /*2810*/  @!P6 LDS.128 R16, [R10] ;  /* 0x000000000a10e984 */ /* 0x0002e20000000c00 */
[----:B------:R-:W-:Y:S06]  /*2820*/  BAR.SYNC.DEFER_BLOCKING 0x0 ;  /* 0x0000000000007b1d */ /* 0x000fec0000010000 */
.L_x_4151:
[----:B------:R-:W-:Y:S05]  /*2830*/  BSYNC.RECONVERGENT B6 ;  /* 0x0000000000067941 */ /* 0x000fea0003800200 */
.L_x_4149:
        /* <DEDUP_REMOVED lines=17> */
[----:B------:R-:W-:Y:S02]  /*2950*/  @!P0 IMAD R7, R5, 0x18, R0 ;  /* 0x0000001805078824 */ /* 0x000fe400078e0200 */
[----:B------:R-:W-:-:S03]  /*2960*/  VIADD R0, R6, 0x40 ;  /* 0x0000004006007836 */ /* 0x000fc60000000000 */
[----:B------:R-:W-:Y:S02]  /*2970*/  @!P0 SHF.L.U32 R7, R7, 0x3, RZ ;  /* 0x0000000307078819 */ /* 0x000fe400000006ff */
        /* <DEDUP_REMOVED lines=17> */
.L_x_4295:
        /* <DEDUP_REMOVED lines=13> */
[----:B------:R-:W-:Y:S01]  /*2b60*/  IMAD.U32 R2, RZ, RZ, UR4 ;  /* 0x00000004ff027e24 */ /* 0x000fe2000f8e00ff */
[----:B------:R-:W-:-:S04]  /*2b70*/  MOV R3, UR5 ;  /* 0x0000000500037c02 */ /* 0x000fc80008000f00 */
[----:B------:R-:W1:Y:S01]  /*2b80*/  LDCU UR4, c[0x0][0x410] ;  /* 0x00008200ff0477ac */ /* 0x000e620008000800 */
[----:B------:R-:W2:Y:S01]  /*2b90*/  @P0 LDG.E.U16 R2, desc[UR36][R2.64] ;  /* 0x0000002402020981 */ /* 0x000ea2000c1e1500 */
[----:B------:R-:W-:Y:S02]  /*2ba0*/  IADD3 R6, PT, PT, R6, 0x240, RZ ;  /* 0x0000024006067810 */ /* 0x000fe40007ffe0ff */
[----:B0-----:R-:W-:Y:S02]  /*2bb0*/  IADD3 R4, PT, PT, -R125, UR42, RZ ;  /* 0x0000002a7d047c10 */ /* 0x001fe4000fffe1ff */
[----:B------:R-:W-:-:S05]  /*2bc0*/  LEA R21, R21, R6, 0x18 ;  /* 0x0000000615157211 */ /* 0x000fca00078ec0ff */
[----:B------:R-:W-:Y:S02]  /*2bd0*/  IMAD R4, R4, 0x4, R21 ;  /* 0x0000000404047824 */ /* 0x000fe400078e0215 */
[----:B-1----:R-:W-:Y:S01]  /*2be0*/  FMUL.FTZ R5, R14, UR4 ;  /* 0x000000040e057c20 */ /* 0x002fe20008410000 */
[----:B--2---:R-:W-:-:S05]  /*2bf0*/  @P0 HADD2.F32 R0, -RZ, R2.H0_H0 ;  /* 0x20000002ff000230 */ /* 0x004fca0000004100 */
[----:B------:R-:W-:-:S05]  /*2c00*/  @P0 FADD.FTZ R5, R5, R0 ;  /* 0x0000000005050221 */ /* 0x000fca0000010000 */
[----:B------:R1:W-:Y:S04]  /*2c10*/  STL [R1+0x30], R5 ;  /* 0x0000300501007387 */ /* 0x0003e80000100800 */
[----:B------:R1:W-:Y:S02]  /*2c20*/  STS [R4], R5 ;  /* 0x0000000504007388 */ /* 0x0003e40000000800 */
.L_x_4157:
[----:B------:R-:W-:Y:S05]  /*2c30*/  WARPSYNC.ALL ;  /* 0x0000000000007948 */ /* 0x000fea0003800000 */
[----:B------:R-:W-:Y:S01]  /*2c40*/  IADD3 R0, PT, PT, -R125, UR42, RZ ;  /* 0x0000002a7d007c10 */ /* 0x000fe2000fffe1ff */
[----:B------:R-:W4:Y:S01]  /*2c50*/  LDCU UR4, c[0x0][0x3f0] ;  /* 0x00007e00ff0477ac */ /* 0x000f220008000800 */
[----:B------:R-:W-:Y:S02]  /*2c60*/  BSSY.RECONVERGENT B0, `(.L_x_4159) ;  /* 0x000038d000007945 */ /* 0x000fe40003800200 */
[----:B------:R-:W-:Y:S01]  /*2c70*/  IADD3 R0, PT, PT, R0, 0x1f, RZ ;  /* 0x0000001f00007810 */ /* 0x000fe20007ffe0ff */
[----:B------:R-:W1:Y:S03]  /*2c80*/  LDCU UR15, c[0x0][0x410] ;  /* 0x00008200ff0f77ac */ /* 0x000e660008000800 */
[----:B0-----:R-:W-:Y:S01]  /*2c90*/  SHF.R.S32.HI R3, RZ, 0x1f, R0 ;  /* 0x0000001fff037819 */ /* 0x001fe20000011400 */
[----:B------:R-:W0:Y:S03]  /*2ca0*/  LDCU.64 UR10, c[0x0][0x3b8] ;  /* 0x00007700ff0a77ac */ /* 0x000e260008000a00 */
[----:B------:R-:W-:Y:S01]  /*2cb0*/  LEA.HI R3, R3, R0, RZ, 0x5 ;  /* 0x0000000003037211 */ /* 0x000fe200078f28ff */
[----:B------:R-:W0:Y:S03]  /*2cc0*/  LDCU.64 UR16, c[0x0][0x438] ;  /* 0x00008700ff1077ac */ /* 0x000e260008000a00 */
[----:B------:R-:W-:Y:S01]  /*2cd0*/  LOP3.LUT R0, R3, 0xffffffe0, RZ, 0xc0, !PT ;  /* 0xffffffe003007812 */ /* 0x000fe200078ec0ff */
[----:B------:R-:W0:Y:S01]  /*2ce0*/  LDCU.64 UR12, c[0x0][0x448] ;  /* 0x00008900ff0c77ac */ /* 0x000e220008000a00 */
[----:B------:R-:W-:Y:S02]  /*2cf0*/  BAR.SYNC.DEFER_BLOCKING 0x0 ;  /* 0x0000000000007b1d */ /* 0x000fe40000010000 */
[----:B------:R-:W-:Y:S01]  /*2d00*/  ISETP.GE.AND P0, PT, R124, R0, PT ;  /* 0x000000007c00720c */ /* 0x000fe20003f06270 */
[----:B----4-:R-:W-:-:S04]  /*2d10*/  UIMAD UR4, UR41, UR4, UR43 ;  /* 0x00000004290472a4 */ /* 0x010fc8000f8e022b */
[----:B------:R-:W-:-:S08]  /*2d20*/  UIMAD UR4, UR4, 0xc0, URZ ;  /* 0x000000c0040478a4 */ /* 0x000fd0000f8e02ff */
[----:B-1----:R-:W-:Y:S05]  /*2d30*/  @P0 BRA `(.L_x_4160) ;  /* 0x0000003400fc0947 */ /* 0x002fea0003800000 */
[----:B------:R-:W1:Y:S01]  /*2d40*/  LDC R2, c[0x0][0x3f4] ;  /* 0x0000fd00ff027b82 */ /* 0x000e620000000800 */
[----:B------:R-:W-:Y:S01]  /*2d50*/  UMOV UR5, 0x400 ;  /* 0x0000040000057882 */ /* 0x000fe20000000000 */
[----:B------:R-:W4:Y:S01]  /*2d60*/  LDCU.64 UR8, c[0x0][0x420] ;  /* 0x00008400ff0877ac */ /* 0x000f220008000a00 */
[----:B------:R-:W-:Y:S01]  /*2d70*/  IADD3 R0, PT, PT, R125, R0, RZ ;  /* 0x000000007d007210 */ /* 0x000fe20007ffe0ff */
[----:B------:R-:W5:Y:S04]  /*2d80*/  LDCU UR14, c[0x0][0x440] ;  /* 0x00008800ff0e77ac */ /* 0x000f680008000800 */
[----:B------:R-:W0:Y:S01]  /*2d90*/  S2UR UR6, SR_CgaCtaId ;  /* 0x00000000000679c3 */ /* 0x000e220000008800 */
[----:B----4-:R-:W-:Y:S02]  /*2da0*/  MOV R127, UR8 ;  /* 0x00000008007f7c02 */ /* 0x010fe40008000f00 */
[----:B------:R-:W-:-:S02]  /*2db0*/  ISETP.NE.U32.AND P0, PT, RZ, UR8, PT ;  /* 0x00000008ff007c0c */ /* 0x000fc4000bf05070 */
[----:B-1----:R-:W-:Y:S01]  /*2dc0*/  IABS R2, R2 ;  /* 0x0000000200027213 */ /* 0x002fe20000000000 */
[----:B-----5:R-:W-:Y:S01]  /*2dd0*/  IMAD.U32 R129, RZ, RZ, UR14 ;  /* 0x0000000eff817e24 */ /* 0x020fe2000f8e00ff */
[----:B------:R-:W-:Y:S02]  /*2de0*/  ISETP.NE.AND.EX P0, PT, RZ, UR9, PT, P0 ;  /* 0x00000009ff007c0c */ /* 0x000fe4000bf05300 */
[----:B------:R-:W-:-:S04]  /*2df0*/  MOV R128, R2 ;  /* 0x0000000200807202 */ /* 0x000fc80000000f00 */
[----:B------:R-:W1:Y:S01]  /*2e00*/  I2F.RP R2, R128 ;  /* 0x0000008000027306 */ /* 0x000e620000209400 */
[----:B0-----:R-:W-:Y:S02]  /*2e10*/  ULEA UR7, UR6, UR5, 0x18 ;  /* 0x0000000506077291 */ /* 0x001fe4000f8ec0ff */
[----:B------:R-:W-:-:S04]  /*2e20*/  UIADD3 UR5, UPT, UPT, UR5, 0x240, URZ ;  /* 0x0000024005057890 */ /* 0x000fc8000fffe0ff */
[----:B------:R-:W-:-:S03]  /*2e30*/  ULEA UR5, UR6, UR5, 0x18 ;  /* 0x0000000506057291 */ /* 0x000fc6000f8ec0ff */
[----:B------:R-:W0:Y:S04]  /*2e40*/  LDS.128 R8, [UR7+0x40] ;  /* 0x00004007ff087984 */ /* 0x000e280008000c00 */
[----:B------:R-:W4:Y:S01]  /*2e50*/  LDS.128 R4, [UR7+0x50] ;  /* 0x00005007ff047984 */ /* 0x000f220008000c00 */
[----:B-1----:R-:W1:Y:S03]  /*2e60*/  MUFU.RCP R2, R2 ;  /* 0x0000000200027308 */ /* 0x002e660000001000 */
[----:B------:R-:W2:Y:S04]  /*2e70*/  LDS.128 R120, [UR7+0x60] ;  /* 0x00006007ff787984 */ /* 0x000ea80008000c00 */
[----:B------:R-:W2:Y:S04]  /*2e80*/  LDS.128 R116, [UR7+0x70] ;  /* 0x00007007ff747984 */ /* 0x000ea80008000c00 */
[----:B------:R-:W2:Y:S04]  /*2e90*/  LDS.128 R112, [UR7+0x80] ;  /* 0x00008007ff707984 */ /* 0x000ea80008000c00 */
[----:B------:R-:W2:Y:S01]  /*2ea0*/  LDS.128 R108, [UR7+0x90] ;  /* 0x00009007ff6c7984 */ /* 0x000ea20008000c00 */
[----:B-1----:R-:W-:-:S03]  /*2eb0*/  VIADD R2, R2, 0xffffffe ;  /* 0x0ffffffe02027836 */ /* 0x002fc60000000000 */
[----:B------:R-:W1:Y:S01]  /*2ec0*/  LDS.128 R104, [UR7+0xa0] ;  /* 0x0000a007ff687984 */ /* 0x000e620008000c00 */
[----:B------:R5:W3:Y:S03]  /*2ed0*/  F2I.FTZ.U32.TRUNC.NTZ R3, R2 ;  /* 0x0000000200037305 */ /* 0x000ae6000021f000 */
[----:B------:R-:W1:Y:S04]  /*2ee0*/  LDS.128 R100, [UR7+0xb0] ;  /* 0x0000b007ff647984 */ /* 0x000e680008000c00 */
[----:B------:R-:W1:Y:S01]  /*2ef0*/  LDS.128 R96, [UR7+0xc0] ;  /* 0x0000c007ff607984 */ /* 0x000e620008000c00 */
[----:B-----5:R-:W-:-:S03]  /*2f00*/  HFMA2 R2, -RZ, RZ, 0, 0 ;  /* 0x00000000ff027431 */ /* 0x020fc600000001ff */
[----:B------:R-:W1:Y:S04]  /*2f10*/  LDS.128 R92, [UR7+0xd0] ;  /* 0x0000d007ff5c7984 */ /* 0x000e680008000c00 */
[----:B0-----:R-:W-:Y:S01]  /*2f20*/  STL.64 [R1+0x10], R8 ;  /* 0x0000100801007387 */ /* 0x001fe20000100a00 */
[----:B---3--:R-:W-:-:S03]  /*2f30*/  IADD3 R126, PT, PT, RZ, -R3, RZ ;  /* 0x80000003ff7e7210 */ /* 0x008fc60007ffe0ff */
[----:B------:R-:W-:Y:S04]  /*2f40*/  STL.64 [R1+0x18], R10 ;  /* 0x0000180a01007387 */ /* 0x000fe80000100a00 */
[----:B----4-:R-:W-:Y:S04]  /*2f50*/  STL.64 [R1], R4 ;  /* 0x0000000401007387 */ /* 0x010fe80000100a00 */
[----:B------:R-:W-:Y:S04]  /*2f60*/  STL.64 [R1+0x8], R6 ;  /* 0x0000080601007387 */ /* 0x000fe80000100a00 */
[----:B------:R0:W-:Y:S04]  /*2f70*/  STL [R1+0x38], R0 ;  /* 0x0000380001007387 */ /* 0x0001e80000100800 */
[----:B------:R-:W3:Y:S04]  /*2f80*/  LDS.128 R88, [UR7+0xe0] ;  /* 0x0000e007ff587984 */ /* 0x000ee80008000c00 */
[----:B------:R-:W4:Y:S01]  /*2f90*/  LDS.128 R84, [UR7+0xf0] ;  /* 0x0000f007ff547984 */ /* 0x000f220008000c00 */
[----:B0-----:R-:W-:Y:S01]  /*2fa0*/  IMAD.IADD R0, R125, 0x1, R124 ;  /* 0x000000017d007824 */ /* 0x001fe200078e027c */
[----:B------:R-:W-:-:S02]  /*2fb0*/  MOV R125, R126 ;  /* 0x0000007e007d7202 */ /* 0x000fc40000000f00 */
[----:B------:R-:W0:Y:S01]  /*2fc0*/  LDS.128 R80, [UR7+0x100] ;  /* 0x00010007ff507984 */ /* 0x000e220008000c00 */
[----:B------:R-:W-:Y:S02]  /*2fd0*/  MOV R126, UR9 ;  /* 0x00000009007e7c02 */ /* 0x000fe40008000f00 */
[----:B------:R-:W-:Y:S01]  /*2fe0*/  IADD3 R127, P1, P2, R127, UR44, R0 ;  /* 0x0000002c7f7f7c10 */ /* 0x000fe2000fa3e000 */
[----:B------:R-:W-:Y:S01]  /*2ff0*/  IMAD R125, R125, R128, RZ ;  /* 0x000000807d7d7224 */ /* 0x000fe200078e02ff */
[----:B------:R-:W0:Y:S03]  /*3000*/  LDS.128 R76, [UR7+0x110] ;  /* 0x00011007ff4c7984 */ /* 0x000e260008000c00 */
[----:B------:R-:W-:Y:S01]  /*3010*/  IMAD.HI.U32 R2, R3, R125, R2 ;  /* 0x0000007d03027227 */ /* 0x000fe200078e0002 */
[----:B------:R-:W0:Y:S01]  /*3020*/  LDS.128 R72, [UR7+0x120] ;  /* 0x00012007ff487984 */ /* 0x000e220008000c00 */
[----:B------:R-:W-:-:S03]  /*3030*/  LEA R3, R124, UR5, 0x2 ;  /* 0x000000057c037c11 */ /* 0x000fc6000f8e10ff */
        /* <DEDUP_REMOVED lines=11> */
[----:B--2---:R-:W2:Y:S04]  /*30f0*/  LDS.128 R24, [UR7+0x1e0] ;  /* 0x0001e007ff187984 */ /* 0x004ea80008000c00 */
[----:B------:R-:W0:Y:S04]  /*3100*/  LDS.128 R20, [UR7+0x1f0] ;  /* 0x0001f007ff147984 */ /* 0x000e280008000c00 */
[----:B------:R-:W0:Y:S04]  /*3110*/  LDS.128 R16, [UR7+0x200] ;  /* 0x00020007ff107984 */ /* 0x000e280008000c00 */
[----:B------:R-:W0:Y:S04]  /*3120*/  LDS.128 R12, [UR7+0x210] ;  /* 0x00021007ff0c7984 */ /* 0x000e280008000c00 */
[----:B------:R-:W0:Y:S04]  /*3130*/  LDS.128 R8, [UR7+0x220] ;  /* 0x00022007ff087984 */ /* 0x000e280008000c00 */
[----:B------:R-:W0:Y:S01]  /*3140*/  LDS.128 R4, [UR7+0x230] ;  /* 0x00023007ff047984 */ /* 0x000e220008000c00 */
[----:B------:R-:W-:-:S03]  /*3150*/  UIMAD UR7, UR43, UR14, UR42 ;  /* 0x0000000e2b0772a4 */ /* 0x000fc6000f8e022a */
[----:B------:R-:W-:Y:S03]  /*3160*/  STL [R1+0x24], R127 ;  /* 0x0000247f01007387 */ /* 0x000fe60000100800 */
[----:B------:R-:W-:Y:S01]  /*3170*/  IMAD R125, R129, UR7, R0 ;  /* 0x00000007817d7c24 */ /* 0x000fe2000f8e0200 */
[----:B------:R5:W-:Y:S04]  /*3180*/  STL [R1+0x34], R2 ;  /* 0x0000340201007387 */ /* 0x000be80000100800 */
[----:B------:R0:W-:Y:S01]  /*3190*/  STL [R1+0x28], R125 ;  /* 0x0000287d01007387 */ /* 0x0001e20000100800 */
[----:B-----5:R-:W-:-:S05]  /*31a0*/  IADD3.X R2, PT, PT, R126, UR46, RZ, P1, P2 ;  /* 0x0000002e7e027c10 */ /* 0x020fca0008fe44ff */
[----:B------:R0:W-:Y:S04]  /*31b0*/  STL [R1+0x20], R2 ;  /* 0x0000200201007387 */ /* 0x0001e80000100800 */
[----:B-1234-:R0:W-:Y:S02]  /*31c0*/  STL [R1+0x2c], R3 ;  /* 0x00002c0301007387 */ /* 0x01e1e40000100800 */
.L_x_4227:
[----:B0-----:R-:W2:Y:S01]  /*31d0*/  LDL R3, [R1+0x34] ;  /* 0x0000340001037983 */ /* 0x001ea20000100800 */
[----:B------:R-:W0:Y:S01]  /*31e0*/  LDC R252, c[0x0][0x3f4] ;  /* 0x0000fd00fffc7b82 */ /* 0x000e220000000800 */
[----:B------:R-:W-:Y:S02]  /*31f0*/  IABS R2, R0 ;  /* 0x0000000000027213 */ /* 0x000fe40000000000 */
[----:B-----5:R1:W-:Y:S04]  /*3200*/  STL [R1+0x40], R5 ;  /* 0x0000400501007387 */ /* 0x0203e80000100800 */
[----:B------:R3:W-:Y:S01]  /*3210*/  STL [R1+0x3c], R4 ;  /* 0x00003c0401007387 */ /* 0x0007e20000100800 */
[----:B-1----:R-:W1:Y:S01]  /*3220*/  LDC R5, c[0x0][0x3f4] ;  /* 0x0000fd00ff057b82 */ /* 0x002e620000000800 */
[----:B0-----:R-:W-:-:S05]  /*3230*/  IABS R252, R252 ;  /* 0x000000fc00fc7213 */ /* 0x001fca0000000000 */
[----:B---3--:R-:W-:Y:S01]  /*3240*/  IMAD.MOV.U32 R4, RZ, RZ, R252 ;  /* 0x000000ffff047224 */ /* 0x008fe200078e00fc */
[----:B-1----:R-:W-:Y:S01]  /*3250*/  IABS R5, R5 ;  /* 0x0000000500057213 */ /* 0x002fe20000000000 */
[----:B--2---:R-:W-:-:S05]  /*3260*/  IMAD.HI.U32 R3, R3, R2, RZ ;  /* 0x0000000203037227 */ /* 0x004fca00078e00ff */
[----:B------:R-:W-:-:S05]  /*3270*/  IADD3 R3, PT, PT, -R3, RZ, RZ ;  /* 0x000000ff03037210 */ /* 0x000fca0007ffe1ff */
[----:B------:R-:W-:Y:S02]  /*3280*/  IMAD R252, R4, R3, R2 ;  /* 0x0000000304fc7224 */ /* 0x000fe400078e0202 */
[----:B------:R-:W2:Y:S04]  /*3290*/  LDL R3, [R1+0x20] ;  /* 0x0000200001037983 */ /* 0x000ea80000100800 */
[----:B------:R-:W2:Y:S01]  /*32a0*/  LDL R2, [R1+0x24] ;  /* 0x0000240001027983 */ /* 0x000ea20000100800 */
[----:B------:R-:W-:-:S13]  /*32b0*/  ISETP.GT.U32.AND P1, PT, R5, R252, PT ;  /* 0x000000fc0500720c */ /* 0x000fda0003f24070 */
[----:B------:R-:W-:-:S04]  /*32c0*/  @!P1 IADD3 R252, PT, PT, R252, -R4, RZ ;  /* 0x80000004fcfc9210 */ /* 0x000fc80007ffe0ff */
[----:B------:R-:W-:Y:S02]  /*32d0*/  ISETP.GT.U32.AND P1, PT, R5, R252, PT ;  /* 0x000000fc0500720c */ /* 0x000fe40003f24070 */
[----:B------:R-:W5:Y:S11]  /*32e0*/  LDL.LU R5, [R1+0x40] ;  /* 0x0000400001057983 */ /* 0x000f760000300800 */
[----:B------:R-:W-:-:S02]  /*32f0*/  @!P1 IMAD.IADD R252, R252, 0x1, -R4 ;  /* 0x00000001fcfc9824 */ /* 0x000fc400078e0a04 */
[----:B------:R-:W5:Y:S04]  /*3300*/  LDL.LU R4, [R1+0x3c] ;  /* 0x00003c0001047983 */ /* 0x000f680000300800 */
[----:B--2---:R0:W2:Y:S01]  /*3310*/  @P0 LDG.E.U8 R2, desc[UR36][R2.64] ;  /* 0x0000002402020981 */ /* 0x0040a2000c1e1100 */
[----:B------:R-:W-:Y:S01]  /*3320*/  ISETP.GE.AND P1, PT, R0, RZ, PT ;  /* 0x000000ff0000720c */ /* 0x000fe20003f26270 */
[----:B------:R-:W-:Y:S01]  /*3330*/  BSSY.RECONVERGENT B1, `(.L_x_4161) ;  /* 0x0000017000017945 */ /* 0x000fe20003800200 */
[----:B0-----:R-:W0:Y:S02]  /*3340*/  LDC R3, c[0x0][0x3f4] ;  /* 0x0000fd00ff037b82 */ /* 0x001e240000000800 */
[----:B0-----:R-:W-:Y:S02]  /*3350*/  ISETP.NE.AND P2, PT, R3, RZ, PT ;  /* 0x000000ff0300720c */ /* 0x001fe40003f45270 */
[----:B------:R-:W-:-:S04]  /*3360*/  MOV R3, R252 ;  /* 0x000000fc00037202 */ /* 0x000fc80000000f00 */
[----:B------:R-:W0:Y:S03]  /*3370*/  LDC R252, c[0x0][0x3f4] ;  /* 0x0000fd00fffc7b82 */ /* 0x000e260000000800 */
[----:B------:R-:W-:Y:S02]  /*3380*/  @!P1 IADD3 R3, PT, PT, -R3, RZ, RZ ;  /* 0x000000ff03039210 */ /* 0x000fe40007ffe1ff */
[----:B------:R-:W-:Y:S02]  /*3390*/  ISETP.GE.AND P1, PT, R0, UR42, PT ;  /* 0x0000002a00007c0c */ /* 0x000fe4000bf26270 */
[----:B0-----:R-:W-:Y:S02]  /*33a0*/  @!P2 LOP3.LUT R3, RZ, R252, RZ, 0x33, !PT ;  /* 0x000000fcff03a212 */ /* 0x001fe400078e33ff */
[----:B--2---:R-:W-:-:S03]  /*33b0*/  ISETP.NE.AND P3, PT, R2, RZ, P0 ;  /* 0x000000ff0200720c */ /* 0x004fc60000765270 */
[C---:B------:R-:W-:Y:S01]  /*33c0*/  IMAD.SHL.U32 R2, R3.reuse, 0x8, RZ ;  /* 0x0000000803027824 */ /* 0x040fe200078e00ff */
[----:B------:R-:W-:-:S05]  /*33d0*/  IADD3 R3, PT, PT, R3, R252, RZ ;  /* 0x000000fc03037210 */ /* 0x000fca0007ffe0ff */
[----:B------:R-:W-:Y:S05]  /*33e0*/  @P1 BRA `(.L_x_4162) ;  /* 0x00000000002c1947 */ /* 0x000fea0003800000 */
[----:B------:R-:W-:Y:S01]  /*33f0*/  IMAD R124, R252, 0xc0, RZ ;  /* 0x000000c0fc7c7824 */ /* 0x000fe200078e02ff */
[----:B------:R-:W-:-:S04]  /*3400*/  CS2R R126, SRZ ;  /* 0x00000000007e7805 */ /* 0x000fc8000001ff00 */
[----:B------:R-:W-:Y:S02]  /*3410*/  ISETP.GE.AND P2, PT, R2, R124, PT ;  /* 0x0000007c0200720c */ /* 0x000fe40003f46270 */
[----:B------:R-:W-:-:S11]  /*3420*/  CS2R R124, SRZ ;  /* 0x00000000007c7805 */ /* 0x000fd6000001ff00 */
[----:B------:R-:W-:Y:S05]  /*3430*/  @P2 BRA `(.L_x_4162) ;  /* 0x0000000000182947 */ /* 0x000fea0003800000 */
[----:B------:R-:W-:-:S05]  /*3440*/  IMAD R126, R252, UR4, RZ ;  /* 0x00000004fc7e7c24 */ /* 0x000fca000f8e02ff */
[----:B------:R-:W-:-:S04]  /*3450*/  IADD3 R125, P2, PT, R2, R126, RZ ;  /* 0x0000007e027d7210 */ /* 0x000fc80007f5e0ff */
[----:B------:R-:W-:Y:S02]  /*3460*/  LEA.HI.X.SX32 R126, R126, RZ, 0x1, P2 ;  /* 0x000000ff7e7e7211 */ /* 0x000fe400010f0eff */
[----:B------:R-:W-:-:S04]  /*3470*/  LEA R124, P2, R125, UR10, 0x1 ;  /* 0x0000000a7d7c7c11 */ /* 0x000fc8000f8408ff */
[----:B------:R-:W-:-:S06]  /*3480*/  LEA.HI.X R125, R125, UR11, R126, 0x1, P2 ;  /* 0x0000000b7d7d7c11 */ /* 0x000fcc00090f0c7e */
[----:B------:R-:W5:Y:S03]  /*3490*/  LDG.E.128 R124, desc[UR36][R124.64] ;  /* 0x000000247c7c7981 */ /* 0x000f66000c1e1d00 */
.L_x_4162:
[----:B------:R-:W-:Y:S05]  /*34a0*/  BSYNC.RECONVERGENT B1 ;  /* 0x0000000000017941 */ /* 0x000fea0003800200 */
.L_x_4161:
[----:B------:R-:W-:Y:S04]  /*34b0*/  BSSY.RECONVERGENT B1, `(.L_x_4163) ;  /* 0x0000010000017945 */ /* 0x000fe80003800200 */
[----:B------:R-:W-:Y:S05]  /*34c0*/  @P1 BRA `(.L_x_4164) ;  /* 0x0000000000381947 */ /* 0x000fea0003800000 */
[----:B------:R-:W-:Y:S01]  /*34d0*/  IMAD R128, R252, 0xc0, RZ ;  /* 0x000000c0fc807824 */ /* 0x000fe200078e02ff */
[----:B------:R-:W-:Y:S02]  /*34e0*/  SHF.L.U32 R252, R3, 0x3, RZ ;  /* 0x0000000303fc7819 */ /* 0x000fe400000006ff */
[----:B------:R-:W-:Y:S02]  /*34f0*/  CS2R R130, SRZ ;  /* 0x0000000000827805 */ /* 0x000fe4000001ff00 */
[----:B------:R-:W-:Y:S02]  /*3500*/  ISETP.GE.AND P2, PT, R252, R128, PT ;  /* 0x00000080fc00720c */ /* 0x000fe40003f46270 */
[----:B------:R-:W-:-:S11]  /*3510*/  CS2R R128, SRZ ;  /* 0x0000000000807805 */ /* 0x000fd6000001ff00 */
[----:B------:R-:W-:Y:S05]  /*3520*/  @P2 BRA `(.L_x_4164) ;  /* 0x0000000000202947 */ /* 0x000fea0003800000 */
[----:B------:R-:W0:Y:S01]  /*3530*/  LDC R128, c[0x0][0x3f4] ;  /* 0x0000fd00ff807b82 */ /* 0x000e220000000800 */
[----:B------:R-:W-:Y:S01]  /*3540*/  SHF.R.S32.HI R130, RZ, 0x1f, R252 ;  /* 0x0000001fff827819 */ /* 0x000fe200000114fc */
[----:B0-----:R-:W-:-:S05]  /*3550*/  IMAD R128, R128, UR4, RZ ;  /* 0x0000000480807c24 */ /* 0x001fca000f8e02ff */
[----:B------:R-:W-:-:S04]  /*3560*/  IADD3 R129, P2, PT, R128, R252, RZ ;  /* 0x000000fc80817210 */ /* 0x000fc80007f5e0ff */
[----:B------:R-:W-:Y:S02]  /*3570*/  LEA.HI.X.SX32 R130, R128, R130, 0x1, P2 ;  /* 0x0000008280827211 */ /* 0x000fe400010f0eff */
[----:B------:R-:W-:-:S04]  /*3580*/  LEA R128, P2, R129, UR10, 0x1 ;  /* 0x0000000a81807c11 */ /* 0x000fc8000f8408ff */
[----:B------:R-:W-:-:S06]  /*3590*/  LEA.HI.X R129, R129, UR11, R130, 0x1, P2 ;  /* 0x0000000b81817c11 */ /* 0x000fcc00090f0c82 */
[----:B------:R-:W5:Y:S03]  /*35a0*/  LDG.E.128 R128, desc[UR36][R128.64] ;  /* 0x0000002480807981 */ /* 0x000f66000c1e1d00 */
.L_x_4164:
[----:B------:R-:W-:Y:S05]  /*35b0*/  BSYNC.RECONVERGENT B1 ;  /* 0x0000000000017941 */ /* 0x000fea0003800200 */
.L_x_4163:
[----:B------:R-:W-:Y:S04]  /*35c0*/  BSSY.RECONVERGENT B1, `(.L_x_4165) ;  /* 0x0000011000017945 */ /* 0x000fe80003800200 */
[----:B------:R-:W-:Y:S05]  /*35d0*/  @P1 BRA `(.L_x_4166) ;  /* 0x00000000003c1947 */ /* 0x000fea0003800000 */
[----:B------:R-:W0:Y:S01]  /*35e0*/  LDC R252, c[0x0][0x3f4] ;  /* 0x0000fd00fffc7b82 */ /* 0x000e220000000800 */
[----:B------:R-:W-:Y:S01]  /*35f0*/  CS2R R134, SRZ ;  /* 0x0000000000867805 */ /* 0x000fe2000001ff00 */
[C---:B0-----:R-:W-:Y:S02]  /*3600*/  IMAD R132, R252.reuse, 0xc0, RZ ;  /* 0x000000c0fc847824 */ /* 0x041fe400078e02ff */
[----:B------:R-:W-:-:S05]  /*3610*/  IMAD R252, R252, 0x10, R2 ;  /* 0x00000010fcfc7824 */ /* 0x000fca00078e0202 */
        /* <DEDUP_REMOVED lines=11> */
.L_x_4166:
[----:B------:R-:W-:Y:S05]  /*36d0*/  BSYNC.RECONVERGENT B1 ;  /* 0x0000000000017941 */ /* 0x000fea0003800200 */
.L_x_4165:
[----:B------:R-:W-:Y:S04]  /*36e0*/  BSSY.RECONVERGENT B1, `(.L_x_4167) ;  /* 0x0000012000017945 */ /* 0x000fe80003800200 */
[----:B------:R-:W-:Y:S05]  /*36f0*/  @P1 BRA `(.L_x_4168) ;  /* 0x0000000000401947 */ /* 0x000fea0003800000 */
[----:B------:R-:W0:Y:S01]  /*3700*/  LDC R252, c[0x0][0x3f4] ;  /* 0x0000fd00fffc7b82 */ /* 0x000e220000000800 */
[----:B------:R-:W-:Y:S02]  /*3710*/  CS2R R138, SRZ ;  /* 0x00000000008a7805 */ /* 0x000fe4000001ff00 */
[C---:B0-----:R-:W-:Y:S01]  /*3720*/  LEA R136, R252.reuse, R3, 0x1 ;  /* 0x00000003fc887211 */ /* 0x041fe200078e08ff */
[----:B------:R-:W-:-:S03]  /*3730*/  IMAD R137, R252, 0xc0, RZ ;  /* 0x000000c0fc897824 */ /* 0x000fc600078e02ff */
[----:B------:R-:W-:-:S04]  /*3740*/  SHF.L.U32 R252, R136, 0x3, RZ ;  /* 0x0000000388fc7819 */ /* 0x000fc800000006ff */
        /* <DEDUP_REMOVED lines=11> */
.L_x_4168:
[----:B------:R-:W-:Y:S05]  /*3800*/  BSYNC.RECONVERGENT B1 ;  /* 0x0000000000017941 */ /* 0x000fea0003800200 */
.L_x_4167:
[----:B------:R-:W0:Y:S01]  /*3810*/  LDC R252, c[0x0][0x3f4] ;  /* 0x0000fd00fffc7b82 */ /* 0x000e220000000800 */
[----:B------:R-:W-:Y:S01]  /*3820*/  BSSY.RECONVERGENT B1, `(.L_x_4169) ;  /* 0x0000011000017945 */ /* 0x000fe20003800200 */
[----:B0-----:R-:W-:-:S03]  /*3830*/  IMAD R3, R252, 0x4, R3 ;  /* 0x00000004fc037824 */ /* 0x001fc600078e0203 */
[----:B------:R-:W-:Y:S05]  /*3840*/  @P1 BRA `(.L_x_4170) ;  /* 0x0000000000381947 */ /* 0x000fea0003800000 */
[C---:B------:R-:W-:Y:S01]  /*3850*/  IMAD R140, R252.reuse, 0xc0, RZ ;  /* 0x000000c0fc8c7824 */ /* 0x040fe200078e02ff */
[----:B------:R-:W-:Y:S02]  /*3860*/  LEA R252, R252, R2, 0x5 ;  /* 0x00000002fcfc7211 */ /* 0x000fe400078e28ff */
        /* <DEDUP_REMOVED lines=12> */
.L_x_4170:
[----:B------:R-:W-:Y:S05]  /*3930*/  BSYNC.RECONVERGENT B1 ;  /* 0x0000000000017941 */ /* 0x000fea0003800200 */
.L_x_4169:
[----:B------:R-:W-:Y:S04]  /*3940*/  BSSY.RECONVERGENT B1, `(.L_x_4171) ;  /* 0x0000011000017945 */ /* 0x000fe80003800200 */
[----:B------:R-:W-:Y:S05]  /*3950*/  @P1 BRA `(.L_x_4172) ;  /* 0x00000000003c1947 */ /* 0x000fea0003800000 */
[----:B------:R-:W0:Y:S01]  /*3960*/  LDC R252, c[0x0][0x3f4] ;  /* 0x0000fd00fffc7b82 */ /* 0x000e220000000800 */
[----:B------:R-:W-:Y:S01]  /*3970*/  CS2R R146, SRZ ;  /* 0x0000000000927805 */ /* 0x000fe2000001ff00 */
[----:B0-----:R-:W-:Y:S01]  /*3980*/  IMAD R144, R252, 0xc0, RZ ;  /* 0x000000c0fc907824 */ /* 0x001fe200078e02ff */
        /* <DEDUP_REMOVED lines=12> */
.L_x_4172:
[----:B------:R-:W-:Y:S05]  /*3a50*/  BSYNC.RECONVERGENT B1 ;  /* 0x0000000000017941 */ /* 0x000fea0003800200 */
.L_x_4171:
[----:B------:R-:W0:Y:S01]  /*3a60*/  LDC R252, c[0x0][0x3f4] ;  /* 0x0000fd00fffc7b82 */ /* 0x000e220000000800 */
[----:B------:R-:W-:Y:S01]  /*3a70*/  BSSY.RECONVERGENT B1, `(.L_x_4173) ;  /* 0x0000011000017945 */ /* 0x000fe20003800200 */
[----:B0-----:R-:W-:-:S03]  /*3a80*/  IMAD.IADD R3, R3, 0x1, R252 ;  /* 0x0000000103037824 */ /* 0x001fc600078e02fc */
        /* <DEDUP_REMOVED lines=15> */
.L_x_4174:
[----:B------:R-:W-:Y:S05]  /*3b80*/  BSYNC.RECONVERGENT B1 ;  /* 0x0000000000017941 */ /* 0x000fea0003800200 */
.L_x_4173:
[----:B------:R-:W0:Y:S01]  /*3b90*/  LDC R252, c[0x0][0x3f4] ;  /* 0x0000fd00fffc7b82 */ /* 0x000e220000000800 */
[----:B------:R-:W-:Y:S01]  /*3ba0*/  BSSY.RECONVERGENT B1, `(.L_x_4175) ;  /* 0x0000011000017945 */ /* 0x000fe20003800200 */
[----:B0-----:R-:W-:-:S03]  /*3bb0*/  IADD3 R3, PT, PT, R3, R252, RZ ;  /* 0x000000fc03037210 */ /* 0x001fc60007ffe0ff */
[----:B------:R-:W-:Y:S05]  /*3bc0*/  @P1 BRA `(.L_x_4176) ;  /* 0x0000000000381947 */ /* 0x000fea0003800000 */
[----:B------:R-:W-:Y:S01]  /*3bd0*/  IMAD R152, R252, 0xc0, RZ ;  /* 0x000000c0fc987824 */ /* 0x000fe200078e02ff */
[----:B------:R-:W-:Y:S01]  /*3be0*/  CS2R R154, SRZ ;  /* 0x00000000009a7805 */ /* 0x000fe2000001ff00 */
[----:B------:R-:W-:-:S05]  /*3bf0*/  IMAD.SHL.U32 R252, R3, 0x8, RZ ;  /* 0x0000000803fc7824 */ /* 0x000fca00078e00ff */
        /* <DEDUP_REMOVED lines=11> */
.L_x_4176:
[----:B------:R-:W-:Y:S05]  /*3cb0*/  BSYNC.RECONVERGENT B1 ;  /* 0x0000000000017941 */ /* 0x000fea0003800200 */
.L_x_4175:
[----:B------:R-:W-:Y:S04]  /*3cc0*/  BSSY.RECONVERGENT B1, `(.L_x_4177) ;  /* 0x0000011000017945 */ /* 0x000fe80003800200 */
[----:B------:R-:W-:Y:S05]  /*3cd0*/  @P1 BRA `(.L_x_4178) ;  /* 0x00000000003c1947 */ /* 0x000fea0003800000 */
[----:B------:R-:W0:Y:S01]  /*3ce0*/  LDC R252, c[0x0][0x3f4] ;  /* 0x0000fd00fffc7b82 */ /* 0x000e220000000800 */
[----:B------:R-:W-:Y:S01]  /*3cf0*/  CS2R R158, SRZ ;  /* 0x00000000009e7805 */ /* 0x000fe2000001ff00 */
[C---:B0-----:R-:W-:Y:S01]  /*3d00*/  IMAD R156, R252.reuse, 0xc0, RZ ;  /* 0x000000c0fc9c7824 */ /* 0x041fe200078e02ff */
[----:B------:R-:W-:-:S04]  /*3d10*/  LEA R252, R252, R2, 0x6 ;  /* 0x00000002fcfc7211 */ /* 0x000fc800078e30ff */
        /* <DEDUP_REMOVED lines=11> */
.L_x_4178:
[----:B------:R-:W-:Y:S05]  /*3dd0*/  BSYNC.RECONVERGENT B1 ;  /* 0x0000000000017941 */ /* 0x000fea0003800200 */
.L_x_4177:
[----:B------:R-:W0:Y:S01]  /*3de0*/  LDC R252, c[0x0][0x3f4] ;  /* 0x0000fd00fffc7b82 */ /* 0x000e220000000800 */
[----:B------:R-:W-:Y:S01]  /*3df0*/  BSSY.RECONVERGENT B1, `(.L_x_4179) ;  /* 0x0000012000017945 */ /* 0x000fe20003800200 */
[C---:B0-----:R-:W-:Y:S01]  /*3e00*/  LEA R2, R252.reuse, R2, 0x7 ;  /* 0x00000002fc027211 */ /* 0x041fe200078e38ff */
[----:B------:R-:W-:Y:S02]  /*3e10*/  IMAD R3, R252, 0x2, R3 ;  /* 0x00000002fc037824 */ /* 0x000fe400078e0203 */
        /* <DEDUP_REMOVED lines=15> */
.L_x_4180:
[----:B------:R-:W-:Y:S05]  /*3f10*/  BSYNC.RECONVERGENT B1 ;  /* 0x0000000000017941 */ /* 0x000fea0003800200 */
.L_x_4179:
        /* <DEDUP_REMOVED lines=18> */
.L_x_4182:
[----:B------:R-:W-:Y:S05]  /*4040*/  BSYNC.RECONVERGENT B1 ;  /* 0x0000000000017941 */ /* 0x000fea0003800200 */
.L_x_4181:
[----:B------:R-:W0:Y:S01]  /*4050*/  LDC R252, c[0x0][0x3f4] ;  /* 0x0000fd00fffc7b82 */ /* 0x000e220000000800 */
[----:B------:R-:W-:Y:S01]  /*4060*/  BSSY.RECONVERGENT B1, `(.L_x_4183) ;  /* 0x0000011000017945 */ /* 0x000fe20003800200 */
[----:B0-----:R-:W-:-:S03]  /*4070*/  IADD3 R3, PT, PT, R3, R252, RZ ;  /* 0x000000fc03037210 */ /* 0x001fc60007ffe0ff */
        /* <DEDUP_REMOVED lines=15> */
.L_x_4184:
[----:B------:R-:W-:Y:S05]  /*4170*/  BSYNC.RECONVERGENT B1 ;  /* 0x0000000000017941 */ /* 0x000fea0003800200 */
.L_x_4183:
        /* <DEDUP_REMOVED lines=18> */
.L_x_4186:
[----:B------:R-:W-:Y:S05]  /*42a0*/  BSYNC.RECONVERGENT B1 ;  /* 0x0000000000017941 */ /* 0x000fea0003800200 */
.L_x_4185:
        /* <DEDUP_REMOVED lines=18> */
.L_x_4188:
[----:B------:R-:W-:Y:S05]  /*43d0*/  BSYNC.RECONVERGENT B1 ;  /* 0x0000000000017941 */ /* 0x000fea0003800200 */
.L_x_4187:
        /* <DEDUP_REMOVED lines=18> */
.L_x_4190:
[----:B------:R-:W-:Y:S05]  /*4500*/  BSYNC.RECONVERGENT B1 ;  /* 0x0000000000017941 */ /* 0x000fea0003800200 */
.L_x_4189:
        /* <DEDUP_REMOVED lines=18> */
.L_x_4192:
[----:B------:R-:W-:Y:S05]  /*4630*/  BSYNC.RECONVERGENT B1 ;  /* 0x0000000000017941 */ /* 0x000fea0003800200 */
.L_x_4191:
[----:B------:R-:W-:Y:S04]  /*4640*/  BSSY.RECONVERGENT B1, `(.L_x_4193) ;  /* 0x0000010000017945 */ /* 0x000fe80003800200 */
[----:B------:R-:W-:Y:S05]  /*4650*/  @P1 BRA `(.L_x_4194) ;  /* 0x0000000000381947 */ /* 0x000fea0003800000 */
[----:B------:R-:W0:Y:S01]  /*4660*/  LDC R252, c[0x0][0x3f4] ;  /* 0x0000fd00fffc7b82 */ /* 0x000e220000000800 */
[----:B------:R-:W-:Y:S02]  /*4670*/  CS2R R190, SRZ ;  /* 0x0000000000be7805 */ /* 0x000fe4000001ff00 */
[----:B------:R-:W-:Y:S01]  /*4680*/  CS2R R188, SRZ ;  /* 0x0000000000bc7805 */ /* 0x000fe2000001ff00 */
[----:B0-----:R-:W-:-:S05]  /*4690*/  IMAD R252, R252, 0xc0, RZ ;  /* 0x000000c0fcfc7824 */ /* 0x001fca00078e02ff */
[----:B------:R-:W-:-:S13]  /*46a0*/  ISETP.GE.AND P2, PT, R2, R252, PT ;  /* 0x000000fc0200720c */ /* 0x000fda0003f46270 */
        /* <DEDUP_REMOVED lines=9> */
.L_x_4194:
[----:B------:R-:W-:Y:S05]  /*4740*/  BSYNC.RECONVERGENT B1 ;  /* 0x0000000000017941 */ /* 0x000fea0003800200 */
.L_x_4193:
[----:B------:R-:W0:Y:S01]  /*4750*/  LDC R252, c[0x0][0x3f4] ;  /* 0x0000fd00fffc7b82 */ /* 0x000e220000000800 */
[----:B------:R-:W-:Y:S01]  /*4760*/  BSSY.RECONVERGENT B1, `(.L_x_4195) ;  /* 0x0000011000017945 */ /* 0x000fe20003800200 */
[----:B0-----:R-:W-:-:S03]  /*4770*/  LEA R3, R252, R3, 0x1 ;  /* 0x00000003fc037211 */ /* 0x001fc600078e08ff */
[----:B------:R-:W-:Y:S05]  /*4780*/  @P1 BRA `(.L_x_4196) ;  /* 0x0000000000381947 */ /* 0x000fea0003800000 */
[----:B------:R-:W0:Y:S01]  /*4790*/  LDC R2, c[0x0][0x3f4] ;  /* 0x0000fd00ff027b82 */ /* 0x000e220000000800 */
[----:B------:R-:W-:Y:S01]  /*47a0*/  CS2R R194, SRZ ;  /* 0x0000000000c27805 */ /* 0x000fe2000001ff00 */
[----:B0-----:R-:W-:Y:S02]  /*47b0*/  IMAD R192, R2, 0xc0, RZ ;  /* 0x000000c002c07824 */ /* 0x001fe400078e02ff */
[----:B------:R-:W-:-:S05]  /*47c0*/  IMAD.SHL.U32 R2, R3, 0x8, RZ ;  /* 0x0000000803027824 */ /* 0x000fca00078e00ff */
[----:B------:R-:W-:Y:S02]  /*47d0*/  ISETP.GE.AND P2, PT, R2, R192, PT ;  /* 0x000000c00200720c */ /* 0x000fe40003f46270 */
[----:B------:R-:W-:-:S11]  /*47e0*/  CS2R R192, SRZ ;  /* 0x0000000000c07805 */ /* 0x000fd6000001ff00 */
[----:B------:R-:W-:Y:S05]  /*47f0*/  @P2 BRA `(.L_x_4196) ;  /* 0x00000000001c2947 */ /* 0x000fea0003800000 */
[----:B------:R-:W-:Y:S01]  /*4800*/  IMAD R192, R252, UR4, RZ ;  /* 0x00000004fcc07c24 */ /* 0x000fe2000f8e02ff */
[----:B------:R-:W-:-:S04]  /*4810*/  SHF.R.S32.HI R193, RZ, 0x1f, R2 ;  /* 0x0000001fffc17819 */ /* 0x000fc80000011402 */
[----:B------:R-:W-:-:S04]  /*4820*/  IADD3 R2, P2, PT, R192, R2, RZ ;  /* 0x00000002c0027210 */ /* 0x000fc80007f5e0ff */
[----:B------:R-:W-:Y:S02]  /*4830*/  LEA.HI.X.SX32 R193, R192, R193, 0x1, P2 ;  /* 0x000000c1c0c17211 */ /* 0x000fe400010f0eff */
[----:B------:R-:W-:-:S04]  /*4840*/  LEA R192, P2, R2, UR10, 0x1 ;  /* 0x0000000a02c07c11 */ /* 0x000fc8000f8408ff */
[----:B------:R-:W-:-:S06]  /*4850*/  LEA.HI.X R193, R2, UR11, R193, 0x1, P2 ;  /* 0x0000000b02c17c11 */ /* 0x000fcc00090f0cc1 */
[----:B------:R-:W5:Y:S03]  /*4860*/  LDG.E.128 R192, desc[UR36][R192.64] ;  /* 0x00000024c0c07981 */ /* 0x000f66000c1e1d00 */
.L_x_4196:
[----:B------:R-:W-:Y:S05]  /*4870*/  BSYNC.RECONVERGENT B1 ;  /* 0x0000000000017941 */ /* 0x000fea0003800200 */
.L_x_4195:
[----:B------:R-:W-:Y:S01]  /*4880*/  BSSY.RECONVERGENT B1, `(.L_x_4197) ;  /* 0x0000011000017945 */ /* 0x000fe20003800200 */
[----:B------:R-:W-:-:S03]  /*4890*/  IADD3 R3, PT, PT, R3, R252, RZ ;  /* 0x000000fc03037210 */ /* 0x000fc60007ffe0ff */
        /* <DEDUP_REMOVED lines=15> */
.L_x_4198:
[----:B------:R-:W-:Y:S05]  /*4990*/  BSYNC.RECONVERGENT B1 ;  /* 0x0000000000017941 */ /* 0x000fea0003800200 */
.L_x_4197:
[----:B------:R-:W-:Y:S01]  /*49a0*/  BSSY.RECONVERGENT B1, `(.L_x_4199) ;  /* 0x0000011000017945 */ /* 0x000fe20003800200 */
[----:B------:R-:W-:-:S03]  /*49b0*/  IMAD.IADD R3, R3, 0x1, R252 ;  /* 0x0000000103037824 */ /* 0x000fc600078e02fc */
        /* <DEDUP_REMOVED lines=15> */
.L_x_4200:
[----:B------:R-:W-:Y:S05]  /*4ab0*/  BSYNC.RECONVERGENT B1 ;  /* 0x0000000000017941 */ /* 0x000fea0003800200 */
.L_x_4199:
[----:B------:R-:W-:Y:S01]  /*4ac0*/  BSSY.RECONVERGENT B1, `(.L_x_4201) ;  /* 0x0000011000017945 */ /* 0x000fe20003800200 */
[----:B------:R-:W-:-:S03]  /*4ad0*/  IADD3 R3, PT, PT, R3, R252, RZ ;  /* 0x000000fc03037210 */ /* 0x000fc60007ffe0ff */
        /* <DEDUP_REMOVED lines=15> */
.L_x_4202:
[----:B------:R-:W-:Y:S05]  /*4bd0*/  BSYNC.RECONVERGENT B1 ;  /* 0x0000000000017941 */ /* 0x000fea0003800200 */
.L_x_4201:
        /* <DEDUP_REMOVED lines=17> */
.L_x_4204:
[----:B------:R-:W-:Y:S05]  /*4cf0*/  BSYNC.RECONVERGENT B1 ;  /* 0x0000000000017941 */ /* 0x000fea0003800200 */
.L_x_4203:
        /* <DEDUP_REMOVED lines=17> */
.L_x_4206:
[----:B------:R-:W-:Y:S05]  /*4e10*/  BSYNC.RECONVERGENT B1 ;  /* 0x0000000000017941 */ /* 0x000fea0003800200 */
.L_x_4205:
        /* <DEDUP_REMOVED lines=17> */
.L_x_4208:
[----:B------:R-:W-:Y:S05]  /*4f30*/  BSYNC.RECONVERGENT B1 ;  /* 0x0000000000017941 */ /* 0x000fea0003800200 */
.L_x_4207:
        /* <DEDUP_REMOVED lines=17> */
.L_x_4210:
[----:B------:R-:W-:Y:S05]  /*5050*/  BSYNC.RECONVERGENT B1 ;  /* 0x0000000000017941 */ /* 0x000fea0003800200 */
.L_x_4209:
        /* <DEDUP_REMOVED lines=17> */
.L_x_4212:
[----:B------:R-:W-:Y:S05]  /*5170*/  BSYNC.RECONVERGENT B1 ;  /* 0x0000000000017941 */ /* 0x000fea0003800200 */
.L_x_4211:
        /* <DEDUP_REMOVED lines=17> */
.L_x_4214:
[----:B------:R-:W-:Y:S05]  /*5290*/  BSYNC.RECONVERGENT B1 ;  /* 0x0000000000017941 */ /* 0x000fea0003800200 */
.L_x_4213:
        /* <DEDUP_REMOVED lines=17> */
.L_x_4216:
[----:B------:R-:W-:Y:S05]  /*53b0*/  BSYNC.RECONVERGENT B1 ;  /* 0x0000000000017941 */ /* 0x000fea0003800200 */
.L_x_4215:
        /* <DEDUP_REMOVED lines=17> */
.L_x_4218:
[----:B------:R-:W-:Y:S05]  /*54d0*/  BSYNC.RECONVERGENT B1 ;  /* 0x0000000000017941 */ /* 0x000fea0003800200 */
.L_x_4217:
        /* <DEDUP_REMOVED lines=17> */
.L_x_4220:
[----:B------:R-:W-:Y:S05]  /*55f0*/  BSYNC.RECONVERGENT B1 ;  /* 0x0000000000017941 */ /* 0x000fea0003800200 */
.L_x_4219:
        /* <DEDUP_REMOVED lines=17> */
.L_x_4222:
[----:B------:R-:W-:Y:S05]  /*5710*/  BSYNC.RECONVERGENT B1 ;  /* 0x0000000000017941 */ /* 0x000fea0003800200 */
.L_x_4221:
[----:B------:R-:W-:Y:S04]  /*5720*/  BSSY.RECONVERGENT B1, `(.L_x_4223) ;  /* 0x0000011000017945 */ /* 0x000fe80003800200 */
[----:B------:R-:W-:Y:S05]  /*5730*/  @P1 BRA `(.L_x_4224) ;  /* 0x00000000003c1947 */ /* 0x000fea0003800000 */
[----:B------:R-:W0:Y:S01]  /*5740*/  LDC R2, c[0x0][0x3f4] ;  /* 0x0000fd00ff027b82 */ /* 0x000e220000000800 */
[----:B------:R-:W-:Y:S01]  /*5750*/  CS2R R250, SRZ ;  /* 0x0000000000fa7805 */ /* 0x000fe2000001ff00 */
[----:B0-----:R-:W-:Y:S02]  /*5760*/  IMAD R248, R2, 0xc0, RZ ;  /* 0x000000c002f87824 */ /* 0x001fe400078e02ff */
[----:B------:R-:W-:-:S05]  /*5770*/  IMAD.IADD R2, R3, 0x1, R252 ;  /* 0x0000000103027824 */ /* 0x000fca00078e02fc */
        /* <DEDUP_REMOVED lines=11> */
.L_x_4224:
[----:B------:R-:W-:Y:S05]  /*5830*/  BSYNC.RECONVERGENT B1 ;  /* 0x0000000000017941 */ /* 0x000fea0003800200 */
.L_x_4223:
[----:B------:R-:W-:Y:S04]  /*5840*/  BSSY.RECONVERGENT B1, `(.L_x_4225) ;  /* 0x00000b9000017945 */ /* 0x000fe80003800200 */
[----:B------:R-:W-:Y:S05]  /*5850*/  @P1 BRA `(.L_x_4226) ;  /* 0x0000000800dc1947 */ /* 0x000fea0003800000 */
[----:B------:R0:W-:Y:S04]  /*5860*/  STL [R1+0x50], R11 ;  /* 0x0000500b01007387 */ /* 0x0001e80000100800 */
[----:B0-----:R-:W2:Y:S04]  /*5870*/  LDL R11, [R1+0x10] ;  /* 0x00001000010b7983 */ /* 0x001ea80000100800 */
[----:B-----5:R0:W-:Y:S04]  /*5880*/  STL [R1+0x4c], R247 ;  /* 0x00004cf701007387 */ /* 0x0201e80000100800 */
[----:B0-----:R-:W3:Y:S04]  /*5890*/  LDL R247, [R1+0x14] ;  /* 0x0000140001f77983 */ /* 0x001ee80000100800 */
[----:B------:R0:W-:Y:S04]  /*58a0*/  STL [R1+0x48], R7 ;  /* 0x0000480701007387 */ /* 0x0001e80000100800 */
[----:B0-----:R-:W4:Y:S04]  /*58b0*/  LDL R7, [R1+0x4] ;  /* 0x0000040001077983 */ /* 0x001f280000100800 */
[----:B------:R0:W-:Y:S04]  /*58c0*/  STL [R1+0x44], R251 ;  /* 0x000044fb01007387 */ /* 0x0001e80000100800 */
[----:B0-----:R-:W4:Y:S04]  /*58d0*/  LDL R251, [R1] ;  /* 0x0000000001fb7983 */ /* 0x001f280000100800 */
[----:B------:R0:W-:Y:S04]  /*58e0*/  STL [R1+0x40], R0 ;  /* 0x0000400001007387 */ /* 0x0001e80000100800 */
[----:B0-----:R-:W4:Y:S01]  /*58f0*/  LDL R0, [R1+0x1c] ;  /* 0x00001c0001007983 */ /* 0x001f220000100800 */
[----:B--2---:R-:W-:-:S03]  /*5900*/  HMUL2 R3, R11, R124 ;  /* 0x0000007c0b037232 */ /* 0x004fc60000000000 */
[----:B------:R-:W2:Y:S04]  /*5910*/  LDL.LU R11, [R1+0x50] ;  /* 0x00005000010b7983 */ /* 0x000ea80000300800 */
[----:B------:R0:W-:Y:S01]  /*5920*/  STL [R1+0x3c], R124 ;  /* 0x00003c7c01007387 */ /* 0x0001e20000100800 */
[----:B---3--:R-:W-:-:S03]  /*5930*/  HFMA2 R2, R247, R125, -RZ ;  /* 0x0000007df7027231 */ /* 0x008fc600001000ff */
[----:B0-----:R-:W3:Y:S04]  /*5940*/  LDL R124, [R1+0xc] ;  /* 0x00000c00017c7983 */ /* 0x001ee80000100800 */
[----:B------:R-:W2:Y:S01]  /*5950*/  LDL.LU R247, [R1+0x4c] ;  /* 0x00004c0001f77983 */ /* 0x000ea20000300800 */
[----:B----4-:R-:W-:-:S03]  /*5960*/  HFMA2 R2, R7, R129, R2 ;  /* 0x0000008107027231 */ /* 0x010fc60000000002 */
[----:B------:R-:W4:Y:S01]  /*5970*/  LDL R7, [R1+0x18] ;  /* 0x0000180001077983 */ /* 0x000f220000100800 */
[----:B------:R-:W-:-:S03]  /*5980*/  HFMA2 R3, R251, R128, R3 ;  /* 0x00000080fb037231 */ /* 0x000fc60000000003 */
[----:B------:R-:W3:Y:S01]  /*5990*/  LDL R251, [R1+0x8] ;  /* 0x0000080001fb7983 */ /* 0x000ee20000100800 */
        /* <DEDUP_REMOVED lines=59> */
[----:B------:R-:W-:-:S04]  /*5d50*/  HFMA2 R3, R4, R248, R3 ;  /* 0x000000f804037231 */ /* 0x000fc80000000003 */
[----:B------:R-:W-:Y:S02]  /*5d60*/  HADD2 R252, R3, R2 ;  /* 0x0000000203fc7230 */ /* 0x000fe40000000000 */
[----:B------:R-:W-:Y:S02]  /*5d70*/  HMUL2 R3, R0, R127 ;  /* 0x0000007f00037232 */ /* 0x000fe40000000000 */
[----:B----4-:R-:W-:Y:S02]  /*5d80*/  HMUL2 R2, R7, R126 ;  /* 0x0000007e07027232 */ /* 0x010fe40000000000 */
[----:B------:R-:W4:Y:S02]  /*5d90*/  LDL.LU R7, [R1+0x48] ;  /* 0x0000480001077983 */ /* 0x000f240000300800 */
[----:B---3--:R-:W-:Y:S02]  /*5da0*/  HFMA2 R2, R251, R130, R2 ;  /* 0x00000082fb027231 */ /* 0x008fe40000000002 */
[----:B------:R-:W4:Y:S01]  /*5db0*/  LDL.LU R251, [R1+0x44] ;  /* 0x0000440001fb7983 */ /* 0x000f220000300800 */
[----:B------:R-:W-:-:S03]  /*5dc0*/  HFMA2 R3, R124, R131, R3 ;  /* 0x000000837c037231 */ /* 0x000fc60000000003 */
[----:B------:R-:W3:Y:S04]  /*5dd0*/  LDL.LU R0, [R1+0x40] ;  /* 0x0000400001007983 */ /* 0x000ee80000300800 */
[----:B------:R-:W3:Y:S01]  /*5de0*/  LDL R124, [R1+0x28] ;  /* 0x00002800017c7983 */ /* 0x000ee20000100800 */
        /* <DEDUP_REMOVED lines=57> */
[----:B--2---:R-:W-:-:S02]  /*6180*/  HFMA2 R3, R11, R247, R3 ;  /* 0x000000f70b037231 */ /* 0x004fc40000000003 */
[----:B------:R-:W-:Y:S01]  /*6190*/  HFMA2 R2, R6, R250, R2 ;  /* 0x000000fa06027231 */ /* 0x000fe20000000002 */
[----:B------:R-:W-:-:S03]  /*61a0*/  ISETP.NE.U32.AND P1, PT, RZ, UR16, PT ;  /* 0x00000010ff007c0c */ /* 0x000fc6000bf25070 */
[----:B------:R-:W-:Y:S01]  /*61b0*/  HADD2 R2, R252, R2 ;  /* 0x00000002fc027230 */ /* 0x000fe20000000000 */
[----:B------:R-:W-:Y:S01]  /*61c0*/  ISETP.NE.AND.EX P2, PT, RZ, UR17, PT, P1 ;  /* 0x00000011ff007c0c */ /* 0x000fe2000bf45310 */
[----:B----4-:R-:W-:-:S04]  /*61d0*/  HFMA2 R3, R7, R251, R3 ;  /* 0x000000fb07037231 */ /* 0x010fc80000000003 */
[----:B------:R-:W-:-:S05]  /*61e0*/  HFMA2 R2, R2, 1, 1, R3 ;  /* 0x3c003c0002027831 */ /* 0x000fca0000000003 */
[--C-:B------:R-:W-:Y:S02]  /*61f0*/  HADD2.F32 R252, -RZ, R2.reuse.H0_H0 ;  /* 0x20000002fffc7230 */ /* 0x100fe40000004100 */
[----:B------:R-:W-:-:S05]  /*6200*/  HADD2.F32 R2, -RZ, R2.H1_H1 ;  /* 0x30000002ff027230 */ /* 0x000fca0000004100 */
[----:B------:R-:W-:Y:S02]  /*6210*/  FADD.FTZ R252, R252, R2 ;  /* 0x00000002fcfc7221 */ /* 0x000fe40000010000 */
[----:B------:R-:W3:Y:S02]  /*6220*/  @P2 LDC.64 R2, c[0x0][0x438] ;  /* 0x00010e00ff022b82 */ /* 0x000ee40000000a00 */
[----:B---3--:R-:W-:-:S06]  /*6230*/  @P2 IMAD.WIDE R2, R124, 0x2, R2 ;  /* 0x000000027c022825 */ /* 0x008fcc00078e0202 */
        /* <DEDUP_REMOVED lines=10> */
[----:B------:R-:W-:Y:S02]  /*62e0*/  @P1 ISETP.GE.AND P2, PT, R0, R2, PT ;  /* 0x000000020000120c */ /* 0x000fe40003f46270 */
[----:B------:R-:W1:Y:S02]  /*62f0*/  @P1 LDC.64 R2, c[0x0][0x448] ;  /* 0x00011200ff021b82 */ /* 0x000e640000000a00 */
[----:B-1----:R-:W-:Y:S02]  /*6300*/  @P1 IMAD.WIDE.U32 R2, R124, 0x2, R2 ;  /* 0x000000027c021825 */ /* 0x002fe400078e0002 */
[----:B------:R-:W5:Y:S04]  /*6310*/  LDL.LU R124, [R1+0x3c] ;  /* 0x00003c00017c7983 */ /* 0x000f680000300800 */
[----:B------:R0:W2:Y:S02]  /*6320*/  @P1 LDG.E.U16 R3, desc[UR36][R2.64] ;  /* 0x0000002402031981 */ /* 0x0000a4000c1e1500 */
[----:B0-----:R-:W-:-:S04]  /*6330*/  @P1 SEL R2, RZ, UR39, P2 ;  /* 0x00000027ff021c07 */ /* 0x001fc80009000000 */
[----:B------:R-:W-:-:S04]  /*6340*/  @P1 IADD3 R2, PT, PT, R0, -UR42, R2 ;  /* 0x8000002a00021c10 */ /* 0x000fc8000fffe002 */
[----:B------:R-:W-:Y:S01]  /*6350*/  @P1 I2FP.F32.S32 R2, R2 ;  /* 0x0000000200021245 */ /* 0x000fe20000201400 */
[----:B--2---:R-:W-:-:S05]  /*6360*/  @P1 HADD2.F32 R3, -RZ, R3.H0_H0 ;  /* 0x20000003ff031230 */ /* 0x004fca0000004100 */
[----:B------:R-:W-:Y:S02]  /*6370*/  @P1 FFMA.FTZ R252, R2, R3, R252 ;  /* 0x0000000302fc1223 */ /* 0x000fe400000100fc */
[----:B------:R-:W2:Y:S04]  /*6380*/  LDL R3, [R1+0x30] ;  /* 0x0000300001037983 */ /* 0x000ea80000100800 */
[----:B------:R-:W3:Y:S01]  /*6390*/  LDL R2, [R1+0x2c] ;  /* 0x00002c0001027983 */ /* 0x000ee20000100800 */
[----:B--2---:R-:W-:-:S03]  /*63a0*/  @!P3 FMNMX.FTZ R3, R3, R252, !PT ;  /* 0x000000fc0303b209 */ /* 0x004fc60007810000 */
[----:B---3--:R0:W-:Y:S04]  /*63b0*/  STS [R2], R252 ;  /* 0x000000fc02007388 */ /* 0x0081e80000000800 */
[----:B------:R0:W-:Y:S02]  /*63c0*/  @!P3 STL [R1+0x30], R3 ;  /* 0x000030030100b387 */ /* 0x0001e40000100800 */
.L_x_4226:
[----:B------:R-:W-:Y:S05]  /*63d0*/  BSYNC.RECONVERGENT B1 ;  /* 0x0000000000017941 */ /* 0x000fea0003800200 */
.L_x_4225:
[----:B0-----:R-:W2:Y:S04]  /*63e0*/  LDL.LU R2, [R1+0x2c] ;  /* 0x00002c0001027983 */ /* 0x001ea80000300800 */
[----:B-----5:R0:W-:Y:S04]  /*63f0*/  STL [R1+0x40], R5 ;  /* 0x0000400501007387 */ /* 0x0201e80000100800 */
[----:B0-----:R-:W3:Y:S04]  /*6400*/  LDL.LU R5, [R1+0x24] ;  /* 0x0000240001057983 */ /* 0x001ee80000300800 */
[----:B------:R2:W-:Y:S04]  /*6410*/  STL [R1+0x3c], R4 ;  /* 0x00003c0401007387 */ /* 0x0005e80000100800 */
[----:B------:R-:W4:Y:S04]  /*6420*/  LDL.LU R252, [R1+0x28] ;  /* 0x0000280001fc7983 */ /* 0x000f280000300800 */
[----:B------:R-:W4:Y:S01]  /*6430*/  LDL.LU R3, [R1+0x20] ;  /* 0x0000200001037983 */ /* 0x000f220000300800 */
[----:B--2---:R-:W-:-:S03]  /*6440*/  IMAD.MOV.U32 R4, RZ, RZ, R2 ;  /* 0x000000ffff047224 */ /* 0x004fc600078e0002 */
[----:B------:R-:W2:Y:S02]  /*6450*/  LDL R2, [R1+0x38] ;  /* 0x0000380001027983 */ /* 0x000ea40000100800 */
[----:B------:R-:W-:Y:S02]  /*6460*/  IADD3 R4, PT, PT, R4, 0x400, RZ ;  /* 0x0000040004047810 */ /* 0x000fe40007ffe0ff */
[----:B---3--:R-:W-:-:S05]  /*6470*/  IADD3 R5, P1, PT, R5, 0x100, RZ ;  /* 0x0000010005057810 */ /* 0x008fca0007f3e0ff */
[----:B------:R0:W-:Y:S01]  /*6480*/  STL [R1+0x24], R5 ;  /* 0x0000240501007387 */ /* 0x0001e20000100800 */
[----:B----4-:R-:W-:Y:S01]  /*6490*/  VIADD R252, R252, 0x100 ;  /* 0x00000100fcfc7836 */ /* 0x010fe20000000000 */
[----:B------:R-:W-:Y:S02]  /*64a0*/  IADD3.X R3, PT, PT, RZ, R3, RZ, P1, !PT ;  /* 0x00000003ff037210 */ /* 0x000fe40000ffe4ff */
[----:B0-----:R1:W5:Y:S04]  /*64b0*/  LDL.LU R5, [R1+0x40] ;  /* 0x0000400001057983 */ /* 0x0013680000300800 */
[----:B------:R0:W-:Y:S01]  /*64c0*/  STL [R1+0x2c], R4 ;  /* 0x00002c0401007387 */ /* 0x0001e20000100800 */
[----:B------:R-:W-:-:S03]  /*64d0*/  IADD3 R0, PT, PT, R0, 0x100, RZ ;  /* 0x0000010000007810 */ /* 0x000fc60007ffe0ff */
[----:B0-----:R1:W5:Y:S04]  /*64e0*/  LDL.LU R4, [R1+0x3c] ;  /* 0x00003c0001047983 */ /* 0x0013680000300800 */
[----:B------:R1:W-:Y:S04]  /*64f0*/  STL [R1+0x28], R252 ;  /* 0x000028fc01007387 */ /* 0x0003e80000100800 */
[----:B------:R1:W-:Y:S01]  /*6500*/  STL [R1+0x20], R3 ;  /* 0x0000200301007387 */ /* 0x0003e20000100800 */
[----:B--2---:R-:W-:-:S13]  /*6510*/  ISETP.GE.AND P1, PT, R0, R2, PT ;  /* 0x000000020000720c */ /* 0x004fda0003f26270 */
[----:B-1----:R-:W-:Y:S05]  /*6520*/  @!P1 BRA `(.L_x_4227) ;  /* 0xffffffcc00289947 */ /* 0x002fea000383ffff */
.L_x_4160:
[----:B0-----:R-:W-:Y:S05]  /*6530*/  BSYNC.RECONVERGENT B0 ;  /* 0x0000000000007941 */ /* 0x001fea0003800200 */
.L_x_4159:
[----:B------:R-:W4:Y:S01]  /*6540*/  LDL.LU R2, [R1+0x30] ;  /* 0x0000300001027983 */ /* 0x000f220000300800 */
[----:B------:R-:W0:Y:S01]  /*6550*/  S2UR UR7, SR_CgaCtaId ;  /* 0x00000000000779c3 */ /* 0x000e220000008800 */
[----:B------:R-:W-:Y:S01]  /*6560*/  UMOV UR6, 0x400 ;  /* 0x0000040000067882 */ /* 0x000fe20000000000 */
[----:B------:R-:W1:Y:S01]  /*6570*/  LDCU UR5, c[0x0][0x3f4] ;  /* 0x00007e80ff0577ac */ /* 0x000e620008000800 */
[----:B------:R-:W-:Y:S01]  /*6580*/  BSSY.RECONVERGENT B0, `(.L_x_4228) ;  /* 0x000018b000007945 */ /* 0x000fe20003800200 */
[----:B------:R-:W-:Y:S02]  /*6590*/  UIADD3 UR9, UPT, UPT, UR42, 0x1, URZ ;  /* 0x000000012a097890 */ /* 0x000fe4000fffe0ff */
[----:B-1----:R-:W-:Y:S02]  /*65a0*/  UIADD3 UR5, UPT, UPT, UR42, 0x1, -UR5 ;  /* 0x000000012a057890 */ /* 0x002fe4000fffe805 */
[----:B0-----:R-:W-:Y:S01]  /*65b0*/  ULEA UR8, UR7, UR6, 0x18 ;  /* 0x0000000607087291 */ /* 0x001fe2000f8ec0ff */
[----:B----4-:R-:W0:Y:S02]  /*65c0*/  SHFL.BFLY PT, R0, R2, 0x10, 0x1f ;  /* 0x0e001f0002007f89 */ /* 0x010e2400000e0000 */
[----:B0-----:R-:W-:-:S05]  /*65d0*/  FMNMX.FTZ R3, R0, R2, !PT ;  /* 0x0000000200037209 */ /* 0x001fca0007810000 */
[----:B------:R-:W0:Y:S02]  /*65e0*/  SHFL.BFLY PT, R0, R3, 0x8, 0x1f ;  /* 0x0d001f0003007f89 */ /* 0x000e2400000e0000 */
[----:B0----5:R-:W-:Y:S02]  /*65f0*/  FMNMX.FTZ R4, R3, R0, !PT ;  /* 0x0000000003047209 */ /* 0x021fe40007810000 */
[----:B------:R-:W0:Y:S03]  /*6600*/  S2R R0, SR_TID.X ;  /* 0x0000000000007919 */ /* 0x000e260000002100 */
[----:B------:R-:W1:Y:S02]  /*6610*/  SHFL.BFLY PT, R5, R4, 0x4, 0x1f ;  /* 0x0c801f0004057f89 */ /* 0x000e6400000e0000 */
[----:B-1----:R-:W-:-:S05]  /*6620*/  FMNMX.FTZ R5, R4, R5, !PT ;  /* 0x0000000504057209 */ /* 0x002fca0007810000 */
[----:B------:R-:W1:Y:S02]  /*6630*/  SHFL.BFLY PT, R2, R5, 0x2, 0x1f ;  /* 0x0c401f0005027f89 */ /* 0x000e6400000e0000 */
[----:B-1----:R-:W-:Y:S02]  /*6640*/  FMNMX.FTZ R6, R5, R2, !PT ;  /* 0x0000000205067209 */ /* 0x002fe40007810000 */
[----:B0-----:R-:W-:-:S03]  /*6650*/  LOP3.LUT P0, R2, R0, 0x1f, RZ, 0xc0, !PT ;  /* 0x0000001f00027812 */ /* 0x001fc6000780c0ff */
[----:B------:R-:W0:Y:S01]  /*6660*/  SHFL.BFLY PT, R7, R6, 0x1, 0x1f ;  /* 0x0c201f0006077f89 */ /* 0x000e2200000e0000 */
[C---:B------:R-:W-:Y:S02]  /*6670*/  ISETP.GT.U32.AND P1, PT, R2.reuse, 0x7, PT ;  /* 0x000000070200780c */ /* 0x040fe40003f24070 */
[----:B------:R-:W-:-:S07]  /*6680*/  LEA R4, R2, UR8, 0x2 ;  /* 0x0000000802047c11 */ /* 0x000fce000f8e10ff */
[----:B------:R-:W-:Y:S02]  /*6690*/  @!P0 LEA.HI R3, R0, UR8, RZ, 0x1d ;  /* 0x0000000800038c11 */ /* 0x000fe4000f8fe8ff */
[----:B0-----:R-:W-:Y:S02]  /*66a0*/  FMNMX.FTZ R10, R6, R7, !PT ;  /* 0x00000007060a7209 */ /* 0x001fe40007810000 */
[----:B------:R-:W-:-:S03]  /*66b0*/  MOV R7, 0xff7fffff ;  /* 0xff7fffff00077802 */ /* 0x000fc60000000f00 */
[----:B------:R0:W-:Y:S01]  /*66c0*/  @!P0 STS [R3], R10 ;  /* 0x0000000a03008388 */ /* 0x0001e20000000800 */
[----:B------:R-:W-:Y:S01]  /*66d0*/  BAR.SYNC.DEFER_BLOCKING 0x0 ;  /* 0x0000000000007b1d */ /* 0x000fe20000010000 */
[----:B0-----:R-:W-:Y:S01]  /*66e0*/  VIMNMX R3, PT, PT, RZ, UR5, !PT ;  /* 0x00000005ff037c48 */ /* 0x001fe2000ffe0100 */
[----:B------:R-:W-:-:S04]  /*66f0*/  HFMA2 R10, -RZ, RZ, 0, 0 ;  /* 0x00000000ff0a7431 */ /* 0x000fc800000001ff */
[----:B------:R-:W0:Y:S04]  /*6700*/  @!P1 LDS R7, [R4] ;  /* 0x0000000004079984 */ /* 0x000e280000000800 */
[----:B0-----:R-:W0:Y:S02]  /*6710*/  SHFL.BFLY PT, R6, R7, 0x4, 0x1f ;  /* 0x0c801f0007067f89 */ /* 0x001e2400000e0000 */
[----:B0-----:R-:W-:-:S05]  /*6720*/  FMNMX.FTZ R6, R6, R7, !PT ;  /* 0x0000000706067209 */ /* 0x001fca0007810000 */
[----:B------:R-:W0:Y:S02]  /*6730*/  SHFL.BFLY PT, R5, R6, 0x2, 0x1f ;  /* 0x0c401f0006057f89 */ /* 0x000e2400000e0000 */
[----:B0-----:R-:W-:-:S05]  /*6740*/  FMNMX.FTZ R8, R6, R5, !PT ;  /* 0x0000000506087209 */ /* 0x001fca0007810000 */
[----:B------:R-:W0:Y:S02]  /*6750*/  SHFL.BFLY PT, R5, R8, 0x1, 0x1f ;  /* 0x0c201f0008057f89 */ /* 0x000e2400000e0000 */
[----:B0-----:R-:W-:Y:S01]  /*6760*/  FMNMX.FTZ R9, R8, R5, !PT ;  /* 0x0000000508097209 */ /* 0x001fe20007810000 */
[----:B------:R-:W-:-:S04]  /*6770*/  IMAD.IADD R5, R3, 0x1, R0 ;  /* 0x0000000103057824 */ /* 0x000fc800078e0200 */
[----:B------:R0:W1:Y:S01]  /*6780*/  SHFL.IDX PT, R32, R9, RZ, 0x1f ;  /* 0x00001fff09207589 */ /* 0x00006200000e0000 */
[----:B------:R-:W-:-:S13]  /*6790*/  ISETP.GT.AND P0, PT, R5, UR42, PT ;  /* 0x0000002a05007c0c */ /* 0x000fda000bf04270 */
[----:B0-----:R-:W-:Y:S05]  /*67a0*/  @P0 BRA `(.L_x_4229) ;  /* 0x0000001400a00947 */ /* 0x001fea0003800000 */
[----:B------:R-:W0:Y:S02]  /*67b0*/  LDC.64 R14, c[0x0][0x420] ;  /* 0x00010800ff0e7b82 */ /* 0x000e240000000a00 */
[----:B0-----:R-:W-:-:S04]  /*67c0*/  ISETP.NE.U32.AND P0, PT, R14, RZ, PT ;  /* 0x000000ff0e00720c */ /* 0x001fc80003f05070 */
[----:B------:R-:W-:-:S13]  /*67d0*/  ISETP.NE.AND.EX P0, PT, R15, RZ, PT, P0 ;  /* 0x000000ff0f00720c */ /* 0x000fda0003f05300 */
[----:B------:R-:W-:Y:S05]  /*67e0*/  @P0 BRA `(.L_x_4230) ;  /* 0x0000001000040947 */ /* 0x000fea0003800000 */
[----:B------:R-:W-:Y:S01]  /*67f0*/  MOV R6, UR9 ;  /* 0x0000000900067c02 */ /* 0x000fe20008000f00 */
[----:B------:R-:W-:Y:S01]  /*6800*/  BSSY.RECONVERGENT B1, `(.L_x_4231) ;  /* 0x000001d000017945 */ /* 0x000fe20003800200 */
[----:B------:R-:W-:Y:S01]  /*6810*/  LOP3.LUT R7, RZ, R0, RZ, 0x33, !PT ;  /* 0x00000000ff077212 */ /* 0x000fe200078e33ff */
[----:B------:R-:W-:Y:S01]  /*6820*/  IMAD.MOV.U32 R10, RZ, RZ, RZ ;  /* 0x000000ffff0a7224 */ /* 0x000fe200078e00ff */
[----:B------:R-:W-:-:S04]  /*6830*/  VIADDMNMX R6, R5, 0x100, R6, !PT ;  /* 0x0000010005067846 */ /* 0x000fc80007800106 */
[----:B------:R-:W-:-:S04]  /*6840*/  IADD3 R7, PT, PT, -R3, R6, R7 ;  /* 0x0000000603077210 */ /* 0x000fc80007ffe107 */
[C---:B------:R-:W-:Y:S02]  /*6850*/  LOP3.LUT R6, R7.reuse, 0x300, RZ, 0xc0, !PT ;  /* 0x0000030007067812 */ /* 0x040fe400078ec0ff */
[----:B------:R-:W-:Y:S02]  /*6860*/  ISETP.GE.U32.AND P1, PT, R7, 0x300, PT ;  /* 0x000003000700780c */ /* 0x000fe40003f26070 */
[----:B------:R-:W-:Y:S02]  /*6870*/  ISETP.NE.AND P0, PT, R6, 0x300, PT ;  /* 0x000003000600780c */ /* 0x000fe40003f05270 */
[----:B------:R-:W-:-:S11]  /*6880*/  MOV R6, R5 ;  /* 0x0000000500067202 */ /* 0x000fd60000000f00 */
[----:B------:R-:W-:Y:S05]  /*6890*/  @!P0 BRA `(.L_x_4232) ;  /* 0x00000000004c8947 */ /* 0x000fea0003800000 */
[----:B------:R-:W-:Y:S01]  /*68a0*/  UIADD3 UR5, UPT, UPT, UR6, 0x240, URZ ;  /* 0x0000024006057890 */ /* 0x000fe2000fffe0ff */
[----:B------:R-:W-:Y:S01]  /*68b0*/  LEA.HI R6, R7, 0x1, RZ, 0x18 ;  /* 0x0000000107067811 */ /* 0x000fe200078fc0ff */
[----:B------:R-:W-:Y:S02]  /*68c0*/  HFMA2 R10, -RZ, RZ, 0, 0 ;  /* 0x00000000ff0a7431 */ /* 0x000fe400000001ff */
[----:B------:R-:W-:Y:S01]  /*68d0*/  ULEA UR5, UR7, UR5, 0x18 ;  /* 0x0000000507057291 */ /* 0x000fe2000f8ec0ff */
[----:B------:R-:W-:Y:S01]  /*68e0*/  LOP3.LUT R7, R6, 0x3, RZ, 0xc0, !PT ;  /* 0x0000000306077812 */ /* 0x000fe200078ec0ff */
[----:B------:R-:W-:-:S03]  /*68f0*/  IMAD.MOV.U32 R6, RZ, RZ, R5 ;  /* 0x000000ffff067224 */ /* 0x000fc600078e0005 */
[----:B------:R-:W-:Y:S02]  /*6900*/  IADD3 R8, PT, PT, -R7, RZ, RZ ;  /* 0x000000ff07087210 */ /* 0x000fe40007ffe1ff */
[----:B------:R-:W-:-:S07]  /*6910*/  LEA R7, R0, UR5, 0x2 ;  /* 0x0000000500077c11 */ /* 0x000fce000f8e10ff */
.L_x_4233:
        /* <DEDUP_REMOVED lines=11> */
.L_x_4232:
[----:B------:R-:W-:Y:S05]  /*69d0*/  BSYNC.RECONVERGENT B1 ;  /* 0x0000000000017941 */ /* 0x000fea0003800200 */
.L_x_4231:
[----:B------:R-:W-:Y:S05]  /*69e0*/  @!P1 BRA `(.L_x_4229) ;  /* 0x0000001400109947 */ /* 0x000fea0003800000 */
[----:B------:R-:W-:Y:S01]  /*69f0*/  UIADD3 UR5, UPT, UPT, UR6, 0x240, URZ ;  /* 0x0000024006057890 */ /* 0x000fe2000fffe0ff */
[----:B------:R-:W-:Y:S02]  /*6a00*/  SHF.L.U32 R7, R3, 0x2, RZ ;  /* 0x0000000203077819 */ /* 0x000fe400000006ff */
[C---:B------:R-:W-:Y:S01]  /*6a10*/  IADD3 R13, PT, PT, R6.reuse, 0x400, RZ ;  /* 0x00000400060d7810 */ /* 0x040fe20007ffe0ff */
[----:B------:R-:W-:Y:S02]  /*6a20*/  ULEA UR5, UR7, UR5, 0x18 ;  /* 0x0000000507057291 */ /* 0x000fe4000f8ec0ff */
[----:B------:R-:W-:Y:S01]  /*6a30*/  IMAD R7, R6, 0x4, -R7 ;  /* 0x0000000406077824 */ /* 0x000fe200078e0a07 */
[----:B------:R-:W-:-:S04]  /*6a40*/  ISETP.GT.AND P0, PT, R13, UR42, PT ;  /* 0x0000002a0d007c0c */ /* 0x000fc8000bf04270 */
[----:B------:R-:W-:Y:S02]  /*6a50*/  IADD3 R6, PT, PT, R7, UR5, RZ ;  /* 0x0000000507067c10 */ /* 0x000fe4000fffe0ff */
[----:B------:R-:W1:Y:S04]  /*6a60*/  LDS R8, [R7+UR5] ;  /* 0x0000000507087984 */ /* 0x000e680008000800 */
[----:B------:R-:W0:Y:S04]  /*6a70*/  LDS R9, [R7+UR5+0x400] ;  /* 0x0004000507097984 */ /* 0x000e280008000800 */
[----:B------:R-:W4:Y:S04]  /*6a80*/  LDS R11, [R7+UR5+0x800] ;  /* 0x00080005070b7984 */ /* 0x000f280008000800 */
[----:B------:R-:W5:Y:S01]  /*6a90*/  LDS R12, [R7+UR5+0xc00] ;  /* 0x000c0005070c7984 */ /* 0x000f620008000800 */
[C---:B-1----:R-:W-:Y:S01]  /*6aa0*/  FADD.FTZ R8, -R32.reuse, R8 ;  /* 0x0000000820087221 */ /* 0x042fe20000010100 */
[----:B0-----:R-:W-:-:S03]  /*6ab0*/  FADD.FTZ R9, -R32, R9 ;  /* 0x0000000920097221 */ /* 0x001fc60000010100 */
        /* <DEDUP_REMOVED lines=10> */
[----:B0-----:R-:W-:Y:S01]  /*6b60*/  FADD.FTZ R10, R10, R8 ;  /* 0x000000080a0a7221 */ /* 0x001fe20000010000 */
[----:B------:R0:W-:Y:S03]  /*6b70*/  STS [R7+UR5], R8 ;  /* 0x0000000807007988 */ /* 0x0001e60008000805 */
[----:B-1----:R-:W-:Y:S01]  /*6b80*/  FADD.FTZ R10, R10, R9 ;  /* 0x000000090a0a7221 */ /* 0x002fe20000010000 */
[----:B------:R0:W-:Y:S03]  /*6b90*/  STS [R7+UR5+0x400], R9 ;  /* 0x0004000907007988 */ /* 0x0001e60008000805 */
[----:B----4-:R-:W-:Y:S01]  /*6ba0*/  FADD.FTZ R10, R10, R11 ;  /* 0x0000000b0a0a7221 */ /* 0x010fe20000010000 */
[----:B------:R0:W-:Y:S03]  /*6bb0*/  STS [R7+UR5+0x800], R11 ;  /* 0x0008000b07007988 */ /* 0x0001e60008000805 */
[----:B-----5:R-:W-:Y:S01]  /*6bc0*/  FADD.FTZ R10, R10, R12 ;  /* 0x0000000c0a0a7221 */ /* 0x020fe20000010000 */
[----:B------:R0:W-:Y:S01]  /*6bd0*/  STS [R7+UR5+0xc00], R12 ;  /* 0x000c000c07007988 */ /* 0x0001e20008000805 */
[----:B------:R-:W-:Y:S05]  /*6be0*/  @P0 BRA `(.L_x_4229) ;  /* 0x0000001000900947 */ /* 0x000fea0003800000 */
[----:B0-----:R-:W-:Y:S01]  /*6bf0*/  IADD3 R7, PT, PT, -R13, UR42, RZ ;  /* 0x0000002a0d077c10 */ /* 0x001fe2000fffe1ff */
[----:B------:R-:W-:Y:S01]  /*6c00*/  BSSY.RECONVERGENT B1, `(.L_x_4234) ;  /* 0x000006c000017945 */ /* 0x000fe20003800200 */
[----:B------:R-:W-:Y:S01]  /*6c10*/  VIADD R6, R6, 0x1800 ;  /* 0x0000180006067836 */ /* 0x000fe20000000000 */
[----:B------:R-:W-:Y:S02]  /*6c20*/  PLOP3.LUT P0, PT, PT, PT, PT, 0x80, 0x8 ;  /* 0x000000000008781c */ /* 0x000fe40003f0f070 */
[----:B------:R-:W-:-:S13]  /*6c30*/  ISETP.GT.AND P1, PT, R7, 0xbff, PT ;  /* 0x00000bff0700780c */ /* 0x000fda0003f24270 */
[----:B------:R-:W-:Y:S05]  /*6c40*/  @!P1 BRA `(.L_x_4235) ;  /* 0x00000004009c9947 */ /* 0x000fea0003800000 */
[----:B------:R-:W-:Y:S02]  /*6c50*/  MOV R34, UR42 ;  /* 0x0000002a00227c02 */ /* 0x000fe40008000f00 */
[----:B------:R-:W-:Y:S02]  /*6c60*/  PLOP3.LUT P0, PT, PT, PT, PT, 0x8, 0x80 ;  /* 0x000000000080781c */ /* 0x000fe40003f0e170 */
[----:B------:R-:W-:-:S11]  /*6c70*/  IADD3 R34, PT, PT, R34, -0xbff, RZ ;  /* 0xfffff40122227810 */ /* 0x000fd60007ffe0ff */
.L_x_4236:
[----:B------:R-:W0:Y:S01]  /*6c80*/  LDS R7, [R6+-0x800] ;  /* 0xfff8000006077984 */ /* 0x000e220000000800 */
[----:B------:R-:W-:-:S03]  /*6c90*/  VIADD R13, R13, 0x1000 ;  /* 0x000010000d0d7836 */ /* 0x000fc60000000000 */
[----:B------:R-:W1:Y:S02]  /*6ca0*/  LDS R8, [R6+-0x400] ;  /* 0xfffc000006087984 */ /* 0x000e640000000800 */
[----:B------:R-:W-:Y:S02]  /*6cb0*/  ISETP.GE.AND P1, PT, R13, R34, PT ;  /* 0x000000220d00720c */ /* 0x000fe40003f26270 */
[----:B------:R-:W4:Y:S04]  /*6cc0*/  LDS R9, [R6] ;  /* 0x0000000006097984 */ /* 0x000f280000000800 */
        /* <DEDUP_REMOVED lines=8> */
[----:B--2---:R-:W0:Y:S01]  /*6d50*/  LDS R24, [R6+0x2000] ;  /* 0x0020000006187984 */ /* 0x004e220000000800 */
[----:B------:R-:W-:-:S03]  /*6d60*/  FMUL.FTZ R7, R7, 1.4426950216293334961 ;  /* 0x3fb8aa3b07077820 */ /* 0x000fc60000410000 */
[----:B------:R-:W2:Y:S01]  /*6d70*/  LDS R26, [R6+0x2400] ;  /* 0x00240000061a7984 */ /* 0x000ea20000000800 */
[C---:B-1----:R-:W-:Y:S01]  /*6d80*/  FADD.FTZ R8, -R32.reuse, R8 ;  /* 0x0000000820087221 */ /* 0x042fe20000010100 */
[----:B----4-:R-:W-:Y:S02]  /*6d90*/  FADD.FTZ R9, -R32, R9 ;  /* 0x0000000920097221 */ /* 0x010fe40000010100 */
[----:B------:R-:W1:Y:S01]  /*6da0*/  LDS R28, [R6+0x2800] ;  /* 0x00280000061c7984 */ /* 0x000e620000000800 */
[----:B------:R-:W-:Y:S01]  /*6db0*/  FMUL.FTZ R8, R8, 1.4426950216293334961 ;  /* 0x3fb8aa3b08087820 */ /* 0x000fe20000410000 */
[----:B------:R-:W4:Y:S01]  /*6dc0*/  MUFU.EX2 R7, R7 ;  /* 0x0000000700077308 */ /* 0x000f220000000800 */
[C---:B-----5:R-:W-:Y:S01]  /*6dd0*/  FADD.FTZ R12, -R32.reuse, R11 ;  /* 0x0000000b200c7221 */ /* 0x060fe20000010100 */
[----:B------:R-:W5:Y:S01]  /*6de0*/  LDS R29, [R6+0x2c00] ;  /* 0x002c0000061d7984 */ /* 0x000f620000000800 */
[----:B------:R-:W-:Y:S02]  /*6df0*/  FMUL.FTZ R11, R9, 1.4426950216293334961 ;  /* 0x3fb8aa3b090b7820 */ /* 0x000fe40000410000 */
[----:B------:R3:W3:Y:S01]  /*6e00*/  MUFU.EX2 R9, R8 ;  /* 0x0000000800097308 */ /* 0x0006e20000000800 */
[----:B------:R-:W5:Y:S01]  /*6e10*/  LDS R30, [R6+0x3000] ;  /* 0x00300000061e7984 */ /* 0x000f620000000800 */
[----:B------:R-:W-:Y:S01]  /*6e20*/  FADD.FTZ R14, -R32, R14 ;  /* 0x0000000e200e7221 */ /* 0x000fe20000010100 */
[----:B------:R-:W-:Y:S01]  /*6e30*/  FMUL.FTZ R12, R12, 1.4426950216293334961 ;  /* 0x3fb8aa3b0c0c7820 */ /* 0x000fe20000410000 */
[----:B------:R-:W0:Y:S01]  /*6e40*/  MUFU.EX2 R11, R11 ;  /* 0x0000000b000b7308 */ /* 0x000e220000000800 */
[----:B------:R-:W5:Y:S01]  /*6e50*/  LDS R31, [R6+0x3400] ;  /* 0x00340000061f7984 */ /* 0x000f620000000800 */
[----:B------:R-:W-:Y:S01]  /*6e60*/  FADD.FTZ R16, -R32, R15 ;  /* 0x0000000f20107221 */ /* 0x000fe20000010100 */
[----:B------:R-:W-:Y:S01]  /*6e70*/  FMUL.FTZ R14, R14, 1.4426950216293334961 ;  /* 0x3fb8aa3b0e0e7820 */ /* 0x000fe20000410000 */
[----:B------:R-:W0:Y:S01]  /*6e80*/  MUFU.EX2 R15, R12 ;  /* 0x0000000c000f7308 */ /* 0x000e220000000800 */
[----:B----4-:R-:W-:Y:S01]  /*6e90*/  FADD.FTZ R10, R7, R10 ;  /* 0x0000000a070a7221 */ /* 0x010fe20000010000 */
[----:B---3--:R-:W-:Y:S01]  /*6ea0*/  FADD.FTZ R18, -R32, R17 ;  /* 0x0000001120127221 */ /* 0x008fe20000010100 */
[----:B------:R-:W-:Y:S01]  /*6eb0*/  FMUL.FTZ R16, R16, 1.4426950216293334961 ;  /* 0x3fb8aa3b10107820 */ /* 0x000fe20000410000 */
[----:B------:R-:W3:Y:S01]  /*6ec0*/  MUFU.EX2 R17, R14 ;  /* 0x0000000e00117308 */ /* 0x000ee20000000800 */
[----:B------:R-:W-:Y:S01]  /*6ed0*/  FADD.FTZ R8, -R32, R19 ;  /* 0x0000001320087221 */ /* 0x000fe20000010100 */
[----:B------:R-:W-:Y:S01]  /*6ee0*/  FADD.FTZ R10, R10, R9 ;  /* 0x000000090a0a7221 */ /* 0x000fe20000010000 */
[----:B------:R-:W-:Y:S01]  /*6ef0*/  FMUL.FTZ R18, R18, 1.4426950216293334961 ;  /* 0x3fb8aa3b12127820 */ /* 0x000fe20000410000 */
[----:B------:R-:W4:Y:S01]  /*6f00*/  MUFU.EX2 R19, R16 ;  /* 0x0000001000137308 */ /* 0x000f220000000800 */
[----:B------:R-:W-:Y:S01]  /*6f10*/  FADD.FTZ R20, -R32, R20 ;  /* 0x0000001420147221 */ /* 0x000fe20000010100 */
[----:B0-----:R-:W-:Y:S01]  /*6f20*/  FADD.FTZ R10, R10, R11 ;  /* 0x0000000b0a0a7221 */ /* 0x001fe20000010000 */
[----:B------:R-:W-:Y:S01]  /*6f30*/  FMUL.FTZ R8, R8, 1.4426950216293334961 ;  /* 0x3fb8aa3b08087820 */ /* 0x000fe20000410000 */
[----:B------:R-:W0:Y:S01]  /*6f40*/  MUFU.EX2 R21, R18 ;  /* 0x0000001200157308 */ /* 0x000e220000000800 */
[----:B------:R-:W-:Y:S01]  /*6f50*/  FADD.FTZ R22, -R32, R22 ;  /* 0x0000001620167221 */ /* 0x000fe20000010100 */
[----:B------:R-:W-:Y:S01]  /*6f60*/  FADD.FTZ R10, R10, R15 ;  /* 0x0000000f0a0a7221 */ /* 0x000fe20000010000 */
[----:B------:R-:W-:Y:S01]  /*6f70*/  FMUL.FTZ R20, R20, 1.4426950216293334961 ;  /* 0x3fb8aa3b14147820 */ /* 0x000fe20000410000 */
[----:B------:R-:W5:Y:S01]  /*6f80*/  MUFU.EX2 R23, R8 ;  /* 0x0000000800177308 */ /* 0x000f620000000800 */
[----:B------:R-:W-:Y:S01]  /*6f90*/  FADD.FTZ R24, -R32, R24 ;  /* 0x0000001820187221 */ /* 0x000fe20000010100 */
[----:B---3--:R-:W-:Y:S01]  /*6fa0*/  FADD.FTZ R10, R10, R17 ;  /* 0x000000110a0a7221 */ /* 0x008fe20000010000 */
[----:B------:R-:W-:Y:S01]  /*6fb0*/  FMUL.FTZ R22, R22, 1.4426950216293334961 ;  /* 0x3fb8aa3b16167820 */ /* 0x000fe20000410000 */
[----:B------:R-:W3:Y:S01]  /*6fc0*/  MUFU.EX2 R25, R20 ;  /* 0x0000001400197308 */ /* 0x000ee20000000800 */
[----:B--2---:R-:W-:Y:S01]  /*6fd0*/  FADD.FTZ R26, -R32, R26 ;  /* 0x0000001a201a7221 */ /* 0x004fe20000010100 */
[----:B----4-:R-:W-:Y:S01]  /*6fe0*/  FADD.FTZ R10, R10, R19 ;  /* 0x000000130a0a7221 */ /* 0x010fe20000010000 */
[----:B------:R-:W-:Y:S01]  /*6ff0*/  FMUL.FTZ R24, R24, 1.4426950216293334961 ;  /* 0x3fb8aa3b18187820 */ /* 0x000fe20000410000 */
[----:B------:R-:W2:Y:S01]  /*7000*/  MUFU.EX2 R27, R22 ;  /* 0x00000016001b7308 */ /* 0x000ea20000000800 */
[----:B------:R4:W-:Y:S01]  /*7010*/  STS [R6+-0x800], R7 ;  /* 0xfff8000706007388 */ /* 0x0009e20000000800 */
[----:B0-----:R-:W-:Y:S01]  /*7020*/  FADD.FTZ R10, R10, R21 ;  /* 0x000000150a0a7221 */ /* 0x001fe20000010000 */
[----:B-1----:R-:W-:Y:S01]  /*7030*/  FADD.FTZ R28, -R32, R28 ;  /* 0x0000001c201c7221 */ /* 0x002fe20000010100 */
[----:B------:R-:W-:Y:S01]  /*7040*/  FMUL.FTZ R26, R26, 1.4426950216293334961 ;  /* 0x3fb8aa3b1a1a7820 */ /* 0x000fe20000410000 */
[----:B-----5:R-:W-:Y:S01]  /*7050*/  FADD.FTZ R29, -R32, R29 ;  /* 0x0000001d201d7221 */ /* 0x020fe20000010100 */
[----:B------:R-:W-:Y:S01]  /*7060*/  FADD.FTZ R10, R10, R23 ;  /* 0x000000170a0a7221 */ /* 0x000fe20000010000 */
[----:B------:R0:W-:Y:S01]  /*7070*/  STS [R6+-0x400], R9 ;  /* 0xfffc000906007388 */ /* 0x0001e20000000800 */
[----:B------:R-:W-:Y:S01]  /*7080*/  FMUL.FTZ R28, R28, 1.4426950216293334961 ;  /* 0x3fb8aa3b1c1c7820 */ /* 0x000fe20000410000 */
[----:B------:R-:W-:Y:S01]  /*7090*/  FMUL.FTZ R8, R29, 1.4426950216293334961 ;  /* 0x3fb8aa3b1d087820 */ /* 0x000fe20000410000 */
[----:B---3--:R-:W-:Y:S01]  /*70a0*/  FADD.FTZ R10, R10, R25 ;  /* 0x000000190a0a7221 */ /* 0x008fe20000010000 */
[----:B----4-:R-:W1:Y:S01]  /*70b0*/  MUFU.EX2 R7, R24 ;  /* 0x0000001800077308 */ /* 0x010e620000000800 */
[C---:B------:R-:W-:Y:S01]  /*70c0*/  FADD.FTZ R30, -R32.reuse, R30 ;  /* 0x0000001e201e7221 */ /* 0x040fe20000010100 */
[----:B------:R-:W-:Y:S01]  /*70d0*/  FADD.FTZ R12, -R32, R31 ;  /* 0x0000001f200c7221 */ /* 0x000fe20000010100 */
[----:B--2---:R-:W-:Y:S01]  /*70e0*/  FADD.FTZ R10, R10, R27 ;  /* 0x0000001b0a0a7221 */ /* 0x004fe20000010000 */
[----:B------:R-:W-:Y:S01]  /*70f0*/  MUFU.EX2 R29, R28 ;  /* 0x0000001c001d7308 */ /* 0x000fe20000000800 */
[----:B------:R-:W-:Y:S01]  /*7100*/  FMUL.FTZ R30, R30, 1.4426950216293334961 ;  /* 0x3fb8aa3b1e1e7820 */ /* 0x000fe20000410000 */
[----:B------:R-:W-:Y:S01]  /*7110*/  FMUL.FTZ R12, R12, 1.4426950216293334961 ;  /* 0x3fb8aa3b0c0c7820 */ /* 0x000fe20000410000 */
[----:B------:R-:W-:Y:S01]  /*7120*/  STS [R6], R11 ;  /* 0x0000000b06007388 */ /* 0x000fe20000000800 */
[----:B0-----:R-:W0:Y:S03]  /*7130*/  MUFU.EX2 R9, R26 ;  /* 0x0000001a00097308 */ /* 0x001e260000000800 */
[----:B------:R-:W-:Y:S01]  /*7140*/  STS [R6+0x400], R15 ;  /* 0x0004000f06007388 */ /* 0x000fe20000000800 */
[----:B------:R-:W2:Y:S01]  /*7150*/  MUFU.EX2 R31, R8 ;  /* 0x00000008001f7308 */ /* 0x000ea20000000800 */
[----:B-1----:R-:W-:-:S02]  /*7160*/  FADD.FTZ R10, R10, R7 ;  /* 0x000000070a0a7221 */ /* 0x002fc40000010000 */
[----:B------:R-:W-:Y:S01]  /*7170*/  STS [R6+0x800], R17 ;  /* 0x0008001106007388 */ /* 0x000fe20000000800 */
[----:B------:R-:W1:Y:S03]  /*7180*/  MUFU.EX2 R33, R30 ;  /* 0x0000001e00217308 */ /* 0x000e660000000800 */
[----:B------:R-:W-:Y:S01]  /*7190*/  STS [R6+0xc00], R19 ;  /* 0x000c001306007388 */ /* 0x000fe20000000800 */
[----:B------:R-:W3:Y:S01]  /*71a0*/  MUFU.EX2 R35, R12 ;  /* 0x0000000c00237308 */ /* 0x000ee20000000800 */
[----:B0-----:R-:W-:Y:S02]  /*71b0*/  FADD.FTZ R10, R10, R9 ;  /* 0x000000090a0a7221 */ /* 0x001fe40000010000 */
[----:B------:R-:W-:Y:S02]  /*71c0*/  STS [R6+0x1000], R21 ;  /* 0x0010001506007388 */ /* 0x000fe40000000800 */
[----:B------:R-:W-:-:S02]  /*71d0*/  FADD.FTZ R10, R10, R29 ;  /* 0x0000001d0a0a7221 */ /* 0x000fc40000010000 */
[----:B------:R-:W-:Y:S02]  /*71e0*/  STS [R6+0x1400], R23 ;  /* 0x0014001706007388 */ /* 0x000fe40000000800 */
[----:B--2---:R-:W-:Y:S02]  /*71f0*/  FADD.FTZ R10, R10, R31 ;  /* 0x0000001f0a0a7221 */ /* 0x004fe40000010000 */
[----:B------:R-:W-:Y:S02]  /*7200*/  STS [R6+0x1800], R25 ;  /* 0x0018001906007388 */ /* 0x000fe40000000800 */
[----:B-1----:R-:W-:Y:S02]  /*7210*/  FADD.FTZ R10, R10, R33 ;  /* 0x000000210a0a7221 */ /* 0x002fe40000010000 */
[----:B------:R-:W-:Y:S02]  /*7220*/  STS [R6+0x1c00], R27 ;  /* 0x001c001b06007388 */ /* 0x000fe40000000800 */
[----:B---3--:R-:W-:-:S02]  /*7230*/  FADD.FTZ R10, R10, R35 ;  /* 0x000000230a0a7221 */ /* 0x008fc40000010000 */
        /* <DEDUP_REMOVED lines=8> */
.L_x_4235:
[----:B------:R-:W-:Y:S05]  /*72c0*/  BSYNC.RECONVERGENT B1 ;  /* 0x0000000000017941 */ /* 0x000fea0003800200 */
.L_x_4234:
        /* <DEDUP_REMOVED lines=10> */
[----:B------:R-:W2:Y:S04]  /*7370*/  LDS R14, [R6+0x800] ;  /* 0x00080000060e7984 */ /* 0x000ea80000000800 */
[----:B------:R-:W2:Y:S04]  /*7380*/  LDS R15, [R6+0xc00] ;  /* 0x000c0000060f7984 */ /* 0x000ea80000000800 */
[----:B---3--:R-:W3:Y:S04]  /*7390*/  LDS R17, [R6+0x1000] ;  /* 0x0010000006117984 */ /* 0x008ee80000000800 */
[----:B------:R-:W3:Y:S01]  /*73a0*/  LDS R19, [R6+0x1400] ;  /* 0x0014000006137984 */ /* 0x000ee20000000800 */
[----:B0-----:R-:W-:-:S04]  /*73b0*/  FADD.FTZ R7, -R32, R7 ;  /* 0x0000000720077221 */ /* 0x001fc80000010100 */
[----:B------:R-:W-:Y:S01]  /*73c0*/  FMUL.FTZ R7, R7, 1.4426950216293334961 ;  /* 0x3fb8aa3b07077820 */ /* 0x000fe20000410000 */
[C---:B-1----:R-:W-:Y:S01]  /*73d0*/  FADD.FTZ R8, -R32.reuse, R8 ;  /* 0x0000000820087221 */ /* 0x042fe20000010100 */
[----:B----4-:R-:W-:-:S03]  /*73e0*/  FADD.FTZ R9, -R32, R9 ;  /* 0x0000000920097221 */ /* 0x010fc60000010100 */
[----:B------:R-:W-:Y:S01]  /*73f0*/  FMUL.FTZ R8, R8, 1.4426950216293334961 ;  /* 0x3fb8aa3b08087820 */ /* 0x000fe20000410000 */
[----:B------:R-:W0:Y:S01]  /*7400*/  MUFU.EX2 R7, R7 ;  /* 0x0000000700077308 */ /* 0x000e220000000800 */
[C---:B-----5:R-:W-:Y:S01]  /*7410*/  FADD.FTZ R12, -R32.reuse, R11 ;  /* 0x0000000b200c7221 */ /* 0x060fe20000010100 */
[----:B------:R-:W-:Y:S02]  /*7420*/  FMUL.FTZ R11, R9, 1.4426950216293334961 ;  /* 0x3fb8aa3b090b7820 */ /* 0x000fe40000410000 */
[----:B------:R-:W1:Y:S01]  /*7430*/  MUFU.EX2 R9, R8 ;  /* 0x0000000800097308 */ /* 0x000e620000000800 */
[----:B--2---:R-:W-:Y:S01]  /*7440*/  FADD.FTZ R14, -R32, R14 ;  /* 0x0000000e200e7221 */ /* 0x004fe20000010100 */
[----:B------:R-:W-:Y:S02]  /*7450*/  FMUL.FTZ R12, R12, 1.4426950216293334961 ;  /* 0x3fb8aa3b0c0c7820 */ /* 0x000fe40000410000 */
[----:B------:R-:W2:Y:S01]  /*7460*/  MUFU.EX2 R11, R11 ;  /* 0x0000000b000b7308 */ /* 0x000ea20000000800 */
[----:B------:R-:W-:Y:S01]  /*7470*/  FADD.FTZ R16, -R32, R15 ;  /* 0x0000000f20107221 */ /* 0x000fe20000010100 */
[----:B------:R-:W-:-:S02]  /*7480*/  FMUL.FTZ R14, R14, 1.4426950216293334961 ;  /* 0x3fb8aa3b0e0e7820 */ /* 0x000fc40000410000 */
[----:B------:R-:W4:Y:S01]  /*7490*/  MUFU.EX2 R15, R12 ;  /* 0x0000000c000f7308 */ /* 0x000f220000000800 */
[----:B0-----:R-:W-:Y:S01]  /*74a0*/  FADD.FTZ R10, R10, R7 ;  /* 0x000000070a0a7221 */ /* 0x001fe20000010000 */
[----:B---3--:R-:W-:Y:S01]  /*74b0*/  FADD.FTZ R18, -R32, R17 ;  /* 0x0000001120127221 */ /* 0x008fe20000010100 */
[----:B------:R-:W-:Y:S01]  /*74c0*/  FMUL.FTZ R16, R16, 1.4426950216293334961 ;  /* 0x3fb8aa3b10107820 */ /* 0x000fe20000410000 */
        /* <DEDUP_REMOVED lines=23> */
.L_x_4238:
[----:B------:R-:W-:Y:S05]  /*7640*/  BSYNC.RECONVERGENT B1 ;  /* 0x0000000000017941 */ /* 0x000fea0003800200 */
.L_x_4237:
[----:B------:R-:W-:-:S13]  /*7650*/  ISETP.GT.AND P1, PT, R13, UR42, PT ;  /* 0x0000002a0d007c0c */ /* 0x000fda000bf24270 */
[----:B------:R-:W-:Y:S05]  /*7660*/  @!P0 BRA P1, `(.L_x_4229) ;  /* 0x0000000400f08947 */ /* 0x000fea0000800000 */
[----:B------:R-:W0:Y:S04]  /*7670*/  LDS R7, [R6+-0x800] ;  /* 0xfff8000006077984 */ /* 0x000e280000000800 */
[----:B------:R-:W1:Y:S04]  /*7680*/  LDS R9, [R6] ;  /* 0x0000000006097984 */ /* 0x000e680000000800 */
[----:B------:R-:W4:Y:S04]  /*7690*/  LDS R8, [R6+-0x400] ;  /* 0xfffc000006087984 */ /* 0x000f280000000800 */
[----:B------:R-:W5:Y:S01]  /*76a0*/  LDS R11, [R6+0x400] ;  /* 0x00040000060b7984 */ /* 0x000f620000000800 */
[C---:B0-----:R-:W-:Y:S01]  /*76b0*/  FADD.FTZ R7, -R32.reuse, R7 ;  /* 0x0000000720077221 */ /* 0x041fe20000010100 */
[----:B-1----:R-:W-:-:S03]  /*76c0*/  FADD.FTZ R9, -R32, R9 ;  /* 0x0000000920097221 */ /* 0x002fc60000010100 */
[----:B------:R-:W-:Y:S01]  /*76d0*/  FMUL.FTZ R7, R7, 1.4426950216293334961 ;  /* 0x3fb8aa3b07077820 */ /* 0x000fe20000410000 */
[----:B----4-:R-:W-:-:S05]  /*76e0*/  FADD.FTZ R8, -R32, R8 ;  /* 0x0000000820087221 */ /* 0x010fca0000010100 */
[----:B------:R-:W0:Y:S01]  /*76f0*/  MUFU.EX2 R7, R7 ;  /* 0x0000000700077308 */ /* 0x000e220000000800 */
[----:B-----5:R-:W-:Y:S01]  /*7700*/  FADD.FTZ R12, -R32, R11 ;  /* 0x0000000b200c7221 */ /* 0x020fe20000010100 */
[----:B------:R-:W-:Y:S01]  /*7710*/  FMUL.FTZ R11, R9, 1.4426950216293334961 ;  /* 0x3fb8aa3b090b7820 */ /* 0x000fe20000410000 */
[----:B------:R-:W-:Y:S02]  /*7720*/  FMUL.FTZ R8, R8, 1.4426950216293334961 ;  /* 0x3fb8aa3b08087820 */ /* 0x000fe40000410000 */
[----:B------:R-:W-:Y:S02]  /*7730*/  FMUL.FTZ R12, R12, 1.4426950216293334961 ;  /* 0x3fb8aa3b0c0c7820 */ /* 0x000fe40000410000 */
[----:B------:R-:W1:Y:S04]  /*7740*/  MUFU.EX2 R9, R8 ;  /* 0x0000000800097308 */ /* 0x000e680000000800 */
[----:B------:R-:W4:Y:S01]  /*7750*/  MUFU.EX2 R11, R11 ;  /* 0x0000000b000b7308 */ /* 0x000f220000000800 */
[----:B0-----:R0:W-:Y:S03]  /*7760*/  STS [R6+-0x800], R7 ;  /* 0xfff8000706007388 */ /* 0x0011e60000000800 */
[----:B------:R-:W5:Y:S01]  /*7770*/  MUFU.EX2 R13, R12 ;  /* 0x0000000c000d7308 */ /* 0x000f620000000800 */
[----:B------:R-:W-:Y:S01]  /*7780*/  FADD.FTZ R10, R10, R7 ;  /* 0x000000070a0a7221 */ /* 0x000fe20000010000 */
[----:B-1----:R0:W-:Y:S03]  /*7790*/  STS [R6+-0x400], R9 ;  /* 0xfffc000906007388 */ /* 0x0021e60000000800 */
[----:B------:R-:W-:Y:S01]  /*77a0*/  FADD.FTZ R10, R10, R9 ;  /* 0x000000090a0a7221 */ /* 0x000fe20000010000 */
[----:B----4-:R0:W-:Y:S03]  /*77b0*/  STS [R6], R11 ;  /* 0x0000000b06007388 */ /* 0x0101e60000000800 */
[----:B------:R-:W-:Y:S01]  /*77c0*/  FADD.FTZ R10, R10, R11 ;  /* 0x0000000b0a0a7221 */ /* 0x000fe20000010000 */
[----:B-----5:R0:W-:Y:S03]  /*77d0*/  STS [R6+0x400], R13 ;  /* 0x0004000d06007388 */ /* 0x0201e60000000800 */
[----:B------:R-:W-:Y:S01]  /*77e0*/  FADD.FTZ R10, R10, R13 ;  /* 0x0000000d0a0a7221 */ /* 0x000fe20000010000 */
[----:B------:R-:W-:Y:S06]  /*77f0*/  BRA `(.L_x_4229) ;  /* 0x00000004008c7947 */ /* 0x000fec0003800000 */
.L_x_4230:
[----:B------:R-:W-:Y:S01]  /*7800*/  MOV R8, UR9 ;  /* 0x0000000900087c02 */ /* 0x000fe20008000f00 */
[----:B------:R-:W3:Y:S01]  /*7810*/  S2UR UR5, SR_CTAID.Y ;  /* 0x00000000000579c3 */ /* 0x000ee20000002600 */
[----:B------:R-:W-:Y:S01]  /*7820*/  LOP3.LUT R7, RZ, R0, RZ, 0x33, !PT ;  /* 0x00000000ff077212 */ /* 0x000fe200078e33ff */
[----:B------:R-:W-:Y:S01]  /*7830*/  BSSY.RECONVERGENT B1, `(.L_x_4239) ;  /* 0x0000027000017945 */ /* 0x000fe20003800200 */
[----:B------:R-:W-:Y:S01]  /*7840*/  VIADDMNMX R8, R5, 0x100, R8, !PT ;  /* 0x0000010005087846 */ /* 0x000fe20007800108 */
[----:B------:R-:W-:-:S03]  /*7850*/  HFMA2 R10, -RZ, RZ, 0, 0 ;  /* 0x00000000ff0a7431 */ /* 0x000fc600000001ff */
[----:B------:R-:W-:Y:S01]  /*7860*/  IADD3 R7, PT, PT, -R3, R8, R7 ;  /* 0x0000000803077210 */ /* 0x000fe20007ffe107 */
[----:B------:R-:W3:Y:S03]  /*7870*/  LDC R6, c[0x0][0x3f4] ;  /* 0x0000fd00ff067b82 */ /* 0x000ee60000000800 */
[C---:B------:R-:W-:Y:S02]  /*7880*/  LOP3.LUT R8, R7.reuse, 0x300, RZ, 0xc0, !PT ;  /* 0x0000030007087812 */ /* 0x040fe400078ec0ff */
[----:B------:R-:W-:Y:S02]  /*7890*/  ISETP.GE.U32.AND P1, PT, R7, 0x300, PT ;  /* 0x000003000700780c */ /* 0x000fe40003f26070 */
[----:B------:R-:W-:Y:S01]  /*78a0*/  ISETP.NE.AND P0, PT, R8, 0x300, PT ;  /* 0x000003000800780c */ /* 0x000fe20003f05270 */
[----:B------:R-:W-:Y:S02]  /*78b0*/  IMAD.MOV.U32 R8, RZ, RZ, R5 ;  /* 0x000000ffff087224 */ /* 0x000fe400078e0005 */
[----:B---3--:R-:W-:-:S05]  /*78c0*/  IMAD R17, R6, UR5, RZ ;  /* 0x0000000506117c24 */ /* 0x008fca000f8e02ff */
[----:B------:R-:W-:-:S05]  /*78d0*/  SHF.R.S32.HI R16, RZ, 0x1f, R17 ;  /* 0x0000001fff107819 */ /* 0x000fca0000011411 */
[----:B------:R-:W-:Y:S05]  /*78e0*/  @!P0 BRA `(.L_x_4240) ;  /* 0x00000000006c8947 */ /* 0x000fea0003800000 */
[----:B------:R-:W-:Y:S01]  /*78f0*/  UIADD3 UR5, UPT, UPT, UR6, 0x240, URZ ;  /* 0x0000024006057890 */ /* 0x000fe2000fffe0ff */
[----:B------:R-:W-:Y:S02]  /*7900*/  LEA.HI R6, R7, 0x1, RZ, 0x18 ;  /* 0x0000000107067811 */ /* 0x000fe400078fc0ff */
[----:B------:R-:W-:Y:S01]  /*7910*/  IADD3 R14, P0, P2, R17, R14, R5 ;  /* 0x0000000e110e7210 */ /* 0x000fe20007a1e005 */
[----:B------:R-:W-:Y:S01]  /*7920*/  ULEA UR5, UR7, UR5, 0x18 ;  /* 0x0000000507057291 */ /* 0x000fe2000f8ec0ff */
[----:B------:R-:W-:Y:S02]  /*7930*/  LOP3.LUT R6, R6, 0x3, RZ, 0xc0, !PT ;  /* 0x0000000306067812 */ /* 0x000fe400078ec0ff */
[----:B------:R-:W-:Y:S02]  /*7940*/  IADD3.X R7, PT, PT, R16, R15, RZ, P0, P2 ;  /* 0x0000000f10077210 */ /* 0x000fe400007e44ff */
[----:B------:R-:W-:Y:S01]  /*7950*/  MOV R10, RZ ;  /* 0x000000ff000a7202 */ /* 0x000fe20000000f00 */
[----:B------:R-:W-:Y:S01]  /*7960*/  IMAD.MOV R11, RZ, RZ, -R6 ;  /* 0x000000ffff0b7224 */ /* 0x000fe200078e0a06 */
[----:B------:R-:W-:-:S02]  /*7970*/  MOV R8, R5 ;  /* 0x0000000500087202 */ /* 0x000fc40000000f00 */
[----:B------:R-:W-:-:S07]  /*7980*/  LEA R9, R0, UR5, 0x2 ;  /* 0x0000000500097c11 */ /* 0x000fce000f8e10ff */
.L_x_4241:
[----:B------:R-:W-:-:S06]  /*7990*/  MOV R6, R14 ;  /* 0x0000000e00067202 */ /* 0x000fcc0000000f00 */
[----:B------:R0:W3:Y:S01]  /*79a0*/  LDG.E.U8 R6, desc[UR36][R6.64] ;  /* 0x0000002406067981 */ /* 0x0000e2000c1e1100 */
[----:B------:R-:W-:Y:S01]  /*79b0*/  VIADD R11, R11, 0x1 ;  /* 0x000000010b0b7836 */ /* 0x000fe20000000000 */
[----:B------:R-:W-:Y:S02]  /*79c0*/  IADD3 R14, P2, PT, R14, 0x100, RZ ;  /* 0x000001000e0e7810 */ /* 0x000fe40007f5e0ff */
[----:B------:R-:W-:Y:S02]  /*79d0*/  IADD3 R8, PT, PT, R8, 0x100, RZ ;  /* 0x0000010008087810 */ /* 0x000fe40007ffe0ff */
[----:B0-----:R-:W-:Y:S02]  /*79e0*/  IADD3.X R7, PT, PT, RZ, R7, RZ, P2, !PT ;  /* 0x00000007ff077210 */ /* 0x001fe400017fe4ff */
[----:B---3--:R-:W-:-:S13]  /*79f0*/  ISETP.NE.AND P0, PT, R6, RZ, PT ;  /* 0x000000ff0600720c */ /* 0x008fda0003f05270 */
        /* <DEDUP_REMOVED lines=10> */
.L_x_4240:
[----:B------:R-:W-:Y:S05]  /*7aa0*/  BSYNC.RECONVERGENT B1 ;  /* 0x0000000000017941 */ /* 0x000fea0003800200 */
.L_x_4239:
[----:B------:R-:W-:Y:S05]  /*7ab0*/  @!P1 BRA `(.L_x_4229) ;  /* 0x0000000000dc9947 */ /* 0x000fea0003800000 */
[----:B------:R-:W0:Y:S01]  /*7ac0*/  S2R R14, SR_CgaCtaId ;  /* 0x00000000000e7919 */ /* 0x000e220000008800 */
[----:B------:R-:W3:Y:S01]  /*7ad0*/  LDCU.64 UR10, c[0x0][0x420] ;  /* 0x00008400ff0a77ac */ /* 0x000ee20008000a00 */
[----:B------:R-:W-:Y:S02]  /*7ae0*/  MOV R6, 0x400 ;  /* 0x0000040000067802 */ /* 0x000fe40000000f00 */
[----:B------:R-:W-:Y:S02]  /*7af0*/  SHF.L.U32 R7, R3, 0x2, RZ ;  /* 0x0000000203077819 */ /* 0x000fe400000006ff */
[----:B------:R-:W-:-:S03]  /*7b00*/  IADD3 R9, PT, PT, R6, 0x240, RZ ;  /* 0x0000024006097810 */ /* 0x000fc60007ffe0ff */
[----:B------:R-:W-:Y:S01]  /*7b10*/  IMAD R6, R8, 0x4, -R7 ;  /* 0x0000000408067824 */ /* 0x000fe200078e0a07 */
[----:B---3--:R-:W-:-:S04]  /*7b20*/  IADD3 R12, P0, P1, R17, UR10, R8 ;  /* 0x0000000a110c7c10 */ /* 0x008fc8000f91e008 */
[----:B------:R-:W-:Y:S02]  /*7b30*/  IADD3 R12, P2, PT, R12, 0x200, RZ ;  /* 0x000002000c0c7810 */ /* 0x000fe40007f5e0ff */
[----:B------:R-:W-:-:S04]  /*7b40*/  IADD3.X R7, PT, PT, R16, UR11, RZ, P0, P1 ;  /* 0x0000000b10077c10 */ /* 0x000fc800087e24ff */
[----:B------:R-:W-:Y:S02]  /*7b50*/  IADD3.X R7, PT, PT, RZ, R7, RZ, P2, !PT ;  /* 0x00000007ff077210 */ /* 0x000fe400017fe4ff */
[----:B0-----:R-:W-:-:S04]  /*7b60*/  LEA R9, R14, R9, 0x18 ;  /* 0x000000090e097211 */ /* 0x001fc800078ec0ff */
[----:B------:R-:W-:-:S07]  /*7b70*/  IADD3 R9, PT, PT, R6, 0x800, R9 ;  /* 0x0000080006097810 */ /* 0x000fce0007ffe009 */
.L_x_4242:
[----:B------:R-:W-:-:S05]  /*7b80*/  MOV R6, R12 ;  /* 0x0000000c00067202 */ /* 0x000fca0000000f00 */
[----:B------:R-:W3:Y:S04]  /*7b90*/  LDG.E.U8 R14, desc[UR36][R6.64+-0x200] ;  /* 0xfffe0024060e7981 */ /* 0x000ee8000c1e1100 */
[----:B------:R-:W4:Y:S04]  /*7ba0*/  LDG.E.U8 R11, desc[UR36][R6.64+-0x100] ;  /* 0xffff0024060b7981 */ /* 0x000f28000c1e1100 */
[----:B------:R-:W5:Y:S04]  /*7bb0*/  LDG.E.U8 R12, desc[UR36][R6.64] ;  /* 0x00000024060c7981 */ /* 0x000f68000c1e1100 */
[----:B------:R-:W2:Y:S01]  /*7bc0*/  LDG.E.U8 R13, desc[UR36][R6.64+0x100] ;  /* 0x00010024060d7981 */ /* 0x000ea2000c1e1100 */
[----:B------:R-:W-:Y:S01]  /*7bd0*/  MOV R16, RZ ;  /* 0x000000ff00107202 */ /* 0x000fe20000000f00 */
[----:B------:R-:W-:Y:S01]  /*7be0*/  IMAD.MOV.U32 R18, RZ, RZ, RZ ;  /* 0x000000ffff127224 */ /* 0x000fe200078e00ff */
[----:B------:R-:W-:-:S02]  /*7bf0*/  IADD3 R8, PT, PT, R8, 0x400, RZ ;  /* 0x0000040008087810 */ /* 0x000fc40007ffe0ff */
[----:B---3--:R-:W-:Y:S01]  /*7c00*/  ISETP.NE.AND P0, PT, R14, RZ, PT ;  /* 0x000000ff0e00720c */ /* 0x008fe20003f05270 */
[----:B------:R-:W-:Y:S01]  /*7c10*/  HFMA2 R14, -RZ, RZ, 0, 0 ;  /* 0x00000000ff0e7431 */ /* 0x000fe200000001ff */
        /* <DEDUP_REMOVED lines=14> */
[----:B------:R-:W-:Y:S01]  /*7d00*/  ISETP.GT.AND P0, PT, R8, UR42, PT ;  /* 0x0000002a08007c0c */ /* 0x000fe2000bf04270 */
[----:B---3--:R-:W-:Y:S01]  /*7d10*/  @!P3 FADD.FTZ R17, -R32, R17 ;  /* 0x000000112011b221 */ /* 0x008fe20000010100 */
[----:B------:R1:W2:Y:S01]  /*7d20*/  @!P1 MUFU.EX2 R14, R13 ;  /* 0x0000000d000e9308 */ /* 0x0002a20000000800 */
[----:B------:R-:W-:Y:S02]  /*7d30*/  @!P2 FMUL.FTZ R15, R15, 1.4426950216293334961 ;  /* 0x3fb8aa3b0f0fa820 */ /* 0x000fe40000410000 */
[----:B------:R-:W-:Y:S01]  /*7d40*/  @!P3 FMUL.FTZ R17, R17, 1.4426950216293334961 ;  /* 0x3fb8aa3b1111b820 */ /* 0x000fe20000410000 */
[----:B0-----:R-:W-:Y:S01]  /*7d50*/  IADD3 R12, P1, PT, R6, 0x400, RZ ;  /* 0x00000400060c7810 */ /* 0x001fe20007f3e0ff */
[----:B------:R-:W0:Y:S03]  /*7d60*/  @!P2 MUFU.EX2 R16, R15 ;  /* 0x0000000f0010a308 */ /* 0x000e260000000800 */
[----:B------:R-:W-:Y:S01]  /*7d70*/  IADD3.X R7, PT, PT, RZ, R7, RZ, P1, !PT ;  /* 0x00000007ff077210 */ /* 0x000fe20000ffe4ff */
[----:B------:R-:W3:Y:S01]  /*7d80*/  @!P3 MUFU.EX2 R18, R17 ;  /* 0x000000110012b308 */ /* 0x000ee20000000800 */
[----:B-1----:R-:W-:Y:S01]  /*7d90*/  FADD.FTZ R13, R11, R10 ;  /* 0x0000000a0b0d7221 */ /* 0x002fe20000010000 */
[----:B------:R-:W-:Y:S03]  /*7da0*/  STS [R9+-0x800], R11 ;  /* 0xfff8000b09007388 */ /* 0x000fe60000000800 */
        /* <DEDUP_REMOVED lines=8> */
.L_x_4229:
[----:B------:R-:W-:Y:S05]  /*7e30*/  BSYNC.RECONVERGENT B0 ;  /* 0x0000000000007941 */ /* 0x000fea0003800200 */
.L_x_4228:
[----:B0-----:R-:W0:Y:S01]  /*7e40*/  SHFL.BFLY PT, R7, R10, 0x10, 0x1f ;  /* 0x0e001f000a077f89 */ /* 0x001e2200000e0000 */
[C---:B------:R-:W-:Y:S01]  /*7e50*/  ISETP.NE.AND P0, PT, R2.reuse, RZ, PT ;  /* 0x000000ff0200720c */ /* 0x040fe20003f05270 */
[----:B------:R-:W4:Y:S01]  /*7e60*/  LDCU UR5, c[0x0][0x40c] ;  /* 0x00008180ff0577ac */ /* 0x000f220008000800 */
[----:B------:R-:W-:Y:S01]  /*7e70*/  ISETP.GT.U32.AND P1, PT, R2, 0x7, PT ;  /* 0x000000070200780c */ /* 0x000fe20003f24070 */
[----:B---3--:R-:W3:Y:S01]  /*7e80*/  S2R R18, SR_CTAID.X ;  /* 0x0000000000127919 */ /* 0x008ee20000002500 */
[----:B------:R-:W-:Y:S01]  /*7e90*/  SHF.R.U32.HI R2, RZ, 0x5, R0 ;  /* 0x00000005ff027819 */ /* 0x000fe20000011600 */
[----:B------:R-:W4:Y:S01]  /*7ea0*/  LDCU UR6, c[0x0][0x3f4] ;  /* 0x00007e80ff0677ac */ /* 0x000f220008000800 */
[----:B------:R-:W3:Y:S01]  /*7eb0*/  S2UR UR7, SR_CTAID.Y ;  /* 0x00000000000779c3 */ /* 0x000ee20000002600 */
[----:B0-----:R-:W-:-:S06]  /*7ec0*/  FADD.FTZ R7, R7, R10 ;  /* 0x0000000a07077221 */ /* 0x001fcc0000010000 */
[----:B------:R-:W-:Y:S01]  /*7ed0*/  @!P0 LEA R10, R2, UR8, 0x2 ;  /* 0x00000008020a8c11 */ /* 0x000fe2000f8e10ff */
[----:B------:R-:W0:Y:S01]  /*7ee0*/  LDCU.U8 UR8, c[0x0][0x48c] ;  /* 0x00009180ff0877ac */ /* 0x000e220008000000 */
[----:B------:R-:W5:Y:S01]  /*7ef0*/  SHFL.BFLY PT, R6, R7, 0x8, 0x1f ;  /* 0x0d001f0007067f89 */ /* 0x000f6200000e0000 */
[----:B----4-:R-:W-:-:S04]  /*7f00*/  UISETP.LT.AND UP0, UPT, UR6, UR5, UPT ;  /* 0x000000050600728c */ /* 0x010fc8000bf01270 */
[----:B------:R-:W-:-:S04]  /*7f10*/  USEL UR5, UR6, UR5, UP0 ;  /* 0x0000000506057287 */ /* 0x000fc80008000000 */
[----:B------:R-:W-:-:S04]  /*7f20*/  UIADD3 UR5, UPT, UPT, UR5, 0x4, URZ ;  /* 0x0000000405057890 */ /* 0x000fc8000fffe0ff */
[----:B------:R-:W-:-:S04]  /*7f30*/  USHF.R.S32.HI UR6, URZ, 0x1f, UR5 ;  /* 0x0000001fff067899 */ /* 0x000fc80008011405 */
[----:B------:R-:W-:-:S04]  /*7f40*/  ULEA.HI UR6, UR6, UR5, URZ, 0x2 ;  /* 0x0000000506067291 */ /* 0x000fc8000f8f10ff */
[----:B------:R-:W-:Y:S01]  /*7f50*/  USHF.L.U32 UR6, UR6, 0x2, URZ ;  /* 0x0000000206067899 */ /* 0x000fe200080006ff */
[----:B-----5:R-:W-:-:S03]  /*7f60*/  FADD.FTZ R6, R7, R6 ;  /* 0x0000000607067221 */ /* 0x020fc60000010000 */
[----:B------:R-:W-:Y:S02]  /*7f70*/  ULOP3.LUT UR6, UR6, 0xfffffff0, URZ, 0xc0, !UPT ;  /* 0xfffffff006067892 */ /* 0x000fe4000f8ec0ff */
[----:B------:R-:W4:Y:S02]  /*7f80*/  SHFL.BFLY PT, R9, R6, 0x4, 0x1f ;  /* 0x0c801f0006097f89 */ /* 0x000f2400000e0000 */
[----:B----4-:R-:W-:-:S05]  /*7f90*/  FADD.FTZ R9, R6, R9 ;  /* 0x0000000906097221 */ /* 0x010fca0000010000 */
[----:B------:R-:W4:Y:S02]  /*7fa0*/  SHFL.BFLY PT, R8, R9, 0x2, 0x1f ;  /* 0x0c401f0009087f89 */ /* 0x000f2400000e0000 */
[----:B----4-:R-:W-:Y:S02]  /*7fb0*/  FADD.FTZ R8, R9, R8 ;  /* 0x0000000809087221 */ /* 0x010fe40000010000 */
[----:B------:R-:W3:Y:S03]  /*7fc0*/  LDC R9, c[0x0][0x3f8] ;  /* 0x0000fe00ff097b82 */ /* 0x000ee60000000800 */
[----:B------:R-:W4:Y:S01]  /*7fd0*/  SHFL.BFLY PT, R11, R8, 0x1, 0x1f ;  /* 0x0c201f00080b7f89 */ /* 0x000f2200000e0000 */
[----:B---3--:R-:W-:Y:S02]  /*7fe0*/  IMAD R23, R9, UR7, R18 ;  /* 0x0000000709177c24 */ /* 0x008fe4000f8e0212 */
[----:B----4-:R-:W-:-:S05]  /*7ff0*/  FADD.FTZ R11, R8, R11 ;  /* 0x0000000b080b7221 */ /* 0x010fca0000010000 */
[----:B------:R-:W-:Y:S01]  /*8000*/  @!P0 STS [R10+0x20], R11 ;  /* 0x0000200b0a008388 */ /* 0x000fe20000000800 */
[----:B------:R-:W-:Y:S01]  /*8010*/  BAR.SYNC.DEFER_BLOCKING 0x0 ;  /* 0x0000000000007b1d */ /* 0x000fe20000010000 */
[----:B0-----:R-:W-:-:S05]  /*8020*/  ISETP.NE.AND P0, PT, RZ, UR8, PT ;  /* 0x00000008ff007c0c */ /* 0x001fca000bf05270 */
[----:B------:R-:W0:Y:S01]  /*8030*/  @!P1 LDS R11, [R4+0x20] ;  /* 0x00002000040b9984 */ /* 0x000e220000000800 */
[----:B------:R-:W-:-:S03]  /*8040*/  ISETP.GT.AND P1, PT, R5, UR42, PT ;  /* 0x0000002a05007c0c */ /* 0x000fc6000bf24270 */
        /* <DEDUP_REMOVED lines=9> */
[----:B------:R0:W3:Y:S01]  /*80e0*/  MUFU.RCP R15, R4 ;  /* 0x00000004000f7308 */ /* 0x0000e20000001000 */
[----:B------:R-:W-:Y:S05]  /*80f0*/  @!P0 BRA `(.L_x_4243) ;  /* 0x0000000000188947 */ /* 0x000fea0003800000 */
[----:B0-----:R-:W0:Y:S08]  /*8100*/  LDC R4, c[0x0][0x488] ;  /* 0x00012200ff047b82 */ /* 0x001e300000000800 */
[----:B------:R-:W0:Y:S08]  /*8110*/  LDC R6, c[0x0][0x40c] ;  /* 0x00010300ff067b82 */ /* 0x000e300000000800 */
[----:B------:R-:W4:Y:S01]  /*8120*/  LDC R7, c[0x0][0x3f4] ;  /* 0x0000fd00ff077b82 */ /* 0x000f220000000800 */
[----:B0-----:R-:W-:-:S04]  /*8130*/  IMAD R4, R23, R4, R6 ;  /* 0x0000000417047224 */ /* 0x001fc800078e0206 */
[----:B----4-:R-:W-:-:S05]  /*8140*/  IMAD R6, R4, R7, RZ ;  /* 0x0000000704067224 */ /* 0x010fca00078e02ff */
[----:B------:R-:W-:-:S07]  /*8150*/  SHF.R.S32.HI R7, RZ, 0x1f, R6 ;  /* 0x0000001fff077819 */ /* 0x000fce0000011406 */
.L_x_4243:
[----:B------:R-:W-:Y:S04]  /*8160*/  BSSY.RECONVERGENT B0, `(.L_x_4244) ;  /* 0x0000062000007945 */ /* 0x000fe80003800200 */
[----:B------:R-:W-:Y:S05]  /*8170*/  @P1 BRA `(.L_x_4245) ;  /* 0x0000000400801947 */ /* 0x000fea0003800000 */
[----:B0-----:R-:W-:Y:S01]  /*8180*/  MOV R4, UR9 ;  /* 0x0000000900047c02 */ /* 0x001fe20008000f00 */
[----:B------:R-:W-:Y:S01]  /*8190*/  BSSY.RECONVERGENT B1, `(.L_x_4246) ;  /* 0x0000029000017945 */ /* 0x000fe20003800200 */
[----:B------:R-:W-:Y:S02]  /*81a0*/  LOP3.LUT R8, RZ, R0, RZ, 0x33, !PT ;  /* 0x00000000ff087212 */ /* 0x000fe400078e33ff */
[----:B------:R-:W-:-:S04]  /*81b0*/  VIADDMNMX R4, R5, 0x100, R4, !PT ;  /* 0x0000010005047846 */ /* 0x000fc80007800104 */
        /* <DEDUP_REMOVED lines=15> */
[----:B------:R-:W-:Y:S02]  /*82b0*/  LEA R8, R0, UR6, 0x1 ;  /* 0x0000000600087c11 */ /* 0x000fe4000f8e08ff */
[----:B------:R-:W-:Y:S02]  /*82c0*/  IADD3 R5, PT, PT, R5, R10, RZ ;  /* 0x0000000a05057210 */ /* 0x000fe40007ffe0ff */
[----:B------:R-:W-:Y:S02]  /*82d0*/  IADD3 R11, PT, PT, -R4, RZ, RZ ;  /* 0x000000ff040b7210 */ /* 0x000fe40007ffe1ff */
[----:B----4-:R-:W-:-:S04]  /*82e0*/  LEA R12, P1, R13, UR10, 0x2 ;  /* 0x0000000a0d0c7c11 */ /* 0x010fc8000f8210ff */
[----:B------:R-:W-:Y:S01]  /*82f0*/  LEA.HI.X R13, R13, UR11, R14, 0x2, P1 ;  /* 0x0000000b0d0d7c11 */ /* 0x000fe200088f140e */
[----:B0-----:R-:W-:-:S06]  /*8300*/  ULEA UR5, UR7, UR5, 0x18 ;  /* 0x0000000507057291 */ /* 0x001fcc000f8ec0ff */
[----:B------:R-:W-:Y:S01]  /*8310*/  VIADD R4, R8, UR5 ;  /* 0x0000000508047c36 */ /* 0x000fe20008000000 */
[----:B------:R-:W-:-:S07]  /*8320*/  LEA R10, R0, UR5, 0x2 ;  /* 0x00000005000a7c11 */ /* 0x000fce000f8e10ff */
.L_x_4248:
[----:B----4-:R0:W3:Y:S01]  /*8330*/  LDS R8, [R10] ;  /* 0x000000000a087984 */ /* 0x0100e20000000800 */
[----:B------:R-:W-:Y:S01]  /*8340*/  @P0 MOV R9, R13 ;  /* 0x0000000d00090202 */ /* 0x000fe20000000f00 */
[----:B------:R-:W-:-:S05]  /*8350*/  VIADD R11, R11, 0x1 ;  /* 0x000000010b0b7836 */ /* 0x000fca0000000000 */
[----:B------:R-:W-:Y:S02]  /*8360*/  ISETP.NE.AND P3, PT, R11, RZ, PT ;  /* 0x000000ff0b00720c */ /* 0x000fe40003f65270 */
[----:B0-----:R-:W-:Y:S01]  /*8370*/  IADD3 R10, PT, PT, R10, 0x400, RZ ;  /* 0x000004000a0a7810 */ /* 0x001fe20007ffe0ff */
[----:B---3--:R-:W-:-:S05]  /*8380*/  FMUL.FTZ R17, R8, R15 ;  /* 0x0000000f08117220 */ /* 0x008fca0000410000 */
        /* <DEDUP_REMOVED lines=9> */
.L_x_4247:
[----:B------:R-:W-:Y:S05]  /*8420*/  BSYNC.RECONVERGENT B1 ;  /* 0x0000000000017941 */ /* 0x000fea0003800200 */
.L_x_4246:
[----:B------:R-:W-:Y:S05]  /*8430*/  @!P2 BRA `(.L_x_4245) ;  /* 0x0000000000d0a947 */ /* 0x000fea0003800000 */
[----:B----4-:R-:W0:Y:S01]  /*8440*/  S2R R9, SR_CgaCtaId ;  /* 0x0000000000097919 */ /* 0x010e220000008800 */
[----:B------:R-:W4:Y:S01]  /*8450*/  LDCU.64 UR10, c[0x0][0x480] ;  /* 0x00009000ff0a77ac */ /* 0x000f220008000a00 */
[----:B------:R-:W-:Y:S02]  /*8460*/  MOV R4, 0x400 ;  /* 0x0000040000047802 */ /* 0x000fe40000000f00 */
[C---:B------:R-:W-:Y:S01]  /*8470*/  IADD3 R8, P0, PT, R5.reuse, R6, RZ ;  /* 0x0000000605087210 */ /* 0x040fe20007f1e0ff */
[----:B------:R-:W-:Y:S01]  /*8480*/  UISETP.NE.AND UP0, UPT, UR8, URZ, UPT ;  /* 0x000000ff0800728c */ /* 0x000fe2000bf05270 */
[----:B------:R-:W-:Y:S02]  /*8490*/  IADD3 R4, PT, PT, R4, 0x240, RZ ;  /* 0x0000024004047810 */ /* 0x000fe40007ffe0ff */
[----:B------:R-:W-:Y:S02]  /*84a0*/  LEA R6, R5, UR6, 0x1 ;  /* 0x0000000605067c11 */ /* 0x000fe4000f8e08ff */
[----:B------:R-:W-:-:S02]  /*84b0*/  IADD3.X R7, PT, PT, RZ, R7, RZ, P0, !PT ;  /* 0x00000007ff077210 */ /* 0x000fc400007fe4ff */
[----:B------:R-:W-:Y:S01]  /*84c0*/  ISETP.NE.AND P1, PT, RZ, UR8, PT ;  /* 0x00000008ff007c0c */ /* 0x000fe2000bf25270 */
[----:B------:R-:W-:Y:S01]  /*84d0*/  IMAD R6, R3, -0x2, R6 ;  /* 0xfffffffe03067824 */ /* 0x000fe200078e0206 */
[----:B------:R-:W-:Y:S02]  /*84e0*/  PLOP3.LUT P0, PT, PT, PT, UP0, 0x80, 0x8 ;  /* 0x000000000008781c */ /* 0x000fe40003f0f008 */
[----:B----4-:R-:W-:-:S04]  /*84f0*/  LEA R10, P3, R8, UR10, 0x2 ;  /* 0x0000000a080a7c11 */ /* 0x010fc8000f8610ff */
[----:B------:R-:W-:Y:S02]  /*8500*/  IADD3 R10, P2, PT, R10, 0x800, RZ ;  /* 0x000008000a0a7810 */ /* 0x000fe40007f5e0ff */
[----:B------:R-:W-:-:S04]  /*8510*/  LEA.HI.X R7, R8, UR11, R7, 0x2, P3 ;  /* 0x0000000b08077c11 */ /* 0x000fc800098f1407 */
[----:B------:R-:W-:Y:S02]  /*8520*/  IADD3.X R11, PT, PT, RZ, R7, RZ, P2, !PT ;  /* 0x00000007ff0b7210 */ /* 0x000fe400017fe4ff */
[----:B0-----:R-:W-:Y:S01]  /*8530*/  LEA R9, R9, R4, 0x18 ;  /* 0x0000000409097211 */ /* 0x001fe200078ec0ff */
[----:B------:R-:W-:-:S03]  /*8540*/  IMAD.SHL.U32 R4, R3, 0x4, RZ ;  /* 0x0000000403047824 */ /* 0x000fc600078e00ff */
[----:B------:R-:W-:Y:S02]  /*8550*/  IADD3 R8, PT, PT, R6, 0x400, R9 ;  /* 0x0000040006087810 */ /* 0x000fe40007ffe009 */
[----:B------:R-:W-:-:S04]  /*8560*/  LEA R4, R5, -R4, 0x2 ;  /* 0x8000000405047211 */ /* 0x000fc800078e10ff */
[----:B------:R-:W-:-:S07]  /*8570*/  IADD3 R4, PT, PT, R4, 0x800, R9 ;  /* 0x0000080004047810 */ /* 0x000fce0007ffe009 */
.L_x_4249:
[----:B------:R-:W3:Y:S01]  /*8580*/  LDS R6, [R4+-0x800] ;  /* 0xfff8000004067984 */ /* 0x000ee20000000800 */
[----:B------:R-:W-:-:S04]  /*8590*/  IADD3 R5, PT, PT, R5, 0x400, RZ ;  /* 0x0000040005057810 */ /* 0x000fc80007ffe0ff */
[----:B------:R-:W-:Y:S01]  /*85a0*/  ISETP.GT.AND P2, PT, R5, UR42, PT ;  /* 0x0000002a05007c0c */ /* 0x000fe2000bf44270 */
        /* <DEDUP_REMOVED lines=15> */
[----:B0-----:R-:W-:Y:S01]  /*86a0*/  IMAD.MOV.U32 R6, RZ, RZ, R10 ;  /* 0x000000ffff067224 */ /* 0x001fe200078e000a */
[----:B---3--:R-:W-:-:S04]  /*86b0*/  IADD3 R4, PT, PT, R4, 0x1000, RZ ;  /* 0x0000100004047810 */ /* 0x008fc80007ffe0ff */
[----:B------:R-:W-:Y:S01]  /*86c0*/  @P0 STG.E desc[UR36][R6.64+-0x800], R13 ;  /* 0xfff8000d06000986 */ /* 0x000fe2000c101924 */
[----:B------:R-:W-:Y:S02]  /*86d0*/  PLOP3.LUT P0, PT, P1, PT, PT, 0x80, 0x8 ;  /* 0x000000000008781c */ /* 0x000fe40000f0f070 */
[----:B------:R-:W-:-:S05]  /*86e0*/  IADD3 R10, P3, PT, R6, 0x1000, RZ ;  /* 0x00001000060a7810 */ /* 0x000fca0007f7e0ff */
[----:B------:R-:W-:-:S06]  /*86f0*/  IMAD.X R11, RZ, RZ, R7, P3 ;  /* 0x000000ffff0b7224 */ /* 0x000fcc00018e0607 */
        /* <DEDUP_REMOVED lines=8> */
.L_x_4245:
[----:B------:R-:W-:Y:S05]  /*8780*/  BSYNC.RECONVERGENT B0 ;  /* 0x0000000000007941 */ /* 0x000fea0003800200 */
.L_x_4244:
[----:B------:R-:W-:Y:S01]  /*8790*/  USHF.R.S32.HI UR5, URZ, 0x1f, UR42 ;  /* 0x0000001fff057899 */ /* 0x000fe2000801142a */
[----:B------:R-:W-:Y:S01]  /*87a0*/  IMAD.SHL.U32 R19, R0, 0x8, RZ ;  /* 0x0000000800137824 */ /* 0x000fe200078e00ff */
[----:B------:R-:W0:Y:S01]  /*87b0*/  LDCU.64 UR8, c[0x0][0x3b0] ;  /* 0x00007600ff0877ac */ /* 0x000e220008000a00 */
[----:B------:R-:W-:Y:S01]  /*87c0*/  CS2R R6, SRZ ;  /* 0x0000000000067805 */ /* 0x000fe2000001ff00 */
[----:B------:R-:W-:Y:S02]  /*87d0*/  ULEA.HI UR5, UR5, UR42, URZ, 0x3 ;  /* 0x0000002a05057291 */ /* 0x000fe4000f8f18ff */
[----:B------:R-:W-:Y:S02]  /*87e0*/  LOP3.LUT R19, R19, 0xf8, RZ, 0xc0, !PT ;  /* 0x000000f813137812 */ /* 0x000fe400078ec0ff */
[----:B------:R-:W-:-:S04]  /*87f0*/  ULOP3.LUT UR5, UR5, 0xfffffff8, URZ, 0xc0, !UPT ;  /* 0xfffffff805057892 */ /* 0x000fc8000f8ec0ff */
[----:B------:R-:W-:-:S06]  /*8800*/  UIADD3 UR5, UPT, UPT, -UR5, UR42, URZ ;  /* 0x0000002a05057290 */ /* 0x000fcc000fffe1ff */
[----:B------:R-:W-:Y:S02]  /*8810*/  ISETP.NE.AND P0, PT, R2, UR5, PT ;  /* 0x0000000502007c0c */ /* 0x000fe4000bf05270 */
[----:B0-----:R-:W-:Y:S02]  /*8820*/  ISETP.EQ.U32.AND P1, PT, RZ, UR8, PT ;  /* 0x00000008ff007c0c */ /* 0x001fe4000bf22070 */
[----:B------:R-:W-:-:S04]  /*8830*/  ISETP.GT.U32.OR P0, PT, R19, 0xbf, P0 ;  /* 0x000000bf1300780c */ /* 0x000fc80000704470 */
[----:B------:R-:W-:-:S13]  /*8840*/  ISETP.EQ.OR.EX P0, PT, RZ, UR9, P0, P1 ;  /* 0x00000009ff007c0c */ /* 0x000fda0008702710 */
[----:B----4-:R-:W0:Y:S01]  /*8850*/  @!P0 LDC.64 R8, c[0x0][0x3b0] ;  /* 0x0000ec00ff088b82 */ /* 0x010e220000000a00 */
[----:B------:R-:W-:Y:S01]  /*8860*/  @!P0 IMAD R5, R18, 0xc0, R19 ;  /* 0x000000c012058824 */ /* 0x000fe200078e0213 */
[----:B------:R-:W-:Y:S03]  /*8870*/  BSSY.RECONVERGENT B0, `(.L_x_4250) ;  /* 0x0000250000007945 */ /* 0x000fe60003800200 */
[----:B0-----:R-:W-:Y:S01]  /*8880*/  @!P0 IMAD.WIDE.U32 R8, R5, 0x2, R8 ;  /* 0x0000000205088825 */ /* 0x001fe200078e0008 */
[----:B------:R-:W-:-:S06]  /*8890*/  CS2R R4, SRZ ;  /* 0x0000000000047805 */ /* 0x000fcc000001ff00 */
[----:B------:R0:W5:Y:S01]  /*88a0*/  @!P0 LDG.E.128 R4, desc[UR36][R8.64] ;  /* 0x0000002408048981 */ /* 0x000162000c1e1d00 */
[----:B------:R-:W-:Y:S01]  /*88b0*/  BAR.SYNC.DEFER_BLOCKING 0x0 ;  /* 0x0000000000007b1d */ /* 0x000fe20000010000 */
[----:B------:R-:W-:Y:S01]  /*88c0*/  ISETP.GT.U32.AND P0, PT, R19, 0xbf, PT ;  /* 0x000000bf1300780c */ /* 0x000fe20003f04070 */
[----:B------:R-:W-:Y:S01]  /*88d0*/  IMAD R20, R23, 0xc0, RZ ;  /* 0x000000c017147824 */ /* 0x000fe200078e02ff */
[----:B------:R-:W-:Y:S02]  /*88e0*/  CS2R R30, SRZ ;  /* 0x00000000001e7805 */ /* 0x000fe4000001ff00 */
[----:B------:R-:W-:Y:S02]  /*88f0*/  CS2R R28, SRZ ;  /* 0x00000000001c7805 */ /* 0x000fe4000001ff00 */
[----:B--2---:R-:W-:Y:S02]  /*8900*/  CS2R R26, SRZ ;  /* 0x00000000001a7805 */ /* 0x004fe4000001ff00 */
[----:B------:R-:W-:-:S05]  /*8910*/  CS2R R24, SRZ ;  /* 0x0000000000187805 */ /* 0x000fca000001ff00 */
[----:B0-----:R-:W-:Y:S05]  /*8920*/  @P0 BRA `(.L_x_4251) ;  /* 0x0000002400100947 */ /* 0x001fea0003800000 */
[----:B------:R-:W0:Y:S01]  /*8930*/  LDCU UR7, c[0x0][0x3f4] ;  /* 0x00007e80ff0777ac */ /* 0x000e220008000800 */
[----:B------:R-:W2:Y:S01]  /*8940*/  S2R R11, SR_CgaCtaId ;  /* 0x00000000000b7919 */ /* 0x000ea20000008800 */
[----:B------:R-:W4:Y:S01]  /*8950*/  LDC.64 R16, c[0x0][0x3c0] ;  /* 0x0000f000ff107b82 */ /* 0x000f220000000a00 */
[----:B------:R-:W-:Y:S01]  /*8960*/  IADD3 R23, PT, PT, R3, R2, RZ ;  /* 0x0000000203177210 */ /* 0x000fe20007ffe0ff */
[----:B------:R-:W-:Y:S01]  /*8970*/  BSSY.RECONVERGENT B1, `(.L_x_4252) ;  /* 0x00000c3000017945 */ /* 0x000fe20003800200 */
[----:B------:R-:W-:Y:S01]  /*8980*/  MOV R9, 0x400 ;  /* 0x0000040000097802 */ /* 0x000fe20000000f00 */
[----:B------:R-:W-:-:S04]  /*8990*/  HFMA2 R31, -RZ, RZ, 0, 0 ;  /* 0x00000000ff1f7431 */ /* 0x000fc800000001ff */
[----:B------:R-:W-:Y:S01]  /*89a0*/  VIADD R10, R9, 0x240 ;  /* 0x00000240090a7836 */ /* 0x000fe20000000000 */
[----:B0-----:R-:W-:-:S04]  /*89b0*/  MOV R22, UR7 ;  /* 0x0000000700167c02 */ /* 0x001fc80008000f00 */
[C---:B------:R-:W-:Y:S01]  /*89c0*/  VIMNMX R8, PT, PT, R22.reuse, UR42, PT ;  /* 0x0000002a16087c48 */ /* 0x040fe2000bfe0100 */
[----:B------:R-:W-:-:S03]  /*89d0*/  IMAD R9, R22, UR4, R19 ;  /* 0x0000000416097c24 */ /* 0x000fc6000f8e0213 */
[----:B------:R-:W-:Y:S01]  /*89e0*/  ISETP.GE.AND P0, PT, R23, R8, PT ;  /* 0x000000081700720c */ /* 0x000fe20003f06270 */
[----:B----4-:R-:W-:Y:S01]  /*89f0*/  IMAD.WIDE R16, R9, 0x2, R16 ;  /* 0x0000000209107825 */ /* 0x010fe200078e0210 */
[----:B--2---:R-:W-:-:S04]  /*8a00*/  LEA R53, R11, R10, 0x18 ;  /* 0x0000000a0b357211 */ /* 0x004fc800078ec0ff */
[----:B------:R-:W-:-:S07]  /*8a10*/  IADD3 R21, PT, PT, R53, UR6, RZ ;  /* 0x0000000635157c10 */ /* 0x000fce000fffe0ff */
[----:B------:R-:W-:Y:S05]  /*8a20*/  @P0 BRA `(.L_x_4253) ;  /* 0x0000000800dc0947 */ /* 0x000fea0003800000 */
[----:B------:R-:W-:Y:S01]  /*8a30*/  VIADDMNMX R9, R23, 0x8, R8, !PT ;  /* 0x0000000817097846 */ /* 0x000fe20007800108 */
[----:B------:R-:W-:Y:S01]  /*8a40*/  BSSY.RECONVERGENT B2, `(.L_x_4254) ;  /* 0x000006a000027945 */ /* 0x000fe20003800200 */
[----:B------:R-:W-:Y:S02]  /*8a50*/  LOP3.LUT R8, RZ, R3, RZ, 0x33, !PT ;  /* 0x00000003ff087212 */ /* 0x000fe400078e33ff */
[----:B------:R-:W-:Y:S01]  /*8a60*/  CS2R R24, SRZ ;  /* 0x0000000000187805 */ /* 0x000fe2000001ff00 */
[----:B------:R-:W-:Y:S01]  /*8a70*/  IMAD.MOV.U32 R38, RZ, RZ, R23 ;  /* 0x000000ffff267224 */ /* 0x000fe200078e0017 */
[----:B------:R-:W-:Y:S02]  /*8a80*/  CS2R R26, SRZ ;  /* 0x00000000001a7805 */ /* 0x000fe4000001ff00 */
[----:B------:R-:W-:Y:S02]  /*8a90*/  IADD3 R51, PT, PT, -R2, R9, R8 ;  /* 0x0000000902337210 */ /* 0x000fe40007ffe108 */
[----:B------:R-:W-:-:S02]  /*8aa0*/  CS2R R28, SRZ ;  /* 0x00000000001c7805 */ /* 0x000fc4000001ff00 */
[----:B------:R-:W-:Y:S02]  /*8ab0*/  CS2R R30, SRZ ;  /* 0x00000000001e7805 */ /* 0x000fe4000001ff00 */
[C---:B------:R-:W-:Y:S02]  /*8ac0*/  ISETP.GE.U32.AND P0, PT, R51.reuse, 0x18, PT ;  /* 0x000000183300780c */ /* 0x040fe40003f06070 */
[----:B------:R-:W-:-:S04]  /*8ad0*/  LEA.HI R8, R51, 0x1, RZ, 0x1d ;  /* 0x0000000133087811 */ /* 0x000fc800078fe8ff */
[----:B------:R-:W-:-:S07]  /*8ae0*/  LOP3.LUT P1, R54, R8, 0x3, RZ, 0xc0, !PT ;  /* 0x0000000308367812 */ /* 0x000fce000782c0ff */
[----:B------:R-:W-:Y:S06]  /*8af0*/  @!P0 BRA `(.L_x_4255) ;  /* 0x0000000400788947 */ /* 0x000fec0003800000 */
[----:B------:R-:W-:Y:S01]  /*8b00*/  HFMA2 R24, -RZ, RZ, 0, 0 ;  /* 0x00000000ff187431 */ /* 0x000fe200000001ff */
[----:B------:R-:W-:Y:S01]  /*8b10*/  LOP3.LUT R52, R8, 0x3ffffffc, RZ, 0xc0, !PT ;  /* 0x3ffffffc08347812 */ /* 0x000fe200078ec0ff */
[----:B------:R-:W-:Y:S01]  /*8b20*/  IMAD.MOV.U32 R38, RZ, RZ, R23 ;  /* 0x000000ffff267224 */ /* 0x000fe200078e0017 */
[----:B------:R-:W-:-:S07]  /*8b30*/  MOV R39, RZ ;  /* 0x000000ff00277202 */ /* 0x000fce0000000f00 */
.L_x_4256:
[----:B------:R-:W-:-:S04]  /*8b40*/  IMAD R13, R38, 0xc0, RZ ;  /* 0x000000c0260d7824 */ /* 0x000fc800078e02ff */
[C-C-:B------:R-:W-:Y:S01]  /*8b50*/  IMAD.WIDE.U32 R36, R13.reuse, 0x2, R16.reuse ;  /* 0x000000020d247825 */ /* 0x140fe200078e0010 */
[C---:B------:R-:W-:Y:S02]  /*8b60*/  IADD3 R33, PT, PT, R13.reuse, 0x600, RZ ;  /* 0x000006000d217810 */ /* 0x040fe40007ffe0ff */
[----:B------:R-:W-:Y:S02]  /*8b70*/  IADD3 R9, PT, PT, R13, 0xc00, RZ ;  /* 0x00000c000d097810 */ /* 0x000fe40007ffe0ff */
[----:B------:R0:W2:Y:S01]  /*8b80*/  LDG.E.128 R40, desc[UR36][R36.64] ;  /* 0x0000002424287981 */ /* 0x0000a2000c1e1d00 */
[----:B-1----:R-:W-:-:S04]  /*8b90*/  IMAD.WIDE.U32 R32, R33, 0x2, R16 ;  /* 0x0000000221207825 */ /* 0x002fc800078e0010 */
[--C-:B------:R-:W-:Y:S02]  /*8ba0*/  IMAD.WIDE.U32 R8, R9, 0x2, R16.reuse ;  /* 0x0000000209087825 */ /* 0x100fe400078e0010 */
[----:B------:R-:W4:Y:S02]  /*8bb0*/  LDG.E.128 R32, desc[UR36][R32.64] ;  /* 0x0000002420207981 */ /* 0x000f24000c1e1d00 */
[----:B------:R-:W-:Y:S02]  /*8bc0*/  VIADD R13, R13, 0x1200 ;  /* 0x000012000d0d7836 */ /* 0x000fe40000000000 */
[----:B------:R-:W4:Y:S02]  /*8bd0*/  LDG.E.128 R8, desc[UR36][R8.64] ;  /* 0x0000002408087981 */ /* 0x000f24000c1e1d00 */
[----:B------:R-:W-:-:S06]  /*8be0*/  IMAD.WIDE.U32 R12, R13, 0x2, R16 ;  /* 0x000000020d0c7825 */ /* 0x000fcc00078e0010 */
[----:B---3--:R-:W3:Y:S01]  /*8bf0*/  LDG.E.128 R12, desc[UR36][R12.64] ;  /* 0x000000240c0c7981 */ /* 0x008ee2000c1e1d00 */
[----:B------:R-:W-:Y:S01]  /*8c00*/  IADD3 R44, PT, PT, -R3, R38, RZ ;  /* 0x00000026032c7210 */ /* 0x000fe20007ffe1ff */
[----:B------:R-:W-:Y:S01]  /*8c10*/  VIADD R39, R39, 0x4 ;  /* 0x0000000427277836 */ /* 0x000fe20000000000 */
[----:B------:R-:W-:Y:S02]  /*8c20*/  IADD3 R38, PT, PT, R38, 0x20, RZ ;  /* 0x0000002026267810 */ /* 0x000fe40007ffe0ff */
[----:B------:R-:W-:Y:S02]  /*8c30*/  LEA R44, R44, R21, 0x1 ;  /* 0x000000152c2c7211 */ /* 0x000fe400078e08ff */
[----:B------:R-:W-:-:S03]  /*8c40*/  ISETP.NE.AND P0, PT, R39, R52, PT ;  /* 0x000000342700720c */ /* 0x000fc60003f05270 */
[----:B0-----:R-:W0:Y:S04]  /*8c50*/  LDS.U16 R36, [R44] ;  /* 0x000000002c247984 */ /* 0x001e280000000400 */
[----:B------:R-:W1:Y:S04]  /*8c60*/  LDS.U16 R48, [R44+0x10] ;  /* 0x000010002c307984 */ /* 0x000e680000000400 */
[----:B------:R-:W4:Y:S04]  /*8c70*/  LDS.U16 R50, [R44+0x20] ;  /* 0x000020002c327984 */ /* 0x000f280000000400 */
[----:B------:R-:W3:Y:S01]  /*8c80*/  LDS.U16 R44, [R44+0x30] ;  /* 0x000030002c2c7984 */ /* 0x000ee20000000400 */
[----:B0-----:R-:W-:-:S02]  /*8c90*/  HADD2.F32 R37, -RZ, R36.H0_H0 ;  /* 0x20000024ff257230 */ /* 0x001fc40000004100 */
[----:B-1----:R-:W-:Y:S02]  /*8ca0*/  HADD2.F32 R48, -RZ, R48.H0_H0 ;  /* 0x20000030ff307230 */ /* 0x002fe40000004100 */
[----:B--2---:R-:W-:Y:S02]  /*8cb0*/  HADD2.F32 R45, -RZ, R40.H0_H0 ;  /* 0x20000028ff2d7230 */ /* 0x004fe40000004100 */
[----:B------:R-:W-:Y:S02]  /*8cc0*/  HADD2.F32 R47, -RZ, R42.H0_H0 ;  /* 0x2000002aff2f7230 */ /* 0x000fe40000004100 */
[----:B------:R-:W-:Y:S02]  /*8cd0*/  HADD2.F32 R40, -RZ, R40.H1_H1 ;  /* 0x30000028ff287230 */ /* 0x000fe40000004100 */
[C---:B------:R-:W-:Y:S01]  /*8ce0*/  FFMA.FTZ R45, R37.reuse, R45, R24 ;  /* 0x0000002d252d7223 */ /* 0x040fe20000010018 */
[----:B------:R-:W-:Y:S02]  /*8cf0*/  HADD2.F32 R46, -RZ, R41.H0_H0 ;  /* 0x20000029ff2e7230 */ /* 0x000fe40000004100 */
[----:B------:R-:W-:Y:S01]  /*8d00*/  FFMA.FTZ R47, R37, R47, R28 ;  /* 0x0000002f252f7223 */ /* 0x000fe2000001001c */
[----:B------:R-:W-:-:S02]  /*8d10*/  HADD2.F32 R42, -RZ, R42.H1_H1 ;  /* 0x3000002aff2a7230 */ /* 0x000fc40000004100 */
[C---:B------:R-:W-:Y:S01]  /*8d20*/  FFMA.FTZ R40, R37.reuse, R40, R27 ;  /* 0x0000002825287223 */ /* 0x040fe2000001001b */
[----:B------:R-:W-:Y:S02]  /*8d30*/  HADD2.F32 R49, -RZ, R43.H0_H0 ;  /* 0x2000002bff317230 */ /* 0x000fe40000004100 */
[C---:B------:R-:W-:Y:S01]  /*8d40*/  FFMA.FTZ R46, R37.reuse, R46, R25 ;  /* 0x0000002e252e7223 */ /* 0x040fe20000010019 */
[----:B------:R-:W-:Y:S02]  /*8d50*/  HADD2.F32 R41, -RZ, R41.H1_H1 ;  /* 0x30000029ff297230 */ /* 0x000fe40000004100 */
[C---:B------:R-:W-:Y:S01]  /*8d60*/  FFMA.FTZ R42, R37.reuse, R42, R29 ;  /* 0x0000002a252a7223 */ /* 0x040fe2000001001d */
[----:B------:R-:W-:Y:S02]  /*8d70*/  HADD2.F32 R36, -RZ, R43.H1_H1 ;  /* 0x3000002bff247230 */ /* 0x000fe40000004100 */
[----:B------:R-:W-:Y:S01]  /*8d80*/  FFMA.FTZ R49, R37, R49, R30 ;  /* 0x0000003125317223 */ /* 0x000fe2000001001e */
[----:B----4-:R-:W-:-:S02]  /*8d90*/  HADD2.F32 R25, -RZ, R32.H1_H1 ;  /* 0x30000020ff197230 */ /* 0x010fc40000004100 */
[C---:B------:R-:W-:Y:S01]  /*8da0*/  FFMA.FTZ R41, R37.reuse, R41, R26 ;  /* 0x0000002925297223 */ /* 0x040fe2000001001a */
[----:B------:R-:W-:Y:S02]  /*8db0*/  HADD2.F32 R27, -RZ, R33.H0_H0 ;  /* 0x20000021ff1b7230 */ /* 0x000fe40000004100 */
[----:B------:R-:W-:Y:S01]  /*8dc0*/  FFMA.FTZ R36, R37, R36, R31 ;  /* 0x0000002425247223 */ /* 0x000fe2000001001f */
        /* <DEDUP_REMOVED lines=10> */
[----:B------:R-:W-:Y:S02]  /*8e70*/  HADD2.F32 R24, -RZ, R32.H0_H0 ;  /* 0x20000020ff187230 */ /* 0x000fe40000004100 */
[----:B------:R-:W-:Y:S01]  /*8e80*/  FFMA.FTZ R28, R48, R28, R47 ;  /* 0x0000001c301c7223 */ /* 0x000fe2000001002f */
[----:B------:R-:W-:-:S02]  /*8e90*/  HADD2.F32 R32, -RZ, R8.H0_H0 ;  /* 0x20000008ff207230 */ /* 0x000fc40000004100 */
[C---:B------:R-:W-:Y:S01]  /*8ea0*/  FFMA.FTZ R35, R48.reuse, R35, R36 ;  /* 0x0000002330237223 */ /* 0x040fe20000010024 */
[----:B------:R-:W-:Y:S02]  /*8eb0*/  HADD2.F32 R33, -RZ, R10.H0_H0 ;  /* 0x2000000aff217230 */ /* 0x000fe40000004100 */
[----:B------:R-:W-:Y:S01]  /*8ec0*/  FFMA.FTZ R24, R48, R24, R45 ;  /* 0x0000001830187223 */ /* 0x000fe2000001002d */
[----:B------:R-:W-:Y:S02]  /*8ed0*/  HADD2.F32 R31, -RZ, R50.H0_H0 ;  /* 0x20000032ff1f7230 */ /* 0x000fe40000004100 */
[----:B------:R-:W-:Y:S02]  /*8ee0*/  HADD2.F32 R8, -RZ, R8.H1_H1 ;  /* 0x30000008ff087230 */ /* 0x000fe40000004100 */
        /* <DEDUP_REMOVED lines=10> */
[----:B---3--:R-:W-:-:S02]  /*8f90*/  HADD2.F32 R10, -RZ, R12.H0_H0 ;  /* 0x2000000cff0a7230 */ /* 0x008fc40000004100 */
[C---:B------:R-:W-:Y:S01]  /*8fa0*/  FFMA.FTZ R24, R31.reuse, R32, R24 ;  /* 0x000000201f187223 */ /* 0x040fe20000010018 */
[----:B------:R-:W-:Y:S02]  /*8fb0*/  HADD2.F32 R27, -RZ, R12.H1_H1 ;  /* 0x3000000cff1b7230 */ /* 0x000fe40000004100 */
[C---:B------:R-:W-:Y:S01]  /*8fc0*/  FFMA.FTZ R30, R31.reuse, R37, R30 ;  /* 0x000000251f1e7223 */ /* 0x040fe2000001001e */
[--C-:B------:R-:W-:Y:S02]  /*8fd0*/  HADD2.F32 R25, -RZ, R13.reuse.H0_H0 ;  /* 0x2000000dff197230 */ /* 0x100fe40000004100 */
[----:B------:R-:W-:Y:S01]  /*8fe0*/  FFMA.FTZ R31, R31, R36, R35 ;  /* 0x000000241f1f7223 */ /* 0x000fe20000010023 */
[----:B------:R-:W-:Y:S02]  /*8ff0*/  HADD2.F32 R11, -RZ, R14.H0_H0 ;  /* 0x2000000eff0b7230 */ /* 0x000fe40000004100 */
[----:B------:R-:W-:Y:S02]  /*9000*/  HADD2.F32 R9, -RZ, R44.H0_H0 ;  /* 0x2000002cff097230 */ /* 0x000fe40000004100 */
[----:B------:R-:W-:-:S02]  /*9010*/  HADD2.F32 R13, -RZ, R13.H1_H1 ;  /* 0x3000000dff0d7230 */ /* 0x000fc40000004100 */
        /* <DEDUP_REMOVED lines=8> */
[C---:B------:R-:W-:Y:S01]  /*90a0*/  FFMA.FTZ R29, R9.reuse, R14, R29 ;  /* 0x0000000e091d7223 */ /* 0x040fe2000001001d */
[C---:B------:R-:W-:Y:S01]  /*90b0*/  FFMA.FTZ R30, R9.reuse, R33, R30 ;  /* 0x00000021091e7223 */ /* 0x040fe2000001001e */
[----:B------:R-:W-:Y:S01]  /*90c0*/  FFMA.FTZ R31, R9, R12, R31 ;  /* 0x0000000c091f7223 */ /* 0x000fe2000001001f */
[----:B------:R-:W-:Y:S06]  /*90d0*/  @P0 BRA `(.L_x_4256) ;  /* 0xfffffff800980947 */ /* 0x000fec000383ffff */
.L_x_4255:
[----:B------:R-:W-:Y:S05]  /*90e0*/  BSYNC.RECONVERGENT B2 ;  /* 0x0000000000027941 */ /* 0x000fea0003800200 */
.L_x_4254:
[----:B------:R-:W-:Y:S05]  /*90f0*/  @!P1 BRA `(.L_x_4253) ;  /* 0x0000000400289947 */ /* 0x000fea0003800000 */
[----:B------:R-:W-:Y:S01]  /*9100*/  ISETP.NE.AND P1, PT, R54, 0x1, PT ;  /* 0x000000013600780c */ /* 0x000fe20003f25270 */
[----:B------:R-:W-:Y:S01]  /*9110*/  BSSY.RECONVERGENT B2, `(.L_x_4257) ;  /* 0x0000030000027945 */ /* 0x000fe20003800200 */
[----:B------:R-:W-:-:S11]  /*9120*/  LOP3.LUT P0, RZ, R51, 0x8, RZ, 0xc0, !PT ;  /* 0x0000000833ff7812 */ /* 0x000fd6000780c0ff */
[----:B------:R-:W-:Y:S05]  /*9130*/  @!P1 BRA `(.L_x_4258) ;  /* 0x0000000000b49947 */ /* 0x000fea0003800000 */
[----:B------:R-:W-:-:S04]  /*9140*/  IMAD R11, R38, 0xc0, RZ ;  /* 0x000000c0260b7824 */ /* 0x000fc800078e02ff */
[C---:B------:R-:W-:Y:S01]  /*9150*/  IMAD.WIDE.U32 R8, R11.reuse, 0x2, R16 ;  /* 0x000000020b087825 */ /* 0x040fe200078e0010 */
[----:B------:R-:W-:-:S04]  /*9160*/  IADD3 R11, PT, PT, R11, 0x600, RZ ;  /* 0x000006000b0b7810 */ /* 0x000fc80007ffe0ff */
[----:B---3--:R-:W2:Y:S01]  /*9170*/  LDG.E.128 R12, desc[UR36][R8.64] ;  /* 0x00000024080c7981 */ /* 0x008ea2000c1e1d00 */
[----:B------:R-:W-:-:S05]  /*9180*/  IMAD.WIDE.U32 R10, R11, 0x2, R16 ;  /* 0x000000020b0a7825 */ /* 0x000fca00078e0010 */
[----:B------:R0:W3:Y:S01]  /*9190*/  LDG.E.128 R40, desc[UR36][R10.64] ;  /* 0x000000240a287981 */ /* 0x0000e2000c1e1d00 */
[C---:B-1----:R-:W-:Y:S01]  /*91a0*/  IMAD.IADD R32, R38.reuse, 0x1, -R3 ;  /* 0x0000000126207824 */ /* 0x042fe200078e0a03 */
[----:B------:R-:W-:-:S04]  /*91b0*/  IADD3 R38, PT, PT, R38, 0x10, RZ ;  /* 0x0000001026267810 */ /* 0x000fc80007ffe0ff */
[----:B------:R-:W-:-:S05]  /*91c0*/  LEA R32, R32, R21, 0x1 ;  /* 0x0000001520207211 */ /* 0x000fca00078e08ff */
[----:B------:R-:W1:Y:S04]  /*91d0*/  LDS.U16 R33, [R32] ;  /* 0x0000000020217984 */ /* 0x000e680000000400 */
[----:B------:R-:W4:Y:S01]  /*91e0*/  LDS.U16 R35, [R32+0x10] ;  /* 0x0000100020237984 */ /* 0x000f220000000400 */
[----:B-1----:R-:W-:Y:S02]  /*91f0*/  HADD2.F32 R33, -RZ, R33.H0_H0 ;  /* 0x20000021ff217230 */ /* 0x002fe40000004100 */
[----:B----4-:R-:W-:Y:S02]  /*9200*/  HADD2.F32 R35, -RZ, R35.H0_H0 ;  /* 0x20000023ff237230 */ /* 0x010fe40000004100 */
[--C-:B--2---:R-:W-:Y:S02]  /*9210*/  HADD2.F32 R36, -RZ, R13.reuse.H0_H0 ;  /* 0x2000000dff247230 */ /* 0x104fe40000004100 */
[----:B------:R-:W-:-:S02]  /*9220*/  HADD2.F32 R13, -RZ, R13.H1_H1 ;  /* 0x3000000dff0d7230 */ /* 0x000fc40000004100 */
[----:B------:R-:W-:Y:S02]  /*9230*/  HADD2.F32 R9, -RZ, R14.H0_H0 ;  /* 0x2000000eff097230 */ /* 0x000fe40000004100 */
[C---:B------:R-:W-:Y:S01]  /*9240*/  FFMA.FTZ R25, R33.reuse, R36, R25 ;  /* 0x0000002421197223 */ /* 0x040fe20000010019 */
[--C-:B------:R-:W-:Y:S02]  /*9250*/  HADD2.F32 R34, -RZ, R12.reuse.H0_H0 ;  /* 0x2000000cff227230 */ /* 0x100fe40000004100 */
[C---:B------:R-:W-:Y:S01]  /*9260*/  FFMA.FTZ R13, R33.reuse, R13, R26 ;  /* 0x0000000d210d7223 */ /* 0x040fe2000001001a */
[----:B0-----:R-:W-:Y:S02]  /*9270*/  HADD2.F32 R11, -RZ, R15.H0_H0 ;  /* 0x2000000fff0b7230 */ /* 0x001fe40000004100 */
[C---:B------:R-:W-:Y:S01]  /*9280*/  FFMA.FTZ R9, R33.reuse, R9, R28 ;  /* 0x0000000921097223 */ /* 0x040fe2000001001c */
[----:B------:R-:W-:Y:S02]  /*9290*/  HADD2.F32 R12, -RZ, R12.H1_H1 ;  /* 0x3000000cff0c7230 */ /* 0x000fe40000004100 */
[----:B------:R-:W-:Y:S01]  /*92a0*/  FFMA.FTZ R24, R33, R34, R24 ;  /* 0x0000002221187223 */ /* 0x000fe20000010018 */
[----:B------:R-:W-:-:S02]  /*92b0*/  HADD2.F32 R14, -RZ, R14.H1_H1 ;  /* 0x3000000eff0e7230 */ /* 0x000fc40000004100 */
        /* <DEDUP_REMOVED lines=8> */
[C---:B------:R-:W-:Y:S01]  /*9340*/  FFMA.FTZ R25, R35.reuse, R26, R25 ;  /* 0x0000001a23197223 */ /* 0x040fe20000010019 */
        /* <DEDUP_REMOVED lines=12> */
.L_x_4258:
[----:B------:R-:W-:Y:S05]  /*9410*/  BSYNC.RECONVERGENT B2 ;  /* 0x0000000000027941 */ /* 0x000fea0003800200 */
.L_x_4257:
[----:B------:R-:W-:Y:S05]  /*9420*/  @P0 BRA `(.L_x_4253) ;  /* 0x00000000005c0947 */ /* 0x000fea0003800000 */
[----:B------:R-:W-:-:S04]  /*9430*/  IMAD R9, R38, 0xc0, RZ ;  /* 0x000000c026097824 */ /* 0x000fc800078e02ff */
[----:B------:R-:W-:-:S06]  /*9440*/  IMAD.WIDE.U32 R8, R9, 0x2, R16 ;  /* 0x0000000209087825 */ /* 0x000fcc00078e0010 */
[----:B------:R-:W2:Y:S01]  /*9450*/  LDG.E.128 R8, desc[UR36][R8.64] ;  /* 0x0000002408087981 */ /* 0x000ea2000c1e1d00 */
[----:B------:R-:W-:-:S05]  /*9460*/  IMAD.IADD R12, R38, 0x1, -R3 ;  /* 0x00000001260c7824 */ /* 0x000fca00078e0a03 */
[----:B------:R-:W-:-:S06]  /*9470*/  LEA R12, R12, R21, 0x1 ;  /* 0x000000150c0c7211 */ /* 0x000fcc00078e08ff */
[----:B------:R-:W0:Y:S02]  /*9480*/  LDS.U16 R12, [R12] ;  /* 0x000000000c0c7984 */ /* 0x000e240000000400 */
[----:B0-----:R-:W-:Y:S02]  /*9490*/  HADD2.F32 R13, -RZ, R12.H0_H0 ;  /* 0x2000000cff0d7230 */ /* 0x001fe40000004100 */
[--C-:B--2---:R-:W-:Y:S02]  /*94a0*/  HADD2.F32 R14, -RZ, R8.reuse.H0_H0 ;  /* 0x20000008ff0e7230 */ /* 0x104fe40000004100 */
[----:B-1----:R-:W-:Y:S02]  /*94b0*/  HADD2.F32 R32, -RZ, R8.H1_H1 ;  /* 0x30000008ff207230 */ /* 0x002fe40000004100 */
[--C-:B------:R-:W-:Y:S02]  /*94c0*/  HADD2.F32 R34, -RZ, R9.reuse.H0_H0 ;  /* 0x20000009ff227230 */ /* 0x100fe40000004100 */
[----:B------:R-:W-:Y:S01]  /*94d0*/  FFMA.FTZ R24, R13, R14, R24 ;  /* 0x0000000e0d187223 */ /* 0x000fe20000010018 */
[----:B---3--:R-:W-:-:S02]  /*94e0*/  HADD2.F32 R15, -RZ, R9.H1_H1 ;  /* 0x30000009ff0f7230 */ /* 0x008fc40000004100 */
        /* <DEDUP_REMOVED lines=11> */
.L_x_4253:
[----:B------:R-:W-:Y:S05]  /*95a0*/  BSYNC.RECONVERGENT B1 ;  /* 0x0000000000017941 */ /* 0x000fea0003800200 */
.L_x_4252:
[----:B------:R-:W-:Y:S01]  /*95b0*/  ISETP.GE.AND P0, PT, R23, UR42, PT ;  /* 0x0000002a17007c0c */ /* 0x000fe2000bf06270 */
[----:B------:R-:W-:-:S12]  /*95c0*/  BSSY.RECONVERGENT B1, `(.L_x_4259) ;  /* 0x000010c000017945 */ /* 0x000fd80003800200 */
[----:B------:R-:W-:Y:S05]  /*95d0*/  @P0 BRA `(.L_x_4260) ;  /* 0x0000001000280947 */ /* 0x000fea0003800000 */
[----:B------:R-:W-:Y:S01]  /*95e0*/  MOV R8, 0x8 ;  /* 0x0000000800087802 */ /* 0x000fe20000000f00 */
[----:B------:R-:W-:Y:S01]  /*95f0*/  BSSY.RECONVERGENT B2, `(.L_x_4261) ;  /* 0x0000041000027945 */ /* 0x000fe20003800200 */
[----:B------:R-:W-:Y:S02]  /*9600*/  LOP3.LUT R38, RZ, R3, RZ, 0x33, !PT ;  /* 0x00000003ff267212 */ /* 0x000fe400078e33ff */
[----:B------:R-:W-:-:S04]  /*9610*/  VIADDMNMX R9, R23, R8, UR42, !PT ;  /* 0x0000002a17097e46 */ /* 0x000fc8000f800108 */
[----:B------:R-:W-:-:S04]  /*9620*/  IADD3 R38, PT, PT, -R2, R9, R38 ;  /* 0x0000000902267210 */ /* 0x000fc80007ffe126 */
[----:B------:R-:W-:-:S04]  /*9630*/  LOP3.LUT R8, R38, 0x18, RZ, 0xc0, !PT ;  /* 0x0000001826087812 */ /* 0x000fc800078ec0ff */
[----:B------:R-:W-:-:S13]  /*9640*/  ISETP.NE.AND P0, PT, R8, 0x18, PT ;  /* 0x000000180800780c */ /* 0x000fda0003f05270 */
[----:B------:R-:W-:Y:S05]  /*9650*/  @!P0 BRA `(.L_x_4262) ;  /* 0x0000000000e88947 */ /* 0x000fea0003800000 */
[----:B------:R-:W0:Y:S01]  /*9660*/  LDC R22, c[0x0][0x3f4] ;  /* 0x0000fd00ff167b82 */ /* 0x000e220000000800 */
[----:B------:R-:W-:Y:S02]  /*9670*/  LEA.HI R9, R38, 0x1, RZ, 0x1d ;  /* 0x0000000126097811 */ /* 0x000fe400078fe8ff */
[----:B------:R-:W-:Y:S02]  /*9680*/  LEA R8, R2, UR6, 0x1 ;  /* 0x0000000602087c11 */ /* 0x000fe4000f8e08ff */
[----:B------:R-:W-:-:S03]  /*9690*/  LOP3.LUT R9, R9, 0x3, RZ, 0xc0, !PT ;  /* 0x0000000309097812 */ /* 0x000fc600078ec0ff */
[----:B------:R-:W-:Y:S01]  /*96a0*/  IMAD.IADD R10, R53, 0x1, R8 ;  /* 0x00000001350a7824 */ /* 0x000fe200078e0208 */
[----:B------:R-:W-:-:S07]  /*96b0*/  IADD3 R11, PT, PT, -R9, RZ, RZ ;  /* 0x000000ff090b7210 */ /* 0x000fce0007ffe1ff */
.L_x_4265:
[----:B0-----:R-:W-:Y:S01]  /*96c0*/  ISETP.GE.AND P0, PT, R23, R22, PT ;  /* 0x000000161700720c */ /* 0x001fe20003f06270 */
[----:B------:R-:W-:Y:S01]  /*96d0*/  BSSY.RECONVERGENT B3, `(.L_x_4263) ;  /* 0x000002f000037945 */ /* 0x000fe20003800200 */
[----:B------:R-:W-:-:S04]  /*96e0*/  IADD3 R11, PT, PT, R11, 0x1, RZ ;  /* 0x000000010b0b7810 */ /* 0x000fc80007ffe0ff */
[----:B------:R-:W-:-:S07]  /*96f0*/  ISETP.NE.AND P2, PT, R11, RZ, PT ;  /* 0x000000ff0b00720c */ /* 0x000fce0003f45270 */
[----:B------:R-:W-:Y:S06]  /*9700*/  @!P0 BRA `(.L_x_4264) ;  /* 0x0000000000ac8947 */ /* 0x000fec0003800000 */
[----:B------:R-:W-:Y:S02]  /*9710*/  IABS R13, R22 ;  /* 0x00000016000d7213 */ /* 0x000fe40000000000 */
[----:B-1----:R-:W-:Y:S02]  /*9720*/  IABS R32, R23 ;  /* 0x0000001700207213 */ /* 0x002fe40000000000 */
[----:B------:R-:W0:Y:S01]  /*9730*/  I2F.RP R12, R13 ;  /* 0x0000000d000c7306 */ /* 0x000e220000209400 */
[----:B------:R-:W-:Y:S02]  /*9740*/  ISETP.GE.AND P1, PT, R23, RZ, PT ;  /* 0x000000ff1700720c */ /* 0x000fe40003f26270 */
[----:B------:R-:W-:-:S05]  /*9750*/  ISETP.NE.AND P3, PT, R22, RZ, PT ;  /* 0x000000ff1600720c */ /* 0x000fca0003f65270 */
[----:B0-----:R-:W0:Y:S02]  /*9760*/  MUFU.RCP R12, R12 ;  /* 0x0000000c000c7308 */ /* 0x001e240000001000 */
[----:B0-----:R-:W-:-:S06]  /*9770*/  VIADD R14, R12, 0xffffffe ;  /* 0x0ffffffe0c0e7836 */ /* 0x001fcc0000000000 */
[----:B------:R-:W0:Y:S02]  /*9780*/  F2I.FTZ.U32.TRUNC.NTZ R9, R14 ;  /* 0x0000000e00097305 */ /* 0x000e24000021f000 */
[----:B0-----:R-:W-:-:S05]  /*9790*/  IADD3 R8, PT, PT, RZ, -R9, RZ ;  /* 0x80000009ff087210 */ /* 0x001fca0007ffe0ff */
[----:B---3--:R-:W-:Y:S02]  /*97a0*/  IMAD R15, R8, R13, RZ ;  /* 0x0000000d080f7224 */ /* 0x008fe400078e02ff */
        /* <DEDUP_REMOVED lines=33> */
.L_x_4264:
[----:B------:R-:W-:Y:S05]  /*99c0*/  BSYNC.RECONVERGENT B3 ;  /* 0x0000000000037941 */ /* 0x000fea0003800200 */
.L_x_4263:
[----:B------:R-:W-:Y:S01]  /*99d0*/  IADD3 R23, PT, PT, R23, 0x8, RZ ;  /* 0x0000000817177810 */ /* 0x000fe20007ffe0ff */
[----:B------:R-:W-:Y:S01]  /*99e0*/  VIADD R10, R10, 0x10 ;  /* 0x000000100a0a7836 */ /* 0x000fe20000000000 */
[----:B------:R-:W-:Y:S06]  /*99f0*/  @P2 BRA `(.L_x_4265) ;  /* 0xfffffffc00302947 */ /* 0x000fec000383ffff */
.L_x_4262:
[----:B------:R-:W-:Y:S05]  /*9a00*/  BSYNC.RECONVERGENT B2 ;  /* 0x0000000000027941 */ /* 0x000fea0003800200 */
.L_x_4261:
[----:B------:R-:W-:-:S13]  /*9a10*/  ISETP.GE.U32.AND P0, PT, R38, 0x18, PT ;  /* 0x000000182600780c */ /* 0x000fda0003f06070 */
[----:B------:R-:W-:Y:S05]  /*9a20*/  @!P0 BRA `(.L_x_4260) ;  /* 0x0000000c00148947 */ /* 0x000fea0003800000 */
[----:B------:R-:W0:Y:S02]  /*9a30*/  LDC R22, c[0x0][0x3f4] ;  /* 0x0000fd00ff167b82 */ /* 0x000e240000000800 */
.L_x_4274:
        /* <DEDUP_REMOVED lines=11> */
[----:B------:R-:W-:Y:S02]  /*9af0*/  IABS R11, R22 ;  /* 0x00000016000b7213 */ /* 0x000fe40000000000 */
[----:B------:R-:W-:Y:S02]  /*9b00*/  IABS R14, R23 ;  /* 0x00000017000e7213 */ /* 0x000fe40000000000 */
[----:B------:R-:W0:Y:S01]  /*9b10*/  I2F.RP R10, R11 ;  /* 0x0000000b000a7306 */ /* 0x000e220000209400 */
[----:B------:R-:W-:Y:S02]  /*9b20*/  ISETP.GE.AND P4, PT, R23, RZ, PT ;  /* 0x000000ff1700720c */ /* 0x000fe40003f86270 */
[----:B------:R-:W-:-:S05]  /*9b30*/  ISETP.NE.AND P5, PT, R22, RZ, PT ;  /* 0x000000ff1600720c */ /* 0x000fca0003fa5270 */
[----:B0-----:R-:W0:Y:S02]  /*9b40*/  MUFU.RCP R10, R10 ;  /* 0x0000000a000a7308 */ /* 0x001e240000001000 */
[----:B0-----:R-:W-:-:S06]  /*9b50*/  VIADD R12, R10, 0xffffffe ;  /* 0x0ffffffe0a0c7836 */ /* 0x001fcc0000000000 */
[----:B------:R0:W2:Y:S02]  /*9b60*/  F2I.FTZ.U32.TRUNC.NTZ R9, R12 ;  /* 0x0000000c00097305 */ /* 0x0000a4000021f000 */
[----:B0-----:R-:W0:Y:S01]  /*9b70*/  LDS.U16 R12, [R36] ;  /* 0x00000000240c7984 */ /* 0x001e220000000400 */
[----:B--2---:R-:W-:-:S05]  /*9b80*/  IADD3 R8, PT, PT, RZ, -R9, RZ ;  /* 0x80000009ff087210 */ /* 0x004fca0007ffe0ff */
        /* <DEDUP_REMOVED lines=15> */
[----:B------:R-:W2:Y:S01]  /*9c80*/  LDG.E.128 R8, desc[UR36][R8.64] ;  /* 0x0000002408087981 */ /* 0x000ea2000c1e1d00 */
[----:B0-----:R-:W-:Y:S02]  /*9c90*/  HADD2.F32 R13, -RZ, R12.H0_H0 ;  /* 0x2000000cff0d7230 */ /* 0x001fe40000004100 */
[----:B--2---:R-:W-:Y:S02]  /*9ca0*/  HADD2.F32 R33, -RZ, R10.H0_H0 ;  /* 0x2000000aff217230 */ /* 0x004fe40000004100 */
[--C-:B------:R-:W-:Y:S02]  /*9cb0*/  HADD2.F32 R12, -RZ, R8.reuse.H0_H0 ;  /* 0x20000008ff0c7230 */ /* 0x100fe40000004100 */
[----:B------:R-:W-:Y:S02]  /*9cc0*/  HADD2.F32 R14, -RZ, R8.H1_H1 ;  /* 0x30000008ff0e7230 */ /* 0x000fe40000004100 */
[----:B------:R-:W-:Y:S01]  /*9cd0*/  FFMA.FTZ R28, R13, R33, R28 ;  /* 0x000000210d1c7223 */ /* 0x000fe2000001001c */
[----:B-1----:R-:W-:-:S02]  /*9ce0*/  HADD2.F32 R32, -RZ, R9.H0_H0 ;  /* 0x20000009ff207230 */ /* 0x002fc40000004100 */
[C---:B------:R-:W-:Y:S01]  /*9cf0*/  FFMA.FTZ R24, R13.reuse, R12, R24 ;  /* 0x0000000c0d187223 */ /* 0x040fe20000010018 */
[----:B---3--:R-:W-:Y:S02]  /*9d00*/  HADD2.F32 R15, -RZ, R9.H1_H1 ;  /* 0x30000009ff0f7230 */ /* 0x008fe40000004100 */
        /* <DEDUP_REMOVED lines=9> */
.L_x_4267:
[----:B------:R-:W-:Y:S05]  /*9da0*/  BSYNC.RECONVERGENT B2 ;  /* 0x0000000000027941 */ /* 0x000fea0003800200 */
.L_x_4266:
[----:B------:R-:W-:Y:S04]  /*9db0*/  BSSY.RECONVERGENT B2, `(.L_x_4268) ;  /* 0x000002d000027945 */ /* 0x000fe80003800200 */
[----:B------:R-:W-:Y:S05]  /*9dc0*/  @!P2 BRA `(.L_x_4269) ;  /* 0x0000000000aca947 */ /* 0x000fea0003800000 */
[----:B------:R-:W-:Y:S02]  /*9dd0*/  IABS R11, R22 ;  /* 0x00000016000b7213 */ /* 0x000fe40000000000 */
[----:B------:R-:W-:Y:S02]  /*9de0*/  IABS R14, R37 ;  /* 0x00000025000e7213 */ /* 0x000fe40000000000 */
[----:B------:R-:W0:Y:S01]  /*9df0*/  I2F.RP R10, R11 ;  /* 0x0000000b000a7306 */ /* 0x000e220000209400 */
[----:B------:R-:W-:Y:S02]  /*9e00*/  ISETP.GE.AND P3, PT, R37, RZ, PT ;  /* 0x000000ff2500720c */ /* 0x000fe40003f66270 */
[----:B------:R-:W-:-:S05]  /*9e10*/  ISETP.NE.AND P4, PT, R22, RZ, PT ;  /* 0x000000ff1600720c */ /* 0x000fca0003f85270 */
[----:B0-----:R-:W0:Y:S02]  /*9e20*/  MUFU.RCP R10, R10 ;  /* 0x0000000a000a7308 */ /* 0x001e240000001000 */
[----:B0-----:R-:W-:-:S06]  /*9e30*/  IADD3 R12, PT, PT, R10, 0xffffffe, RZ ;  /* 0x0ffffffe0a0c7810 */ /* 0x001fcc0007ffe0ff */
[----:B------:R0:W2:Y:S02]  /*9e40*/  F2I.FTZ.U32.TRUNC.NTZ R9, R12 ;  /* 0x0000000c00097305 */ /* 0x0000a4000021f000 */
[----:B0-----:R-:W0:Y:S01]  /*9e50*/  LDS.U16 R12, [R36+0x10] ;  /* 0x00001000240c7984 */ /* 0x001e220000000400 */
[----:B--2---:R-:W-:-:S04]  /*9e60*/  IMAD.MOV R8, RZ, RZ, -R9 ;  /* 0x000000ffff087224 */ /* 0x004fc800078e0a09 */
[----:B------:R-:W-:Y:S02]  /*9e70*/  IMAD R13, R8, R11, RZ ;  /* 0x0000000b080d7224 */ /* 0x000fe400078e02ff */
[----:B------:R-:W-:-:S05]  /*9e80*/  HFMA2 R8, -RZ, RZ, 0, 0 ;  /* 0x00000000ff087431 */ /* 0x000fca00000001ff */
        /* <DEDUP_REMOVED lines=31> */
.L_x_4269:
[----:B------:R-:W-:Y:S05]  /*a080*/  BSYNC.RECONVERGENT B2 ;  /* 0x0000000000027941 */ /* 0x000fea0003800200 */
.L_x_4268:
        /* <DEDUP_REMOVED lines=11> */
[----:B--2---:R-:W-:-:S05]  /*a140*/  IADD3 R8, PT, PT, RZ, -R9, RZ ;  /* 0x80000009ff087210 */ /* 0x004fca0007ffe0ff */
        /* <DEDUP_REMOVED lines=33> */
.L_x_4271:
[----:B------:R-:W-:Y:S05]  /*a360*/  BSYNC.RECONVERGENT B2 ;  /* 0x0000000000027941 */ /* 0x000fea0003800200 */
.L_x_4270:
        /* <DEDUP_REMOVED lines=10> */
[----:B0-----:R-:W0:Y:S01]  /*a410*/  LDS.U16 R12, [R36+0x30] ;  /* 0x00003000240c7984 */ /* 0x001e220000000400 */
[----:B--2---:R-:W-:-:S05]  /*a420*/  IADD3 R8, PT, PT, RZ, -R9, RZ ;  /* 0x80000009ff087210 */ /* 0x004fca0007ffe0ff */
        /* <DEDUP_REMOVED lines=33> */
.L_x_4273:
[----:B------:R-:W-:Y:S05]  /*a640*/  BSYNC.RECONVERGENT B2 ;  /* 0x0000000000027941 */ /* 0x000fea0003800200 */
.L_x_4272:
[----:B------:R-:W-:-:S04]  /*a650*/  IADD3 R23, PT, PT, R23, 0x20, RZ ;  /* 0x0000002017177810 */ /* 0x000fc80007ffe0ff */
[----:B------:R-:W-:-:S13]  /*a660*/  ISETP.GE.AND P0, PT, R23, UR42, PT ;  /* 0x0000002a17007c0c */ /* 0x000fda000bf06270 */
[----:B------:R-:W-:Y:S05]  /*a670*/  @!P0 BRA `(.L_x_4274) ;  /* 0xfffffff000f08947 */ /* 0x000fea000383ffff */
.L_x_4260:
[----:B------:R-:W-:Y:S05]  /*a680*/  BSYNC.RECONVERGENT B1 ;  /* 0x0000000000017941 */ /* 0x000fea0003800200 */
.L_x_4259:
[----:B------:R-:W-:-:S13]  /*a690*/  ISETP.NE.AND P0, PT, R2, UR5, PT ;  /* 0x0000000502007c0c */ /* 0x000fda000bf05270 */
[----:B------:R-:W-:Y:S05]  /*a6a0*/  @P0 BRA `(.L_x_4251) ;  /* 0x0000000400b00947 */ /* 0x000fea0003800000 */
        /* <DEDUP_REMOVED lines=17> */
[----:B-1----:R-:W-:Y:S02]  /*a7c0*/  SHF.R.S32.HI R32, RZ, 0x10, R17 ;  /* 0x00000010ff207819 */ /* 0x002fe40000011411 */
        /* <DEDUP_REMOVED lines=30> */
[----:B---3--:R1:W2:Y:S01]  /*a9b0*/  I2F.S8 R15, R36 ;  /* 0x00000024000f7306 */ /* 0x0082a20000001400 */
[----:B0-----:R-:W-:-:S07]  /*a9c0*/  FMUL.FTZ R17, R10, R17 ;  /* 0x000000110a117220 */ /* 0x001fce0000410000 */
[----:B------:R-:W0:Y:S01]  /*a9d0*/  I2F.S8 R33, R32 ;  /* 0x0000002000217306 */ /* 0x000e220000001400 */
[----:B-1----:R-:W-:Y:S02]  /*a9e0*/  F2FP.F16.F32.PACK_AB R36, R8, R13 ;  /* 0x0000000d0824723e */ /* 0x002fe400000000ff */
[----:B------:R-:W-:Y:S01]  /*a9f0*/  F2FP.F16.F32.PACK_AB R38, R14, R17 ;  /* 0x000000110e26723e */ /* 0x000fe200000000ff */
[----:B--2---:R-:W-:-:S05]  /*aa00*/  FMUL.FTZ R15, R10, R15 ;  /* 0x0000000f0a0f7220 */ /* 0x004fca0000410000 */
[----:B------:R-:W-:Y:S01]  /*aa10*/  F2FP.F16.F32.PACK_AB R37, R12, R15 ;  /* 0x0000000f0c25723e */ /* 0x000fe200000000ff */
[----:B0-----:R-:W-:-:S05]  /*aa20*/  FMUL.FTZ R33, R10, R33 ;  /* 0x000000210a217220 */ /* 0x001fca0000410000 */
[----:B------:R-:W-:Y:S01]  /*aa30*/  F2FP.F16.F32.PACK_AB R39, R16, R33 ;  /* 0x000000211027723e */ /* 0x000fe200000000ff */
[----:B------:R-:W-:Y:S06]  /*aa40*/  BRA `(.L_x_4276) ;  /* 0x00000000000c7947 */ /* 0x000fec0003800000 */
.L_x_4275:
[----:B------:R-:W0:Y:S02]  /*aa50*/  LDC.64 R8, c[0x0][0x3a8] ;  /* 0x0000ea00ff087b82 */ /* 0x000e240000000a00 */
[----:B0-----:R-:W-:-:S05]  /*aa60*/  IMAD.WIDE R8, R11, 0x2, R8 ;  /* 0x000000020b087825 */ /* 0x001fca00078e0208 */
[----:B------:R0:W5:Y:S02]  /*aa70*/  LDG.E.128 R36, desc[UR36][R8.64] ;  /* 0x0000002408247981 */ /* 0x000164000c1e1d00 */
.L_x_4276:
[----:B------:R-:W2:Y:S02]  /*aa80*/  LDCU.64 UR8, c[0x0][0x460] ;  /* 0x00008c00ff0877ac */ /* 0x000ea40008000a00 */
[----:B--2---:R-:W-:-:S04]  /*aa90*/  ISETP.NE.U32.AND P0, PT, RZ, UR8, PT ;  /* 0x00000008ff007c0c */ /* 0x004fc8000bf05070 */
[----:B------:R-:W-:Y:S01]  /*aaa0*/  ISETP.NE.AND.EX P0, PT, RZ, UR9, PT, P0 ;  /* 0x00000009ff007c0c */ /* 0x000fe2000bf05300 */
[----:B------:R-:W2:-:S12]  /*aab0*/  LDCU.64 UR8, c[0x0][0x3c0] ;  /* 0x00007800ff0877ac */ /* 0x000e980008000a00 */
[----:B------:R-:W4:Y:S08]  /*aac0*/  @P0 LDC R11, c[0x0][0x3f8] ;  /* 0x0000fe00ff0b0b82 */ /* 0x000f300000000800 */
[----:B0-----:R-:W0:Y:S01]  /*aad0*/  @P0 LDC.64 R8, c[0x0][0x458] ;  /* 0x00011600ff080b82 */ /* 0x001e220000000a00 */
[----:B----4-:R-:W-:-:S04]  /*aae0*/  @P0 IMAD R18, R11, UR38, R18 ;  /* 0x000000260b120c24 */ /* 0x010fc8000f8e0212 */
[----:B------:R-:W-:-:S04]  /*aaf0*/  @P0 IMAD R11, R18, 0xc0, R19 ;  /* 0x000000c0120b0824 */ /* 0x000fc800078e0213 */
[----:B0-----:R-:W-:-:S06]  /*ab00*/  @P0 IMAD.WIDE R8, R11, 0x2, R8 ;  /* 0x000000020b080825 */ /* 0x001fcc00078e0208 */
[----:B------:R-:W4:Y:S01]  /*ab10*/  @P0 LDG.E.128 R8, desc[UR36][R8.64] ;  /* 0x0000002408080981 */ /* 0x000f22000c1e1d00 */
[----:B------:R-:W-:Y:S01]  /*ab20*/  IADD3 R12, PT, PT, -R3, UR42, RZ ;  /* 0x0000002a030c7c10 */ /* 0x000fe2000fffe1ff */
[----:B------:R-:W-:Y:S01]  /*ab30*/  UIMAD UR7, UR40, 0xc0, URZ ;  /* 0x000000c0280778a4 */ /* 0x000fe2000f8e02ff */
[----:B------:R-:W-:Y:S02]  /*ab40*/  IMAD R22, R20, R22, R19 ;  /* 0x0000001614167224 */ /* 0x000fe400078e0213 */
[----:B-----5:R-:W-:Y:S01]  /*ab50*/  HFMA2 R36, R36, 1, 1, R4 ;  /* 0x3c003c0024247831 */ /* 0x020fe20000000004 */
[----:B------:R-:W-:Y:S01]  /*ab60*/  LEA R21, R12, R21, 0x1 ;  /* 0x000000150c157211 */ /* 0x000fe200078e08ff */
[----:B------:R-:W-:Y:S02]  /*ab70*/  HADD2 R37, R37, R5 ;  /* 0x0000000525257230 */ /* 0x000fe40000000000 */
[----:B------:R-:W-:Y:S01]  /*ab80*/  HFMA2 R38, R38, 1, 1, R6 ;  /* 0x3c003c0026267831 */ /* 0x000fe20000000006 */
[----:B------:R-:W-:Y:S01]  /*ab90*/  SHF.R.S32.HI R3, RZ, 0x1f, R22 ;  /* 0x0000001fff037819 */ /* 0x000fe20000011416 */
[----:B------:R-:W-:Y:S01]  /*aba0*/  IMAD.U32 R12, RZ, RZ, UR7 ;  /* 0x00000007ff0c7e24 */ /* 0x000fe2000f8e00ff */
[----:B------:R-:W-:Y:S01]  /*abb0*/  IADD3 R22, P1, PT, R22, UR7, RZ ;  /* 0x0000000716167c10 */ /* 0x000fe2000ff3e0ff */
[----:B------:R-:W0:Y:S01]  /*abc0*/  LDS.U16 R21, [R21] ;  /* 0x0000000015157984 */ /* 0x000e220000000400 */
[----:B------:R-:W-:-:S02]  /*abd0*/  HADD2 R39, R39, R7 ;  /* 0x0000000727277230 */ /* 0x000fc40000000000 */
[----:B------:R-:W-:Y:S02]  /*abe0*/  LEA.HI.X.SX32 R3, R12, R3, 0x1, P1 ;  /* 0x000000030c037211 */ /* 0x000fe400008f0eff */
[----:B--2---:R-:W-:-:S04]  /*abf0*/  LEA R4, P1, R22, UR8, 0x1 ;  /* 0x0000000816047c11 */ /* 0x004fc8000f8208ff */
        /* <DEDUP_REMOVED lines=23> */
.L_x_4251:
[----:B------:R-:W-:Y:S05]  /*ad70*/  BSYNC.RECONVERGENT B0 ;  /* 0x0000000000007941 */ /* 0x000fea0003800200 */
.L_x_4250:
        /* <DEDUP_REMOVED lines=24> */
.L_x_4278:
        /* <DEDUP_REMOVED lines=21> */
.L_x_4280:
[----:B------:R-:W-:Y:S05]  /*b050*/  BSYNC.RECONVERGENT B0 ;  /* 0x0000000000007941 */ /* 0x000fea0003800200 */
.L_x_4279:
        /* <DEDUP_REMOVED lines=8> */
.L_x_4282:
[----:B------:R-:W-:Y:S05]  /*b0e0*/  BSYNC.RECONVERGENT B0 ;  /* 0x0000000000007941 */ /* 0x000fea0003800200 */
.L_x_4281:
[----:B------:R-:W-:Y:S06]  /*b0f0*/  BAR.SYNC.DEFER_BLOCKING 0x0 ;  /* 0x0000000000007b1d */ /* 0x000fec0000010000 */
[----:B------:R-:W-:Y:S04]  /*b100*/  BSSY.RECONVERGENT B0, `(.L_x_4283) ;  /* 0x0000013000007945 */ /* 0x000fe80003800200 */
[----:B------:R-:W-:Y:S05]  /*b110*/  @P4 BRA `(.L_x_4284) ;  /* 0x0000000000444947 */ /* 0x000fea0003800000 */
[----:B0-2---:R-:W0:Y:S02]  /*b120*/  LDS.128 R4, [R2] ;  /* 0x0000000002047984 */ /* 0x005e240000000c00 */
        /* <DEDUP_REMOVED lines=16> */
.L_x_4284:
[----:B------:R-:W-:Y:S05]  /*b230*/  BSYNC.RECONVERGENT B0 ;  /* 0x0000000000007941 */ /* 0x000fea0003800200 */
.L_x_4283:
        /* <DEDUP_REMOVED lines=8> */
.L_x_4286:
[----:B------:R-:W-:Y:S05]  /*b2c0*/  BSYNC.RECONVERGENT B0 ;  /* 0x0000000000007941 */ /* 0x000fea0003800200 */
.L_x_4285:
[----:B------:R-:W-:Y:S06]  /*b2d0*/  BAR.SYNC.DEFER_BLOCKING 0x0 ;  /* 0x0000000000007b1d */ /* 0x000fec0000010000 */
[----:B------:R-:W-:Y:S04]  /*b2e0*/  BSSY.RECONVERGENT B0, `(.L_x_4287) ;  /* 0x0000013000007945 */ /* 0x000fe80003800200 */
[----:B------:R-:W-:Y:S05]  /*b2f0*/  @P6 BRA `(.L_x_4288) ;  /* 0x0000000000446947 */ /* 0x000fea0003800000 */
[----:B0-2-4-:R-:W0:Y:S02]  /*b300*/  LDS.128 R4, [R2] ;  /* 0x0000000002047984 */ /* 0x015e240000000c00 */
        /* <DEDUP_REMOVED lines=16> */
.L_x_4288:
[----:B------:R-:W-:Y:S05]  /*b410*/  BSYNC.RECONVERGENT B0 ;  /* 0x0000000000007941 */ /* 0x000fea0003800200 */
.L_x_4287:
[----:B------:R-:W-:Y:S06]  /*b420*/  BAR.SYNC.DEFER_BLOCKING 0x0 ;  /* 0x0000000000007b1d */ /* 0x000fec0000010000 */
.L_x_4277:
[----:B------:R-:W-:-:S13]  /*b430*/  ISETP.GT.U32.OR P0, PT, R0, 0x1f, P0 ;  /* 0x0000001f0000780c */ /* 0x000fda0000704470 */
[----:B------:R-:W-:Y:S05]  /*b440*/  @P0 EXIT ;  /* 0x000000000000094d */ /* 0x000fea0003800000 */
[----:B------:R-:W0:Y:S02]  /*b450*/  LDCU UR4, c[0x0][0x478] ;  /* 0x00008f00ff0477ac */ /* 0x000e240008000800 */
[----:B0-----:R-:W-:-:S09]  /*b460*/  UISETP.NE.AND UP0, UPT, UR4, 0x2, UPT ;  /* 0x000000020400788c */ /* 0x001fd2000bf05270 */
[----:B------:R-:W-:Y:S05]  /*b470*/  BRA.U UP0, `(.L_x_4289) ;  /* 0x0000000100e07547 */ /* 0x000fea000b800000 */
[----:B--2-4-:R-:W0:Y:S01]  /*b480*/  LDC.64 R2, c[0x0][0x470] ;  /* 0x00011c00ff027b82 */ /* 0x014e220000000a00 */
[----:B------:R-:W2:Y:S01]  /*b490*/  LDCU.64 UR4, c[0x0][0x380] ;  /* 0x00007000ff0477ac */ /* 0x000ea20008000a00 */
[----:B0-----:R-:W4:Y:S01]  /*b4a0*/  LDG.E R2, desc[UR36][R2.64] ;  /* 0x0000002402027981 */ /* 0x001f22000c1e1900 */
[----:B------:R-:W-:-:S04]  /*b4b0*/  IADD3 R19, PT, PT, R20, R19, RZ ;  /* 0x0000001314137210 */ /* 0x000fc80007ffe0ff */
[----:B--2---:R-:W-:Y:S01]  /*b4c0*/  IADD3 R8, P0, PT, R19, UR4, RZ ;  /* 0x0000000413087c10 */ /* 0x004fe2000ff1e0ff */
        /* <DEDUP_REMOVED lines=9> */
[----:B------:R-:W2:Y:S01]  /*b560*/  F2I.S8.NTZ R31, R31 ;  /* 0x0000001f001f7305 */ /* 0x000ea20000202100 */
[----:B0-----:R-:W-:-:S07]  /*b570*/  PRMT R0, R30, 0x8880, RZ ;  /* 0x000088801e007816 */ /* 0x001fce00000000ff */
[----:B------:R-:W0:Y:S01]  /*b580*/  F2I.S8.NTZ R29, R29 ;  /* 0x0000001d001d7305 */ /* 0x000e220000202100 */
[----:B------:R-:W-:Y:S02]  /*b590*/  PRMT R0, R0, 0x7710, RZ ;  /* 0x0000771000007816 */ /* 0x000fe400000000ff */
[----:B--2---:R-:W-:-:S05]  /*b5a0*/  PRMT R3, R31, 0x8880, RZ ;  /* 0x000088801f037816 */ /* 0x004fca00000000ff */
[----:B------:R-:W2:Y:S01]  /*b5b0*/  F2I.S8.NTZ R26, R26 ;  /* 0x0000001a001a7305 */ /* 0x000ea20000202100 */
        /* <DEDUP_REMOVED lines=9> */
[----:B--2---:R-:W-:Y:S02]  /*b650*/  PRMT R4, R26, 0x8880, RZ ;  /* 0x000088801a047816 */ /* 0x004fe400000000ff */
[----:B------:R-:W-:Y:S02]  /*b660*/  LOP3.LUT R9, R3, 0xff00, R0, 0xf8, !PT ;  /* 0x0000ff0003097812 */ /* 0x000fe400078ef800 */
[----:B------:R-:W-:Y:S02]  /*b670*/  PRMT R4, R4, 0x7710, RZ ;  /* 0x0000771004047816 */ /* 0x000fe400000000ff */
[----:B0-----:R-:W-:Y:S01]  /*b680*/  PRMT R27, R27, 0x8880, RZ ;  /* 0x000088801b1b7816 */ /* 0x001fe200000000ff */
[----:B------:R-:W0:Y:S01]  /*b690*/  F2I.S8.NTZ R28, R28 ;  /* 0x0000001c001c7305 */ /* 0x000e220000202100 */
[----:B------:R-:W-:-:S02]  /*b6a0*/  LOP3.LUT R4, R4, 0xff, RZ, 0xc0, !PT ;  /* 0x000000ff04047812 */ /* 0x000fc400078ec0ff */
[----:B------:R-:W-:Y:S02]  /*b6b0*/  PRMT R0, R27, 0x7710, RZ ;  /* 0x000077101b007816 */ /* 0x000fe400000000ff */
[----:B----4-:R-:W-:-:S03]  /*b6c0*/  PRMT R25, R25, 0x8880, RZ ;  /* 0x0000888019197816 */ /* 0x010fc600000000ff */
[----:B------:R-:W2:Y:S01]  /*b6d0*/  F2I.S8.NTZ R2, R2 ;  /* 0x0000000200027305 */ /* 0x000ea20000202100 */
[----:B------:R-:W-:Y:S02]  /*b6e0*/  LOP3.LUT R6, R0, 0xff, RZ, 0xc0, !PT ;  /* 0x000000ff00067812 */ /* 0x000fe400078ec0ff */
[----:B------:R-:W-:-:S03]  /*b6f0*/  PRMT R3, R25, 0x7710, RZ ;  /* 0x0000771019037816 */ /* 0x000fc600000000ff */
[----:B------:R-:W-:Y:S01]  /*b700*/  IMAD.WIDE.U32 R6, R6, 0x100, RZ ;  /* 0x0000010006067825 */ /* 0x000fe200078e00ff */
[----:B0-----:R-:W-:Y:S02]  /*b710*/  PRMT R28, R28, 0x8880, RZ ;  /* 0x000088801c1c7816 */ /* 0x001fe400000000ff */
[----:B------:R-:W-:Y:S02]  /*b720*/  LOP3.LUT R5, R3, 0xff, RZ, 0xc0, !PT ;  /* 0x000000ff03057812 */ /* 0x000fe400078ec0ff */
[----:B------:R-:W-:Y:S02]  /*b730*/  PRMT R0, R28, 0x7710, RZ ;  /* 0x000077101c007816 */ /* 0x000fe400000000ff */
[----:B--2---:R-:W-:Y:S01]  /*b740*/  PRMT R10, R2, 0x8880, RZ ;  /* 0x00008880020a7816 */ /* 0x004fe200000000ff */
        /* <DEDUP_REMOVED lines=11> */
.L_x_4289:
[----:B--2-4-:R-:W0:Y:S01]  /*b800*/  LDC.64 R2, c[0x0][0x380] ;  /* 0x0000e000ff027b82 */ /* 0x014e220000000a00 */
        /* <DEDUP_REMOVED lines=11> */
.L_x_4158:
[----:B------:R-:W-:Y:S02]  /*b8c0*/  MOV R12, 0x10 ;  /* 0x00000010000c7802 */ /* 0x000fe40000000f00 */
[----:B------:R-:W-:Y:S02]  /*b8d0*/  MOV R11, 0x1f ;  /* 0x0000001f000b7802 */ /* 0x000fe40000000f00 */
[----:B------:R-:W-:-:S07]  /*b8e0*/  MOV R15, 0xffffffff ;  /* 0xffffffff000f7802 */ /* 0x000fce0000000f00 */
[----:B0-----:R-:W-:Y:S05]  /*b8f0*/  WARPSYNC.COLLECTIVE R15, `(.L_x_4290) ;  /* 0x000000000f087348 */ /* 0x001fea0003c00000 */
[----:B------:R1:W2:Y:S02]  /*b900*/  SHFL.BFLY P6, R14, R13, R12, R11 ;  /* 0x0c00000c0d0e7389 */ /* 0x0002a400000c000b */
[----:B012---:R-:W-:Y:S05]  /*b910*/  ENDCOLLECTIVE ;  /* 0x000000000000791b */ /* 0x007fea0003800000 */
.L_x_4290:
[----:B------:R-:W-:Y:S01]  /*b920*/  MOV R12, 0x8 ;  /* 0x00000008000c7802 */ /* 0x000fe20000000f00 */
[----:B------:R-:W-:-:S04]  /*b930*/  FADD.FTZ R0, R13, R14 ;  /* 0x0000000e0d007221 */ /* 0x000fc80000010000 */
[----:B------:R-:W-:-:S07]  /*b940*/  IMAD.MOV.U32 R13, RZ, RZ, R0 ;  /* 0x000000ffff0d7224 */ /* 0x000fce00078e0000 */
[----:B------:R-:W-:Y:S05]  /*b950*/  WARPSYNC.COLLECTIVE R15, `(.L_x_4291) ;  /* 0x000000000f087348 */ /* 0x000fea0003c00000 */
[----:B------:R0:W1:Y:S02]  /*b960*/  SHFL.BFLY P6, R14, R13, R12, R11 ;  /* 0x0c00000c0d0e7389 */ /* 0x00006400000c000b */
[----:B01----:R-:W-:Y:S05]  /*b970*/  ENDCOLLECTIVE ;  /* 0x000000000000791b */ /* 0x003fea0003800000 */
.L_x_4291:
[----:B------:R-:W-:Y:S01]  /*b980*/  MOV R12, 0x4 ;  /* 0x00000004000c7802 */ /* 0x000fe20000000f00 */
[----:B------:R-:W-:-:S05]  /*b990*/  FADD.FTZ R2, R0, R14 ;  /* 0x0000000e00027221 */ /* 0x000fca0000010000 */
[----:B------:R-:W-:-:S07]  /*b9a0*/  MOV R13, R2 ;  /* 0x00000002000d7202 */ /* 0x000fce0000000f00 */
[----:B------:R-:W-:Y:S05]  /*b9b0*/  WARPSYNC.COLLECTIVE R15, `(.L_x_4292) ;  /* 0x000000000f087348 */ /* 0x000fea0003c00000 */
[----:B------:R0:W1:Y:S02]  /*b9c0*/  SHFL.BFLY P6, R14, R13, R12, R11 ;  /* 0x0c00000c0d0e7389 */ /* 0x00006400000c000b */
[----:B01----:R-:W-:Y:S05]  /*b9d0*/  ENDCOLLECTIVE ;  /* 0x000000000000791b */ /* 0x003fea0003800000 */
.L_x_4292:
[----:B------:R-:W-:Y:S01]  /*b9e0*/  MOV R12, 0x2 ;  /* 0x00000002000c7802 */ /* 0x000fe20000000f00 */
[----:B------:R-:W-:-:S04]  /*b9f0*/  FADD.FTZ R3, R2, R14 ;  /* 0x0000000e02037221 */ /* 0x000fc80000010000 */
[----:B------:R-:W-:-:S07]  /*ba00*/  IMAD.MOV.U32 R13, RZ, RZ, R3 ;  /* 0x000000ffff0d7224 */ /* 0x000fce00078e0003 */
[----:B------:R-:W-:Y:S05]  /*ba10*/  WARPSYNC.COLLECTIVE R15, `(.L_x_4293) ;  /* 0x000000000f087348 */ /* 0x000fea0003c00000 */
[----:B------:R0:W1:Y:S02]  /*ba20*/  SHFL.BFLY P6, R14, R13, R12, R11 ;  /* 0x0c00000c0d0e7389 */ /* 0x00006400000c000b */
[----:B01----:R-:W-:Y:S05]  /*ba30*/  ENDCOLLECTIVE ;  /* 0x000000000000791b */ /* 0x003fea0003800000 */
.L_x_4293:
[----:B------:R-:W-:Y:S01]  /*ba40*/  MOV R12, 0x1 ;  /* 0x00000001000c7802 */ /* 0x000fe20000000f00 */
[----:B------:R-:W-:-:S05]  /*ba50*/  FADD.FTZ R4, R3, R14 ;  /* 0x0000000e03047221 */ /* 0x000fca0000010000 */
[----:B------:R-:W-:-:S07]  /*ba60*/  MOV R13, R4 ;  /* 0x00000004000d7202 */ /* 0x000fce0000000f00 */
[----:B------:R-:W-:Y:S05]  /*ba70*/  WARPSYNC.COLLECTIVE R15, `(.L_x_4294) ;  /* 0x000000000f087348 */ /* 0x000fea0003c00000 */
[----:B------:R0:W1:Y:S02]  /*ba80*/  SHFL.BFLY P6, R14, R13, R12, R11 ;  /* 0x0c00000c0d0e7389 */ /* 0x00006400000c000b */
[----:B01----:R-:W-:Y:S05]  /*ba90*/  ENDCOLLECTIVE ;  /* 0x000000000000791b */ /* 0x003fea0003800000 */
.L_x_4294:
[----:B------:R-:W-:Y:S05]  /*baa0*/  BRA `(.L_x_4295) ;  /* 0xffffff6c00f87947 */ /* 0x000fea000383ffff */
.L_x_4296:
        /* <DEDUP_REMOVED lines=13> */
.L_x_5604:


//--------------------- .text._ZN4mmha33masked_multihead_attention_kernelItLi192ELi256ELi2ELi32ELi128ELb0ELb0EEEv26Multihead_attention_paramsIT_XT5_EE --------------------------
	.section	.text._ZN4mmha33masked_multihead_attention_kernelItLi192ELi256ELi2ELi32ELi128ELb0ELb0EEEv26Multihead_attention_paramsIT_XT5_EE,"ax",@progbits
	.align	128
        .global         _ZN4mmha33masked_multihead_attention_kernelItLi192ELi256ELi2ELi32ELi128ELb0ELb0EEEv26Multihead_attention_paramsIT_XT5_EE
        .type           _ZN4mmha33masked_multihead_attention_kernelItLi192ELi256ELi2ELi32ELi128ELb0ELb0EEEv26Multihead_attention_paramsIT_XT5_EE,@function
        .size           _ZN4mmha33masked_multihead_attention_kernelItLi192ELi256ELi2ELi32ELi128ELb0ELb0EEEv26Multihead_attention_paramsIT_XT5_EE,(.L_x_5605 - _ZN4mmha33masked_multihead_attention_kernelItLi192ELi256ELi2ELi32ELi128ELb0ELb0EEEv26Multihead_attention_paramsIT_XT5_EE)
        .other          _ZN4mmha33masked_multihead_attention_kernelItLi192ELi256ELi2ELi32ELi128ELb0ELb0EEEv26Multihead_attention_paramsIT_XT5_EE,@"STO_CUDA_ENTRY STV_DEFAULT"
_ZN4mmha33masked_multihead_attention_kernelItLi192ELi256ELi2ELi32ELi128ELb0ELb0EEEv26Multihead_attention_paramsIT_XT5_EE:
.text._ZN4mmha33masked_multihead_attention_kernelItLi192ELi256ELi2ELi32ELi128ELb0ELb0EEEv26Multihead_attention_paramsIT_XT5_EE:
        /* <DEDUP_REMOVED lines=12> */
.L_x_4297:
        /* <DEDUP_REMOVED lines=142> */
.L_x_4300:
[----:B------:R-:W0:Y:S02]  /*09a0*/  LDC.64 R24, c[0x0][0x388] ;  /* 0x0000e200ff187b82 */ /* 0x000e240000000a00 */
[----:B0-----:R-:W-:-:S06]  /*09b0*/  IMAD.WIDE R24, R39, 0x2, R24 ;  /* 0x0000000227187825 */ /* 0x001fcc00078e0218 */
[----:B------:R-:W5:Y:S02]  /*09c0*/  LDG.E.128 R24, desc[UR36][R24.64] ;  /* 0x0000002418187981 */ /* 0x000f64000c1e1d00 */
.L_x_4299:
[----:B------:R-:W-:Y:S05]  /*09d0*/  BSYNC.RECONVERGENT B0 ;  /* 0x0000000000007941 */ /* 0x000fea0003800200 */
.L_x_4298:
        /* <DEDUP_REMOVED lines=57> */
.L_x_4301:
[----:B------:R-:W-:Y:S01]  /*0d70*/  BSSY.RECONVERGENT B0, `(.L_x_4302) ;  /* 0x0000007000007945 */ /* 0x000fe20003800200 */
[----:B------:R-:W-:Y:S02]  /*0d80*/  CS2R R30, SRZ ;  /* 0x00000000001e7805 */ /* 0x000fe4000001ff00 */
[----:B------:R-:W-:Y:S01]  /*0d90*/  CS2R R28, SRZ ;  /* 0x00000000001c7805 */ /* 0x000fe2000001ff00 */
[----:B------:R-:W-:Y:S06]  /*0da0*/  @P3 BRA `(.L_x_4303) ;  /* 0x00000000000c3947 */ /* 0x000fec0003800000 */
[----:B------:R-:W0:Y:S02]  /*0db0*/  LDC.64 R28, c[0x0][0x398] ;  /* 0x0000e600ff1c7b82 */ /* 0x000e240000000a00 */
[----:B0-----:R-:W-:-:S06]  /*0dc0*/  IMAD.WIDE R28, R39, 0x2, R28 ;  /* 0x00000002271c7825 */ /* 0x001fcc00078e021c */
[----:B------:R-:W5:Y:S02]  /*0dd0*/  LDG.E.128 R28, desc[UR36][R28.64] ;  /* 0x000000241c1c7981 */ /* 0x000f64000c1e1d00 */
.L_x_4303:
[----:B------:R-:W-:Y:S05]  /*0de0*/  BSYNC.RECONVERGENT B0 ;  /* 0x0000000000007941 */ /* 0x000fea0003800200 */
.L_x_4302:
        /* <DEDUP_REMOVED lines=14> */
[----:B-1----:R-:W-:Y:S02]  /*0ed0*/  ISETP.NE.U32.AND P3, PT, R8, RZ, PT ;  /* 0x000000ff0800720c */ /* 0x002fe40003f65070 */
[----:B------:R-:W-:Y:S02]  /*0ee0*/  CS2R R36, SRZ ;  /* 0x0000000000247805 */ /* 0x000fe4000001ff00 */
[C---:B------:R-:W-:Y:S01]  /*0ef0*/  ISETP.GT.U32.OR P1, PT, R33.reuse, 0x17, !P1 ;  /* 0x000000172100780c */ /* 0x040fe20004f24470 */
[----:B------:R-:W-:Y:S01]  /*0f00*/  @!P2 IMAD R21, R20, 0xc0, R3 ;  /* 0x000000c01415a824 */ /* 0x000fe200078e0203 */
[----:B------:R-:W-:Y:S01]  /*0f10*/  ISETP.GT.U32.OR P0, PT, R33, 0x17, !P0 ;  /* 0x000000172100780c */ /* 0x000fe20004704470 */
[----:B------:R-:W-:Y:S01]  /*0f20*/  IMAD.MOV.U32 R23, RZ, RZ, RZ ;  /* 0x000000ffff177224 */ /* 0x000fe200078e00ff */
[----:B------:R-:W-:Y:S01]  /*0f30*/  ISETP.NE.AND.EX P3, PT, R9, RZ, PT, P3 ;  /* 0x000000ff0900720c */ /* 0x000fe20003f65330 */
[----:B------:R-:W0:Y:S01]  /*0f40*/  LDCU.U8 UR4, c[0x0][0x404] ;  /* 0x00008080ff0477ac */ /* 0x000e220008000000 */
        /* <DEDUP_REMOVED lines=128> */
.L_x_4305:
        /* <DEDUP_REMOVED lines=45> */
[----:B0-----:R-:W-:Y:S02]  /*1a20*/  IMAD.U32 R4, RZ, RZ, UR4 ;  /* 0x00000004ff047e24 */ /* 0x001fe4000f8e00ff */
[----:B------:R-:W-:Y:S01]  /*1a30*/  IMAD.U32 R5, RZ, RZ, UR5 ;  /* 0x00000005ff057e24 */ /* 0x000fe2000f8e00ff */
[----:B---3--:R-:W-:Y:S01]  /*1a40*/  MOV R6, UR6 ;  /* 0x0000000600067c02 */ /* 0x008fe20008000f00 */
[----:B------:R-:W-:Y:S01]  /*1a50*/  IMAD.U32 R7, RZ, RZ, UR7 ;  /* 0x00000007ff077e24 */ /* 0x000fe2000f8e00ff */
[----:B----4-:R-:W-:Y:S01]  /*1a60*/  MOV R10, UR8 ;  /* 0x00000008000a7c02 */ /* 0x010fe20008000f00 */
[----:B-1----:R-:W-:-:S07]  /*1a70*/  IMAD.U32 R11, RZ, RZ, UR9 ;  /* 0x00000009ff0b7e24 */ /* 0x002fce000f8e00ff */
[----:B------:R-:W-:-:S07]  /*1a80*/  LEPC R20, `(.L_x_4307) ;  /* 0x000000001014794e */ /* 0x000fce0000000000 */
[----:B--2--5:R-:W-:Y:S05]  /*1a90*/  CALL.ABS.NOINC R14 ;  /* 0x000000000e007343 */ /* 0x024fea0003c00000 */
.L_x_4307:
        /* <DEDUP_REMOVED lines=8> */
[----:B-1----:R-:W-:Y:S01]  /*1b20*/  LEA R3, R9, R0, 0x1 ;  /* 0x0000000009037211 */ /* 0x002fe200078e08ff */
        /* <DEDUP_REMOVED lines=27> */
[--C-:B-1----:R-:W-:Y:S02]  /*1ce0*/  SHF.R.U64 R25, R26, 0x10, R27.reuse ;  /* 0x000000101a197819 */ /* 0x102fe4000000121b */
[----:B------:R-:W-:Y:S02]  /*1cf0*/  PRMT R24, R14, 0x5410, R26 ;  /* 0x000054100e187816 */ /* 0x000fe4000000001a */
[----:B------:R-:W-:Y:S02]  /*1d00*/  PRMT R26, R15, 0x5410, R27 ;  /* 0x000054100f1a7816 */ /* 0x000fe4000000001b */
[----:B------:R-:W-:Y:S02]  /*1d10*/  PRMT R25, R12, 0x5410, R25 ;  /* 0x000054100c197816 */ /* 0x000fe40000000019 */
[----:B------:R-:W-:Y:S02]  /*1d20*/  SHF.R.U32.HI R14, RZ, 0x10, R15 ;  /* 0x00000010ff0e7819 */ /* 0x000fe4000001160f */
        /* <DEDUP_REMOVED lines=16> */
[----:B------:R-:W-:Y:S01]  /*1e30*/  HADD2.F32 R41, -RZ, R24.H0_H0 ;  /* 0x20000018ff297230 */ /* 0x000fe20000004100 */
[----:B------:R-:W1:Y:S01]  /*1e40*/  MUFU.RCP R9, R9 ;  /* 0x0000000900097308 */ /* 0x000e620000001000 */
[----:B------:R-:W-:Y:S01]  /*1e50*/  IADD3 R12, PT, PT, R13, 0x6, RZ ;  /* 0x000000060d0c7810 */ /* 0x000fe20007ffe0ff */
        /* <DEDUP_REMOVED lines=8> */
[--C-:B------:R-:W-:Y:S01]  /*1ee0*/  HADD2.F32 R42, -RZ, R26.reuse.H1_H1 ;  /* 0x3000001aff2a7230 */ /* 0x100fe20000004100 */
[----:B0----5:R-:W-:Y:S01]  /*1ef0*/  IADD3 R13, PT, PT, -R23, UR4, RZ ;  /* 0x00000004170d7c10 */ /* 0x021fe2000fffe1ff */
[----:B------:R-:W-:Y:S02]  /*1f00*/  HADD2.F32 R47, -RZ, R26.H0_H0 ;  /* 0x2000001aff2f7230 */ /* 0x000fe40000004100 */
[--C-:B------:R-:W-:Y:S01]  /*1f10*/  HADD2.F32 R26, -RZ, R29.reuse.H1_H1 ;  /* 0x3000001dff1a7230 */ /* 0x100fe20000004100 */
        /* <DEDUP_REMOVED lines=13> */
[----:B------:R-:W1:Y:S04]  /*1ff0*/  MUFU.EX2 R10, -R10 ;  /* 0x8000000a000a7308 */ /* 0x000e680000000800 */
        /* <DEDUP_REMOVED lines=62> */
.L_x_4311:
[----:B------:R-:W-:Y:S05]  /*23e0*/  BSYNC.RECONVERGENT B1 ;  /* 0x0000000000017941 */ /* 0x000fea0003800200 */
.L_x_4310:
        /* <DEDUP_REMOVED lines=31> */
.L_x_4309:
[----:B------:R-:W-:Y:S05]  /*25e0*/  BSYNC.RECONVERGENT B0 ;  /* 0x0000000000007941 */ /* 0x000fea0003800200 */
.L_x_4308:
[----:B------:R-:W-:Y:S01]  /*25f0*/  BAR.SYNC.DEFER_BLOCKING 0x0 ;  /* 0x0000000000007b1d */ /* 0x000fe20000010000 */
[----:B------:R-:W-:-:S04]  /*2600*/  @!P6 IMAD R36, R37, R36, R38 ;  /* 0x000000242524e224 */ /* 0x000fc800078e0226 */
[C---:B------:R-:W-:Y:S01]  /*2610*/  @!P6 IMAD R3, R36.reuse, 0x2, R3 ;  /* 0x000000022403e824 */ /* 0x040fe200078e0203 */
[----:B------:R-:W-:-:S05]  /*2620*/  @!P6 LEA R0, R36, R0, 0x1 ;  /* 0x000000002400e211 */ /* 0x000fca00078e08ff */
[----:B------:R1:W2:Y:S04]  /*2630*/  @!P6 LDS.128 R24, [R0] ;  /* 0x000000000018e984 */ /* 0x0002a80000000c00 */
[----:B------:R1:W3:Y:S01]  /*2640*/  @!P6 LDS.128 R28, [R3] ;  /* 0x00000000031ce984 */ /* 0x0002e20000000c00 */
[----:B------:R-:W-:Y:S06]  /*2650*/  BAR.SYNC.DEFER_BLOCKING 0x0 ;  /* 0x0000000000007b1d */ /* 0x000fec0000010000 */
.L_x_4306:
[----:B------:R-:W-:Y:S05]  /*2660*/  BSYNC.RECONVERGENT B6 ;  /* 0x0000000000067941 */ /* 0x000fea0003800200 */
.L_x_4304:
        /* <DEDUP_REMOVED lines=14> */
[----:B------:R-:W-:Y:S02]  /*2750*/  @!P0 IMAD R3, R33, R8, R18 ;  /* 0x0000000821038224 */ /* 0x000fe400078e0212 */
[----:B------:R-:W-:Y:S02]  /*2760*/  HADD2.F32 R8, -RZ, R13.H1_H1 ;  /* 0x3000000dff087230 */ /* 0x000fe40000004100 */
        /* <DEDUP_REMOVED lines=20> */
.L_x_4384:
        /* <DEDUP_REMOVED lines=22> */
.L_x_4312:
[----:B------:R-:W-:Y:S05]  /*2a10*/  WARPSYNC.ALL ;  /* 0x0000000000007948 */ /* 0x000fea0003800000 */
[----:B------:R-:W-:Y:S01]  /*2a20*/  IADD3 R3, PT, PT, -R19, R16, RZ ;  /* 0x0000001013037210 */ /* 0x000fe20007ffe1ff */
[----:B------:R-:W4:Y:S01]  /*2a30*/  S2UR UR11, SR_CgaCtaId ;  /* 0x00000000000b79c3 */ /* 0x000f220000008800 */
[----:B------:R-:W2:Y:S01]  /*2a40*/  LDCU UR5, c[0x0][0x3f0] ;  /* 0x00007e00ff0577ac */ /* 0x000ea20008000800 */
[----:B0-----:R-:W-:Y:S01]  /*2a50*/  SHF.R.U32.HI R12, RZ, 0x1, R33 ;  /* 0x00000001ff0c7819 */ /* 0x001fe20000011621 */
[----:B------:R-:W-:Y:S01]  /*2a60*/  BSSY B0, `(.L_x_4314) ;  /* 0x00002a5000007945 */ /* 0x000fe20003800000 */
[----:B------:R-:W-:Y:S01]  /*2a70*/  VIADD R4, R3, 0xf ;  /* 0x0000000f03047836 */ /* 0x000fe20000000000 */
[----:B------:R-:W-:Y:S01]  /*2a80*/  UMOV UR10, 0x400 ;  /* 0x00000400000a7882 */ /* 0x000fe20000000000 */
[----:B------:R-:W0:Y:S01]  /*2a90*/  LDCU UR13, c[0x0][0x410] ;  /* 0x00008200ff0d77ac */ /* 0x000e220008000800 */
[----:B------:R-:W-:-:S02]  /*2aa0*/  LOP3.LUT R6, R32, 0x8, RZ, 0xc0, !PT ;  /* 0x0000000820067812 */ /* 0x000fc400078ec0ff */
[----:B------:R-:W-:Y:S01]  /*2ab0*/  SHF.R.S32.HI R5, RZ, 0x1f, R4 ;  /* 0x0000001fff057819 */ /* 0x000fe20000011404 */
[----:B------:R-:W-:Y:S01]  /*2ac0*/  UIADD3 UR4, UPT, UPT, UR10, 0x20, URZ ;  /* 0x000000200a047890 */ /* 0x000fe2000fffe0ff */
[----:B------:R-:W0:Y:S02]  /*2ad0*/  LDCU.64 UR14, c[0x0][0x438] ;  /* 0x00008700ff0e77ac */ /* 0x000e240008000a00 */
[----:B------:R-:W-:Y:S01]  /*2ae0*/  LEA.HI R5, R5, R4, RZ, 0x4 ;  /* 0x0000000405057211 */ /* 0x000fe200078f20ff */
[----:B------:R-:W0:Y:S03]  /*2af0*/  LDCU.64 UR8, c[0x0][0x448] ;  /* 0x00008900ff0877ac */ /* 0x000e260008000a00 */
[----:B------:R-:W-:Y:S01]  /*2b00*/  LOP3.LUT R10, R5, 0xfffffff0, RZ, 0xc0, !PT ;  /* 0xfffffff0050a7812 */ /* 0x000fe200078ec0ff */
[----:B--2---:R-:W-:Y:S01]  /*2b10*/  IMAD R4, R34, UR5, R87 ;  /* 0x0000000522047c24 */ /* 0x004fe2000f8e0257 */
[----:B------:R-:W-:Y:S02]  /*2b20*/  BAR.SYNC.DEFER_BLOCKING 0x0 ;  /* 0x0000000000007b1d */ /* 0x000fe40000010000 */
[----:B------:R-:W-:Y:S01]  /*2b30*/  ISETP.GE.AND P0, PT, R12, R10, PT ;  /* 0x0000000a0c00720c */ /* 0x000fe20003f06270 */
[----:B------:R-:W-:Y:S01]  /*2b40*/  IMAD R4, R4, 0xc0, RZ ;  /* 0x000000c004047824 */ /* 0x000fe200078e02ff */
[----:B----4-:R-:W-:-:S11]  /*2b50*/  ULEA UR4, UR11, UR4, 0x18 ;  /* 0x000000040b047291 */ /* 0x010fd6000f8ec0ff */
[----:B0-----:R-:W-:Y:S05]  /*2b60*/  @P0 BRA `(.L_x_4315) ;  /* 0x0000002800500947 */ /* 0x001fea0003800000 */
[----:B------:R-:W0:Y:S01]  /*2b70*/  LDC R5, c[0x0][0x3f4] ;  /* 0x0000fd00ff057b82 */ /* 0x000e220000000800 */
[----:B------:R-:W2:Y:S01]  /*2b80*/  LDCU.64 UR6, c[0x0][0x420] ;  /* 0x00008400ff0677ac */ /* 0x000ea20008000a00 */
[----:B------:R-:W4:Y:S01]  /*2b90*/  LDS.64 R84, [R6+UR4] ;  /* 0x0000000406547984 */ /* 0x000f220008000a00 */
[----:B------:R-:W-:Y:S01]  /*2ba0*/  IADD3 R10, PT, PT, R19, R10, RZ ;  /* 0x0000000a130a7210 */ /* 0x000fe20007ffe0ff */
[----:B------:R-:W1:Y:S02]  /*2bb0*/  LDCU UR12, c[0x0][0x440] ;  /* 0x00008800ff0c77ac */ /* 0x000e640008000800 */
[----:B------:R-:W0:Y:S01]  /*2bc0*/  LDS.64 R82, [R6+UR4+0x10] ;  /* 0x0000100406527984 */ /* 0x000e220008000a00 */
[----:B------:R-:W-:-:S03]  /*2bd0*/  UIADD3 UR5, UPT, UPT, UR10, 0x220, URZ ;  /* 0x000002200a057890 */ /* 0x000fc6000fffe0ff */
[----:B------:R-:W3:Y:S01]  /*2be0*/  LDS.64 R80, [R6+UR4+0x20] ;  /* 0x0000200406507984 */ /* 0x000ee20008000a00 */
[----:B------:R-:W-:-:S03]  /*2bf0*/  ULEA UR5, UR11, UR5, 0x18 ;  /* 0x000000050b057291 */ /* 0x000fc6000f8ec0ff */
[----:B------:R-:W3:Y:S04]  /*2c00*/  LDS.64 R78, [R6+UR4+0x30] ;  /* 0x00003004064e7984 */ /* 0x000ee80008000a00 */
[----:B------:R-:W3:Y:S01]  /*2c10*/  LDS.64 R76, [R6+UR4+0x40] ;  /* 0x00004004064c7984 */ /* 0x000ee20008000a00 */
[----:B--2---:R-:W-:-:S03]  /*2c20*/  ISETP.NE.U32.AND P0, PT, RZ, UR6, PT ;  /* 0x00000006ff007c0c */ /* 0x004fc6000bf05070 */
[----:B------:R-:W2:Y:S01]  /*2c30*/  LDS.64 R74, [R6+UR4+0x50] ;  /* 0x00005004064a7984 */ /* 0x000ea20008000a00 */
[----:B-1----:R-:W-:Y:S01]  /*2c40*/  IMAD R150, R87, UR12, R16 ;  /* 0x0000000c57967c24 */ /* 0x002fe2000f8e0210 */
[----:B0-----:R-:W-:Y:S02]  /*2c50*/  IABS R5, R5 ;  /* 0x0000000500057213 */ /* 0x001fe40000000000 */
[----:B------:R-:W0:Y:S01]  /*2c60*/  LDS.64 R72, [R6+UR4+0x60] ;  /* 0x0000600406487984 */ /* 0x000e220008000a00 */
[----:B------:R-:W-:Y:S01]  /*2c70*/  ISETP.NE.AND.EX P0, PT, RZ, UR7, PT, P0 ;  /* 0x00000007ff007c0c */ /* 0x000fe2000bf05300 */
[----:B------:R-:W1:Y:S02]  /*2c80*/  I2F.RP R7, R5 ;  /* 0x0000000500077306 */ /* 0x000e640000209400 */
[----:B------:R-:W0:Y:S04]  /*2c90*/  LDS.64 R70, [R6+UR4+0x70] ;  /* 0x0000700406467984 */ /* 0x000e280008000a00 */
[----:B------:R-:W0:Y:S04]  /*2ca0*/  LDS.64 R68, [R6+UR4+0x80] ;  /* 0x0000800406447984 */ /* 0x000e280008000a00 */
[----:B------:R-:W0:Y:S04]  /*2cb0*/  LDS.64 R66, [R6+UR4+0x90] ;  /* 0x0000900406427984 */ /* 0x000e280008000a00 */
[----:B------:R-:W0:Y:S01]  /*2cc0*/  LDS.64 R64, [R6+UR4+0xa0] ;  /* 0x0000a00406407984 */ /* 0x000e220008000a00 */
[----:B-1----:R-:W1:Y:S03]  /*2cd0*/  MUFU.RCP R7, R7 ;  /* 0x0000000700077308 */ /* 0x002e660000001000 */
[----:B------:R-:W0:Y:S04]  /*2ce0*/  LDS.64 R62, [R6+UR4+0xb0] ;  /* 0x0000b004063e7984 */ /* 0x000e280008000a00 */
[----:B------:R-:W0:Y:S04]  /*2cf0*/  LDS.64 R60, [R6+UR4+0xc0] ;  /* 0x0000c004063c7984 */ /* 0x000e280008000a00 */
[----:B------:R-:W0:Y:S04]  /*2d00*/  LDS.64 R58, [R6+UR4+0xd0] ;  /* 0x0000d004063a7984 */ /* 0x000e280008000a00 */
[----:B------:R-:W0:Y:S01]  /*2d10*/  LDS.64 R56, [R6+UR4+0xe0] ;  /* 0x0000e00406387984 */ /* 0x000e220008000a00 */
[----:B-1----:R-:W-:-:S03]  /*2d20*/  IADD3 R8, PT, PT, R7, 0xffffffe, RZ ;  /* 0x0ffffffe07087810 */ /* 0x002fc60007ffe0ff */
[----:B------:R-:W1:Y:S01]  /*2d30*/  LDS.64 R54, [R6+UR4+0xf0] ;  /* 0x0000f00406367984 */ /* 0x000e620008000a00 */
[----:B------:R-:W-:Y:S01]  /*2d40*/  IADD3 R7, PT, PT, R19, R12, RZ ;  /* 0x0000000c13077210 */ /* 0x000fe20007ffe0ff */
[----:B------:R4:W3:Y:S02]  /*2d50*/  F2I.FTZ.U32.TRUNC.NTZ R9, R8 ;  /* 0x0000000800097305 */ /* 0x0008e4000021f000 */
[----:B------:R-:W0:Y:S02]  /*2d60*/  LDS.64 R52, [R6+UR4+0x100] ;  /* 0x0001000406347984 */ /* 0x000e240008000a00 */
[----:B------:R-:W-:Y:S02]  /*2d70*/  IMAD R150, R150, UR12, R7 ;  /* 0x0000000c96967c24 */ /* 0x000fe4000f8e0207 */
[----:B------:R-:W0:Y:S04]  /*2d80*/  LDS.64 R50, [R6+UR4+0x110] ;  /* 0x0001100406327984 */ /* 0x000e280008000a00 */
[----:B------:R-:W0:Y:S01]  /*2d90*/  LDS.64 R48, [R6+UR4+0x120] ;  /* 0x0001200406307984 */ /* 0x000e220008000a00 */
[----:B----4-:R-:W-:-:S03]  /*2da0*/  IMAD.MOV.U32 R8, RZ, RZ, RZ ;  /* 0x000000ffff087224 */ /* 0x010fc600078e00ff */
[----:B------:R-:W4:Y:S01]  /*2db0*/  LDS.64 R46, [R6+UR4+0x130] ;  /* 0x00013004062e7984 */ /* 0x000f220008000a00 */
[----:B---3--:R-:W-:-:S03]  /*2dc0*/  IMAD.MOV R14, RZ, RZ, -R9 ;  /* 0x000000ffff0e7224 */ /* 0x008fc600078e0a09 */
[----:B------:R-:W3:Y:S01]  /*2dd0*/  LDS.64 R44, [R6+UR4+0x140] ;  /* 0x00014004062c7984 */ /* 0x000ee20008000a00 */
[----:B------:R-:W-:-:S03]  /*2de0*/  IMAD R11, R14, R5, RZ ;  /* 0x000000050e0b7224 */ /* 0x000fc600078e02ff */
[----:B------:R-:W0:Y:S01]  /*2df0*/  LDS.64 R42, [R6+UR4+0x150] ;  /* 0x00015004062a7984 */ /* 0x000e220008000a00 */
[----:B------:R-:W-:-:S03]  /*2e00*/  IMAD.HI.U32 R8, R9, R11, R8 ;  /* 0x0000000b09087227 */ /* 0x000fc600078e0008 */
        /* <DEDUP_REMOVED lines=10> */
[----:B--2---:R-:W-:-:S04]  /*2eb0*/  IADD3 R6, P1, P2, R86, UR6, R7 ;  /* 0x0000000656067c10 */ /* 0x004fc8000fa3e007 */
[----:B------:R-:W-:Y:S02]  /*2ec0*/  IADD3.X R9, PT, PT, R22, UR7, RZ, P1, P2 ;  /* 0x0000000716097c10 */ /* 0x000fe40008fe44ff */
[----:B-1-34-:R-:W-:-:S07]  /*2ed0*/  LEA R22, R12, UR5, 0x2 ;  /* 0x000000050c167c11 */ /* 0x01afce000f8e10ff */
.L_x_4319:
[----:B------:R-:W1:Y:S01]  /*2ee0*/  LDC R151, c[0x0][0x3f4] ;  /* 0x0000fd00ff977b82 */ /* 0x000e620000000800 */
[----:B0-----:R-:W-:Y:S02]  /*2ef0*/  IABS R13, R7 ;  /* 0x00000007000d7213 */ /* 0x001fe40000000000 */
[----:B------:R-:W-:-:S03]  /*2f00*/  ISETP.GE.AND P2, PT, R7, RZ, PT ;  /* 0x000000ff0700720c */ /* 0x000fc60003f46270 */
[----:B------:R-:W-:-:S04]  /*2f10*/  IMAD.HI.U32 R11, R8, R13, RZ ;  /* 0x0000000d080b7227 */ /* 0x000fc800078e00ff */
[----:B------:R-:W-:Y:S02]  /*2f20*/  IMAD.MOV R158, RZ, RZ, -R11 ;  /* 0x000000ffff9e7224 */ /* 0x000fe400078e0a0b */
[----:B------:R-:W2:Y:S01]  /*2f30*/  S2R R11, SR_TID.X ;  /* 0x00000000000b7919 */ /* 0x000ea20000002100 */
[----:B-1----:R-:W-:Y:S01]  /*2f40*/  IABS R15, R151 ;  /* 0x00000097000f7213 */ /* 0x002fe20000000000 */
[C---:B------:R-:W-:Y:S01]  /*2f50*/  IMAD R14, R151.reuse, 0xc0, RZ ;  /* 0x000000c0970e7824 */ /* 0x040fe200078e02ff */
[----:B------:R-:W-:-:S03]  /*2f60*/  ISETP.NE.AND P3, PT, R151, RZ, PT ;  /* 0x000000ff9700720c */ /* 0x000fc60003f65270 */
[----:B------:R-:W-:-:S05]  /*2f70*/  IMAD R158, R15, R158, R13 ;  /* 0x0000009e0f9e7224 */ /* 0x000fca00078e020d */
[----:B------:R-:W-:-:S13]  /*2f80*/  ISETP.GT.U32.AND P1, PT, R5, R158, PT ;  /* 0x0000009e0500720c */ /* 0x000fda0003f24070 */
[----:B------:R-:W-:-:S04]  /*2f90*/  @!P1 IADD3 R158, PT, PT, R158, -R15, RZ ;  /* 0x8000000f9e9e9210 */ /* 0x000fc80007ffe0ff */
[----:B------:R-:W-:-:S13]  /*2fa0*/  ISETP.GT.U32.AND P1, PT, R5, R158, PT ;  /* 0x0000009e0500720c */ /* 0x000fda0003f24070 */
[----:B------:R-:W-:Y:S01]  /*2fb0*/  @!P1 IMAD.IADD R158, R158, 0x1, -R15 ;  /* 0x000000019e9e9824 */ /* 0x000fe200078e0a0f */
[----:B------:R-:W-:-:S04]  /*2fc0*/  ISETP.GE.AND P1, PT, R7, R16, PT ;  /* 0x000000100700720c */ /* 0x000fc80003f26270 */
[----:B------:R-:W-:Y:S02]  /*2fd0*/  @!P2 IADD3 R158, PT, PT, -R158, RZ, RZ ;  /* 0x000000ff9e9ea210 */ /* 0x000fe40007ffe1ff */
[----:B------:R-:W-:-:S05]  /*2fe0*/  @!P3 LOP3.LUT R158, RZ, R151, RZ, 0x33, !PT ;  /* 0x00000097ff9eb212 */ /* 0x000fca00078e33ff */
[----:B------:R-:W-:-:S05]  /*2ff0*/  IMAD.SHL.U32 R160, R158, 0x8, RZ ;  /* 0x000000089ea07824 */ /* 0x000fca00078e00ff */
[----:B------:R-:W-:-:S04]  /*3000*/  LEA R153, R151, R160, 0x4 ;  /* 0x000000a097997211 */ /* 0x000fc800078e20ff */
[----:B------:R-:W-:-:S13]  /*3010*/  ISETP.GE.OR P3, PT, R153, R14, P1 ;  /* 0x0000000e9900720c */ /* 0x000fda0000f66670 */
[----:B------:R-:W1:Y:S01]  /*3020*/  @!P3 LDC.64 R12, c[0x0][0x3b8] ;  /* 0x0000ee00ff0cbb82 */ /* 0x000e620000000a00 */
[----:B--2---:R-:W-:-:S05]  /*3030*/  @!P3 IMAD.SHL.U32 R15, R11, 0x4, RZ ;  /* 0x000000040b0fb824 */ /* 0x004fca00078e00ff */
[----:B------:R-:W-:Y:S02]  /*3040*/  @!P3 LOP3.LUT R152, R15, 0x4, RZ, 0xc0, !PT ;  /* 0x000000040f98b812 */ /* 0x000fe400078ec0ff */
[----:B------:R-:W-:-:S03]  /*3050*/  LEA R15, R151, R160, 0x5 ;  /* 0x000000a0970f7211 */ /* 0x000fc600078e28ff */
[----:B------:R-:W-:Y:S01]  /*3060*/  @!P3 IMAD R154, R4, R151, R152 ;  /* 0x00000097049ab224 */ /* 0x000fe200078e0298 */
[----:B------:R-:W-:Y:S02]  /*3070*/  ISETP.GE.OR P5, PT, R15, R14, P1 ;  /* 0x0000000e0f00720c */ /* 0x000fe40000fa6670 */
[----:B------:R-:W-:Y:S02]  /*3080*/  @!P3 SHF.R.S32.HI R152, RZ, 0x1f, R153 ;  /* 0x0000001fff98b819 */ /* 0x000fe40000011499 */
[----:B------:R-:W-:-:S04]  /*3090*/  @!P3 IADD3 R153, P2, PT, R154, R153, RZ ;  /* 0x000000999a99b210 */ /* 0x000fc80007f5e0ff */
[----:B------:R-:W-:Y:S02]  /*30a0*/  @!P3 LEA.HI.X.SX32 R152, R154, R152, 0x1, P2 ;  /* 0x000000989a98b211 */ /* 0x000fe400010f0eff */
[----:B-1----:R-:W-:-:S04]  /*30b0*/  @!P3 LEA R156, P2, R153, R12, 0x1 ;  /* 0x0000000c999cb211 */ /* 0x002fc800078408ff */
[----:B------:R-:W-:Y:S01]  /*30c0*/  @!P3 LEA.HI.X R157, R153, R13, R152, 0x1, P2 ;  /* 0x0000000d999db211 */ /* 0x000fe200010f0c98 */
[----:B------:R-:W-:Y:S01]  /*30d0*/  @!P5 IMAD.SHL.U32 R152, R11, 0x4, RZ ;  /* 0x000000040b98d824 */ /* 0x000fe200078e00ff */
[----:B------:R-:W1:Y:S04]  /*30e0*/  @!P5 LDC.64 R12, c[0x0][0x3b8] ;  /* 0x0000ee00ff0cdb82 */ /* 0x000e680000000a00 */
[----:B------:R-:W-:-:S05]  /*30f0*/  @!P5 LOP3.LUT R152, R152, 0x4, RZ, 0xc0, !PT ;  /* 0x000000049898d812 */ /* 0x000fca00078ec0ff */
[----:B------:R-:W-:Y:S01]  /*3100*/  @!P5 IMAD R153, R4, R151, R152 ;  /* 0x000000970499d224 */ /* 0x000fe200078e0298 */
[----:B------:R-:W-:-:S04]  /*3110*/  @!P5 SHF.R.S32.HI R152, RZ, 0x1f, R15 ;  /* 0x0000001fff98d819 */ /* 0x000fc8000001140f */
[----:B------:R-:W-:-:S04]  /*3120*/  @!P5 IADD3 R15, P2, PT, R153, R15, RZ ;  /* 0x0000000f990fd210 */ /* 0x000fc80007f5e0ff */
[----:B------:R-:W-:Y:S02]  /*3130*/  @!P5 LEA.HI.X.SX32 R152, R153, R152, 0x1, P2 ;  /* 0x000000989998d211 */ /* 0x000fe400010f0eff */
[----:B------:R-:W-:-:S04]  /*3140*/  LEA R153, R151, R160, 0x6 ;  /* 0x000000a097997211 */ /* 0x000fc800078e30ff */
[----:B------:R-:W-:Y:S02]  /*3150*/  ISETP.GE.OR P4, PT, R153, R14, P1 ;  /* 0x0000000e9900720c */ /* 0x000fe40000f86670 */
[----:B-1----:R-:W-:-:S04]  /*3160*/  @!P5 LEA R154, P2, R15, R12, 0x1 ;  /* 0x0000000c0f9ad211 */ /* 0x002fc800078408ff */
[----:B------:R-:W-:Y:S02]  /*3170*/  @!P5 LEA.HI.X R155, R15, R13, R152, 0x1, P2 ;  /* 0x0000000d0f9bd211 */ /* 0x000fe400010f0c98 */
[----:B------:R-:W-:-:S04]  /*3180*/  ISETP.GE.AND P2, PT, R7, R16, PT ;  /* 0x000000100700720c */ /* 0x000fc80003f46270 */
[----:B------:R-:W-:Y:S01]  /*3190*/  SEL R87, R87, RZ, P2 ;  /* 0x000000ff57577207 */ /* 0x000fe20001000000 */
[----:B------:R-:W-:Y:S01]  /*31a0*/  @!P4 IMAD.SHL.U32 R15, R11, 0x4, RZ ;  /* 0x000000040b0fc824 */ /* 0x000fe200078e00ff */
[----:B------:R-:W1:Y:S01]  /*31b0*/  @!P4 LDC.64 R12, c[0x0][0x3b8] ;  /* 0x0000ee00ff0ccb82 */ /* 0x000e620000000a00 */
[----:B------:R-:W-:-:S03]  /*31c0*/  SEL R86, R86, RZ, P2 ;  /* 0x000000ff56567207 */ /* 0x000fc60001000000 */
[----:B------:R-:W-:-:S03]  /*31d0*/  @!P4 LOP3.LUT R15, R15, 0x4, RZ, 0xc0, !PT ;  /* 0x000000040f0fc812 */ /* 0x000fc600078ec0ff */
[----:B------:R2:W3:Y:S01]  /*31e0*/  @!P3 LDG.E.64 R86, desc[UR36][R156.64] ;  /* 0x000000249c56b981 */ /* 0x0004e2000c1e1b00 */
[----:B------:R-:W-:Y:S01]  /*31f0*/  SEL R89, R89, RZ, P2 ;  /* 0x000000ff59597207 */ /* 0x000fe20001000000 */
[----:B------:R-:W-:Y:S01]  /*3200*/  @!P4 IMAD R162, R4, R151, R15 ;  /* 0x0000009704a2c224 */ /* 0x000fe200078e020f */
[----:B------:R-:W-:Y:S02]  /*3210*/  @!P4 SHF.R.S32.HI R15, RZ, 0x1f, R153 ;  /* 0x0000001fff0fc819 */ /* 0x000fe40000011499 */
[----:B------:R-:W-:Y:S02]  /*3220*/  SEL R88, R88, RZ, P2 ;  /* 0x000000ff58587207 */ /* 0x000fe40001000000 */
[----:B------:R-:W-:-:S04]  /*3230*/  @!P4 IADD3 R153, P3, PT, R162, R153, RZ ;  /* 0x00000099a299c210 */ /* 0x000fc80007f7e0ff */
[----:B------:R-:W-:Y:S01]  /*3240*/  @!P4 LEA.HI.X.SX32 R162, R162, R15, 0x1, P3 ;  /* 0x0000000fa2a2c211 */ /* 0x000fe200018f0eff */
[----:B------:R4:W3:Y:S01]  /*3250*/  @!P5 LDG.E.64 R88, desc[UR36][R154.64] ;  /* 0x000000249a58d981 */ /* 0x0008e2000c1e1b00 */
[----:B------:R-:W-:Y:S02]  /*3260*/  ISETP.GE.OR P3, PT, R160, R14, P1 ;  /* 0x0000000ea000720c */ /* 0x000fe40000f66670 */
[----:B-1----:R-:W-:-:S04]  /*3270*/  @!P4 LEA R152, P6, R153, R12, 0x1 ;  /* 0x0000000c9998c211 */ /* 0x002fc800078c08ff */
[----:B------:R-:W-:-:S07]  /*3280*/  @!P4 LEA.HI.X R153, R153, R13, R162, 0x1, P6 ;  /* 0x0000000d9999c211 */ /* 0x000fce00030f0ca2 */
[----:B------:R-:W-:Y:S01]  /*3290*/  @!P3 SHF.L.U32 R15, R11, 0x2, RZ ;  /* 0x000000020b0fb819 */ /* 0x000fe200000006ff */
[----:B------:R-:W1:Y:S03]  /*32a0*/  @!P3 LDC.64 R12, c[0x0][0x3b8] ;  /* 0x0000ee00ff0cbb82 */ /* 0x000e660000000a00 */
[----:B------:R-:W-:-:S05]  /*32b0*/  @!P3 LOP3.LUT R15, R15, 0x4, RZ, 0xc0, !PT ;  /* 0x000000040f0fb812 */ /* 0x000fca00078ec0ff */
[----:B--2---:R-:W-:Y:S02]  /*32c0*/  @!P3 IMAD R157, R4, R151, R15 ;  /* 0x00000097049db224 */ /* 0x004fe400078e020f */
[----:B------:R-:W-:-:S05]  /*32d0*/  IMAD R15, R151, 0x80, R160 ;  /* 0x00000080970f7824 */ /* 0x000fca00078e02a0 */
[----:B------:R-:W-:Y:S02]  /*32e0*/  ISETP.GE.OR P5, PT, R15, R14, P1 ;  /* 0x0000000e0f00720c */ /* 0x000fe40000fa6670 */
[----:B------:R-:W-:-:S04]  /*32f0*/  @!P3 IADD3 R160, P6, PT, R160, R157, RZ ;  /* 0x0000009da0a0b210 */ /* 0x000fc80007fde0ff */
[----:B------:R-:W-:Y:S02]  /*3300*/  @!P3 LEA.HI.X.SX32 R157, R157, RZ, 0x1, P6 ;  /* 0x000000ff9d9db211 */ /* 0x000fe400030f0eff */
[----:B-1----:R-:W-:-:S05]  /*3310*/  @!P3 LEA R156, P6, R160, R12, 0x1 ;  /* 0x0000000ca09cb211 */ /* 0x002fca00078c08ff */
[----:B----4-:R-:W-:Y:S02]  /*3320*/  @!P5 SHF.L.U32 R154, R11, 0x2, RZ ;  /* 0x000000020b9ad819 */ /* 0x010fe400000006ff */
[----:B------:R-:W-:Y:S02]  /*3330*/  @!P3 LEA.HI.X R157, R160, R13, R157, 0x1, P6 ;  /* 0x0000000da09db211 */ /* 0x000fe400030f0c9d */
[----:B------:R-:W1:Y:S01]  /*3340*/  @!P5 LDC.64 R12, c[0x0][0x3b8] ;  /* 0x0000ee00ff0cdb82 */ /* 0x000e620000000a00 */
[----:B------:R-:W-:Y:S02]  /*3350*/  @!P5 LOP3.LUT R154, R154, 0x4, RZ, 0xc0, !PT ;  /* 0x000000049a9ad812 */ /* 0x000fe400078ec0ff */
[----:B------:R-:W-:Y:S02]  /*3360*/  SEL R91, R91, RZ, P2 ;  /* 0x000000ff5b5b7207 */ /* 0x000fe40001000000 */
[----:B------:R-:W-:Y:S01]  /*3370*/  SEL R90, R90, RZ, P2 ;  /* 0x000000ff5a5a7207 */ /* 0x000fe20001000000 */
[----:B------:R-:W-:-:S02]  /*3380*/  @!P5 IMAD R159, R4, R151, R154 ;  /* 0x00000097049fd224 */ /* 0x000fc400078e029a */
[----:B------:R-:W-:Y:S01]  /*3390*/  IMAD.IADD R158, R158, 0x1, R151 ;  /* 0x000000019e9e7824 */ /* 0x000fe200078e0297 */
[----:B------:R-:W-:Y:S02]  /*33a0*/  @!P5 SHF.R.S32.HI R154, RZ, 0x1f, R15 ;  /* 0x0000001fff9ad819 */ /* 0x000fe4000001140f */
[----:B------:R1:W2:Y:S01]  /*33b0*/  @!P4 LDG.E.64 R90, desc[UR36][R152.64] ;  /* 0x00000024985ac981 */ /* 0x0002a2000c1e1b00 */
[C---:B------:R-:W-:Y:S02]  /*33c0*/  @!P5 IADD3 R155, P4, PT, R159.reuse, R15, RZ ;  /* 0x0000000f9f9bd210 */ /* 0x040fe40007f9e0ff */
[----:B------:R-:W-:Y:S02]  /*33d0*/  SHF.L.U32 R15, R158, 0x3, RZ ;  /* 0x000000039e0f7819 */ /* 0x000fe400000006ff */
[----:B------:R-:W-:Y:S02]  /*33e0*/  @!P5 LEA.HI.X.SX32 R154, R159, R154, 0x1, P4 ;  /* 0x0000009a9f9ad211 */ /* 0x000fe400020f0eff */
[----:B------:R-:W-:-:S02]  /*33f0*/  ISETP.GE.OR P4, PT, R15, R14, P1 ;  /* 0x0000000e0f00720c */ /* 0x000fc40000f86670 */
[----:B-1----:R-:W-:-:S04]  /*3400*/  @!P5 LEA R152, P6, R155, R12, 0x1 ;  /* 0x0000000c9b98d211 */ /* 0x002fc800078c08ff */
[----:B------:R-:W-:-:S07]  /*3410*/  @!P5 LEA.HI.X R153, R155, R13, R154, 0x1, P6 ;  /* 0x0000000d9b99d211 */ /* 0x000fce00030f0c9a */
[----:B------:R-:W-:Y:S01]  /*3420*/  @!P4 IMAD.SHL.U32 R154, R11, 0x4, RZ ;  /* 0x000000040b9ac824 */ /* 0x000fe200078e00ff */
[----:B------:R-:W-:Y:S01]  /*3430*/  SEL R93, R93, RZ, P2 ;  /* 0x000000ff5d5d7207 */ /* 0x000fe20001000000 */
[----:B------:R-:W1:Y:S03]  /*3440*/  @!P4 LDC.64 R12, c[0x0][0x3b8] ;  /* 0x0000ee00ff0ccb82 */ /* 0x000e660000000a00 */
[----:B------:R-:W-:Y:S02]  /*3450*/  @!P4 LOP3.LUT R154, R154, 0x4, RZ, 0xc0, !PT ;  /* 0x000000049a9ac812 */ /* 0x000fe400078ec0ff */
[----:B------:R-:W-:-:S03]  /*3460*/  SEL R92, R92, RZ, P2 ;  /* 0x000000ff5c5c7207 */ /* 0x000fc60001000000 */
[----:B------:R-:W-:Y:S01]  /*3470*/  @!P4 IMAD R160, R4, R151, R154 ;  /* 0x0000009704a0c224 */ /* 0x000fe200078e029a */
[----:B------:R-:W-:Y:S02]  /*3480*/  LEA R154, R151, R158, 0x1 ;  /* 0x0000009e979a7211 */ /* 0x000fe400078e08ff */
[----:B------:R4:W3:Y:S01]  /*3490*/  @!P3 LDG.E.64 R92, desc[UR36][R156.64] ;  /* 0x000000249c5cb981 */ /* 0x0008e2000c1e1b00 */
[----:B------:R-:W-:Y:S02]  /*34a0*/  @!P4 SHF.R.S32.HI R155, RZ, 0x1f, R15 ;  /* 0x0000001fff9bc819 */ /* 0x000fe4000001140f */
[----:B------:R-:W-:Y:S01]  /*34b0*/  @!P4 IADD3 R159, P3, PT, R160, R15, RZ ;  /* 0x0000000fa09fc210 */ /* 0x000fe20007f7e0ff */
[----:B------:R-:W-:-:S03]  /*34c0*/  IMAD.SHL.U32 R15, R154, 0x8, RZ ;  /* 0x000000089a0f7824 */ /* 0x000fc600078e00ff */
[----:B------:R-:W-:Y:S02]  /*34d0*/  @!P4 LEA.HI.X.SX32 R160, R160, R155, 0x1, P3 ;  /* 0x0000009ba0a0c211 */ /* 0x000fe400018f0eff */
[----:B------:R-:W-:Y:S02]  /*34e0*/  ISETP.GE.OR P3, PT, R15, R14, P1 ;  /* 0x0000000e0f00720c */ /* 0x000fe40000f66670 */
[----:B-1----:R-:W-:-:S04]  /*34f0*/  @!P4 LEA R154, P6, R159, R12, 0x1 ;  /* 0x0000000c9f9ac211 */ /* 0x002fc800078c08ff */
[----:B------:R-:W-:-:S07]  /*3500*/  @!P4 LEA.HI.X R155, R159, R13, R160, 0x1, P6 ;  /* 0x0000000d9f9bc211 */ /* 0x000fce00030f0ca0 */
[----:B----4-:R-:W-:Y:S01]  /*3510*/  @!P3 SHF.L.U32 R156, R11, 0x2, RZ ;  /* 0x000000020b9cb819 */ /* 0x010fe200000006ff */
[----:B------:R-:W1:Y:S03]  /*3520*/  @!P3 LDC.64 R12, c[0x0][0x3b8] ;  /* 0x0000ee00ff0cbb82 */ /* 0x000e660000000a00 */
[----:B------:R-:W-:Y:S02]  /*3530*/  @!P3 LOP3.LUT R156, R156, 0x4, RZ, 0xc0, !PT ;  /* 0x000000049c9cb812 */ /* 0x000fe400078ec0ff */
[----:B------:R-:W-:Y:S02]  /*3540*/  SEL R95, R95, RZ, P2 ;  /* 0x000000ff5f5f7207 */ /* 0x000fe40001000000 */
[----:B------:R-:W-:Y:S01]  /*3550*/  SEL R94, R94, RZ, P2 ;  /* 0x000000ff5e5e7207 */ /* 0x000fe20001000000 */
[----:B------:R-:W-:Y:S02]  /*3560*/  @!P3 IMAD R159, R4, R151, R156 ;  /* 0x00000097049fb224 */ /* 0x000fe400078e029c */
[----:B------:R-:W-:Y:S01]  /*3570*/  IMAD R158, R151, 0x4, R158 ;  /* 0x00000004979e7824 */ /* 0x000fe200078e029e */
[----:B------:R-:W-:-:S02]  /*3580*/  @!P3 SHF.R.S32.HI R156, RZ, 0x1f, R15 ;  /* 0x0000001fff9cb819 */ /* 0x000fc4000001140f */
[----:B------:R1:W4:Y:S01]  /*3590*/  @!P5 LDG.E.64 R94, desc[UR36][R152.64] ;  /* 0x00000024985ed981 */ /* 0x000322000c1e1b00 */
[C---:B------:R-:W-:Y:S02]  /*35a0*/  @!P3 IADD3 R157, P5, PT, R159.reuse, R15, RZ ;  /* 0x0000000f9f9db210 */ /* 0x040fe40007fbe0ff */
[----:B------:R-:W-:Y:S02]  /*35b0*/  SHF.L.U32 R15, R158, 0x3, RZ ;  /* 0x000000039e0f7819 */ /* 0x000fe400000006ff */
[----:B------:R-:W-:Y:S02]  /*35c0*/  @!P3 LEA.HI.X.SX32 R156, R159, R156, 0x1, P5 ;  /* 0x0000009c9f9cb211 */ /* 0x000fe400028f0eff */
[----:B------:R-:W-:Y:S02]  /*35d0*/  ISETP.GE.OR P5, PT, R15, R14, P1 ;  /* 0x0000000e0f00720c */ /* 0x000fe40000fa6670 */
[----:B-1----:R-:W-:-:S04]  /*35e0*/  @!P3 LEA R152, P6, R157, R12, 0x1 ;  /* 0x0000000c9d98b211 */ /* 0x002fc800078c08ff */
[----:B------:R-:W-:-:S07]  /*35f0*/  @!P3 LEA.HI.X R153, R157, R13, R156, 0x1, P6 ;  /* 0x0000000d9d99b211 */ /* 0x000fce00030f0c9c */
[----:B------:R-:W-:Y:S01]  /*3600*/  @!P5 IMAD.SHL.U32 R156, R11, 0x4, RZ ;  /* 0x000000040b9cd824 */ /* 0x000fe200078e00ff */
[----:B------:R-:W1:Y:S01]  /*3610*/  @!P5 LDC.64 R12, c[0x0][0x3b8] ;  /* 0x0000ee00ff0cdb82 */ /* 0x000e620000000a00 */
[----:B------:R-:W-:-:S03]  /*3620*/  SEL R97, R97, RZ, P2 ;  /* 0x000000ff61617207 */ /* 0x000fc60001000000 */
[----:B------:R-:W-:Y:S02]  /*3630*/  @!P5 LOP3.LUT R156, R156, 0x4, RZ, 0xc0, !PT ;  /* 0x000000049c9cd812 */ /* 0x000fe400078ec0ff */
[----:B------:R-:W-:Y:S02]  /*3640*/  SEL R96, R96, RZ, P2 ;  /* 0x000000ff60607207 */ /* 0x000fe40001000000 */
[-C--:B------:R-:W-:Y:S01]  /*3650*/  IADD3 R158, PT, PT, R158, R151.reuse, RZ ;  /* 0x000000979e9e7210 */ /* 0x080fe20007ffe0ff */
[----:B------:R-:W-:Y:S01]  /*3660*/  @!P5 IMAD R159, R4, R151, R156 ;  /* 0x00000097049fd224 */ /* 0x000fe200078e029c */
[----:B------:R-:W-:Y:S02]  /*3670*/  @!P5 SHF.R.S32.HI R156, RZ, 0x1f, R15 ;  /* 0x0000001fff9cd819 */ /* 0x000fe4000001140f */
[----:B------:R1:W2:Y:S02]  /*3680*/  @!P4 LDG.E.64 R96, desc[UR36][R154.64] ;  /* 0x000000249a60c981 */ /* 0x0002a4000c1e1b00 */
[----:B------:R-:W-:Y:S01]  /*3690*/  @!P5 IADD3 R157, P4, PT, R159, R15, RZ ;  /* 0x0000000f9f9dd210 */ /* 0x000fe20007f9e0ff */
[----:B------:R-:W-:-:S03]  /*36a0*/  IMAD.SHL.U32 R15, R158, 0x8, RZ ;  /* 0x000000089e0f7824 */ /* 0x000fc600078e00ff */
[----:B------:R-:W-:Y:S02]  /*36b0*/  @!P5 LEA.HI.X.SX32 R156, R159, R156, 0x1, P4 ;  /* 0x0000009c9f9cd211 */ /* 0x000fe400020f0eff */
[----:B------:R-:W-:Y:S02]  /*36c0*/  ISETP.GE.OR P4, PT, R15, R14, P1 ;  /* 0x0000000e0f00720c */ /* 0x000fe40000f86670 */
[----:B-1----:R-:W-:-:S04]  /*36d0*/  @!P5 LEA R154, P6, R157, R12, 0x1 ;  /* 0x0000000c9d9ad211 */ /* 0x002fc800078c08ff */
[----:B------:R-:W-:-:S07]  /*36e0*/  @!P5 LEA.HI.X R155, R157, R13, R156, 0x1, P6 ;  /* 0x0000000d9d9bd211 */ /* 0x000fce00030f0c9c */
[----:B------:R-:W-:Y:S01]  /*36f0*/  @!P4 SHF.L.U32 R156, R11, 0x2, RZ ;  /* 0x000000020b9cc819 */ /* 0x000fe200000006ff */
[----:B------:R-:W1:Y:S03]  /*3700*/  @!P4 LDC.64 R12, c[0x0][0x3b8] ;  /* 0x0000ee00ff0ccb82 */ /* 0x000e660000000a00 */
[----:B------:R-:W-:Y:S02]  /*3710*/  @!P4 LOP3.LUT R156, R156, 0x4, RZ, 0xc0, !PT ;  /* 0x000000049c9cc812 */ /* 0x000fe400078ec0ff */
[----:B------:R-:W-:Y:S02]  /*3720*/  SEL R99, R99, RZ, P2 ;  /* 0x000000ff63637207 */ /* 0x000fe40001000000 */
[----:B------:R-:W-:Y:S01]  /*3730*/  SEL R98, R98, RZ, P2 ;  /* 0x000000ff62627207 */ /* 0x000fe20001000000 */
[----:B------:R-:W-:Y:S02]  /*3740*/  @!P4 IMAD R159, R4, R151, R156 ;  /* 0x00000097049fc224 */ /* 0x000fe400078e029c */
[----:B------:R-:W-:Y:S01]  /*3750*/  IMAD.IADD R158, R158, 0x1, R151 ;  /* 0x000000019e9e7824 */ /* 0x000fe200078e0297 */
        /* <DEDUP_REMOVED lines=13> */
[----:B------:R-:W-:Y:S01]  /*3830*/  LEA R158, R151, R158, 0x1 ;  /* 0x0000009e979e7211 */ /* 0x000fe200078e08ff */
[----:B------:R-:W-:Y:S01]  /*3840*/  @!P3 IMAD R159, R4, R151, R156 ;  /* 0x00000097049fb224 */ /* 0x000fe200078e029c */
[----:B------:R-:W-:Y:S02]  /*3850*/  @!P3 SHF.R.S32.HI R156, RZ, 0x1f, R15 ;  /* 0x0000001fff9cb819 */ /* 0x000fe4000001140f */
[----:B------:R1:W4:Y:S02]  /*3860*/  @!P5 LDG.E.64 R100, desc[UR36][R154.64] ;  /* 0x000000249a64d981 */ /* 0x000324000c1e1b00 */
        /* <DEDUP_REMOVED lines=14> */
[----:B------:R1:W0:Y:S01]  /*3950*/  @!P4 LDG.E.64 R102, desc[UR36][R152.64] ;  /* 0x000000249866c981 */ /* 0x000222000c1e1b00 */
        /* <DEDUP_REMOVED lines=106> */
[----:B------:R-:W-:-:S05]  /*4000*/  IMAD.SHL.U32 R15, R158, 0x8, RZ ;  /* 0x000000089e0f7824 */ /* 0x000fca00078e00ff */
[----:B------:R-:W-:Y:S02]  /*4010*/  ISETP.GE.OR P6, PT, R15, R14, P1 ;  /* 0x0000000e0f00720c */ /* 0x000fe40000fc6670 */
[----:B------:R-:W-:Y:S02]  /*4020*/  @!P4 LEA.HI.X.SX32 R156, R159, R156, 0x1, P3 ;  /* 0x0000009c9f9cc211 */ /* 0x000fe400018f0eff */
[----:B-1----:R-:W-:-:S04]  /*4030*/  @!P4 LEA R154, P3, R157, R12, 0x1 ;  /* 0x0000000c9d9ac211 */ /* 0x002fc800078608ff */
[----:B------:R-:W-:-:S05]  /*4040*/  @!P4 LEA.HI.X R155, R157, R13, R156, 0x1, P3 ;  /* 0x0000000d9d9bc211 */ /* 0x000fca00018f0c9c */
[----:B------:R-:W-:Y:S01]  /*4050*/  @!P6 SHF.L.U32 R156, R11, 0x2, RZ ;  /* 0x000000020b9ce819 */ /* 0x000fe200000006ff */
[----:B------:R-:W1:Y:S03]  /*4060*/  @!P6 LDC.64 R12, c[0x0][0x3b8] ;  /* 0x0000ee00ff0ceb82 */ /* 0x000e660000000a00 */
[----:B------:R-:W-:Y:S01]  /*4070*/  @!P6 LOP3.LUT R156, R156, 0x4, RZ, 0xc0, !PT ;  /* 0x000000049c9ce812 */ /* 0x000fe200078ec0ff */
[----:B------:R-:W-:-:S04]  /*4080*/  IMAD.IADD R158, R158, 0x1, R151 ;  /* 0x000000019e9e7824 */ /* 0x000fc800078e0297 */
[----:B------:R-:W-:Y:S01]  /*4090*/  @!P6 IMAD R159, R4, R151, R156 ;  /* 0x00000097049fe224 */ /* 0x000fe200078e029c */
[----:B------:R-:W-:-:S04]  /*40a0*/  @!P6 SHF.R.S32.HI R156, RZ, 0x1f, R15 ;  /* 0x0000001fff9ce819 */ /* 0x000fc8000001140f */
[C---:B------:R-:W-:Y:S02]  /*40b0*/  @!P6 IADD3 R157, P3, PT, R159.reuse, R15, RZ ;  /* 0x0000000f9f9de210 */ /* 0x040fe40007f7e0ff */
[----:B------:R-:W-:Y:S02]  /*40c0*/  SHF.L.U32 R15, R158, 0x3, RZ ;  /* 0x000000039e0f7819 */ /* 0x000fe400000006ff */
[----:B------:R-:W-:Y:S02]  /*40d0*/  @!P6 LEA.HI.X.SX32 R156, R159, R156, 0x1, P3 ;  /* 0x0000009c9f9ce211 */ /* 0x000fe400018f0eff */
[----:B------:R-:W-:Y:S02]  /*40e0*/  ISETP.GE.OR P3, PT, R15, R14, P1 ;  /* 0x0000000e0f00720c */ /* 0x000fe40000f66670 */
[----:B------:R-:W-:Y:S02]  /*40f0*/  SEL R119, R119, RZ, P2 ;  /* 0x000000ff77777207 */ /* 0x000fe40001000000 */
[----:B------:R-:W-:-:S06]  /*4100*/  SEL R118, R118, RZ, P2 ;  /* 0x000000ff76767207 */ /* 0x000fcc0001000000 */
[----:B------:R1:W4:Y:S02]  /*4110*/  @!P5 LDG.E.64 R118, desc[UR36][R152.64] ;  /* 0x000000249876d981 */ /* 0x000324000c1e1b00 */
[----:B-1----:R-:W-:-:S04]  /*4120*/  @!P6 LEA R152, P5, R157, R12, 0x1 ;  /* 0x0000000c9d98e211 */ /* 0x002fc800078a08ff */
[----:B------:R-:W-:Y:S01]  /*4130*/  @!P6 LEA.HI.X R153, R157, R13, R156, 0x1, P5 ;  /* 0x0000000d9d99e211 */ /* 0x000fe200028f0c9c */
        /* <DEDUP_REMOVED lines=135> */
[----:B------:R-:W1:Y:S01]  /*49b0*/  @!P5 LDC.64 R12, c[0x0][0x3b8] ;  /* 0x0000ee00ff0cdb82 */ /* 0x000e620000000a00 */
[----:B------:R-:W-:Y:S01]  /*49c0*/  @!P5 SHF.L.U32 R156, R11, 0x2, RZ ;  /* 0x000000020b9cd819 */ /* 0x000fe200000006ff */
[----:B------:R-:W-:-:S03]  /*49d0*/  IMAD.IADD R158, R158, 0x1, R151 ;  /* 0x000000019e9e7824 */ /* 0x000fc600078e0297 */
[----:B------:R-:W-:Y:S02]  /*49e0*/  @!P5 LOP3.LUT R156, R156, 0x4, RZ, 0xc0, !PT ;  /* 0x000000049c9cd812 */ /* 0x000fe400078ec0ff */
[----:B------:R-:W-:Y:S02]  /*49f0*/  SEL R139, R139, RZ, P2 ;  /* 0x000000ff8b8b7207 */ /* 0x000fe40001000000 */
[----:B------:R-:W-:Y:S02]  /*4a00*/  SEL R138, R138, RZ, P2 ;  /* 0x000000ff8a8a7207 */ /* 0x000fe40001000000 */
[----:B------:R-:W-:Y:S01]  /*4a10*/  SHF.L.U32 R159, R158, 0x3, RZ ;  /* 0x000000039e9f7819 */ /* 0x000fe200000006ff */
[----:B------:R-:W-:Y:S01]  /*4a20*/  @!P5 IMAD R160, R4, R151, R156 ;  /* 0x0000009704a0d224 */ /* 0x000fe200078e029c */
[----:B------:R-:W-:Y:S02]  /*4a30*/  @!P5 SHF.R.S32.HI R156, RZ, 0x1f, R15 ;  /* 0x0000001fff9cd819 */ /* 0x000fe4000001140f */
[----:B------:R-:W-:Y:S01]  /*4a40*/  ISETP.GE.OR P4, PT, R159, R14, P1 ;  /* 0x0000000e9f00720c */ /* 0x000fe20000f86670 */
[----:B------:R3:W4:Y:S01]  /*4a50*/  @!P6 LDG.E.64 R138, desc[UR36][R152.64] ;  /* 0x00000024988ae981 */ /* 0x000722000c1e1b00 */
[----:B------:R-:W-:-:S04]  /*4a60*/  @!P5 IADD3 R15, P6, PT, R160, R15, RZ ;  /* 0x0000000fa00fd210 */ /* 0x000fc80007fde0ff */
[----:B------:R-:W-:Y:S02]  /*4a70*/  @!P5 LEA.HI.X.SX32 R160, R160, R156, 0x1, P6 ;  /* 0x0000009ca0a0d211 */ /* 0x000fe400030f0eff */
[----:B-1----:R-:W-:-:S04]  /*4a80*/  @!P5 LEA R156, P6, R15, R12, 0x1 ;  /* 0x0000000c0f9cd211 */ /* 0x002fc800078c08ff */
[----:B------:R-:W-:Y:S02]  /*4a90*/  @!P5 LEA.HI.X R157, R15, R13, R160, 0x1, P6 ;  /* 0x0000000d0f9dd211 */ /* 0x000fe400030f0ca0 */
[----:B------:R-:W3:Y:S01]  /*4aa0*/  @!P4 LDC.64 R12, c[0x0][0x3b8] ;  /* 0x0000ee00ff0ccb82 */ /* 0x000ee20000000a00 */
[----:B------:R-:W-:-:S05]  /*4ab0*/  @!P4 IMAD.SHL.U32 R15, R11, 0x4, RZ ;  /* 0x000000040b0fc824 */ /* 0x000fca00078e00ff */
[----:B------:R-:W-:-:S05]  /*4ac0*/  @!P4 LOP3.LUT R15, R15, 0x4, RZ, 0xc0, !PT ;  /* 0x000000040f0fc812 */ /* 0x000fca00078ec0ff */
[-C--:B------:R-:W-:Y:S01]  /*4ad0*/  @!P4 IMAD R160, R4, R151.reuse, R15 ;  /* 0x0000009704a0c224 */ /* 0x080fe200078e020f */
[----:B------:R-:W-:Y:S02]  /*4ae0*/  @!P4 SHF.R.S32.HI R15, RZ, 0x1f, R159 ;  /* 0x0000001fff0fc819 */ /* 0x000fe4000001149f */
[----:B------:R-:W-:Y:S02]  /*4af0*/  IADD3 R158, PT, PT, R158, R151, RZ ;  /* 0x000000979e9e7210 */ /* 0x000fe40007ffe0ff */
[----:B------:R-:W-:Y:S02]  /*4b00*/  @!P4 IADD3 R159, P6, PT, R160, R159, RZ ;  /* 0x0000009fa09fc210 */ /* 0x000fe40007fde0ff */
[----:B------:R-:W-:Y:S02]  /*4b10*/  SEL R143, R143, RZ, P2 ;  /* 0x000000ff8f8f7207 */ /* 0x000fe40001000000 */
[----:B------:R-:W-:Y:S01]  /*4b20*/  SEL R142, R142, RZ, P2 ;  /* 0x000000ff8e8e7207 */ /* 0x000fe20001000000 */
[----:B------:R-:W-:Y:S01]  /*4b30*/  IMAD.SHL.U32 R161, R158, 0x8, RZ ;  /* 0x000000089ea17824 */ /* 0x000fe200078e00ff */
[----:B------:R-:W-:-:S02]  /*4b40*/  @!P4 LEA.HI.X.SX32 R160, R160, R15, 0x1, P6 ;  /* 0x0000000fa0a0c211 */ /* 0x000fc400030f0eff */
[----:B---3--:R-:W-:Y:S02]  /*4b50*/  @!P4 LEA R152, P6, R159, R12, 0x1 ;  /* 0x0000000c9f98c211 */ /* 0x008fe400078c08ff */
[----:B------:R-:W3:Y:S01]  /*4b60*/  @!P5 LDG.E.64 R142, desc[UR36][R156.64] ;  /* 0x000000249c8ed981 */ /* 0x000ee2000c1e1b00 */
[----:B------:R-:W-:Y:S02]  /*4b70*/  ISETP.GE.OR P5, PT, R161, R14, P1 ;  /* 0x0000000ea100720c */ /* 0x000fe40000fa6670 */
[----:B------:R-:W-:Y:S02]  /*4b80*/  @!P4 LEA.HI.X R153, R159, R13, R160, 0x1, P6 ;  /* 0x0000000d9f99c211 */ /* 0x000fe400030f0ca0 */
[----:B------:R-:W-:Y:S02]  /*4b90*/  IADD3 R159, PT, PT, R158, R151, RZ ;  /* 0x000000979e9f7210 */ /* 0x000fe40007ffe0ff */
[----:B------:R-:W-:Y:S02]  /*4ba0*/  SEL R141, R141, RZ, P2 ;  /* 0x000000ff8d8d7207 */ /* 0x000fe40001000000 */
[----:B------:R-:W-:Y:S01]  /*4bb0*/  SEL R140, R140, RZ, P2 ;  /* 0x000000ff8c8c7207 */ /* 0x000fe20001000000 */
[----:B------:R-:W-:-:S04]  /*4bc0*/  IMAD.SHL.U32 R159, R159, 0x8, RZ ;  /* 0x000000089f9f7824 */ /* 0x000fc800078e00ff */
[----:B------:R-:W1:Y:S01]  /*4bd0*/  @!P5 LDC.64 R12, c[0x0][0x3b8] ;  /* 0x0000ee00ff0cdb82 */ /* 0x000e620000000a00 */
[----:B------:R2:W3:Y:S01]  /*4be0*/  @!P3 LDG.E.64 R140, desc[UR36][R154.64] ;  /* 0x000000249a8cb981 */ /* 0x0004e2000c1e1b00 */
[----:B------:R-:W-:Y:S02]  /*4bf0*/  ISETP.GE.OR P3, PT, R159, R14, P1 ;  /* 0x0000000e9f00720c */ /* 0x000fe40000f66670 */
[----:B------:R-:W-:-:S04]  /*4c00*/  @!P5 SHF.L.U32 R14, R11, 0x2, RZ ;  /* 0x000000020b0ed819 */ /* 0x000fc800000006ff */
[----:B------:R-:W-:-:S05]  /*4c10*/  @!P5 LOP3.LUT R14, R14, 0x4, RZ, 0xc0, !PT ;  /* 0x000000040e0ed812 */ /* 0x000fca00078ec0ff */
[----:B--2---:R-:W-:Y:S02]  /*4c20*/  @!P5 IMAD R155, R4, R151, R14 ;  /* 0x00000097049bd224 */ /* 0x004fe400078e020e */
[----:B------:R-:W2:Y:S01]  /*4c30*/  @!P3 LDC.64 R14, c[0x0][0x3b8] ;  /* 0x0000ee00ff0ebb82 */ /* 0x000ea20000000a00 */
[----:B------:R-:W-:-:S05]  /*4c40*/  @!P3 IMAD.SHL.U32 R154, R11, 0x4, RZ ;  /* 0x000000040b9ab824 */ /* 0x000fca00078e00ff */
[----:B------:R-:W-:Y:S02]  /*4c50*/  @!P3 LOP3.LUT R156, R154, 0x4, RZ, 0xc0, !PT ;  /* 0x000000049a9cb812 */ /* 0x000fe400078ec0ff */
[----:B------:R-:W-:Y:S02]  /*4c60*/  @!P5 SHF.R.S32.HI R154, RZ, 0x1f, R161 ;  /* 0x0000001fff9ad819 */ /* 0x000fe400000114a1 */
[----:B------:R-:W-:Y:S01]  /*4c70*/  @!P5 IADD3 R161, P6, PT, R155, R161, RZ ;  /* 0x000000a19ba1d210 */ /* 0x000fe20007fde0ff */
[----:B------:R-:W-:-:S03]  /*4c80*/  @!P3 IMAD R156, R4, R151, R156 ;  /* 0x00000097049cb224 */ /* 0x000fc600078e029c */
[----:B------:R-:W-:Y:S02]  /*4c90*/  @!P5 LEA.HI.X.SX32 R154, R155, R154, 0x1, P6 ;  /* 0x0000009a9b9ad211 */ /* 0x000fe400030f0eff */
[C---:B-1----:R-:W-:Y:S02]  /*4ca0*/  @!P5 LEA R12, P6, R161.reuse, R12, 0x1 ;  /* 0x0000000ca10cd211 */ /* 0x042fe400078c08ff */
[----:B------:R-:W-:Y:S02]  /*4cb0*/  @!P3 SHF.R.S32.HI R151, RZ, 0x1f, R159 ;  /* 0x0000001fff97b819 */ /* 0x000fe4000001149f */
[----:B------:R-:W-:Y:S02]  /*4cc0*/  @!P5 LEA.HI.X R13, R161, R13, R154, 0x1, P6 ;  /* 0x0000000da10dd211 */ /* 0x000fe400030f0c9a */
[----:B------:R-:W-:Y:S02]  /*4cd0*/  @!P3 IADD3 R159, P6, PT, R156, R159, RZ ;  /* 0x0000009f9c9fb210 */ /* 0x000fe40007fde0ff */
[----:B------:R-:W-:-:S02]  /*4ce0*/  SEL R145, R145, RZ, P2 ;  /* 0x000000ff91917207 */ /* 0x000fc40001000000 */
[----:B------:R-:W-:Y:S02]  /*4cf0*/  SEL R144, R144, RZ, P2 ;  /* 0x000000ff90907207 */ /* 0x000fe40001000000 */
[----:B------:R-:W-:Y:S02]  /*4d00*/  @!P3 LEA.HI.X.SX32 R154, R156, R151, 0x1, P6 ;  /* 0x000000979c9ab211 */ /* 0x000fe400030f0eff */
[----:B------:R-:W-:Y:S02]  /*4d10*/  SEL R147, R147, RZ, P2 ;  /* 0x000000ff93937207 */ /* 0x000fe40001000000 */
[----:B------:R-:W-:Y:S01]  /*4d20*/  SEL R146, R146, RZ, P2 ;  /* 0x000000ff92927207 */ /* 0x000fe20001000000 */
[----:B------:R-:W3:Y:S01]  /*4d30*/  @!P4 LDG.E.64 R144, desc[UR36][R152.64] ;  /* 0x000000249890c981 */ /* 0x000ee2000c1e1b00 */
[----:B--2---:R-:W-:Y:S02]  /*4d40*/  @!P3 LEA R14, P6, R159, R14, 0x1 ;  /* 0x0000000e9f0eb211 */ /* 0x004fe400078c08ff */
[----:B------:R-:W-:-:S02]  /*4d50*/  SEL R149, R149, RZ, P2 ;  /* 0x000000ff95957207 */ /* 0x000fc40001000000 */
[----:B------:R-:W-:Y:S01]  /*4d60*/  SEL R148, R148, RZ, P2 ;  /* 0x000000ff94947207 */ /* 0x000fe20001000000 */
[----:B------:R1:W2:Y:S01]  /*4d70*/  @!P5 LDG.E.64 R146, desc[UR36][R12.64] ;  /* 0x000000240c92d981 */ /* 0x0002a2000c1e1b00 */
[----:B------:R-:W-:-:S05]  /*4d80*/  @!P3 LEA.HI.X R15, R159, R15, R154, 0x1, P6 ;  /* 0x0000000f9f0fb211 */ /* 0x000fca00030f0c9a */
[----:B------:R0:W2:Y:S01]  /*4d90*/  @!P3 LDG.E.64 R148, desc[UR36][R14.64] ;  /* 0x000000240e94b981 */ /* 0x0000a2000c1e1b00 */
[----:B-1----:R-:W-:Y:S01]  /*4da0*/  @P0 MOV R12, R6 ;  /* 0x00000006000c0202 */ /* 0x002fe20000000f00 */
[----:B------:R-:W-:-:S05]  /*4db0*/  @P0 IMAD.MOV.U32 R13, RZ, RZ, R9 ;  /* 0x000000ffff0d0224 */ /* 0x000fca00078e0009 */
[----:B------:R1:W2:Y:S01]  /*4dc0*/  @P0 LDG.E.U8 R151, desc[UR36][R12.64] ;  /* 0x000000240c970981 */ /* 0x0002a2000c1e1100 */
[----:B0-----:R-:W-:-:S04]  /*4dd0*/  HFMA2 R15, R85, R93, -RZ ;  /* 0x0000005d550f7231 */ /* 0x001fc800001000ff */
[----:B------:R-:W-:Y:S02]  /*4de0*/  HFMA2 R15, R83, R97, R15 ;  /* 0x00000061530f7231 */ /* 0x000fe4000000000f */
[----:B-1----:R-:W-:-:S04]  /*4df0*/  HMUL2 R13, R84, R92 ;  /* 0x0000005c540d7232 */ /* 0x002fc80000000000 */
[----:B------:R-:W-:Y:S02]  /*4e00*/  HFMA2 R13, R82, R96, R13 ;  /* 0x00000060520d7231 */ /* 0x000fe4000000000d */
[----:B------:R-:W-:Y:S02]  /*4e10*/  HFMA2 R15, R81, R87, R15 ;  /* 0x00000057510f7231 */ /* 0x000fe4000000000f */
[----:B------:R-:W-:Y:S02]  /*4e20*/  HFMA2 R13, R80, R86, R13 ;  /* 0x00000056500d7231 */ /* 0x000fe4000000000d */
[----:B----4-:R-:W-:Y:S02]  /*4e30*/  HFMA2 R15, R79, R99, R15 ;  /* 0x000000634f0f7231 */ /* 0x010fe4000000000f */
        /* <DEDUP_REMOVED lines=41> */
[----:B------:R-:W-:Y:S02]  /*50d0*/  HFMA2 R13, R36, R134, R13 ;  /* 0x00000086240d7231 */ /* 0x000fe4000000000d */
[----:B------:R-:W-:Y:S02]  /*50e0*/  HFMA2 R15, R37, R135, R15 ;  /* 0x00000087250f7231 */ /* 0x000fe4000000000f */
[----:B------:R-:W-:Y:S02]  /*50f0*/  HFMA2 R13, R34, R136, R13 ;  /* 0x00000088220d7231 */ /* 0x000fe4000000000d */
[----:B------:R-:W-:Y:S01]  /*5100*/  HFMA2 R15, R35, R137, R15 ;  /* 0x00000089230f7231 */ /* 0x000fe2000000000f */
[----:B------:R-:W-:Y:S01]  /*5110*/  UMOV UR5, 0xffffffff ;  /* 0xffffffff00057882 */ /* 0x000fe20000000000 */
[----:B------:R-:W-:Y:S02]  /*5120*/  HFMA2 R13, R32, R138, R13 ;  /* 0x0000008a200d7231 */ /* 0x000fe4000000000d */
[----:B------:R-:W-:-:S02]  /*5130*/  HFMA2 R15, R33, R139, R15 ;  /* 0x0000008b210f7231 */ /* 0x000fc4000000000f */
[----:B---3--:R-:W-:Y:S02]  /*5140*/  HFMA2 R14, R30, R140, R13 ;  /* 0x0000008c1e0e7231 */ /* 0x008fe4000000000d */
[----:B------:R-:W-:Y:S02]  /*5150*/  HFMA2 R15, R31, R141, R15 ;  /* 0x0000008d1f0f7231 */ /* 0x000fe4000000000f */
[----:B------:R-:W-:Y:S02]  /*5160*/  HFMA2 R13, R28, R142, R14 ;  /* 0x0000008e1c0d7231 */ /* 0x000fe4000000000e */
[----:B------:R-:W-:Y:S02]  /*5170*/  HFMA2 R15, R29, R143, R15 ;  /* 0x0000008f1d0f7231 */ /* 0x000fe4000000000f */
[----:B------:R-:W-:Y:S02]  /*5180*/  HFMA2 R12, R26, R144, R13 ;  /* 0x000000901a0c7231 */ /* 0x000fe4000000000d */
[----:B------:R-:W-:-:S02]  /*5190*/  HFMA2 R15, R27, R145, R15 ;  /* 0x000000911b0f7231 */ /* 0x000fc4000000000f */
[----:B--2---:R-:W-:Y:S02]  /*51a0*/  HFMA2 R12, R24, R146, R12 ;  /* 0x00000092180c7231 */ /* 0x004fe4000000000c */
[----:B------:R-:W-:Y:S02]  /*51b0*/  HFMA2 R15, R25, R147, R15 ;  /* 0x00000093190f7231 */ /* 0x000fe4000000000f */
[----:B------:R-:W-:Y:S02]  /*51c0*/  HFMA2 R12, R20, R148, R12 ;  /* 0x00000094140c7231 */ /* 0x000fe4000000000c */
[----:B------:R-:W-:-:S04]  /*51d0*/  HFMA2 R15, R21, R149, R15 ;  /* 0x00000095150f7231 */ /* 0x000fc8000000000f */
[----:B------:R-:W-:-:S05]  /*51e0*/  HADD2 R12, R12, R15 ;  /* 0x0000000f0c0c7230 */ /* 0x000fca0000000000 */
[--C-:B------:R-:W-:Y:S02]  /*51f0*/  HADD2.F32 R13, -RZ, R12.reuse.H0_H0 ;  /* 0x2000000cff0d7230 */ /* 0x100fe40000004100 */
[----:B------:R-:W-:Y:S01]  /*5200*/  HADD2.F32 R12, -RZ, R12.H1_H1 ;  /* 0x3000000cff0c7230 */ /* 0x000fe20000004100 */
[----:B------:R-:W-:Y:S02]  /*5210*/  ISETP.NE.AND P2, PT, R151, RZ, P0 ;  /* 0x000000ff9700720c */ /* 0x000fe40000745270 */
[----:B------:R-:W-:Y:S02]  /*5220*/  LOP3.LUT R151, R11, 0x1, RZ, 0xc0, !PT ;  /* 0x000000010b977812 */ /* 0x000fe400078ec0ff */
[----:B------:R-:W-:Y:S01]  /*5230*/  FADD.FTZ R13, R13, R12 ;  /* 0x0000000c0d0d7221 */ /* 0x000fe20000010000 */
[----:B------:R-:W-:Y:S08]  /*5240*/  BRA.DIV UR5, `(.L_x_4316) ;  /* 0x0000005605447947 */ /* 0x000ff0000b800000 */
[----:B------:R0:W1:Y:S02]  /*5250*/  SHFL.BFLY PT, R14, R13, 0x1, 0x1f ;  /* 0x0c201f000d0e7f89 */ /* 0x00006400000e0000 */
.L_x_4387:
        /* <DEDUP_REMOVED lines=20> */
[----:B-----5:R-:W-:-:S04]  /*53a0*/  @P1 SEL R151, R23, RZ, !P4 ;  /* 0x000000ff17971207 */ /* 0x020fc80006000000 */
        /* <DEDUP_REMOVED lines=8> */
.L_x_4318:
[----:B------:R-:W-:Y:S05]  /*5430*/  BSYNC.RECONVERGENT B1 ;  /* 0x0000000000017941 */ /* 0x000fea0003800200 */
.L_x_4317:
[----:B------:R-:W-:Y:S01]  /*5440*/  VIADD R7, R7, 0x40 ;  /* 0x0000004007077836 */ /* 0x000fe20000000000 */
[----:B------:R-:W-:Y:S01]  /*5450*/  IADD3 R6, P2, PT, R6, 0x40, RZ ;  /* 0x0000004006067810 */ /* 0x000fe20007f5e0ff */
[----:B------:R-:W-:Y:S01]  /*5460*/  VIADD R150, R150, 0x40 ;  /* 0x0000004096967836 */ /* 0x000fe20000000000 */
[----:B-1----:R-:W-:Y:S02]  /*5470*/  IADD3 R22, PT, PT, R22, 0x100, RZ ;  /* 0x0000010016167810 */ /* 0x002fe40007ffe0ff */
[----:B------:R-:W-:Y:S02]  /*5480*/  ISETP.GE.AND P1, PT, R7, R10, PT ;  /* 0x0000000a0700720c */ /* 0x000fe40003f26270 */
[----:B------:R-:W-:-:S11]  /*5490*/  IADD3.X R9, PT, PT, RZ, R9, RZ, P2, !PT ;  /* 0x00000009ff097210 */ /* 0x000fd600017fe4ff */
[----:B------:R-:W-:Y:S05]  /*54a0*/  @!P1 BRA `(.L_x_4319) ;  /* 0xffffffd8008c9947 */ /* 0x000fea000383ffff */
.L_x_4315:
[----:B------:R-:W-:Y:S05]  /*54b0*/  BSYNC B0 ;  /* 0x0000000000007941 */ /* 0x000fea0003800000 */
.L_x_4314:
        /* <DEDUP_REMOVED lines=8> */
[----:B------:R0:W2:Y:S02]  /*5540*/  SHFL.BFLY PT, R14, R6, 0x2, 0x1f ;  /* 0x0c401f00060e7f89 */ /* 0x0000a400000e0000 */
.L_x_4393:
[----:B-1----:R-:W1:Y:S01]  /*5550*/  S2R R0, SR_TID.X ;  /* 0x0000000000007919 */ /* 0x002e620000002100 */
[----:B------:R-:W-:Y:S01]  /*5560*/  MOV R20, 0x400 ;  /* 0x0000040000147802 */ /* 0x000fe20000000f00 */
[----:B------:R-:W-:Y:S05]  /*5570*/  WARPSYNC.ALL ;  /* 0x0000000000007948 */ /* 0x000fea0003800000 */
[----:B------:R-:W4:Y:S01]  /*5580*/  S2R R21, SR_CgaCtaId ;  /* 0x0000000000157919 */ /* 0x000f220000008800 */
[----:B--2---:R-:W-:Y:S02]  /*5590*/  FMNMX.FTZ R7, R6, R14, !PT ;  /* 0x0000000e06077209 */ /* 0x004fe40007810000 */
[----:B-1----:R-:W-:-:S02]  /*55a0*/  LOP3.LUT P0, R10, R0, 0x1f, RZ, 0xc0, !PT ;  /* 0x0000001f000a7812 */ /* 0x002fc4000780c0ff */
[----:B----4-:R-:W-:-:S11]  /*55b0*/  LEA R5, R21, R20, 0x18 ;  /* 0x0000001415057211 */ /* 0x010fd600078ec0ff */
[----:B0-----:R-:W-:-:S05]  /*55c0*/  @!P0 LEA.HI R6, R0, R5, RZ, 0x1d ;  /* 0x0000000500068211 */ /* 0x001fca00078fe8ff */
[----:B------:R-:W-:Y:S01]  /*55d0*/  @!P0 STS [R6], R7 ;  /* 0x0000000706008388 */ /* 0x000fe20000000800 */
[----:B------:R-:W-:Y:S01]  /*55e0*/  BAR.SYNC.DEFER_BLOCKING 0x0 ;  /* 0x0000000000007b1d */ /* 0x000fe20000010000 */
[C---:B------:R-:W-:Y:S01]  /*55f0*/  ISETP.GT.U32.AND P0, PT, R10.reuse, 0x3, PT ;  /* 0x000000030a00780c */ /* 0x040fe20003f04070 */
[----:B------:R-:W-:Y:S01]  /*5600*/  IMAD R9, R10, 0x4, R5 ;  /* 0x000000040a097824 */ /* 0x000fe200078e0205 */
[----:B------:R-:W-:Y:S01]  /*5610*/  MOV R12, 0xff7fffff ;  /* 0xff7fffff000c7802 */ /* 0x000fe20000000f00 */
[----:B------:R-:W-:Y:S01]  /*5620*/  IMAD.MOV.U32 R11, RZ, RZ, RZ ;  /* 0x000000ffff0b7224 */ /* 0x000fe200078e00ff */
[----:B------:R-:W-:Y:S01]  /*5630*/  IADD3 R8, PT, PT, R16, 0x1, RZ ;  /* 0x0000000110087810 */ /* 0x000fe20007ffe0ff */
[----:B------:R-:W-:Y:S08]  /*5640*/  BSSY.RECONVERGENT B0, `(.L_x_4321) ;  /* 0x000016f000007945 */ /* 0x000ff00003800200 */
[----:B------:R-:W0:Y:S04]  /*5650*/  @!P0 LDS R12, [R9] ;  /* 0x00000000090c8984 */ /* 0x000e280000000800 */
[----:B0-----:R-:W0:Y:S02]  /*5660*/  SHFL.BFLY PT, R7, R12, 0x2, 0x1f ;  /* 0x0c401f000c077f89 */ /* 0x001e2400000e0000 */
[----:B0-----:R-:W-:Y:S01]  /*5670*/  FMNMX.FTZ R13, R7, R12, !PT ;  /* 0x0000000c070d7209 */ /* 0x001fe20007810000 */
[----:B------:R-:W-:-:S04]  /*5680*/  IMAD.IADD R7, R19, 0x1, R0 ;  /* 0x0000000113077824 */ /* 0x000fc800078e0200 */
[----:B------:R-:W0:Y:S01]  /*5690*/  SHFL.BFLY PT, R6, R13, 0x1, 0x1f ;  /* 0x0c201f000d067f89 */ /* 0x000e2200000e0000 */
[----:B------:R-:W-:Y:S02]  /*56a0*/  ISETP.GT.AND P0, PT, R7, R16, PT ;  /* 0x000000100700720c */ /* 0x000fe40003f04270 */
[----:B0-----:R-:W-:-:S06]  /*56b0*/  FMNMX.FTZ R6, R13, R6, !PT ;  /* 0x000000060d067209 */ /* 0x001fcc0007810000 */
[----:B------:R-:W0:Y:S05]  /*56c0*/  SHFL.IDX PT, R6, R6, RZ, 0x1f ;  /* 0x00001fff06067589 */ /* 0x000e2a00000e0000 */
        /* <DEDUP_REMOVED lines=21> */
[----:B------:R-:W-:Y:S01]  /*5820*/  IMAD R14, R0, 0x4, R15 ;  /* 0x00000004000e7824 */ /* 0x000fe200078e020f */
[----:B------:R-:W-:-:S07]  /*5830*/  IADD3 R13, PT, PT, -R13, RZ, RZ ;  /* 0x000000ff0d0d7210 */ /* 0x000fce0007ffe1ff */
.L_x_4326:
        /* <DEDUP_REMOVED lines=11> */
.L_x_4325:
[----:B------:R-:W-:Y:S05]  /*58f0*/  BSYNC.RECONVERGENT B1 ;  /* 0x0000000000017941 */ /* 0x000fea0003800200 */
.L_x_4324:
[----:B------:R-:W-:Y:S05]  /*5900*/  @!P1 BRA `(.L_x_4322) ;  /* 0x0000001400089947 */ /* 0x000fea0003800000 */
[----:B------:R-:W-:Y:S01]  /*5910*/  IMAD.SHL.U32 R13, R19, 0x4, RZ ;  /* 0x00000004130d7824 */ /* 0x000fe200078e00ff */
[----:B------:R-:W-:-:S04]  /*5920*/  IADD3 R20, PT, PT, R20, 0x220, RZ ;  /* 0x0000022014147810 */ /* 0x000fc80007ffe0ff */
[----:B------:R-:W-:Y:S02]  /*5930*/  LEA R20, R21, R20, 0x18 ;  /* 0x0000001415147211 */ /* 0x000fe400078ec0ff */
[----:B------:R-:W-:-:S05]  /*5940*/  LEA R13, R12, -R13, 0x2 ;  /* 0x8000000d0c0d7211 */ /* 0x000fca00078e10ff */
[----:B------:R-:W-:-:S05]  /*5950*/  IMAD.IADD R13, R20, 0x1, R13 ;  /* 0x00000001140d7824 */ /* 0x000fca00078e020d */
[----:B------:R-:W0:Y:S04]  /*5960*/  LDS R15, [R13] ;  /* 0x000000000d0f7984 */ /* 0x000e280000000800 */
[----:B------:R-:W1:Y:S04]  /*5970*/  LDS R21, [R13+0x200] ;  /* 0x000200000d157984 */ /* 0x000e680000000800 */
[----:B-----5:R-:W2:Y:S04]  /*5980*/  LDS R23, [R13+0x400] ;  /* 0x000400000d177984 */ /* 0x020ea80000000800 */
[----:B------:R-:W4:Y:S01]  /*5990*/  LDS R25, [R13+0x600] ;  /* 0x000600000d197984 */ /* 0x000f220000000800 */
        /* <DEDUP_REMOVED lines=11> */
[----:B0-----:R-:W-:-:S03]  /*5a50*/  IADD3 R15, PT, PT, R12, 0x200, RZ ;  /* 0x000002000c0f7810 */ /* 0x001fc60007ffe0ff */
[----:B------:R-:W0:Y:S01]  /*5a60*/  MUFU.EX2 R24, R25 ;  /* 0x0000001900187308 */ /* 0x000e220000000800 */
[----:B------:R-:W-:Y:S01]  /*5a70*/  ISETP.GT.AND P0, PT, R15, R16, PT ;  /* 0x000000100f00720c */ /* 0x000fe20003f04270 */
[----:B-1----:R1:W-:Y:S01]  /*5a80*/  STS [R13], R14 ;  /* 0x0000000e0d007388 */ /* 0x0023e20000000800 */
[----:B------:R-:W-:-:S03]  /*5a90*/  FADD.FTZ R11, R11, R14 ;  /* 0x0000000e0b0b7221 */ /* 0x000fc60000010000 */
[----:B--2---:R1:W-:Y:S01]  /*5aa0*/  STS [R13+0x200], R20 ;  /* 0x000200140d007388 */ /* 0x0043e20000000800 */
[----:B------:R-:W-:-:S03]  /*5ab0*/  FADD.FTZ R11, R11, R20 ;  /* 0x000000140b0b7221 */ /* 0x000fc60000010000 */
[----:B----4-:R1:W-:Y:S01]  /*5ac0*/  STS [R13+0x400], R22 ;  /* 0x000400160d007388 */ /* 0x0103e20000000800 */
[----:B------:R-:W-:-:S03]  /*5ad0*/  FADD.FTZ R11, R11, R22 ;  /* 0x000000160b0b7221 */ /* 0x000fc60000010000 */
[----:B0-----:R1:W-:Y:S01]  /*5ae0*/  STS [R13+0x600], R24 ;  /* 0x000600180d007388 */ /* 0x0013e20000000800 */
[----:B------:R-:W-:Y:S01]  /*5af0*/  FADD.FTZ R11, R11, R24 ;  /* 0x000000180b0b7221 */ /* 0x000fe20000010000 */
[----:B------:R-:W-:Y:S06]  /*5b00*/  @P0 BRA `(.L_x_4322) ;  /* 0x0000001000880947 */ /* 0x000fec0003800000 */
[----:B------:R-:W-:Y:S01]  /*5b10*/  IMAD.IADD R12, R16, 0x1, -R15 ;  /* 0x00000001100c7824 */ /* 0x000fe200078e0a0f */
[----:B------:R-:W-:Y:S01]  /*5b20*/  BSSY.RECONVERGENT B1, `(.L_x_4327) ;  /* 0x000006b000017945 */ /* 0x000fe20003800200 */
[----:B-1----:R-:W-:Y:S02]  /*5b30*/  IADD3 R13, PT, PT, R13, 0xc00, RZ ;  /* 0x00000c000d0d7810 */ /* 0x002fe40007ffe0ff */
[----:B------:R-:W-:Y:S02]  /*5b40*/  PLOP3.LUT P0, PT, PT, PT, PT, 0x80, 0x8 ;  /* 0x000000000008781c */ /* 0x000fe40003f0f070 */
[----:B------:R-:W-:-:S13]  /*5b50*/  ISETP.GT.AND P1, PT, R12, 0x5ff, PT ;  /* 0x000005ff0c00780c */ /* 0x000fda0003f24270 */
[----:B------:R-:W-:Y:S05]  /*5b60*/  @!P1 BRA `(.L_x_4328) ;  /* 0x0000000400989947 */ /* 0x000fea0003800000 */
[----:B------:R-:W-:Y:S01]  /*5b70*/  PLOP3.LUT P0, PT, PT, PT, PT, 0x8, 0x80 ;  /* 0x000000000080781c */ /* 0x000fe20003f0e170 */
[----:B------:R-:W-:-:S12]  /*5b80*/  VIADD R44, R16, 0xfffffa01 ;  /* 0xfffffa01102c7836 */ /* 0x000fd80000000000 */
.L_x_4329:
[----:B------:R-:W0:Y:S01]  /*5b90*/  LDS R21, [R13+-0x400] ;  /* 0xfffc00000d157984 */ /* 0x000e220000000800 */
[----:B------:R-:W-:-:S03]  /*5ba0*/  IADD3 R15, PT, PT, R15, 0x800, RZ ;  /* 0x000008000f0f7810 */ /* 0x000fc60007ffe0ff */
[----:B------:R-:W1:Y:S01]  /*5bb0*/  LDS R23, [R13+-0x200] ;  /* 0xfffe00000d177984 */ /* 0x000e620000000800 */
[----:B------:R-:W-:-:S03]  /*5bc0*/  ISETP.GE.AND P1, PT, R15, R44, PT ;  /* 0x0000002c0f00720c */ /* 0x000fc60003f26270 */
[----:B------:R-:W2:Y:S04]  /*5bd0*/  LDS R25, [R13] ;  /* 0x000000000d197984 */ /* 0x000ea80000000800 */
[----:B------:R-:W4:Y:S04]  /*5be0*/  LDS R27, [R13+0x200] ;  /* 0x000200000d1b7984 */ /* 0x000f280000000800 */
[----:B---3--:R-:W3:Y:S04]  /*5bf0*/  LDS R29, [R13+0x400] ;  /* 0x000400000d1d7984 */ /* 0x008ee80000000800 */
        /* <DEDUP_REMOVED lines=19> */
[C---:B---3--:R-:W-:Y:S01]  /*5d30*/  FADD.FTZ R29, -R6.reuse, R29 ;  /* 0x0000001d061d7221 */ /* 0x048fe20000010100 */
[----:B------:R-:W-:Y:S01]  /*5d40*/  FMUL.FTZ R27, R27, 1.4426950216293334961 ;  /* 0x3fb8aa3b1b1b7820 */ /* 0x000fe20000410000 */
[----:B------:R-:W3:Y:S01]  /*5d50*/  MUFU.EX2 R20, R25 ;  /* 0x0000001900147308 */ /* 0x000ee20000000800 */
[----:B------:R-:W1:Y:S01]  /*5d60*/  LDS R51, [R13+0x1a00] ;  /* 0x001a00000d337984 */ /* 0x000e620000000800 */
[C---:B-----5:R-:W-:Y:S01]  /*5d70*/  FADD.FTZ R31, -R6.reuse, R31 ;  /* 0x0000001f061f7221 */ /* 0x060fe20000010100 */
[----:B------:R-:W-:Y:S01]  /*5d80*/  FMUL.FTZ R29, R29, 1.4426950216293334961 ;  /* 0x3fb8aa3b1d1d7820 */ /* 0x000fe20000410000 */
[----:B------:R-:W5:Y:S01]  /*5d90*/  MUFU.EX2 R22, R27 ;  /* 0x0000001b00167308 */ /* 0x000f620000000800 */
        /* <DEDUP_REMOVED lines=9> */
[----:B---3--:R-:W-:Y:S01]  /*5e30*/  FADD.FTZ R11, R11, R20 ;  /* 0x000000140b0b7221 */ /* 0x008fe20000010000 */
[----:B------:R-:W-:Y:S01]  /*5e40*/  FMUL.FTZ R35, R35, 1.4426950216293334961 ;  /* 0x3fb8aa3b23237820 */ /* 0x000fe20000410000 */
[----:B------:R-:W3:Y:S01]  /*5e50*/  MUFU.EX2 R28, R33 ;  /* 0x00000021001c7308 */ /* 0x000ee20000000800 */
[C---:B------:R-:W-:Y:S01]  /*5e60*/  FADD.FTZ R39, -R6.reuse, R39 ;  /* 0x0000002706277221 */ /* 0x040fe20000010100 */
[----:B-----5:R-:W-:Y:S01]  /*5e70*/  FADD.FTZ R11, R11, R22 ;  /* 0x000000160b0b7221 */ /* 0x020fe20000010000 */
[----:B------:R-:W-:Y:S01]  /*5e80*/  FMUL.FTZ R37, R37, 1.4426950216293334961 ;  /* 0x3fb8aa3b25257820 */ /* 0x000fe20000410000 */
[----:B------:R-:W5:Y:S01]  /*5e90*/  MUFU.EX2 R30, R35 ;  /* 0x00000023001e7308 */ /* 0x000f620000000800 */
        /* <DEDUP_REMOVED lines=9> */
[----:B---3--:R-:W-:Y:S01]  /*5f30*/  FADD.FTZ R11, R11, R28 ;  /* 0x0000001c0b0b7221 */ /* 0x008fe20000010000 */
[C---:B-1----:R-:W-:Y:S01]  /*5f40*/  FADD.FTZ R45, -R6.reuse, R45 ;  /* 0x0000002d062d7221 */ /* 0x042fe20000010100 */
[----:B------:R-:W-:Y:S01]  /*5f50*/  FMUL.FTZ R43, R43, 1.4426950216293334961 ;  /* 0x3fb8aa3b2b2b7820 */ /* 0x000fe20000410000 */
[----:B------:R1:W-:Y:S01]  /*5f60*/  STS [R13+-0x200], R14 ;  /* 0xfffe000e0d007388 */ /* 0x0003e20000000800 */
[----:B-----5:R-:W-:Y:S01]  /*5f70*/  FADD.FTZ R11, R11, R30 ;  /* 0x0000001e0b0b7221 */ /* 0x020fe20000010000 */
        /* <DEDUP_REMOVED lines=37> */
.L_x_4328:
[----:B------:R-:W-:Y:S05]  /*61d0*/  BSYNC.RECONVERGENT B1 ;  /* 0x0000000000017941 */ /* 0x000fea0003800200 */
.L_x_4327:
[----:B------:R-:W-:Y:S01]  /*61e0*/  IADD3 R12, PT, PT, -R15, R16, RZ ;  /* 0x000000100f0c7210 */ /* 0x000fe20007ffe1ff */
[----:B------:R-:W-:Y:S03]  /*61f0*/  BSSY.RECONVERGENT B1, `(.L_x_4330) ;  /* 0x0000036000017945 */ /* 0x000fe60003800200 */
[----:B------:R-:W-:-:S13]  /*6200*/  ISETP.GT.AND P1, PT, R12, 0x1ff, PT ;  /* 0x000001ff0c00780c */ /* 0x000fda0003f24270 */
[----:B------:R-:W-:Y:S05]  /*6210*/  @!P1 BRA `(.L_x_4331) ;  /* 0x0000000000cc9947 */ /* 0x000fea0003800000 */
[----:B------:R-:W0:Y:S01]  /*6220*/  LDS R21, [R13+-0x400] ;  /* 0xfffc00000d157984 */ /* 0x000e220000000800 */
[----:B------:R-:W-:Y:S01]  /*6230*/  PLOP3.LUT P0, PT, PT, PT, PT, 0x8, 0x80 ;  /* 0x000000000080781c */ /* 0x000fe20003f0e170 */
[----:B------:R-:W-:Y:S02]  /*6240*/  VIADD R15, R15, 0x400 ;  /* 0x000004000f0f7836 */ /* 0x000fe40000000000 */
[----:B------:R-:W1:Y:S04]  /*6250*/  LDS R23, [R13+-0x200] ;  /* 0xfffe00000d177984 */ /* 0x000e680000000800 */
[----:B------:R-:W2:Y:S04]  /*6260*/  LDS R25, [R13] ;  /* 0x000000000d197984 */ /* 0x000ea80000000800 */
[----:B------:R-:W4:Y:S04]  /*6270*/  LDS R27, [R13+0x200] ;  /* 0x000200000d1b7984 */ /* 0x000f280000000800 */
[----:B---3--:R-:W3:Y:S04]  /*6280*/  LDS R29, [R13+0x400] ;  /* 0x000400000d1d7984 */ /* 0x008ee80000000800 */
[----:B------:R-:W5:Y:S04]  /*6290*/  LDS R31, [R13+0x600] ;  /* 0x000600000d1f7984 */ /* 0x000f680000000800 */
[----:B------:R-:W5:Y:S04]  /*62a0*/  LDS R33, [R13+0x800] ;  /* 0x000800000d217984 */ /* 0x000f680000000800 */
[----:B------:R-:W5:Y:S01]  /*62b0*/  LDS R35, [R13+0xa00] ;  /* 0x000a00000d237984 */ /* 0x000f620000000800 */
        /* <DEDUP_REMOVED lines=9> */
[----:B---3--:R-:W-:Y:S01]  /*6350*/  FADD.FTZ R29, -R6, R29 ;  /* 0x0000001d061d7221 */ /* 0x008fe20000010100 */
[----:B------:R-:W-:-:S02]  /*6360*/  FMUL.FTZ R27, R27, 1.4426950216293334961 ;  /* 0x3fb8aa3b1b1b7820 */ /* 0x000fc40000410000 */
[----:B------:R-:W2:Y:S01]  /*6370*/  MUFU.EX2 R20, R25 ;  /* 0x0000001900147308 */ /* 0x000ea20000000800 */
[C---:B-----5:R-:W-:Y:S01]  /*6380*/  FADD.FTZ R31, -R6.reuse, R31 ;  /* 0x0000001f061f7221 */ /* 0x060fe20000010100 */
        /* <DEDUP_REMOVED lines=27> */
[----:B0-----:R-:W-:-:S07]  /*6540*/  IADD3 R13, PT, PT, R13, 0x1000, RZ ;  /* 0x000010000d0d7810 */ /* 0x001fce0007ffe0ff */
.L_x_4331:
[----:B------:R-:W-:Y:S05]  /*6550*/  BSYNC.RECONVERGENT B1 ;  /* 0x0000000000017941 */ /* 0x000fea0003800200 */
.L_x_4330:
        /* <DEDUP_REMOVED lines=27> */
.L_x_4323:
[----:B------:R-:W1:Y:S01]  /*6710*/  S2UR UR4, SR_CTAID.Y ;  /* 0x00000000000479c3 */ /* 0x000e620000002600 */
[----:B------:R-:W-:Y:S01]  /*6720*/  VIADDMNMX R14, R7, 0x80, R8, !PT ;  /* 0x00000080070e7846 */ /* 0x000fe20007800108 */
[----:B------:R-:W-:Y:S01]  /*6730*/  BSSY.RECONVERGENT B1, `(.L_x_4332) ;  /* 0x0000027000017945 */ /* 0x000fe20003800200 */
[----:B------:R-:W-:-:S04]  /*6740*/  LOP3.LUT R15, RZ, R0, RZ, 0x33, !PT ;  /* 0x00000000ff0f7212 */ /* 0x000fc800078e33ff */
[----:B------:R-:W-:Y:S01]  /*6750*/  IADD3 R14, PT, PT, -R19, R14, R15 ;  /* 0x0000000e130e7210 */ /* 0x000fe20007ffe10f */
[----:B------:R-:W1:Y:S03]  /*6760*/  LDC R11, c[0x0][0x3f4] ;  /* 0x0000fd00ff0b7b82 */ /* 0x000e660000000800 */
[C---:B------:R-:W-:Y:S02]  /*6770*/  LOP3.LUT R15, R14.reuse, 0x180, RZ, 0xc0, !PT ;  /* 0x000001800e0f7812 */ /* 0x040fe400078ec0ff */
[----:B------:R-:W-:Y:S02]  /*6780*/  ISETP.GE.U32.AND P1, PT, R14, 0x180, PT ;  /* 0x000001800e00780c */ /* 0x000fe40003f26070 */
[----:B------:R-:W-:Y:S02]  /*6790*/  ISETP.NE.AND P0, PT, R15, 0x180, PT ;  /* 0x000001800f00780c */ /* 0x000fe40003f05270 */
[----:B------:R-:W-:Y:S01]  /*67a0*/  MOV R15, R7 ;  /* 0x00000007000f7202 */ /* 0x000fe20000000f00 */
[----:B-1----:R-:W-:-:S02]  /*67b0*/  IMAD R24, R11, UR4, RZ ;  /* 0x000000040b187c24 */ /* 0x002fc4000f8e02ff */
[----:B------:R-:W-:-:S03]  /*67c0*/  IMAD.MOV.U32 R11, RZ, RZ, RZ ;  /* 0x000000ffff0b7224 */ /* 0x000fc600078e00ff */
[----:B------:R-:W-:-:S05]  /*67d0*/  SHF.R.S32.HI R26, RZ, 0x1f, R24 ;  /* 0x0000001fff1a7819 */ /* 0x000fca0000011418 */
[----:B------:R-:W-:Y:S05]  /*67e0*/  @!P0 BRA `(.L_x_4333) ;  /* 0x00000000006c8947 */ /* 0x000fea0003800000 */
[----:B------:R-:W-:Y:S01]  /*67f0*/  VIADD R20, R20, 0x220 ;  /* 0x0000022014147836 */ /* 0x000fe20000000000 */
[----:B------:R-:W-:Y:S01]  /*6800*/  LEA.HI R11, R14, 0x1, RZ, 0x19 ;  /* 0x000000010e0b7811 */ /* 0x000fe200078fc8ff */
[--C-:B------:R-:W-:Y:S01]  /*6810*/  IMAD.MOV.U32 R15, RZ, RZ, R7.reuse ;  /* 0x000000ffff0f7224 */ /* 0x100fe200078e0007 */
[----:B-----5:R-:W-:Y:S02]  /*6820*/  IADD3 R23, P0, P2, R24, R12, R7 ;  /* 0x0000000c18177210 */ /* 0x020fe40007a1e007 */
[----:B------:R-:W-:Y:S01]  /*6830*/  LOP3.LUT R12, R11, 0x3, RZ, 0xc0, !PT ;  /* 0x000000030b0c7812 */ /* 0x000fe200078ec0ff */
[----:B------:R-:W-:Y:S01]  /*6840*/  HFMA2 R11, -RZ, RZ, 0, 0 ;  /* 0x00000000ff0b7431 */ /* 0x000fe200000001ff */
[----:B------:R-:W-:Y:S02]  /*6850*/  LEA R21, R21, R20, 0x18 ;  /* 0x0000001415157211 */ /* 0x000fe400078ec0ff */
[----:B------:R-:W-:Y:S01]  /*6860*/  IADD3.X R13, PT, PT, R26, R13, RZ, P0, P2 ;  /* 0x0000000d1a0d7210 */ /* 0x000fe200007e44ff */
[----:B------:R-:W-:Y:S01]  /*6870*/  IMAD.MOV R20, RZ, RZ, -R12 ;  /* 0x000000ffff147224 */ /* 0x000fe200078e0a0c */
[----:B------:R-:W-:-:S07]  /*6880*/  LEA R14, R0, R21, 0x2 ;  /* 0x00000015000e7211 */ /* 0x000fce00078e10ff */
.L_x_4334:
[----:B------:R-:W-:-:S06]  /*6890*/  MOV R12, R23 ;  /* 0x00000017000c7202 */ /* 0x000fcc0000000f00 */
[----:B------:R1:W2:Y:S01]  /*68a0*/  LDG.E.U8 R12, desc[UR36][R12.64] ;  /* 0x000000240c0c7981 */ /* 0x0002a2000c1e1100 */
[----:B------:R-:W-:Y:S01]  /*68b0*/  IADD3 R20, PT, PT, R20, 0x1, RZ ;  /* 0x0000000114147810 */ /* 0x000fe20007ffe0ff */
[----:B------:R-:W-:Y:S01]  /*68c0*/  VIADD R15, R15, 0x80 ;  /* 0x000000800f0f7836 */ /* 0x000fe20000000000 */
[----:B------:R-:W-:-:S04]  /*68d0*/  IADD3 R23, P2, PT, R23, 0x80, RZ ;  /* 0x0000008017177810 */ /* 0x000fc80007f5e0ff */
[----:B-1----:R-:W-:Y:S02]  /*68e0*/  IADD3.X R13, PT, PT, RZ, R13, RZ, P2, !PT ;  /* 0x0000000dff0d7210 */ /* 0x002fe400017fe4ff */
[----:B--2---:R-:W-:-:S13]  /*68f0*/  ISETP.NE.AND P0, PT, R12, RZ, PT ;  /* 0x000000ff0c00720c */ /* 0x004fda0003f05270 */
[----:B------:R-:W0:Y:S02]  /*6900*/  @!P0 LDS R21, [R14] ;  /* 0x000000000e158984 */ /* 0x000e240000000800 */
[----:B0-----:R-:W-:Y:S01]  /*6910*/  @!P0 FADD.FTZ R22, -R6, R21 ;  /* 0x0000001506168221 */ /* 0x001fe20000010100 */
        /* <DEDUP_REMOVED lines=8> */
.L_x_4333:
[----:B------:R-:W-:Y:S05]  /*69a0*/  BSYNC.RECONVERGENT B1 ;  /* 0x0000000000017941 */ /* 0x000fea0003800200 */
.L_x_4332:
[----:B------:R-:W-:Y:S05]  /*69b0*/  @!P1 BRA `(.L_x_4322) ;  /* 0x0000000000dc9947 */ /* 0x000fea0003800000 */
[----:B------:R-:W1:Y:S01]  /*69c0*/  S2R R14, SR_CgaCtaId ;  /* 0x00000000000e7919 */ /* 0x000e620000008800 */
[----:B------:R-:W2:Y:S01]  /*69d0*/  LDCU.64 UR4, c[0x0][0x420] ;  /* 0x00008400ff0477ac */ /* 0x000ea20008000a00 */
[----:B------:R-:W-:Y:S02]  /*69e0*/  MOV R13, 0x400 ;  /* 0x00000400000d7802 */ /* 0x000fe40000000f00 */
[----:B------:R-:W-:-:S03]  /*69f0*/  SHF.L.U32 R12, R19, 0x2, RZ ;  /* 0x00000002130c7819 */ /* 0x000fc600000006ff */
[----:B------:R-:W-:Y:S01]  /*6a00*/  VIADD R13, R13, 0x220 ;  /* 0x000002200d0d7836 */ /* 0x000fe20000000000 */
[----:B------:R-:W-:Y:S02]  /*6a10*/  LEA R12, R15, -R12, 0x2 ;  /* 0x8000000c0f0c7211 */ /* 0x000fe400078e10ff */
[----:B--2---:R-:W-:-:S04]  /*6a20*/  IADD3 R21, P0, P1, R24, UR4, R15 ;  /* 0x0000000418157c10 */ /* 0x004fc8000f91e00f */
[----:B------:R-:W-:Y:S02]  /*6a30*/  IADD3 R21, P2, PT, R21, 0x100, RZ ;  /* 0x0000010015157810 */ /* 0x000fe40007f5e0ff */
[----:B-1---5:R-:W-:Y:S02]  /*6a40*/  LEA R23, R14, R13, 0x18 ;  /* 0x0000000d0e177211 */ /* 0x022fe400078ec0ff */
[----:B------:R-:W-:Y:S02]  /*6a50*/  IADD3.X R13, PT, PT, R26, UR5, RZ, P0, P1 ;  /* 0x000000051a0d7c10 */ /* 0x000fe400087e24ff */
[----:B------:R-:W-:-:S03]  /*6a60*/  IADD3 R14, PT, PT, R12, 0x400, R23 ;  /* 0x000004000c0e7810 */ /* 0x000fc60007ffe017 */
[----:B------:R-:W-:-:S07]  /*6a70*/  IMAD.X R13, RZ, RZ, R13, P2 ;  /* 0x000000ffff0d7224 */ /* 0x000fce00010e060d */
.L_x_4335:
[----:B------:R-:W-:-:S05]  /*6a80*/  MOV R12, R21 ;  /* 0x00000015000c7202 */ /* 0x000fca0000000f00 */
[----:B------:R-:W2:Y:S04]  /*6a90*/  LDG.E.U8 R23, desc[UR36][R12.64+-0x100] ;  /* 0xffff00240c177981 */ /* 0x000ea8000c1e1100 */
[----:B------:R-:W4:Y:S04]  /*6aa0*/  LDG.E.U8 R20, desc[UR36][R12.64+-0x80] ;  /* 0xffff80240c147981 */ /* 0x000f28000c1e1100 */
[----:B------:R-:W5:Y:S04]  /*6ab0*/  LDG.E.U8 R21, desc[UR36][R12.64] ;  /* 0x000000240c157981 */ /* 0x000f68000c1e1100 */
[----:B------:R-:W3:Y:S01]  /*6ac0*/  LDG.E.U8 R22, desc[UR36][R12.64+0x80] ;  /* 0x000080240c167981 */ /* 0x000ee2000c1e1100 */
[----:B------:R-:W-:Y:S01]  /*6ad0*/  VIADD R15, R15, 0x200 ;  /* 0x000002000f0f7836 */ /* 0x000fe20000000000 */
[----:B--2---:R-:W-:-:S02]  /*6ae0*/  ISETP.NE.AND P0, PT, R23, RZ, PT ;  /* 0x000000ff1700720c */ /* 0x004fc40003f05270 */
[----:B----4-:R-:W-:Y:S01]  /*6af0*/  ISETP.NE.AND P1, PT, R20, RZ, PT ;  /* 0x000000ff1400720c */ /* 0x010fe20003f25270 */
[----:B------:R-:W-:Y:S01]  /*6b00*/  IMAD.MOV.U32 R20, RZ, RZ, RZ ;  /* 0x000000ffff147224 */ /* 0x000fe200078e00ff */
[----:B-----5:R-:W-:Y:S02]  /*6b10*/  ISETP.NE.AND P2, PT, R21, RZ, PT ;  /* 0x000000ff1500720c */ /* 0x020fe40003f45270 */
[----:B---3--:R-:W-:-:S07]  /*6b20*/  ISETP.NE.AND P3, PT, R22, RZ, PT ;  /* 0x000000ff1600720c */ /* 0x008fce0003f65270 */
[----:B------:R-:W0:Y:S04]  /*6b30*/  @!P0 LDS R21, [R14+-0x400] ;  /* 0xfffc00000e158984 */ /* 0x000e280000000800 */
[----:B------:R-:W1:Y:S04]  /*6b40*/  @!P1 LDS R23, [R14+-0x200] ;  /* 0xfffe00000e179984 */ /* 0x000e680000000800 */
[----:B------:R-:W2:Y:S04]  /*6b50*/  @!P2 LDS R25, [R14] ;  /* 0x000000000e19a984 */ /* 0x000ea80000000800 */
[----:B------:R-:W3:Y:S01]  /*6b60*/  @!P3 LDS R27, [R14+0x200] ;  /* 0x000200000e1bb984 */ /* 0x000ee20000000800 */
[----:B0-----:R-:W-:-:S04]  /*6b70*/  @!P0 FADD.FTZ R21, -R6, R21 ;  /* 0x0000001506158221 */ /* 0x001fc80000010100 */
[----:B------:R-:W-:Y:S01]  /*6b80*/  @!P0 FMUL.FTZ R21, R21, 1.4426950216293334961 ;  /* 0x3fb8aa3b15158820 */ /* 0x000fe20000410000 */
[----:B-1----:R-:W-:Y:S01]  /*6b90*/  @!P1 FADD.FTZ R22, -R6, R23 ;  /* 0x0000001706169221 */ /* 0x002fe20000010100 */
[----:B------:R-:W-:Y:S02]  /*6ba0*/  HFMA2 R23, -RZ, RZ, 0, 0 ;  /* 0x00000000ff177431 */ /* 0x000fe400000001ff */
[----:B------:R0:W1:Y:S01]  /*6bb0*/  @!P0 MUFU.EX2 R20, R21 ;  /* 0x0000001500148308 */ /* 0x0000620000000800 */
[----:B------:R-:W-:Y:S01]  /*6bc0*/  @!P1 FMUL.FTZ R22, R22, 1.4426950216293334961 ;  /* 0x3fb8aa3b16169820 */ /* 0x000fe20000410000 */
[C---:B--2---:R-:W-:Y:S01]  /*6bd0*/  @!P2 FADD.FTZ R24, -R6.reuse, R25 ;  /* 0x000000190618a221 */ /* 0x044fe20000010100 */
[----:B------:R-:W-:Y:S02]  /*6be0*/  IMAD.MOV.U32 R25, RZ, RZ, RZ ;  /* 0x000000ffff197224 */ /* 0x000fe400078e00ff */
[----:B---3--:R-:W-:Y:S01]  /*6bf0*/  @!P3 FADD.FTZ R26, -R6, R27 ;  /* 0x0000001b061ab221 */ /* 0x008fe20000010100 */
[----:B------:R1:W2:Y:S01]  /*6c00*/  @!P1 MUFU.EX2 R23, R22 ;  /* 0x0000001600179308 */ /* 0x0002a20000000800 */
[----:B------:R-:W-:Y:S01]  /*6c10*/  @!P2 FMUL.FTZ R24, R24, 1.4426950216293334961 ;  /* 0x3fb8aa3b1818a820 */ /* 0x000fe20000410000 */
[----:B------:R-:W-:Y:S01]  /*6c20*/  MOV R27, RZ ;  /* 0x000000ff001b7202 */ /* 0x000fe20000000f00 */
[----:B------:R-:W-:Y:S01]  /*6c30*/  @!P3 FMUL.FTZ R26, R26, 1.4426950216293334961 ;  /* 0x3fb8aa3b1a1ab820 */ /* 0x000fe20000410000 */
[----:B------:R-:W-:Y:S01]  /*6c40*/  ISETP.GT.AND P0, PT, R15, R16, PT ;  /* 0x000000100f00720c */ /* 0x000fe20003f04270 */
[----:B------:R-:W3:Y:S01]  /*6c50*/  @!P2 MUFU.EX2 R25, R24 ;  /* 0x000000180019a308 */ /* 0x000ee20000000800 */
[----:B0-----:R-:W-:-:S03]  /*6c60*/  IADD3 R21, P1, PT, R12, 0x200, RZ ;  /* 0x000002000c157810 */ /* 0x001fc60007f3e0ff */
[----:B------:R-:W0:Y:S01]  /*6c70*/  @!P3 MUFU.EX2 R27, R26 ;  /* 0x0000001a001bb308 */ /* 0x000e220000000800 */
[----:B-1----:R-:W-:Y:S01]  /*6c80*/  FADD.FTZ R22, R20, R11 ;  /* 0x0000000b14167221 */ /* 0x002fe20000010000 */
[----:B------:R-:W-:Y:S01]  /*6c90*/  STS [R14+-0x400], R20 ;  /* 0xfffc00140e007388 */ /* 0x000fe20000000800 */
[----:B------:R-:W-:Y:S02]  /*6ca0*/  IADD3.X R13, PT, PT, RZ, R13, RZ, P1, !PT ;  /* 0x0000000dff0d7210 */ /* 0x000fe40000ffe4ff */
[----:B--2---:R-:W-:Y:S01]  /*6cb0*/  FADD.FTZ R22, R22, R23 ;  /* 0x0000001716167221 */ /* 0x004fe20000010000 */
[----:B------:R-:W-:Y:S03]  /*6cc0*/  STS [R14+-0x200], R23 ;  /* 0xfffe00170e007388 */ /* 0x000fe60000000800 */
[----:B---3--:R-:W-:Y:S01]  /*6cd0*/  FADD.FTZ R22, R22, R25 ;  /* 0x0000001916167221 */ /* 0x008fe20000010000 */
[----:B------:R-:W-:Y:S03]  /*6ce0*/  STS [R14], R25 ;  /* 0x000000190e007388 */ /* 0x000fe60000000800 */
[----:B0-----:R-:W-:Y:S01]  /*6cf0*/  FADD.FTZ R11, R22, R27 ;  /* 0x0000001b160b7221 */ /* 0x001fe20000010000 */
[----:B------:R0:W-:Y:S02]  /*6d00*/  STS [R14+0x200], R27 ;  /* 0x0002001b0e007388 */ /* 0x0001e40000000800 */
[----:B0-----:R-:W-:Y:S01]  /*6d10*/  VIADD R14, R14, 0x800 ;  /* 0x000008000e0e7836 */ /* 0x001fe20000000000 */
[----:B------:R-:W-:Y:S06]  /*6d20*/  @!P0 BRA `(.L_x_4335) ;  /* 0xfffffffc00548947 */ /* 0x000fec000383ffff */
.L_x_4322:
[----:B------:R-:W-:Y:S05]  /*6d30*/  BSYNC.RECONVERGENT B0 ;  /* 0x0000000000007941 */ /* 0x000fea0003800200 */
.L_x_4321:
[----:B0-----:R-:W0:Y:S01]  /*6d40*/  SHFL.BFLY PT, R6, R11, 0x10, 0x1f ;  /* 0x0e001f000b067f89 */ /* 0x001e2200000e0000 */
[C---:B------:R-:W-:Y:S01]  /*6d50*/  ISETP.NE.AND P0, PT, R10.reuse, RZ, PT ;  /* 0x000000ff0a00720c */ /* 0x040fe20003f05270 */
[----:B------:R-:W2:Y:S01]  /*6d60*/  LDCU UR4, c[0x0][0x40c] ;  /* 0x00008180ff0477ac */ /* 0x000ea20008000800 */
[----:B------:R-:W-:Y:S01]  /*6d70*/  ISETP.GT.U32.AND P1, PT, R10, 0x3, PT ;  /* 0x000000030a00780c */ /* 0x000fe20003f24070 */
[----:B------:R-:W4:Y:S01]  /*6d80*/  S2UR UR6, SR_CTAID.Y ;  /* 0x00000000000679c3 */ /* 0x000f220000002600 */
[----:B------:R-:W2:Y:S01]  /*6d90*/  LDCU UR5, c[0x0][0x3f4] ;  /* 0x00007e80ff0577ac */ /* 0x000ea20008000800 */
[----:B------:R-:W3:Y:S01]  /*6da0*/  LDCU.U8 UR7, c[0x0][0x48c] ;  /* 0x00009180ff0777ac */ /* 0x000ee20008000000 */
        /* <DEDUP_REMOVED lines=14> */
[----:B------:R-:W-:Y:S01]  /*6e90*/  @!P0 LEA R11, R6, R5, 0x2 ;  /* 0x00000005060b8211 */ /* 0x000fe200078e10ff */
[----:B0-----:R-:W-:Y:S02]  /*6ea0*/  FADD.FTZ R15, R14, R15 ;  /* 0x0000000f0e0f7221 */ /* 0x001fe40000010000 */
[----:B------:R-:W4:Y:S03]  /*6eb0*/  LDC R14, c[0x0][0x3f8] ;  /* 0x0000fe00ff0e7b82 */ /* 0x000f260000000800 */
[----:B------:R-:W0:Y:S02]  /*6ec0*/  SHFL.BFLY PT, R20, R15, 0x1, 0x1f ;  /* 0x0c201f000f147f89 */ /* 0x000e2400000e0000 */
[----:B0-----:R-:W-:-:S05]  /*6ed0*/  FADD.FTZ R20, R15, R20 ;  /* 0x000000140f147221 */ /* 0x001fca0000010000 */
[----:B------:R-:W-:Y:S01]  /*6ee0*/  @!P0 STS [R11+0x10], R20 ;  /* 0x000010140b008388 */ /* 0x000fe20000000800 */
[----:B------:R-:W-:Y:S01]  /*6ef0*/  BAR.SYNC.DEFER_BLOCKING 0x0 ;  /* 0x0000000000007b1d */ /* 0x000fe20000010000 */
[----:B---3--:R-:W-:-:S05]  /*6f00*/  ISETP.NE.AND P0, PT, RZ, UR7, PT ;  /* 0x00000007ff007c0c */ /* 0x008fca000bf05270 */
[----:B------:R-:W0:Y:S01]  /*6f10*/  @!P1 LDS R20, [R9+0x10] ;  /* 0x0000100009149984 */ /* 0x000e220000000800 */
[----:B------:R-:W-:-:S03]  /*6f20*/  ISETP.GT.AND P1, PT, R7, R16, PT ;  /* 0x000000100700720c */ /* 0x000fc60003f24270 */
[----:B0-----:R-:W0:Y:S02]  /*6f30*/  SHFL.BFLY PT, R5, R20, 0x2, 0x1f ;  /* 0x0c401f0014057f89 */ /* 0x001e2400000e0000 */
[----:B0-----:R-:W-:-:S05]  /*6f40*/  FADD.FTZ R10, R5, R20 ;  /* 0x00000014050a7221 */ /* 0x001fca0000010000 */
[----:B------:R-:W0:Y:S02]  /*6f50*/  SHFL.BFLY PT, R5, R10, 0x1, 0x1f ;  /* 0x0c201f000a057f89 */ /* 0x000e2400000e0000 */
[----:B0-----:R-:W-:Y:S01]  /*6f60*/  FADD.FTZ R12, R10, R5 ;  /* 0x000000050a0c7221 */ /* 0x001fe20000010000 */
[----:B------:R-:W-:Y:S01]  /*6f70*/  CS2R R10, SRZ ;  /* 0x00000000000a7805 */ /* 0x000fe2000001ff00 */
[----:B------:R-:W4:Y:S04]  /*6f80*/  S2R R5, SR_CTAID.X ;  /* 0x0000000000057919 */ /* 0x000f280000002500 */
[----:B------:R-:W0:Y:S02]  /*6f90*/  SHFL.IDX PT, R12, R12, RZ, 0x1f ;  /* 0x00001fff0c0c7589 */ /* 0x000e2400000e0000 */
[----:B0-----:R-:W-:-:S04]  /*6fa0*/  FADD.FTZ R9, R12, 9.9999999747524270788e-07 ;  /* 0x358637bd0c097421 */ /* 0x001fc80000010000 */
[----:B------:R0:W1:Y:S01]  /*6fb0*/  MUFU.RCP R21, R9 ;  /* 0x0000000900157308 */ /* 0x0000620000001000 */
[----:B----4-:R-:W-:Y:S01]  /*6fc0*/  IMAD R34, R14, UR6, R5 ;  /* 0x000000060e227c24 */ /* 0x010fe2000f8e0205 */
[----:B------:R-:W-:Y:S06]  /*6fd0*/  @!P0 BRA `(.L_x_4336) ;  /* 0x0000000000188947 */ /* 0x000fec0003800000 */
[----:B0-----:R-:W0:Y:S08]  /*6fe0*/  LDC R9, c[0x0][0x488] ;  /* 0x00012200ff097b82 */ /* 0x001e300000000800 */
[----:B------:R-:W0:Y:S08]  /*6ff0*/  LDC R10, c[0x0][0x40c] ;  /* 0x00010300ff0a7b82 */ /* 0x000e300000000800 */
[----:B------:R-:W2:Y:S01]  /*7000*/  LDC R12, c[0x0][0x3f4] ;  /* 0x0000fd00ff0c7b82 */ /* 0x000ea20000000800 */
[----:B0-----:R-:W-:-:S04]  /*7010*/  IMAD R9, R34, R9, R10 ;  /* 0x0000000922097224 */ /* 0x001fc800078e020a */
[----:B--2---:R-:W-:-:S05]  /*7020*/  IMAD R10, R9, R12, RZ ;  /* 0x0000000c090a7224 */ /* 0x004fca00078e02ff */
[----:B------:R-:W-:-:S07]  /*7030*/  SHF.R.S32.HI R11, RZ, 0x1f, R10 ;  /* 0x0000001fff0b7819 */ /* 0x000fce000001140a */
.L_x_4336:
[----:B------:R-:W-:Y:S04]  /*7040*/  BSSY.RECONVERGENT B0, `(.L_x_4337) ;  /* 0x0000061000007945 */ /* 0x000fe80003800200 */
[----:B------:R-:W-:Y:S05]  /*7050*/  @P1 BRA `(.L_x_4338) ;  /* 0x00000004007c1947 */ /* 0x000fea0003800000 */
[----:B------:R-:W-:Y:S01]  /*7060*/  VIADDMNMX R8, R7, 0x80, R8, !PT ;  /* 0x0000008007087846 */ /* 0x000fe20007800108 */
[----:B------:R-:W-:Y:S01]  /*7070*/  BSSY.RECONVERGENT B1, `(.L_x_4339) ;  /* 0x0000028000017945 */ /* 0x000fe20003800200 */
[----:B0-----:R-:W-:-:S04]  /*7080*/  LOP3.LUT R9, RZ, R0, RZ, 0x33, !PT ;  /* 0x00000000ff097212 */ /* 0x001fc800078e33ff */
        /* <DEDUP_REMOVED lines=10> */
[C---:B------:R-:W-:Y:S01]  /*7130*/  IMAD.SHL.U32 R9, R8.reuse, 0x80, RZ ;  /* 0x0000008008097824 */ /* 0x040fe200078e00ff */
[----:B------:R-:W-:Y:S01]  /*7140*/  UIADD3 UR4, UPT, UPT, UR4, 0x220, URZ ;  /* 0x0000022004047890 */ /* 0x000fe2000fffe0ff */
[----:B------:R-:W-:Y:S02]  /*7150*/  IADD3.X R13, PT, PT, RZ, R11, RZ, P1, !PT ;  /* 0x0000000bff0d7210 */ /* 0x000fe40000ffe4ff */
[----:B------:R-:W-:-:S02]  /*7160*/  LOP3.LUT R8, R8, 0x3, RZ, 0xc0, !PT ;  /* 0x0000000308087812 */ /* 0x000fc400078ec0ff */
[----:B------:R-:W-:Y:S02]  /*7170*/  LOP3.LUT R12, R9, 0x180, RZ, 0xc0, !PT ;  /* 0x00000180090c7812 */ /* 0x000fe400078ec0ff */
[----:B------:R-:W-:Y:S02]  /*7180*/  LEA R9, R0, UR5, 0x1 ;  /* 0x0000000500097c11 */ /* 0x000fe4000f8e08ff */
[----:B------:R-:W-:Y:S01]  /*7190*/  IADD3 R14, PT, PT, -R8, RZ, RZ ;  /* 0x000000ff080e7210 */ /* 0x000fe20007ffe1ff */
[----:B------:R-:W-:Y:S01]  /*71a0*/  IMAD.IADD R7, R7, 0x1, R12 ;  /* 0x0000000107077824 */ /* 0x000fe200078e020c */
[----:B--2---:R-:W-:-:S04]  /*71b0*/  LEA R15, P1, R20, UR8, 0x2 ;  /* 0x00000008140f7c11 */ /* 0x004fc8000f8210ff */
[----:B------:R-:W-:Y:S01]  /*71c0*/  LEA.HI.X R20, R20, UR9, R13, 0x2, P1 ;  /* 0x0000000914147c11 */ /* 0x000fe200088f140d */
[----:B0-----:R-:W-:-:S06]  /*71d0*/  ULEA UR4, UR6, UR4, 0x18 ;  /* 0x0000000406047291 */ /* 0x001fcc000f8ec0ff */
[----:B------:R-:W-:Y:S01]  /*71e0*/  VIADD R12, R9, UR4 ;  /* 0x00000004090c7c36 */ /* 0x000fe20008000000 */
[----:B------:R-:W-:-:S07]  /*71f0*/  LEA R13, R0, UR4, 0x2 ;  /* 0x00000004000d7c11 */ /* 0x000fce000f8e10ff */
.L_x_4341:
[----:B--2---:R0:W1:Y:S01]  /*7200*/  LDS R8, [R13] ;  /* 0x000000000d087984 */ /* 0x0040620000000800 */
[----:B------:R-:W-:Y:S01]  /*7210*/  @P0 IMAD.MOV.U32 R9, RZ, RZ, R20 ;  /* 0x000000ffff090224 */ /* 0x000fe200078e0014 */
[----:B------:R-:W-:-:S04]  /*7220*/  IADD3 R14, PT, PT, R14, 0x1, RZ ;  /* 0x000000010e0e7810 */ /* 0x000fc80007ffe0ff */
[----:B------:R-:W-:Y:S01]  /*7230*/  ISETP.NE.AND P3, PT, R14, RZ, PT ;  /* 0x000000ff0e00720c */ /* 0x000fe20003f65270 */
[----:B0-----:R-:W-:Y:S02]  /*7240*/  VIADD R13, R13, 0x200 ;  /* 0x000002000d0d7836 */ /* 0x001fe40000000000 */
[----:B-1---5:R-:W-:-:S05]  /*7250*/  FMUL.FTZ R23, R8, R21 ;  /* 0x0000001508177220 */ /* 0x022fca0000410000 */
        /* <DEDUP_REMOVED lines=9> */
.L_x_4340:
[----:B------:R-:W-:Y:S05]  /*72f0*/  BSYNC.RECONVERGENT B1 ;  /* 0x0000000000017941 */ /* 0x000fea0003800200 */
.L_x_4339:
[----:B------:R-:W-:Y:S05]  /*7300*/  @!P2 BRA `(.L_x_4338) ;  /* 0x0000000000d0a947 */ /* 0x000fea0003800000 */
[----:B--2---:R-:W0:Y:S01]  /*7310*/  S2R R9, SR_CgaCtaId ;  /* 0x0000000000097919 */ /* 0x004e220000008800 */
        /* <DEDUP_REMOVED lines=19> */
.L_x_4342:
[----:B------:R-:W1:Y:S01]  /*7450*/  LDS R8, [R11+-0x400] ;  /* 0xfffc00000b087984 */ /* 0x000e620000000800 */
[----:B------:R-:W-:-:S05]  /*7460*/  VIADD R7, R7, 0x200 ;  /* 0x0000020007077836 */ /* 0x000fca0000000000 */
[----:B------:R-:W-:Y:S01]  /*7470*/  ISETP.GT.AND P2, PT, R7, R16, PT ;  /* 0x000000100700720c */ /* 0x000fe20003f44270 */
[----:B-1----:R-:W-:-:S05]  /*7480*/  FMUL.FTZ R15, R8, R21 ;  /* 0x00000015080f7220 */ /* 0x002fca0000410000 */
[----:B------:R-:W-:-:S04]  /*7490*/  F2FP.F16.F32.PACK_AB R8, RZ, R15 ;  /* 0x0000000fff08723e */ /* 0x000fc800000000ff */
[----:B------:R-:W-:-:S05]  /*74a0*/  PRMT R9, R8, 0x7610, R9 ;  /* 0x0000761008097816 */ /* 0x000fca0000000009 */
[----:B------:R0:W-:Y:S04]  /*74b0*/  STS.U16 [R10+-0x200], R9 ;  /* 0xfffe00090a007388 */ /* 0x0001e80000000400 */
[----:B------:R-:W1:Y:S01]  /*74c0*/  LDS R8, [R11+-0x200] ;  /* 0xfffe00000b087984 */ /* 0x000e620000000800 */
[----:B0-----:R-:W-:Y:S01]  /*74d0*/  MOV R9, R14 ;  /* 0x0000000e00097202 */ /* 0x001fe20000000f00 */
[----:B-1---5:R-:W-:-:S05]  /*74e0*/  FMUL.FTZ R23, R8, R21 ;  /* 0x0000001508177220 */ /* 0x022fca0000410000 */
[----:B------:R-:W-:-:S04]  /*74f0*/  F2FP.F16.F32.PACK_AB R8, RZ, R23 ;  /* 0x00000017ff08723e */ /* 0x000fc800000000ff */
[----:B------:R-:W-:-:S05]  /*7500*/  PRMT R20, R8, 0x7610, R20 ;  /* 0x0000761008147816 */ /* 0x000fca0000000014 */
[----:B------:R-:W-:Y:S04]  /*7510*/  STS.U16 [R10+-0x100], R20 ;  /* 0xffff00140a007388 */ /* 0x000fe80000000400 */
[----:B------:R-:W0:Y:S02]  /*7520*/  LDS R8, [R11] ;  /* 0x000000000b087984 */ /* 0x000e240000000800 */
[----:B0-----:R-:W-:-:S05]  /*7530*/  FMUL.FTZ R25, R8, R21 ;  /* 0x0000001508197220 */ /* 0x001fca0000410000 */
[----:B------:R-:W-:-:S05]  /*7540*/  F2FP.F16.F32.PACK_AB R8, RZ, R25 ;  /* 0x00000019ff08723e */ /* 0x000fca00000000ff */
[----:B------:R0:W-:Y:S04]  /*7550*/  STS.U16 [R10], R8 ;  /* 0x000000080a007388 */ /* 0x0001e80000000400 */
[----:B------:R1:W2:Y:S01]  /*7560*/  LDS R12, [R11+0x200] ;  /* 0x000200000b0c7984 */ /* 0x0002a20000000800 */
        /* <DEDUP_REMOVED lines=8> */
[----:B--2---:R-:W-:-:S05]  /*75f0*/  FMUL.FTZ R27, R12, R21 ;  /* 0x000000150c1b7220 */ /* 0x004fca0000410000 */
[----:B------:R-:W-:Y:S01]  /*7600*/  @P0 STG.E desc[UR36][R8.64+0x200], R27 ;  /* 0x0002001b08000986 */ /* 0x000fe2000c101924 */
[----:B------:R-:W-:-:S05]  /*7610*/  F2FP.F16.F32.PACK_AB R12, RZ, R27 ;  /* 0x0000001bff0c723e */ /* 0x000fca00000000ff */
[----:B------:R0:W-:Y:S02]  /*7620*/  STS.U16 [R10+0x100], R12 ;  /* 0x0001000c0a007388 */ /* 0x0001e40000000400 */
[----:B0-----:R-:W-:Y:S01]  /*7630*/  IADD3 R10, PT, PT, R10, 0x400, RZ ;  /* 0x000004000a0a7810 */ /* 0x001fe20007ffe0ff */
[----:B------:R-:W-:Y:S06]  /*7640*/  @!P2 BRA `(.L_x_4342) ;  /* 0xfffffffc0080a947 */ /* 0x000fec000383ffff */
.L_x_4338:
[----:B------:R-:W-:Y:S05]  /*7650*/  BSYNC.RECONVERGENT B0 ;  /* 0x0000000000007941 */ /* 0x000fea0003800200 */
.L_x_4337:
[----:B------:R-:W-:Y:S01]  /*7660*/  SHF.R.S32.HI R7, RZ, 0x1f, R16 ;  /* 0x0000001fff077819 */ /* 0x000fe20000011410 */
[----:B------:R-:W3:Y:S01]  /*7670*/  LDCU.64 UR6, c[0x0][0x3b0] ;  /* 0x00007600ff0677ac */ /* 0x000ee20008000a00 */
[----:B--2---:R-:W-:Y:S01]  /*7680*/  IMAD.SHL.U32 R8, R0, 0x8, RZ ;  /* 0x0000000800087824 */ /* 0x004fe200078e00ff */
[----:B------:R-:W-:Y:S02]  /*7690*/  CS2R R10, SRZ ;  /* 0x00000000000a7805 */ /* 0x000fe4000001ff00 */
[----:B------:R-:W-:-:S04]  /*76a0*/  LEA.HI R7, R7, R16, RZ, 0x2 ;  /* 0x0000001007077211 */ /* 0x000fc800078f10ff */
[----:B------:R-:W-:-:S04]  /*76b0*/  LOP3.LUT R7, R7, 0xfffffffc, RZ, 0xc0, !PT ;  /* 0xfffffffc07077812 */ /* 0x000fc800078ec0ff */
[----:B------:R-:W-:Y:S02]  /*76c0*/  IADD3 R37, PT, PT, -R7, R16, RZ ;  /* 0x0000001007257210 */ /* 0x000fe40007ffe1ff */
[----:B------:R-:W-:Y:S02]  /*76d0*/  LOP3.LUT R7, R8, 0xf8, RZ, 0xc0, !PT ;  /* 0x000000f808077812 */ /* 0x000fe400078ec0ff */
[----:B------:R-:W-:Y:S02]  /*76e0*/  ISETP.NE.AND P0, PT, R6, R37, PT ;  /* 0x000000250600720c */ /* 0x000fe40003f05270 */
[----:B---3--:R-:W-:Y:S02]  /*76f0*/  ISETP.EQ.U32.AND P1, PT, RZ, UR6, PT ;  /* 0x00000006ff007c0c */ /* 0x008fe4000bf22070 */
[----:B------:R-:W-:-:S04]  /*7700*/  ISETP.GT.U32.OR P0, PT, R7, 0xbf, P0 ;  /* 0x000000bf0700780c */ /* 0x000fc80000704470 */
[----:B------:R-:W-:-:S13]  /*7710*/  ISETP.EQ.OR.EX P0, PT, RZ, UR7, P0, P1 ;  /* 0x00000007ff007c0c */ /* 0x000fda0008702710 */
[----:B------:R-:W2:Y:S01]  /*7720*/  @!P0 LDC.64 R12, c[0x0][0x3b0] ;  /* 0x0000ec00ff0c8b82 */ /* 0x000ea20000000a00 */
[----:B0-----:R-:W-:Y:S01]  /*7730*/  @!P0 IMAD R9, R5, 0xc0, R7 ;  /* 0x000000c005098824 */ /* 0x001fe200078e0207 */
[----:B------:R-:W-:Y:S01]  /*7740*/  BSSY.RECONVERGENT B0, `(.L_x_4343) ;  /* 0x000024f000007945 */ /* 0x000fe20003800200 */
[----:B------:R-:W-:Y:S02]  /*7750*/  HFMA2 R40, -RZ, RZ, 0, 0 ;  /* 0x00000000ff287431 */ /* 0x000fe400000001ff */
[----:B--2---:R-:W-:Y:S01]  /*7760*/  @!P0 IMAD.WIDE.U32 R12, R9, 0x2, R12 ;  /* 0x00000002090c8825 */ /* 0x004fe200078e000c */
[----:B------:R-:W-:-:S06]  /*7770*/  CS2R R8, SRZ ;  /* 0x0000000000087805 */ /* 0x000fcc000001ff00 */
[----:B------:R0:W5:Y:S01]  /*7780*/  @!P0 LDG.E.128 R8, desc[UR36][R12.64] ;  /* 0x000000240c088981 */ /* 0x000162000c1e1d00 */
[----:B------:R-:W-:Y:S01]  /*7790*/  BAR.SYNC.DEFER_BLOCKING 0x0 ;  /* 0x0000000000007b1d */ /* 0x000fe20000010000 */
[----:B------:R-:W-:Y:S01]  /*77a0*/  ISETP.GT.U32.AND P0, PT, R7, 0xbf, PT ;  /* 0x000000bf0700780c */ /* 0x000fe20003f04070 */
[----:B------:R-:W-:Y:S01]  /*77b0*/  IMAD R34, R34, 0xc0, RZ ;  /* 0x000000c022227824 */ /* 0x000fe200078e02ff */
[----:B------:R-:W-:Y:S01]  /*77c0*/  CS2R R44, SRZ ;  /* 0x00000000002c7805 */ /* 0x000fe2000001ff00 */
[----:B------:R-:W-:Y:S01]  /*77d0*/  IMAD.MOV.U32 R47, RZ, RZ, RZ ;  /* 0x000000ffff2f7224 */ /* 0x000fe200078e00ff */
[----:B------:R-:W-:Y:S02]  /*77e0*/  CS2R R42, SRZ ;  /* 0x00000000002a7805 */ /* 0x000fe4000001ff00 */
[----:B------:R-:W-:-:S07]  /*77f0*/  CS2R R38, SRZ ;  /* 0x0000000000267805 */ /* 0x000fce000001ff00 */
[----:B0-----:R-:W-:Y:S05]  /*7800*/  @P0 BRA `(.L_x_4344) ;  /* 0x0000002400080947 */ /* 0x001fea0003800000 */
[----:B------:R-:W0:Y:S01]  /*7810*/  LDCU UR4, c[0x0][0x3f4] ;  /* 0x00007e80ff0477ac */ /* 0x000e220008000800 */
[----:B------:R-:W2:Y:S01]  /*7820*/  S2R R41, SR_CgaCtaId ;  /* 0x0000000000297919 */ /* 0x000ea20000008800 */
[----:B------:R-:W3:Y:S01]  /*7830*/  LDC.64 R32, c[0x0][0x3c0] ;  /* 0x0000f000ff207b82 */ /* 0x000ee20000000a00 */
[----:B------:R-:W-:Y:S01]  /*7840*/  IADD3 R36, PT, PT, R19, R6, RZ ;  /* 0x0000000613247210 */ /* 0x000fe20007ffe0ff */
[----:B------:R-:W-:Y:S01]  /*7850*/  BSSY.RECONVERGENT B1, `(.L_x_4345) ;  /* 0x00000c4000017945 */ /* 0x000fe20003800200 */
[----:B------:R-:W-:Y:S02]  /*7860*/  MOV R12, 0x400 ;  /* 0x00000400000c7802 */ /* 0x000fe40000000f00 */
[----:B------:R-:W-:-:S03]  /*7870*/  MOV R47, RZ ;  /* 0x000000ff002f7202 */ /* 0x000fc60000000f00 */
[----:B------:R-:W-:Y:S02]  /*7880*/  VIADD R12, R12, 0x220 ;  /* 0x000002200c0c7836 */ /* 0x000fe40000000000 */
[----:B0-----:R-:W-:-:S04]  /*7890*/  IMAD.U32 R35, RZ, RZ, UR4 ;  /* 0x00000004ff237e24 */ /* 0x001fc8000f8e00ff */
[-C--:B------:R-:W-:Y:S01]  /*78a0*/  IMAD R13, R4, R35.reuse, R7 ;  /* 0x00000023040d7224 */ /* 0x080fe200078e0207 */
[----:B------:R-:W-:-:S03]  /*78b0*/  VIMNMX R15, PT, PT, R16, R35, PT ;  /* 0x00000023100f7248 */ /* 0x000fc60003fe0100 */
[----:B---3--:R-:W-:Y:S01]  /*78c0*/  IMAD.WIDE R32, R13, 0x2, R32 ;  /* 0x000000020d207825 */ /* 0x008fe200078e0220 */
[----:B------:R-:W-:Y:S02]  /*78d0*/  ISETP.GE.AND P0, PT, R36, R15, PT ;  /* 0x0000000f2400720c */ /* 0x000fe40003f06270 */
[----:B--2---:R-:W-:-:S05]  /*78e0*/  LEA R41, R41, R12, 0x18 ;  /* 0x0000000c29297211 */ /* 0x004fca00078ec0ff */
[----:B------:R-:W-:-:S06]  /*78f0*/  VIADD R4, R41, UR5 ;  /* 0x0000000529047c36 */ /* 0x000fcc0008000000 */
[----:B------:R-:W-:Y:S05]  /*7900*/  @P0 BRA `(.L_x_4346) ;  /* 0x0000000800e00947 */ /* 0x000fea0003800000 */
[----:B------:R-:W-:Y:S01]  /*7910*/  VIADDMNMX R13, R36, 0x4, R15, !PT ;  /* 0x00000004240d7846 */ /* 0x000fe2000780010f */
[----:B------:R-:W-:Y:S01]  /*7920*/  BSSY.RECONVERGENT B2, `(.L_x_4347) ;  /* 0x000006b000027945 */ /* 0x000fe20003800200 */
[----:B------:R-:W-:Y:S01]  /*7930*/  LOP3.LUT R12, RZ, R19, RZ, 0x33, !PT ;  /* 0x00000013ff0c7212 */ /* 0x000fe200078e33ff */
[----:B------:R-:W-:Y:S01]  /*7940*/  HFMA2 R47, -RZ, RZ, 0, 0 ;  /* 0x00000000ff2f7431 */ /* 0x000fe200000001ff */
[----:B------:R-:W-:Y:S01]  /*7950*/  MOV R40, RZ ;  /* 0x000000ff00287202 */ /* 0x000fe20000000f00 */
[----:B------:R-:W-:Y:S01]  /*7960*/  IMAD.MOV.U32 R46, RZ, RZ, R36 ;  /* 0x000000ffff2e7224 */ /* 0x000fe200078e0024 */
[----:B------:R-:W-:Y:S02]  /*7970*/  IADD3 R58, PT, PT, -R6, R13, R12 ;  /* 0x0000000d063a7210 */ /* 0x000fe40007ffe10c */
[----:B------:R-:W-:Y:S02]  /*7980*/  CS2R R42, SRZ ;  /* 0x00000000002a7805 */ /* 0x000fe4000001ff00 */
[----:B------:R-:W-:-:S02]  /*7990*/  CS2R R38, SRZ ;  /* 0x0000000000267805 */ /* 0x000fc4000001ff00 */
[----:B------:R-:W-:Y:S02]  /*79a0*/  CS2R R44, SRZ ;  /* 0x00000000002c7805 */ /* 0x000fe4000001ff00 */
[C---:B------:R-:W-:Y:S02]  /*79b0*/  ISETP.GE.U32.AND P0, PT, R58.reuse, 0xc, PT ;  /* 0x0000000c3a00780c */ /* 0x040fe40003f06070 */
[----:B------:R-:W-:-:S04]  /*79c0*/  LEA.HI R12, R58, 0x1, RZ, 0x1e ;  /* 0x000000013a0c7811 */ /* 0x000fc800078ff0ff */
[----:B------:R-:W-:-:S07]  /*79d0*/  LOP3.LUT P1, R60, R12, 0x3, RZ, 0xc0, !PT ;  /* 0x000000030c3c7812 */ /* 0x000fce000782c0ff */
[----:B------:R-:W-:Y:S06]  /*79e0*/  @!P0 BRA `(.L_x_4348) ;  /* 0x0000000400788947 */ /* 0x000fec0003800000 */
[----:B------:R-:W-:Y:S01]  /*79f0*/  LOP3.LUT R59, R12, 0x7ffffffc, RZ, 0xc0, !PT ;  /* 0x7ffffffc0c3b7812 */ /* 0x000fe200078ec0ff */
[----:B------:R-:W-:Y:S01]  /*7a00*/  IMAD.MOV.U32 R48, RZ, RZ, RZ ;  /* 0x000000ffff307224 */ /* 0x000fe200078e00ff */
[----:B------:R-:W-:Y:S01]  /*7a10*/  MOV R40, RZ ;  /* 0x000000ff00287202 */ /* 0x000fe20000000f00 */
[----:B------:R-:W-:-:S07]  /*7a20*/  IMAD.MOV.U32 R46, RZ, RZ, R36 ;  /* 0x000000ffff2e7224 */ /* 0x000fce00078e0024 */
.L_x_4349:
[----:B------:R-:W-:-:S04]  /*7a30*/  IMAD R29, R46, 0xc0, RZ ;  /* 0x000000c02e1d7824 */ /* 0x000fc800078e02ff */
[C---:B------:R-:W-:Y:S01]  /*7a40*/  IMAD.WIDE.U32 R12, R29.reuse, 0x2, R32 ;  /* 0x000000021d0c7825 */ /* 0x040fe200078e0020 */
[----:B-1----:R-:W-:-:S05]  /*7a50*/  IADD3 R21, PT, PT, R29, 0x300, RZ ;  /* 0x000003001d157810 */ /* 0x002fca0007ffe0ff */
[----:B------:R-:W2:Y:S01]  /*7a60*/  LDG.E.128 R12, desc[UR36][R12.64] ;  /* 0x000000240c0c7981 */ /* 0x000ea2000c1e1d00 */
[----:B------:R-:W-:-:S04]  /*7a70*/  IMAD.WIDE.U32 R20, R21, 0x2, R32 ;  /* 0x0000000215147825 */ /* 0x000fc800078e0020 */
[----:B------:R-:W-:Y:S02]  /*7a80*/  VIADD R25, R29, 0x600 ;  /* 0x000006001d197836 */ /* 0x000fe40000000000 */
[----:B-----5:R-:W3:Y:S02]  /*7a90*/  LDG.E.128 R20, desc[UR36][R20.64] ;  /* 0x0000002414147981 */ /* 0x020ee4000c1e1d00 */
[----:B------:R-:W-:Y:S01]  /*7aa0*/  IMAD.WIDE.U32 R24, R25, 0x2, R32 ;  /* 0x0000000219187825 */ /* 0x000fe200078e0020 */
[----:B------:R-:W-:-:S05]  /*7ab0*/  IADD3 R29, PT, PT, R29, 0x900, RZ ;  /* 0x000009001d1d7810 */ /* 0x000fca0007ffe0ff */
[----:B------:R-:W4:Y:S01]  /*7ac0*/  LDG.E.128 R24, desc[UR36][R24.64] ;  /* 0x0000002418187981 */ /* 0x000f22000c1e1d00 */
[----:B------:R-:W-:-:S06]  /*7ad0*/  IMAD.WIDE.U32 R28, R29, 0x2, R32 ;  /* 0x000000021d1c7825 */ /* 0x000fcc00078e0020 */
[----:B------:R-:W4:Y:S01]  /*7ae0*/  LDG.E.128 R28, desc[UR36][R28.64] ;  /* 0x000000241c1c7981 */ /* 0x000f22000c1e1d00 */
[C---:B------:R-:W-:Y:S01]  /*7af0*/  IMAD.IADD R49, R46.reuse, 0x1, -R19 ;  /* 0x000000012e317824 */ /* 0x040fe200078e0a13 */
[----:B------:R-:W-:Y:S01]  /*7b00*/  IADD3 R46, PT, PT, R46, 0x10, RZ ;  /* 0x000000102e2e7810 */ /* 0x000fe20007ffe0ff */
[----:B------:R-:W-:-:S03]  /*7b10*/  VIADD R48, R48, 0x4 ;  /* 0x0000000430307836 */ /* 0x000fc60000000000 */
[----:B------:R-:W-:Y:S02]  /*7b20*/  LEA R49, R49, R4, 0x1 ;  /* 0x0000000431317211 */ /* 0x000fe400078e08ff */
[----:B------:R-:W-:-:S03]  /*7b30*/  ISETP.NE.AND P0, PT, R48, R59, PT ;  /* 0x0000003b3000720c */ /* 0x000fc60003f05270 */
[----:B------:R-:W-:Y:S04]  /*7b40*/  LDS.U16 R50, [R49] ;  /* 0x0000000031327984 */ /* 0x000fe80000000400 */
[----:B------:R-:W0:Y:S04]  /*7b50*/  LDS.U16 R54, [R49+0x8] ;  /* 0x0000080031367984 */ /* 0x000e280000000400 */
[----:B------:R-:W1:Y:S04]  /*7b60*/  LDS.U16 R56, [R49+0x10] ;  /* 0x0000100031387984 */ /* 0x000e680000000400 */
[----:B------:R-:W4:Y:S01]  /*7b70*/  LDS.U16 R49, [R49+0x18] ;  /* 0x0000180031317984 */ /* 0x000f220000000400 */
[----:B0-----:R-:W-:-:S02]  /*7b80*/  HADD2.F32 R54, -RZ, R54.H0_H0 ;  /* 0x20000036ff367230 */ /* 0x001fc40000004100 */
[----:B-1----:R-:W-:Y:S02]  /*7b90*/  HADD2.F32 R56, -RZ, R56.H0_H0 ;  /* 0x20000038ff387230 */ /* 0x002fe40000004100 */
[--C-:B--2---:R-:W-:Y:S02]  /*7ba0*/  HADD2.F32 R52, -RZ, R13.reuse.H0_H0 ;  /* 0x2000000dff347230 */ /* 0x104fe40000004100 */
[----:B------:R-:W-:Y:S02]  /*7bb0*/  HADD2.F32 R53, -RZ, R13.H1_H1 ;  /* 0x3000000dff357230 */ /* 0x000fe40000004100 */
[----:B------:R-:W-:Y:S02]  /*7bc0*/  HADD2.F32 R51, -RZ, R12.H0_H0 ;  /* 0x2000000cff337230 */ /* 0x000fe40000004100 */
[----:B------:R-:W-:Y:S02]  /*7bd0*/  HADD2.F32 R13, -RZ, R50.H0_H0 ;  /* 0x20000032ff0d7230 */ /* 0x000fe40000004100 */
[----:B------:R-:W-:-:S02]  /*7be0*/  HADD2.F32 R55, -RZ, R14.H0_H0 ;  /* 0x2000000eff377230 */ /* 0x000fc40000004100 */
[----:B------:R-:W-:Y:S02]  /*7bf0*/  HADD2.F32 R12, -RZ, R12.H1_H1 ;  /* 0x3000000cff0c7230 */ /* 0x000fe40000004100 */
        /* <DEDUP_REMOVED lines=10> */
[----:B------:R-:W-:Y:S01]  /*7ca0*/  FFMA.FTZ R50, R13, R50, R47 ;  /* 0x000000320d327223 */ /* 0x000fe2000001002f */
[----:B---3--:R-:W-:-:S02]  /*7cb0*/  HADD2.F32 R13, -RZ, R20.H0_H0 ;  /* 0x20000014ff0d7230 */ /* 0x008fc40000004100 */
[----:B------:R-:W-:Y:S02]  /*7cc0*/  HADD2.F32 R15, -RZ, R20.H1_H1 ;  /* 0x30000014ff0f7230 */ /* 0x000fe40000004100 */
[--C-:B------:R-:W-:Y:S02]  /*7cd0*/  HADD2.F32 R39, -RZ, R21.reuse.H0_H0 ;  /* 0x20000015ff277230 */ /* 0x100fe40000004100 */
[C---:B------:R-:W-:Y:S01]  /*7ce0*/  FFMA.FTZ R13, R54.reuse, R13, R51 ;  /* 0x0000000d360d7223 */ /* 0x040fe20000010033 */
[----:B------:R-:W-:Y:S02]  /*7cf0*/  HADD2.F32 R20, -RZ, R21.H1_H1 ;  /* 0x30000015ff147230 */ /* 0x000fe40000004100 */
[C---:B------:R-:W-:Y:S01]  /*7d00*/  FFMA.FTZ R12, R54.reuse, R15, R12 ;  /* 0x0000000f360c7223 */ /* 0x040fe2000001000c */
[--C-:B------:R-:W-:Y:S02]  /*7d10*/  HADD2.F32 R21, -RZ, R22.reuse.H1_H1 ;  /* 0x30000016ff157230 */ /* 0x100fe40000004100 */
[----:B------:R-:W-:Y:S01]  /*7d20*/  FFMA.FTZ R39, R54, R39, R52 ;  /* 0x0000002736277223 */ /* 0x000fe20000010034 */
[----:B------:R-:W-:-:S02]  /*7d30*/  HADD2.F32 R38, -RZ, R22.H0_H0 ;  /* 0x20000016ff267230 */ /* 0x000fc40000004100 */
[C---:B------:R-:W-:Y:S01]  /*7d40*/  FFMA.FTZ R20, R54.reuse, R20, R53 ;  /* 0x0000001436147223 */ /* 0x040fe20000010035 */
[--C-:B------:R-:W-:Y:S02]  /*7d50*/  HADD2.F32 R22, -RZ, R23.reuse.H0_H0 ;  /* 0x20000017ff167230 */ /* 0x100fe40000004100 */
[C---:B------:R-:W-:Y:S01]  /*7d60*/  FFMA.FTZ R14, R54.reuse, R21, R14 ;  /* 0x00000015360e7223 */ /* 0x040fe2000001000e */
[----:B------:R-:W-:Y:S02]  /*7d70*/  HADD2.F32 R23, -RZ, R23.H1_H1 ;  /* 0x30000017ff177230 */ /* 0x000fe40000004100 */
[C---:B------:R-:W-:Y:S01]  /*7d80*/  FFMA.FTZ R38, R54.reuse, R38, R55 ;  /* 0x0000002636267223 */ /* 0x040fe20000010037 */
[--C-:B----4-:R-:W-:Y:S02]  /*7d90*/  HADD2.F32 R15, -RZ, R24.reuse.H0_H0 ;  /* 0x20000018ff0f7230 */ /* 0x110fe40000004100 */
[----:B------:R-:W-:Y:S01]  /*7da0*/  FFMA.FTZ R22, R54, R22, R57 ;  /* 0x0000001636167223 */ /* 0x000fe20000010039 */
[----:B------:R-:W-:-:S02]  /*7db0*/  HADD2.F32 R21, -RZ, R24.H1_H1 ;  /* 0x30000018ff157230 */ /* 0x000fc40000004100 */
[----:B------:R-:W-:Y:S01]  /*7dc0*/  FFMA.FTZ R23, R54, R23, R50 ;  /* 0x0000001736177223 */ /* 0x000fe20000010032 */
        /* <DEDUP_REMOVED lines=10> */
[----:B------:R-:W-:Y:S02]  /*7e70*/  HADD2.F32 R47, -RZ, R27.H0_H0 ;  /* 0x2000001bff2f7230 */ /* 0x000fe40000004100 */
[C---:B------:R-:W-:Y:S01]  /*7e80*/  FFMA.FTZ R23, R56.reuse, R26, R23 ;  /* 0x0000001a38177223 */ /* 0x040fe20000010017 */
[----:B------:R-:W-:Y:S02]  /*7e90*/  HADD2.F32 R24, -RZ, R29.H0_H0 ;  /* 0x2000001dff187230 */ /* 0x000fe40000004100 */
[----:B------:R-:W-:Y:S01]  /*7ea0*/  FFMA.FTZ R20, R56, R25, R20 ;  /* 0x0000001938147223 */ /* 0x000fe20000010014 */
[----:B------:R-:W-:-:S02]  /*7eb0*/  HADD2.F32 R15, -RZ, R30.H0_H0 ;  /* 0x2000001eff0f7230 */ /* 0x000fc40000004100 */
[----:B------:R-:W-:Y:S01]  /*7ec0*/  FFMA.FTZ R22, R56, R47, R22 ;  /* 0x0000002f38167223 */ /* 0x000fe20000010016 */
[----:B------:R-:W-:Y:S02]  /*7ed0*/  HADD2.F32 R14, -RZ, R49.H0_H0 ;  /* 0x20000031ff0e7230 */ /* 0x000fe40000004100 */
[--C-:B------:R-:W-:Y:S02]  /*7ee0*/  HADD2.F32 R40, -RZ, R28.reuse.H0_H0 ;  /* 0x2000001cff287230 */ /* 0x100fe40000004100 */
[----:B------:R-:W-:Y:S02]  /*7ef0*/  HADD2.F32 R43, -RZ, R28.H1_H1 ;  /* 0x3000001cff2b7230 */ /* 0x000fe40000004100 */
        /* <DEDUP_REMOVED lines=13> */
.L_x_4348:
[----:B------:R-:W-:Y:S05]  /*7fd0*/  BSYNC.RECONVERGENT B2 ;  /* 0x0000000000027941 */ /* 0x000fea0003800200 */
.L_x_4347:
[----:B------:R-:W-:Y:S05]  /*7fe0*/  @!P1 BRA `(.L_x_4346) ;  /* 0x0000000400289947 */ /* 0x000fea0003800000 */
[----:B------:R-:W-:Y:S01]  /*7ff0*/  ISETP.NE.AND P1, PT, R60, 0x1, PT ;  /* 0x000000013c00780c */ /* 0x000fe20003f25270 */
[----:B------:R-:W-:Y:S01]  /*8000*/  BSSY.RECONVERGENT B2, `(.L_x_4350) ;  /* 0x0000030000027945 */ /* 0x000fe20003800200 */
[----:B------:R-:W-:-:S11]  /*8010*/  LOP3.LUT P0, RZ, R58, 0x4, RZ, 0xc0, !PT ;  /* 0x000000043aff7812 */ /* 0x000fd6000780c0ff */
[----:B------:R-:W-:Y:S05]  /*8020*/  @!P1 BRA `(.L_x_4351) ;  /* 0x0000000000b49947 */ /* 0x000fea0003800000 */
[----:B------:R-:W-:-:S04]  /*8030*/  IMAD R13, R46, 0xc0, RZ ;  /* 0x000000c02e0d7824 */ /* 0x000fc800078e02ff */
[----:B-1----:R-:W-:-:S04]  /*8040*/  IMAD.WIDE.U32 R20, R13, 0x2, R32 ;  /* 0x000000020d147825 */ /* 0x002fc800078e0020 */
[----:B------:R-:W-:Y:S02]  /*8050*/  VIADD R13, R13, 0x300 ;  /* 0x000003000d0d7836 */ /* 0x000fe40000000000 */
[----:B-----5:R-:W2:Y:S02]  /*8060*/  LDG.E.128 R20, desc[UR36][R20.64] ;  /* 0x0000002414147981 */ /* 0x020ea4000c1e1d00 */
[----:B------:R-:W-:-:S06]  /*8070*/  IMAD.WIDE.U32 R12, R13, 0x2, R32 ;  /* 0x000000020d0c7825 */ /* 0x000fcc00078e0020 */
[----:B------:R-:W3:Y:S01]  /*8080*/  LDG.E.128 R12, desc[UR36][R12.64] ;  /* 0x000000240c0c7981 */ /* 0x000ee2000c1e1d00 */
[----:B------:R-:W-:Y:S02]  /*8090*/  IADD3 R25, PT, PT, -R19, R46, RZ ;  /* 0x0000002e13197210 */ /* 0x000fe40007ffe1ff */
[----:B------:R-:W-:-:S03]  /*80a0*/  IADD3 R46, PT, PT, R46, 0x8, RZ ;  /* 0x000000082e2e7810 */ /* 0x000fc60007ffe0ff */
[----:B------:R-:W-:-:S05]  /*80b0*/  IMAD R25, R25, 0x2, R4 ;  /* 0x0000000219197824 */ /* 0x000fca00078e0204 */
[----:B------:R-:W0:Y:S04]  /*80c0*/  LDS.U16 R24, [R25] ;  /* 0x0000000019187984 */ /* 0x000e280000000400 */
[----:B------:R-:W1:Y:S01]  /*80d0*/  LDS.U16 R48, [R25+0x8] ;  /* 0x0000080019307984 */ /* 0x000e620000000400 */
[--C-:B--2---:R-:W-:Y:S02]  /*80e0*/  HADD2.F32 R26, -RZ, R20.reuse.H0_H0 ;  /* 0x20000014ff1a7230 */ /* 0x104fe40000004100 */
[----:B------:R-:W-:Y:S02]  /*80f0*/  HADD2.F32 R28, -RZ, R20.H1_H1 ;  /* 0x30000014ff1c7230 */ /* 0x000fe40000004100 */
[--C-:B------:R-:W-:Y:S02]  /*8100*/  HADD2.F32 R30, -RZ, R21.reuse.H0_H0 ;  /* 0x20000015ff1e7230 */ /* 0x100fe40000004100 */
[----:B------:R-:W-:-:S02]  /*8110*/  HADD2.F32 R27, -RZ, R21.H1_H1 ;  /* 0x30000015ff1b7230 */ /* 0x000fc40000004100 */
[----:B------:R-:W-:Y:S02]  /*8120*/  HADD2.F32 R29, -RZ, R22.H0_H0 ;  /* 0x20000016ff1d7230 */ /* 0x000fe40000004100 */
[----:B0-----:R-:W-:Y:S02]  /*8130*/  HADD2.F32 R21, -RZ, R24.H0_H0 ;  /* 0x20000018ff157230 */ /* 0x001fe40000004100 */
[----:B------:R-:W-:Y:S02]  /*8140*/  HADD2.F32 R22, -RZ, R22.H1_H1 ;  /* 0x30000016ff167230 */ /* 0x000fe40000004100 */
        /* <DEDUP_REMOVED lines=8> */
[C---:B------:R-:W-:Y:S01]  /*81d0*/  FFMA.FTZ R31, R21.reuse, R31, R44 ;  /* 0x0000001f151f7223 */ /* 0x040fe2000001002c */
[----:B------:R-:W-:Y:S01]  /*81e0*/  FFMA.FTZ R20, R21, R20, R47 ;  /* 0x0000001415147223 */ /* 0x000fe2000001002f */
[----:B-1----:R-:W-:-:S02]  /*81f0*/  HADD2.F32 R47, -RZ, R48.H0_H0 ;  /* 0x20000030ff2f7230 */ /* 0x002fc40000004100 */
[--C-:B---3--:R-:W-:Y:S02]  /*8200*/  HADD2.F32 R40, -RZ, R12.reuse.H0_H0 ;  /* 0x2000000cff287230 */ /* 0x108fe40000004100 */
[----:B------:R-:W-:Y:S02]  /*8210*/  HADD2.F32 R43, -RZ, R12.H1_H1 ;  /* 0x3000000cff2b7230 */ /* 0x000fe40000004100 */
        /* <DEDUP_REMOVED lines=14> */
.L_x_4351:
[----:B------:R-:W-:Y:S05]  /*8300*/  BSYNC.RECONVERGENT B2 ;  /* 0x0000000000027941 */ /* 0x000fea0003800200 */
.L_x_4350:
[----:B------:R-:W-:Y:S05]  /*8310*/  @P0 BRA `(.L_x_4346) ;  /* 0x00000000005c0947 */ /* 0x000fea0003800000 */
[----:B------:R-:W-:-:S04]  /*8320*/  IMAD R13, R46, 0xc0, RZ ;  /* 0x000000c02e0d7824 */ /* 0x000fc800078e02ff */
[----:B------:R-:W-:-:S06]  /*8330*/  IMAD.WIDE.U32 R12, R13, 0x2, R32 ;  /* 0x000000020d0c7825 */ /* 0x000fcc00078e0020 */
[----:B------:R-:W2:Y:S01]  /*8340*/  LDG.E.128 R12, desc[UR36][R12.64] ;  /* 0x000000240c0c7981 */ /* 0x000ea2000c1e1d00 */
[----:B-1----:R-:W-:-:S05]  /*8350*/  IMAD.IADD R21, R46, 0x1, -R19 ;  /* 0x000000012e157824 */ /* 0x002fca00078e0a13 */
[----:B------:R-:W-:-:S06]  /*8360*/  LEA R21, R21, R4, 0x1 ;  /* 0x0000000415157211 */ /* 0x000fcc00078e08ff */
[----:B------:R-:W0:Y:S02]  /*8370*/  LDS.U16 R21, [R21] ;  /* 0x0000000015157984 */ /* 0x000e240000000400 */
[----:B0----5:R-:W-:Y:S02]  /*8380*/  HADD2.F32 R23, -RZ, R21.H0_H0 ;  /* 0x20000015ff177230 */ /* 0x021fe40000004100 */
        /* <DEDUP_REMOVED lines=16> */
.L_x_4346:
[----:B------:R-:W-:Y:S05]  /*8490*/  BSYNC.RECONVERGENT B1 ;  /* 0x0000000000017941 */ /* 0x000fea0003800200 */
.L_x_4345:
[----:B------:R-:W-:Y:S01]  /*84a0*/  ISETP.GE.AND P0, PT, R36, R16, PT ;  /* 0x000000102400720c */ /* 0x000fe20003f06270 */
[----:B------:R-:W-:-:S12]  /*84b0*/  BSSY.RECONVERGENT B1, `(.L_x_4352) ;  /* 0x000010b000017945 */ /* 0x000fd80003800200 */
[----:B------:R-:W-:Y:S05]  /*84c0*/  @P0 BRA `(.L_x_4353) ;  /* 0x0000001000240947 */ /* 0x000fea0003800000 */
[----:B------:R-:W-:Y:S01]  /*84d0*/  VIADDMNMX R13, R36, 0x4, R16, !PT ;  /* 0x00000004240d7846 */ /* 0x000fe20007800110 */
[----:B------:R-:W-:Y:S01]  /*84e0*/  BSSY.RECONVERGENT B2, `(.L_x_4354) ;  /* 0x0000040000027945 */ /* 0x000fe20003800200 */
[----:B------:R-:W-:-:S04]  /*84f0*/  LOP3.LUT R29, RZ, R19, RZ, 0x33, !PT ;  /* 0x00000013ff1d7212 */ /* 0x000fc800078e33ff */
        /* <DEDUP_REMOVED lines=10> */
.L_x_4358:
        /* <DEDUP_REMOVED lines=10> */
[----:B0-----:R-:W1:Y:S02]  /*8640*/  MUFU.RCP R20, R20 ;  /* 0x0000001400147308 */ /* 0x001e640000001000 */
[----:B-1----:R-:W-:-:S06]  /*8650*/  IADD3 R21, PT, PT, R20, 0xffffffe, RZ ;  /* 0x0ffffffe14157810 */ /* 0x002fcc0007ffe0ff */
[----:B------:R-:W0:Y:S02]  /*8660*/  F2I.FTZ.U32.TRUNC.NTZ R13, R21 ;  /* 0x00000015000d7305 */ /* 0x000e24000021f000 */
[----:B0-----:R-:W-:-:S04]  /*8670*/  IMAD.MOV R12, RZ, RZ, -R13 ;  /* 0x000000ffff0c7224 */ /* 0x001fc800078e0a0d */
[----:B-----5:R-:W-:Y:S01]  /*8680*/  IMAD R23, R12, R15, RZ ;  /* 0x0000000f0c177224 */ /* 0x020fe200078e02ff */
        /* <DEDUP_REMOVED lines=9> */
[----:B------:R-:W-:Y:S02]  /*8720*/  @!P0 IADD3 R12, PT, PT, R12, -R15, RZ ;  /* 0x8000000f0c0c8210 */ /* 0x000fe40007ffe0ff */
[----:B------:R-:W0:Y:S03]  /*8730*/  LDS.U16 R15, [R41] ;  /* 0x00000000290f7984 */ /* 0x000e260000000400 */
[----:B------:R-:W-:Y:S01]  /*8740*/  @!P1 IMAD.MOV R12, RZ, RZ, -R12 ;  /* 0x000000ffff0c9224 */ /* 0x000fe200078e0a0c */
        /* <DEDUP_REMOVED lines=21> */
.L_x_4357:
[----:B------:R-:W-:Y:S05]  /*88a0*/  BSYNC.RECONVERGENT B3 ;  /* 0x0000000000037941 */ /* 0x000fea0003800200 */
.L_x_4356:
[----:B------:R-:W-:Y:S01]  /*88b0*/  IADD3 R36, PT, PT, R36, 0x4, RZ ;  /* 0x0000000424247810 */ /* 0x000fe20007ffe0ff */
[----:B------:R-:W-:Y:S01]  /*88c0*/  VIADD R41, R41, 0x8 ;  /* 0x0000000829297836 */ /* 0x000fe20000000000 */
[----:B------:R-:W-:Y:S06]  /*88d0*/  @P2 BRA `(.L_x_4358) ;  /* 0xfffffffc00302947 */ /* 0x000fec000383ffff */
.L_x_4355:
[----:B------:R-:W-:Y:S05]  /*88e0*/  BSYNC.RECONVERGENT B2 ;  /* 0x0000000000027941 */ /* 0x000fea0003800200 */
.L_x_4354:
[----:B------:R-:W-:-:S13]  /*88f0*/  ISETP.GE.U32.AND P0, PT, R29, 0xc, PT ;  /* 0x0000000c1d00780c */ /* 0x000fda0003f06070 */
[----:B------:R-:W-:Y:S05]  /*8900*/  @!P0 BRA `(.L_x_4353) ;  /* 0x0000000c00148947 */ /* 0x000fea0003800000 */
[----:B------:R-:W0:Y:S02]  /*8910*/  LDC R35, c[0x0][0x3f4] ;  /* 0x0000fd00ff237b82 */ /* 0x000e240000000800 */
.L_x_4367:
        /* <DEDUP_REMOVED lines=21> */
[----:B-1----:R-:W-:Y:S02]  /*8a70*/  IMAD R21, R12, R15, RZ ;  /* 0x0000000f0c157224 */ /* 0x002fe400078e02ff */
        /* <DEDUP_REMOVED lines=22> */
[----:B-----5:R-:W-:Y:S02]  /*8be0*/  HADD2.F32 R23, -RZ, R13.H1_H1 ;  /* 0x3000000dff177230 */ /* 0x020fe40000004100 */
        /* <DEDUP_REMOVED lines=9> */
.L_x_4360:
[----:B------:R-:W-:Y:S05]  /*8c80*/  BSYNC.RECONVERGENT B2 ;  /* 0x0000000000027941 */ /* 0x000fea0003800200 */
.L_x_4359:
        /* <DEDUP_REMOVED lines=45> */
.L_x_4362:
[----:B------:R-:W-:Y:S05]  /*8f60*/  BSYNC.RECONVERGENT B2 ;  /* 0x0000000000027941 */ /* 0x000fea0003800200 */
.L_x_4361:
        /* <DEDUP_REMOVED lines=45> */
.L_x_4364:
[----:B------:R-:W-:Y:S05]  /*9240*/  BSYNC.RECONVERGENT B2 ;  /* 0x0000000000027941 */ /* 0x000fea0003800200 */
.L_x_4363:
        /* <DEDUP_REMOVED lines=45> */
.L_x_4366:
[----:B------:R-:W-:Y:S05]  /*9520*/  BSYNC.RECONVERGENT B2 ;  /* 0x0000000000027941 */ /* 0x000fea0003800200 */
.L_x_4365:
[----:B------:R-:W-:-:S05]  /*9530*/  VIADD R36, R36, 0x10 ;  /* 0x0000001024247836 */ /* 0x000fca0000000000 */
[----:B------:R-:W-:-:S13]  /*9540*/  ISETP.GE.AND P0, PT, R36, R16, PT ;  /* 0x000000102400720c */ /* 0x000fda0003f06270 */
[----:B------:R-:W-:Y:S05]  /*9550*/  @!P0 BRA `(.L_x_4367) ;  /* 0xfffffff000f08947 */ /* 0x000fea000383ffff */
.L_x_4353:
[----:B------:R-:W-:Y:S05]  /*9560*/  BSYNC.RECONVERGENT B1 ;  /* 0x0000000000017941 */ /* 0x000fea0003800200 */
.L_x_4352:
        /* <DEDUP_REMOVED lines=9> */
[----:B-1----:R-:W2:Y:S01]  /*9600*/  LDG.E.64 R20, desc[UR36][R12.64] ;  /* 0x000000240c147981 */ /* 0x002ea2000c1e1b00 */
        /* <DEDUP_REMOVED lines=34> */
[----:B-----5:R-:W0:Y:S01]  /*9830*/  I2F.S16 R23, R16 ;  /* 0x0000001000177306 */ /* 0x020e220000101400 */
[----:B-1----:R-:W-:-:S07]  /*9840*/  FMUL.FTZ R22, R14, R27 ;  /* 0x0000001b0e167220 */ /* 0x002fce0000410000 */
[----:B------:R-:W1:Y:S01]  /*9850*/  I2F.S16 R15, R15 ;  /* 0x0000000f000f7306 */ /* 0x000e620000101400 */
[----:B0-----:R-:W-:-:S07]  /*9860*/  FMUL.FTZ R20, R14, R23 ;  /* 0x000000170e147220 */ /* 0x001fce0000410000 */
[----:B------:R-:W0:Y:S01]  /*9870*/  I2F.S8 R21, R26 ;  /* 0x0000001a00157306 */ /* 0x000e220000001400 */
[----:B-1----:R-:W-:-:S07]  /*9880*/  FMUL.FTZ R16, R14, R15 ;  /* 0x0000000f0e107220 */ /* 0x002fce0000410000 */
[----:B------:R1:W2:Y:S01]  /*9890*/  I2F.S8 R19, R28 ;  /* 0x0000001c00137306 */ /* 0x0002a20000001400 */
        /* <DEDUP_REMOVED lines=9> */
.L_x_4368:
[----:B------:R-:W0:Y:S02]  /*9930*/  LDC.64 R12, c[0x0][0x3a8] ;  /* 0x0000ea00ff0c7b82 */ /* 0x000e240000000a00 */
[----:B0-----:R-:W-:-:S05]  /*9940*/  IMAD.WIDE R12, R17, 0x2, R12 ;  /* 0x00000002110c7825 */ /* 0x001fca00078e020c */
[----:B------:R0:W5:Y:S02]  /*9950*/  LDG.E.128 R28, desc[UR36][R12.64] ;  /* 0x000000240c1c7981 */ /* 0x000164000c1e1d00 */
.L_x_4369:
[----:B------:R-:W2:Y:S02]  /*9960*/  LDCU.64 UR6, c[0x0][0x460] ;  /* 0x00008c00ff0677ac */ /* 0x000ea40008000a00 */
[----:B--2---:R-:W-:-:S04]  /*9970*/  ISETP.NE.U32.AND P0, PT, RZ, UR6, PT ;  /* 0x00000006ff007c0c */ /* 0x004fc8000bf05070 */
[----:B------:R-:W-:Y:S01]  /*9980*/  ISETP.NE.AND.EX P0, PT, RZ, UR7, PT, P0 ;  /* 0x00000007ff007c0c */ /* 0x000fe2000bf05300 */
[----:B------:R-:W-:Y:S01]  /*9990*/  IMAD R4, R3, 0x2, R4 ;  /* 0x0000000203047824 */ /* 0x000fe200078e0204 */
[----:B------:R-:W2:Y:S05]  /*99a0*/  LDCU.64 UR6, c[0x0][0x3c0] ;  /* 0x00007800ff0677ac */ /* 0x000eaa0008000a00 */
[----:B------:R-:W3:Y:S06]  /*99b0*/  LDS.U16 R4, [R4] ;  /* 0x0000000004047984 */ /* 0x000eec0000000400 */
[----:B------:R-:W4:Y:S08]  /*99c0*/  @P0 LDC R14, c[0x0][0x3f8] ;  /* 0x0000fe00ff0e0b82 */ /* 0x000f300000000800 */
[----:B0-----:R-:W0:Y:S01]  /*99d0*/  @P0 LDC.64 R12, c[0x0][0x458] ;  /* 0x00011600ff0c0b82 */ /* 0x001e220000000a00 */
[----:B----4-:R-:W-:-:S04]  /*99e0*/  @P0 IMAD R2, R2, R14, R5 ;  /* 0x0000000e02020224 */ /* 0x010fc800078e0205 */
[----:B------:R-:W-:-:S04]  /*99f0*/  @P0 IMAD R5, R2, 0xc0, R7 ;  /* 0x000000c002050824 */ /* 0x000fc800078e0207 */
[----:B0-----:R-:W-:-:S06]  /*9a00*/  @P0 IMAD.WIDE R12, R5, 0x2, R12 ;  /* 0x00000002050c0825 */ /* 0x001fcc00078e020c */
[----:B------:R-:W4:Y:S01]  /*9a10*/  @P0 LDG.E.128 R12, desc[UR36][R12.64] ;  /* 0x000000240c0c0981 */ /* 0x000f22000c1e1d00 */
        /* <DEDUP_REMOVED lines=8> */
[----:B---3--:R-:W-:-:S03]  /*9aa0*/  HADD2.F32 R5, -RZ, R4.H0_H0 ;  /* 0x20000004ff057230 */ /* 0x008fc60000004100 */
[----:B------:R-:W-:Y:S02]  /*9ab0*/  LEA.HI.X.SX32 R18, R18, R3, 0x1, P1 ;  /* 0x0000000312127211 */ /* 0x000fe400008f0eff */
[----:B--2---:R-:W-:-:S04]  /*9ac0*/  LEA R2, P1, R35, UR6, 0x1 ;  /* 0x0000000623027c11 */ /* 0x004fc8000f8208ff */
        /* <DEDUP_REMOVED lines=22> */
.L_x_4344:
[----:B------:R-:W-:Y:S05]  /*9c30*/  BSYNC.RECONVERGENT B0 ;  /* 0x0000000000007941 */ /* 0x000fea0003800200 */
.L_x_4343:
        /* <DEDUP_REMOVED lines=21> */
.L_x_4371:
[----:B------:R-:W-:Y:S05]  /*9d90*/  WARPSYNC.ALL ;  /* 0x0000000000007948 */ /* 0x000fea0003800000 */
[----:B------:R-:W-:Y:S06]  /*9da0*/  BAR.SYNC.DEFER_BLOCKING 0x0 ;  /* 0x0000000000007b1d */ /* 0x000fec0000010000 */
[----:B------:R-:W-:Y:S04]  /*9db0*/  BSSY.RECONVERGENT B0, `(.L_x_4372) ;  /* 0x0000013000007945 */ /* 0x000fe80003800200 */
[----:B------:R-:W-:Y:S05]  /*9dc0*/  @P2 BRA `(.L_x_4373) ;  /* 0x0000000000442947 */ /* 0x000fea0003800000 */
[----:B0----5:R-:W0:Y:S02]  /*9dd0*/  LDS.128 R8, [R6] ;  /* 0x0000000006087984 */ /* 0x021e240000000c00 */
        /* <DEDUP_REMOVED lines=16> */
.L_x_4373:
[----:B------:R-:W-:Y:S05]  /*9ee0*/  BSYNC.RECONVERGENT B0 ;  /* 0x0000000000007941 */ /* 0x000fea0003800200 */
.L_x_4372:
        /* <DEDUP_REMOVED lines=8> */
.L_x_4375:
[----:B------:R-:W-:Y:S05]  /*9f70*/  BSYNC.RECONVERGENT B0 ;  /* 0x0000000000007941 */ /* 0x000fea0003800200 */
.L_x_4374:
[----:B------:R-:W-:Y:S06]  /*9f80*/  BAR.SYNC.DEFER_BLOCKING 0x0 ;  /* 0x0000000000007b1d */ /* 0x000fec0000010000 */
[----:B------:R-:W-:Y:S04]  /*9f90*/  BSSY.RECONVERGENT B0, `(.L_x_4376) ;  /* 0x0000013000007945 */ /* 0x000fe80003800200 */
[----:B------:R-:W-:Y:S05]  /*9fa0*/  @P4 BRA `(.L_x_4377) ;  /* 0x0000000000444947 */ /* 0x000fea0003800000 */
[----:B0-2--5:R-:W0:Y:S02]  /*9fb0*/  LDS.128 R8, [R6] ;  /* 0x0000000006087984 */ /* 0x025e240000000c00 */
        /* <DEDUP_REMOVED lines=16> */
.L_x_4377:
[----:B------:R-:W-:Y:S05]  /*a0c0*/  BSYNC.RECONVERGENT B0 ;  /* 0x0000000000007941 */ /* 0x000fea0003800200 */
.L_x_4376:
[----:B------:R-:W-:Y:S06]  /*a0d0*/  BAR.SYNC.DEFER_BLOCKING 0x0 ;  /* 0x0000000000007b1d */ /* 0x000fec0000010000 */
.L_x_4370:
[----:B------:R-:W-:-:S13]  /*a0e0*/  ISETP.GT.U32.OR P0, PT, R0, 0x1f, P0 ;  /* 0x0000001f0000780c */ /* 0x000fda0000704470 */
[----:B------:R-:W-:Y:S05]  /*a0f0*/  @P0 EXIT ;  /* 0x000000000000094d */ /* 0x000fea0003800000 */
[----:B------:R-:W3:Y:S02]  /*a100*/  LDCU UR4, c[0x0][0x478] ;  /* 0x00008f00ff0477ac */ /* 0x000ee40008000800 */
[----:B---3--:R-:W-:-:S09]  /*a110*/  UISETP.NE.AND UP0, UPT, UR4, 0x2, UPT ;  /* 0x000000020400788c */ /* 0x008fd2000bf05270 */
[----:B------:R-:W-:Y:S05]  /*a120*/  BRA.U UP0, `(.L_x_4378) ;  /* 0x0000000100e07547 */ /* 0x000fea000b800000 */
[----:B------:R-:W3:Y:S01]  /*a130*/  LDC.64 R2, c[0x0][0x470] ;  /* 0x00011c00ff027b82 */ /* 0x000ee20000000a00 */
[----:B------:R-:W0:Y:S01]  /*a140*/  LDCU.64 UR4, c[0x0][0x380] ;  /* 0x00007000ff0477ac */ /* 0x000e220008000a00 */
[----:B---3--:R-:W3:Y:S01]  /*a150*/  LDG.E R2, desc[UR36][R2.64] ;  /* 0x0000002402027981 */ /* 0x008ee2000c1e1900 */
[----:B------:R-:W-:-:S05]  /*a160*/  IMAD.IADD R34, R34, 0x1, R7 ;  /* 0x0000000122227824 */ /* 0x000fca00078e0207 */
[----:B0-2--5:R-:W-:Y:S01]  /*a170*/  IADD3 R8, P0, PT, R34, UR4, RZ ;  /* 0x0000000422087c10 */ /* 0x025fe2000ff1e0ff */
        /* <DEDUP_REMOVED lines=17> */
[----:B------:R-:W-:Y:S02]  /*a290*/  LOP3.LUT R4, R0, 0xff0000, RZ, 0xc0, !PT ;  /* 0x00ff000000047812 */ /* 0x000fe400078ec0ff */
[----:B0-----:R-:W-:Y:S01]  /*a2a0*/  PRMT R45, R45, 0x8880, RZ ;  /* 0x000088802d2d7816 */ /* 0x001fe200000000ff */
[----:B------:R-:W0:Y:S01]  /*a2b0*/  F2I.S8.NTZ R43, R43 ;  /* 0x0000002b002b7305 */ /* 0x000e220000202100 */
[----:B------:R-:W-:Y:S02]  /*a2c0*/  PRMT R3, R4, 0x4210, R3 ;  /* 0x0000421004037816 */ /* 0x000fe40000000003 */
[----:B------:R-:W-:-:S04]  /*a2d0*/  PRMT R0, R45, 0x7710, RZ ;  /* 0x000077102d007816 */ /* 0x000fc800000000ff */
[----:B------:R-:W-:Y:S01]  /*a2e0*/  SHF.L.U32 R0, R0, 0x8, RZ ;  /* 0x0000000800007819 */ /* 0x000fe200000006ff */
[----:B------:R-:W3:Y:S01]  /*a2f0*/  F2I.S8.NTZ R39, R39 ;  /* 0x0000002700277305 */ /* 0x000ee20000202100 */
[----:B--2---:R-:W-:Y:S02]  /*a300*/  PRMT R4, R38, 0x8880, RZ ;  /* 0x0000888026047816 */ /* 0x004fe400000000ff */
[----:B------:R-:W-:Y:S02]  /*a310*/  LOP3.LUT R9, R3, 0xff00, R0, 0xf8, !PT ;  /* 0x0000ff0003097812 */ /* 0x000fe400078ef800 */
[----:B------:R-:W-:Y:S02]  /*a320*/  PRMT R4, R4, 0x7710, RZ ;  /* 0x0000771004047816 */ /* 0x000fe400000000ff */
[----:B0-----:R-:W-:Y:S01]  /*a330*/  PRMT R43, R43, 0x8880, RZ ;  /* 0x000088802b2b7816 */ /* 0x001fe200000000ff */
[----:B------:R-:W0:Y:S01]  /*a340*/  F2I.S8.NTZ R42, R42 ;  /* 0x0000002a002a7305 */ /* 0x000e220000202100 */
[----:B------:R-:W-:-:S02]  /*a350*/  LOP3.LUT R4, R4, 0xff, RZ, 0xc0, !PT ;  /* 0x000000ff04047812 */ /* 0x000fc400078ec0ff */
[----:B------:R-:W-:Y:S02]  /*a360*/  PRMT R0, R43, 0x7710, RZ ;  /* 0x000077102b007816 */ /* 0x000fe400000000ff */
[----:B---3--:R-:W-:-:S03]  /*a370*/  PRMT R39, R39, 0x8880, RZ ;  /* 0x0000888027277816 */ /* 0x008fc600000000ff */
        /* <DEDUP_REMOVED lines=19> */
.L_x_4378:
[----:B------:R-:W3:Y:S01]  /*a4b0*/  LDC.64 R2, c[0x0][0x380] ;  /* 0x0000e000ff027b82 */ /* 0x000ee20000000a00 */
[----:B------:R-:W-:Y:S01]  /*a4c0*/  IMAD.IADD R7, R34, 0x1, R7 ;  /* 0x0000000122077824 */ /* 0x000fe200078e0207 */
        /* <DEDUP_REMOVED lines=10> */
.L_x_4313:
[----:B------:R-:W-:Y:S01]  /*a570*/  MOV R12, 0x10 ;  /* 0x00000010000c7802 */ /* 0x000fe20000000f00 */
[----:B------:R-:W-:Y:S01]  /*a580*/  IMAD.MOV.U32 R11, RZ, RZ, 0x1f ;  /* 0x0000001fff0b7424 */ /* 0x000fe200078e00ff */
[----:B------:R-:W-:-:S07]  /*a590*/  MOV R15, 0xffffffff ;  /* 0xffffffff000f7802 */ /* 0x000fce0000000f00 */
[----:B0----5:R-:W-:Y:S05]  /*a5a0*/  WARPSYNC.COLLECTIVE R15, `(.L_x_4379) ;  /* 0x000000000f087348 */ /* 0x021fea0003c00000 */
[----:B------:R1:W2:Y:S02]  /*a5b0*/  SHFL.BFLY P6, R14, R13, R12, R11 ;  /* 0x0c00000c0d0e7389 */ /* 0x0002a400000c000b */
[----:B012--5:R-:W-:Y:S05]  /*a5c0*/  ENDCOLLECTIVE ;  /* 0x000000000000791b */ /* 0x027fea0003800000 */
.L_x_4379:
[----:B------:R-:W-:Y:S01]  /*a5d0*/  MOV R12, 0x8 ;  /* 0x00000008000c7802 */ /* 0x000fe20000000f00 */
[----:B------:R-:W-:-:S04]  /*a5e0*/  FADD.FTZ R3, R13, R14 ;  /* 0x0000000e0d037221 */ /* 0x000fc80000010000 */
[----:B------:R-:W-:-:S07]  /*a5f0*/  IMAD.MOV.U32 R13, RZ, RZ, R3 ;  /* 0x000000ffff0d7224 */ /* 0x000fce00078e0003 */
[----:B------:R-:W-:Y:S05]  /*a600*/  WARPSYNC.COLLECTIVE R15, `(.L_x_4380) ;  /* 0x000000000f087348 */ /* 0x000fea0003c00000 */
[----:B------:R0:W1:Y:S02]  /*a610*/  SHFL.BFLY P6, R14, R13, R12, R11 ;  /* 0x0c00000c0d0e7389 */ /* 0x00006400000c000b */
[----:B01----:R-:W-:Y:S05]  /*a620*/  ENDCOLLECTIVE ;  /* 0x000000000000791b */ /* 0x003fea0003800000 */
.L_x_4380:
[----:B------:R-:W-:Y:S01]  /*a630*/  MOV R12, 0x4 ;  /* 0x00000004000c7802 */ /* 0x000fe20000000f00 */
[----:B------:R-:W-:-:S04]  /*a640*/  FADD.FTZ R4, R3, R14 ;  /* 0x0000000e03047221 */ /* 0x000fc80000010000 */
[----:B------:R-:W-:-:S07]  /*a650*/  IMAD.MOV.U32 R13, RZ, RZ, R4 ;  /* 0x000000ffff0d7224 */ /* 0x000fce00078e0004 */
[----:B------:R-:W-:Y:S05]  /*a660*/  WARPSYNC.COLLECTIVE R15, `(.L_x_4381) ;  /* 0x000000000f087348 */ /* 0x000fea0003c00000 */
[----:B------:R0:W1:Y:S02]  /*a670*/  SHFL.BFLY P6, R14, R13, R12, R11 ;  /* 0x0c00000c0d0e7389 */ /* 0x00006400000c000b */
[----:B01----:R-:W-:Y:S05]  /*a680*/  ENDCOLLECTIVE ;  /* 0x000000000000791b */ /* 0x003fea0003800000 */
.L_x_4381:
[----:B------:R-:W-:Y:S01]  /*a690*/  MOV R12, 0x2 ;  /* 0x00000002000c7802 */ /* 0x000fe20000000f00 */
[----:B------:R-:W-:-:S04]  /*a6a0*/  FADD.FTZ R5, R4, R14 ;  /* 0x0000000e04057221 */ /* 0x000fc80000010000 */
[----:B------:R-:W-:-:S07]  /*a6b0*/  IMAD.MOV.U32 R13, RZ, RZ, R5 ;  /* 0x000000ffff0d7224 */ /* 0x000fce00078e0005 */
[----:B------:R-:W-:Y:S05]  /*a6c0*/  WARPSYNC.COLLECTIVE R15, `(.L_x_4382) ;  /* 0x000000000f087348 */ /* 0x000fea0003c00000 */
[----:B------:R0:W1:Y:S02]  /*a6d0*/  SHFL.BFLY P6, R14, R13, R12, R11 ;  /* 0x0c00000c0d0e7389 */ /* 0x00006400000c000b */
[----:B01----:R-:W-:Y:S05]  /*a6e0*/  ENDCOLLECTIVE ;  /* 0x000000000000791b */ /* 0x003fea0003800000 */
.L_x_4382:
[----:B------:R-:W-:Y:S01]  /*a6f0*/  MOV R12, 0x1 ;  /* 0x00000001000c7802 */ /* 0x000fe20000000f00 */
[----:B------:R-:W-:-:S04]  /*a700*/  FADD.FTZ R6, R5, R14 ;  /* 0x0000000e05067221 */ /* 0x000fc80000010000 */
[----:B------:R-:W-:-:S07]  /*a710*/  IMAD.MOV.U32 R13, RZ, RZ, R6 ;  /* 0x000000ffff0d7224 */ /* 0x000fce00078e0006 */
[----:B------:R-:W-:Y:S05]  /*a720*/  WARPSYNC.COLLECTIVE R15, `(.L_x_4383) ;  /* 0x000000000f087348 */ /* 0x000fea0003c00000 */
[----:B------:R0:W1:Y:S02]  /*a730*/  SHFL.BFLY P6, R14, R13, R12, R11 ;  /* 0x0c00000c0d0e7389 */ /* 0x00006400000c000b */
[----:B01----:R-:W-:Y:S05]  /*a740*/  ENDCOLLECTIVE ;  /* 0x000000000000791b */ /* 0x003fea0003800000 */
.L_x_4383:
[----:B------:R-:W-:Y:S05]  /*a750*/  BRA `(.L_x_4384) ;  /* 0xffffff8000547947 */ /* 0x000fea000383ffff */
.L_x_4316:
[----:B------:R-:W-:Y:S01]  /*a760*/  BSSY B1, `(.L_x_4385) ;  /* 0x0000007000017945 */ /* 0x000fe20003800000 */
[----:B------:R-:W-:Y:S01]  /*a770*/  IMAD.MOV.U32 R12, RZ, RZ, 0x1 ;  /* 0x00000001ff0c7424 */ /* 0x000fe200078e00ff */
[----:B------:R-:W-:Y:S01]  /*a780*/  MOV R11, 0x1f ;  /* 0x0000001f000b7802 */ /* 0x000fe20000000f00 */
[----:B------:R-:W-:-:S07]  /*a790*/  IMAD.MOV.U32 R15, RZ, RZ, -0x1 ;  /* 0xffffffffff0f7424 */ /* 0x000fce00078e00ff */
[----:B-----5:R-:W-:Y:S05]  /*a7a0*/  WARPSYNC.COLLECTIVE R15, `(.L_x_4386) ;  /* 0x000000000f087348 */ /* 0x020fea0003c00000 */
[----:B------:R0:W1:Y:S02]  /*a7b0*/  SHFL.BFLY P6, R14, R13, R12, R11 ;  /* 0x0c00000c0d0e7389 */ /* 0x00006400000c000b */
[----:B01---5:R-:W-:Y:S05]  /*a7c0*/  ENDCOLLECTIVE ;  /* 0x000000000000791b */ /* 0x023fea0003800000 */
.L_x_4386:
[----:B------:R-:W-:Y:S05]  /*a7d0*/  BSYNC B1 ;  /* 0x0000000000017941 */ /* 0x000fea0003800000 */
.L_x_4385:
[----:B------:R-:W-:Y:S05]  /*a7e0*/  BRA `(.L_x_4387) ;  /* 0xffffffa8009c7947 */ /* 0x000fea000383ffff */
.L_x_4320:
[----:B------:R-:W-:Y:S01]  /*a7f0*/  HFMA2 R11, -RZ, RZ, 0, 1.847743988037109375e-06 ;  /* 0x0000001fff0b7431 */ /* 0x000fe200000001ff */
[----:B------:R-:W-:Y:S01]  /*a800*/  BSSY B0, `(.L_x_4388) ;  /* 0x0000007000007945 */ /* 0x000fe20003800000 */
[----:B0-----:R-:W-:Y:S01]  /*a810*/  MOV R13, R0 ;  /* 0x00000000000d7202 */ /* 0x001fe20000000f00 */
[----:B------:R-:W-:Y:S02]  /*a820*/  IMAD.MOV.U32 R12, RZ, RZ, 0x10 ;  /* 0x00000010ff0c7424 */ /* 0x000fe400078e00ff */
[----:B------:R-:W-:-:S07]  /*a830*/  IMAD.MOV.U32 R15, RZ, RZ, -0x1 ;  /* 0xffffffffff0f7424 */ /* 0x000fce00078e00ff */
[----:B-1-3-5:R-:W-:Y:S05]  /*a840*/  WARPSYNC.COLLECTIVE R15, `(.L_x_4389) ;  /* 0x000000000f087348 */ /* 0x02afea0003c00000 */
[----:B------:R0:W2:Y:S02]  /*a850*/  SHFL.BFLY P6, R14, R13, R12, R11 ;  /* 0x0c00000c0d0e7389 */ /* 0x0000a400000c000b */
[----:B0123-5:R-:W-:Y:S05]  /*a860*/  ENDCOLLECTIVE ;  /* 0x000000000000791b */ /* 0x02ffea0003800000 */
.L_x_4389:
[----:B------:R-:W-:Y:S05]  /*a870*/  BSYNC B0 ;  /* 0x0000000000007941 */ /* 0x000fea0003800000 */
.L_x_4388:
[----:B------:R-:W-:Y:S01]  /*a880*/  FMNMX.FTZ R13, R14, R0, !PT ;  /* 0x000000000e0d7209 */ /* 0x000fe20007810000 */
[----:B------:R-:W-:Y:S01]  /*a890*/  IMAD.MOV.U32 R11, RZ, RZ, 0x1f ;  /* 0x0000001fff0b7424 */ /* 0x000fe200078e00ff */
[----:B------:R-:W-:Y:S02]  /*a8a0*/  MOV R12, 0x8 ;  /* 0x00000008000c7802 */ /* 0x000fe40000000f00 */
[----:B------:R-:W-:-:S07]  /*a8b0*/  MOV R15, 0xffffffff ;  /* 0xffffffff000f7802 */ /* 0x000fce0000000f00 */
[----:B------:R-:W-:Y:S05]  /*a8c0*/  WARPSYNC.COLLECTIVE R15, `(.L_x_4390) ;  /* 0x000000000f087348 */ /* 0x000fea0003c00000 */
[----:B------:R0:W1:Y:S02]  /*a8d0*/  SHFL.BFLY P6, R14, R13, R12, R11 ;  /* 0x0c00000c0d0e7389 */ /* 0x00006400000c000b */
[----:B01----:R-:W-:Y:S05]  /*a8e0*/  ENDCOLLECTIVE ;  /* 0x000000000000791b */ /* 0x003fea0003800000 */
.L_x_4390:
[----:B------:R-:W-:Y:S01]  /*a8f0*/  HFMA2 R12, -RZ, RZ, 0, 2.384185791015625e-07 ;  /* 0x00000004ff0c7431 */ /* 0x000fe200000001ff */
[----:B------:R-:W-:-:S05]  /*a900*/  FMNMX.FTZ R5, R13, R14, !PT ;  /* 0x0000000e0d057209 */ /* 0x000fca0007810000 */
[----:B------:R-:W-:-:S07]  /*a910*/  IMAD.MOV.U32 R13, RZ, RZ, R5 ;  /* 0x000000ffff0d7224 */ /* 0x000fce00078e0005 */
[----:B------:R-:W-:Y:S05]  /*a920*/  WARPSYNC.COLLECTIVE R15, `(.L_x_4391) ;  /* 0x000000000f087348 */ /* 0x000fea0003c00000 */
[----:B------:R0:W1:Y:S02]  /*a930*/  SHFL.BFLY P6, R14, R13, R12, R11 ;  /* 0x0c00000c0d0e7389 */ /* 0x00006400000c000b */
[----:B01----:R-:W-:Y:S05]  /*a940*/  ENDCOLLECTIVE ;  /* 0x000000000000791b */ /* 0x003fea0003800000 */
.L_x_4391:
[----:B------:R-:W-:Y:S02]  /*a950*/  MOV R12, 0x2 ;  /* 0x00000002000c7802 */ /* 0x000fe40000000f00 */
[----:B------:R-:W-:-:S05]  /*a960*/  FMNMX.FTZ R6, R5, R14, !PT ;  /* 0x0000000e05067209 */ /* 0x000fca0007810000 */
[----:B------:R-:W-:-:S07]  /*a970*/  IMAD.MOV.U32 R13, RZ, RZ, R6 ;  /* 0x000000ffff0d7224 */ /* 0x000fce00078e0006 */
[----:B------:R-:W-:Y:S05]  /*a980*/  WARPSYNC.COLLECTIVE R15, `(.L_x_4392) ;  /* 0x000000000f087348 */ /* 0x000fea0003c00000 */
[----:B------:R0:W1:Y:S02]  /*a990*/  SHFL.BFLY P6, R14, R13, R12, R11 ;  /* 0x0c00000c0d0e7389 */ /* 0x00006400000c000b */
[----:B01----:R-:W-:Y:S05]  /*a9a0*/  ENDCOLLECTIVE ;  /* 0x000000000000791b */ /* 0x003fea0003800000 */
.L_x_4392:
[----:B------:R-:W-:Y:S05]  /*a9b0*/  BRA `(.L_x_4393) ;  /* 0xffffffa800e47947 */ /* 0x000fea000383ffff */
.L_x_4394:
        /* <DEDUP_REMOVED lines=12> */
.L_x_5605:


//--------------------- .text._ZN4mmha33masked_multihead_attention_kernelItLi192ELi256ELi4ELi32ELi64ELb0ELb0EEEv26Multihead_attention_paramsIT_XT5_EE --------------------------
	.section	.text._ZN4mmha33masked_multihead_attention_kernelItLi192ELi256ELi4ELi32ELi64ELb0ELb0EEEv26Multihead_attention_paramsIT_XT5_EE,"ax",@progbits
	.align	128
        .global         _ZN4mmha33masked_multihead_attention_kernelItLi192ELi256ELi4ELi32ELi64ELb0ELb0EEEv26Multihead_attention_paramsIT_XT5_EE
        .type           _ZN4mmha33masked_multihead_attention_kernelItLi192ELi256ELi4ELi32ELi64ELb0ELb0EEEv26Multihead_attention_paramsIT_XT5_EE,@function
        .size           _ZN4mmha33masked_multihead_attention_kernelItLi192ELi256ELi4ELi32ELi64ELb0ELb0EEEv26Multihead_attention_paramsIT_XT5_EE,(.L_x_5606 - _ZN4mmha33masked_multihead_attention_kernelItLi192ELi256ELi4ELi32ELi64ELb0ELb0EEEv26Multihead_attention_paramsIT_XT5_EE)
        .other          _ZN4mmha33masked_multihead_attention_kernelItLi192ELi256ELi4ELi32ELi64ELb0ELb0EEEv26Multihead_attention_paramsIT_XT5_EE,@"STO_CUDA_ENTRY STV_DEFAULT"
_ZN4mmha33masked_multihead_attention_kernelItLi192ELi256ELi4ELi32ELi64ELb0ELb0EEEv26Multihead_attention_paramsIT_XT5_EE:
.text._ZN4mmha33masked_multihead_attention_kernelItLi192ELi256ELi4ELi32ELi64ELb0ELb0EEEv26Multihead_attention_paramsIT_XT5_EE:
        /* <DEDUP_REMOVED lines=12> */
.L_x_4395:
[----:B------:R-:W1:Y:S08]  /*00c0*/  LDC.64 R2, c[0x0][0x4a0] ;  /* 0x00012800ff027b82 */ /* 0x000e700000000a00 */
[----:B------:R-:W3:Y:S01]  /*00d0*/  LDC R9, c[0x0][0x3f0] ;  /* 0x0000fc00ff097b82 */ /* 0x000ee20000000800 */
[----:B--2---:R-:W-:-:S07]  /*00e0*/  IABS R8, R22 ;  /* 0x0000001600087213 */ /* 0x004fce0000000000 */
[----:B------:R-:W2:Y:S01]  /*00f0*/  LDC R19, c[0x0][0x3f4] ;  /* 0x0000fd00ff137b82 */ /* 0x000ea20000000800 */
[----:B-1----:R-:W-:-:S04]  /*0100*/  ISETP.NE.U32.AND P0, PT, R2, RZ, PT ;  /* 0x000000ff0200720c */ /* 0x002fc80003f05070 */
[----:B------:R-:W-:Y:S02]  /*0110*/  ISETP.NE.AND.EX P0, PT, R3, RZ, PT, P0 ;  /* 0x000000ff0300720c */ /* 0x000fe40003f05300 */
[----:B---3--:R-:W-:-:S04]  /*0120*/  IABS R7, R9 ;  /* 0x0000000900077213 */ /* 0x008fc80000000000 */
[----:B------:R-:W1:Y:S07]  /*0130*/  I2F.RP R0, R7 ;  /* 0x0000000700007306 */ /* 0x000e6e0000209400 */
[----:B------:R-:W3:Y:S08]  /*0140*/  @P0 LDC.64 R2, c[0x0][0x4a0] ;  /* 0x00012800ff020b82 */ /* 0x000ef00000000a00 */
[----:B------:R-:W4:Y:S01]  /*0150*/  @P0 LDC R10, c[0x0][0x430] ;  /* 0x00010c00ff0a0b82 */ /* 0x000f220000000800 */
[----:B-1----:R-:W1:Y:S01]  /*0160*/  MUFU.RCP R0, R0 ;  /* 0x0000000000007308 */ /* 0x002e620000001000 */
[----:B---3--:R-:W-:-:S04]  /*0170*/  @P0 IMAD.WIDE.U32 R2, R22, 0x4, R2 ;  /* 0x0000000416020825 */ /* 0x008fc800078e0002 */
[----:B-1----:R-:W-:Y:S02]  /*0180*/  VIADD R6, R0, 0xffffffe ;  /* 0x0ffffffe00067836 */ /* 0x002fe40000000000 */
[----:B------:R1:W4:Y:S02]  /*0190*/  @P0 LDG.E R3, desc[UR36][R2.64] ;  /* 0x0000002402030981 */ /* 0x000324000c1e1900 */
[----:B------:R-:W3:Y:S02]  /*01a0*/  F2I.FTZ.U32.TRUNC.NTZ R5, R6 ;  /* 0x0000000600057305 */ /* 0x000ee4000021f000 */
[----:B---3--:R-:W-:-:S05]  /*01b0*/  IADD3 R4, PT, PT, RZ, -R5, RZ ;  /* 0x80000005ff047210 */ /* 0x008fca0007ffe0ff */
[----:B------:R-:W-:Y:S02]  /*01c0*/  IMAD R11, R4, R7, RZ ;  /* 0x00000007040b7224 */ /* 0x000fe400078e02ff */
[----:B------:R-:W-:-:S04]  /*01d0*/  IMAD.MOV.U32 R4, RZ, RZ, RZ ;  /* 0x000000ffff047224 */ /* 0x000fc800078e00ff */
[----:B------:R-:W-:Y:S02]  /*01e0*/  IMAD.HI.U32 R0, R5, R11, R4 ;  /* 0x0000000b05007227 */ /* 0x000fe400078e0004 */
        /* <DEDUP_REMOVED lines=8> */
[----:B--2---:R-:W-:-:S11]  /*0270*/  IABS R11, R19 ;  /* 0x00000013000b7213 */ /* 0x004fd60000000000 */
[----:B------:R-:W-:-:S05]  /*0280*/  @P2 VIADD R0, R0, 0x1 ;  /* 0x0000000100002836 */ /* 0x000fca0000000000 */
[----:B------:R-:W-:Y:S02]  /*0290*/  MOV R24, R0 ;  /* 0x0000000000187202 */ /* 0x000fe40000000f00 */
[----:B------:R-:W2:Y:S01]  /*02a0*/  I2F.RP R0, R11 ;  /* 0x0000000b00007306 */ /* 0x000ea20000209400 */
[----:B---3--:R-:W-:-:S04]  /*02b0*/  ISETP.NE.U32.AND P1, PT, R4, RZ, PT ;  /* 0x000000ff0400720c */ /* 0x008fc80003f25070 */
[----:B------:R-:W-:Y:S02]  /*02c0*/  ISETP.NE.AND.EX P1, PT, R5, RZ, PT, P1 ;  /* 0x000000ff0500720c */ /* 0x000fe40003f25310 */
[----:B-1----:R-:W-:Y:S01]  /*02d0*/  LOP3.LUT R2, R22, R9, RZ, 0x3c, !PT ;  /* 0x0000000916027212 */ /* 0x002fe200078e3cff */
[----:B--2---:R-:W1:Y:S03]  /*02e0*/  MUFU.RCP R0, R0 ;  /* 0x0000000000007308 */ /* 0x004e660000001000 */
[----:B------:R-:W-:-:S07]  /*02f0*/  ISETP.GE.AND P4, PT, R2, RZ, PT ;  /* 0x000000ff0200720c */ /* 0x000fce0003f86270 */
[----:B------:R-:W2:Y:S01]  /*0300*/  @P1 LDC.64 R6, c[0x0][0x460] ;  /* 0x00011800ff061b82 */ /* 0x000ea20000000a00 */
[----:B------:R-:W-:-:S07]  /*0310*/  ISETP.NE.AND P3, PT, R9, RZ, PT ;  /* 0x000000ff0900720c */ /* 0x000fce0003f65270 */
[----:B------:R-:W3:Y:S01]  /*0320*/  @!P0 LDC R16, c[0x0][0x40c] ;  /* 0x00010300ff108b82 */ /* 0x000ee20000000800 */
[----:B------:R-:W-:Y:S01]  /*0330*/  @!P4 IMAD.MOV R24, RZ, RZ, -R24 ;  /* 0x000000ffff18c224 */ /* 0x000fe200078e0a18 */
[----:B-1----:R-:W-:-:S04]  /*0340*/  IADD3 R8, PT, PT, R0, 0xffffffe, RZ ;  /* 0x0ffffffe00087810 */ /* 0x002fc80007ffe0ff */
[----:B------:R-:W-:Y:S02]  /*0350*/  @!P3 LOP3.LUT R24, RZ, R9, RZ, 0x33, !PT ;  /* 0x00000009ff18b212 */ /* 0x000fe400078e33ff */
[----:B------:R1:W0:Y:S01]  /*0360*/  F2I.FTZ.U32.TRUNC.NTZ R9, R8 ;  /* 0x0000000800097305 */ /* 0x000222000021f000 */
[----:B------:R-:W-:Y:S02]  /*0370*/  IMAD.MOV.U32 R2, RZ, RZ, RZ ;  /* 0x000000ffff027224 */ /* 0x000fe400078e00ff */
[----:B--2---:R-:W-:-:S05]  /*0380*/  @P1 IMAD.WIDE R6, R24, 0x4, R6 ;  /* 0x0000000418061825 */ /* 0x004fca00078e0206 */
[----:B------:R0:W5:Y:S01]  /*0390*/  @P1 LDG.E R2, desc[UR36][R6.64] ;  /* 0x0000002406021981 */ /* 0x000162000c1e1900 */
[----:B-1----:R-:W-:Y:S02]  /*03a0*/  HFMA2 R8, -RZ, RZ, 0, 0 ;  /* 0x00000000ff087431 */ /* 0x002fe400000001ff */
[----:B0-----:R-:W-:Y:S01]  /*03b0*/  IMAD.MOV R6, RZ, RZ, -R9 ;  /* 0x000000ffff067224 */ /* 0x001fe200078e0a09 */
[----:B------:R-:W0:Y:S01]  /*03c0*/  S2R R27, SR_TID.X ;  /* 0x00000000001b7919 */ /* 0x000e220000002100 */
[----:B------:R-:W1:Y:S01]  /*03d0*/  S2R R25, SR_CTAID.X ;  /* 0x0000000000197919 */ /* 0x000e620000002500 */
[----:B------:R-:W-:Y:S01]  /*03e0*/  BSSY.RECONVERGENT B0, `(.L_x_4396) ;  /* 0x000005c000007945 */ /* 0x000fe20003800200 */
[----:B------:R-:W-:Y:S02]  /*03f0*/  CS2R R30, SRZ ;  /* 0x00000000001e7805 */ /* 0x000fe4000001ff00 */
[----:B------:R-:W-:Y:S02]  /*0400*/  CS2R R28, SRZ ;  /* 0x00000000001c7805 */ /* 0x000fe4000001ff00 */
[----:B0-----:R-:W-:Y:S01]  /*0410*/  ISETP.GT.U32.AND P3, PT, R27, 0x17, PT ;  /* 0x000000171b00780c */ /* 0x001fe20003f64070 */
[----:B----4-:R-:W-:-:S02]  /*0420*/  @P0 IMAD.IADD R16, R3, 0x1, R10 ;  /* 0x0000000103100824 */ /* 0x010fc400078e020a */
[----:B------:R-:W-:-:S03]  /*0430*/  IMAD R3, R6, R11, RZ ;  /* 0x0000000b06037224 */ /* 0x000fc600078e02ff */
[----:B---3--:R-:W-:Y:S01]  /*0440*/  IABS R18, R16 ;  /* 0x0000001000127213 */ /* 0x008fe20000000000 */
[----:B------:R-:W-:Y:S02]  /*0450*/  IMAD.HI.U32 R9, R9, R3, R8 ;  /* 0x0000000309097227 */ /* 0x000fe400078e0008 */
[----:B------:R-:W0:Y:S04]  /*0460*/  LDC R3, c[0x0][0x3e8] ;  /* 0x0000fa00ff037b82 */ /* 0x000e280000000800 */
[----:B------:R-:W-:-:S04]  /*0470*/  IMAD.HI.U32 R9, R9, R18, RZ ;  /* 0x0000001209097227 */ /* 0x000fc800078e00ff */
[----:B------:R-:W-:-:S04]  /*0480*/  IMAD.MOV R9, RZ, RZ, -R9 ;  /* 0x000000ffff097224 */ /* 0x000fc800078e0a09 */
[C---:B------:R-:W-:Y:S02]  /*0490*/  IMAD R18, R11.reuse, R9, R18 ;  /* 0x000000090b127224 */ /* 0x040fe400078e0212 */
[----:B------:R-:W1:Y:S03]  /*04a0*/  LDC R9, c[0x0][0x3f8] ;  /* 0x0000fe00ff097b82 */ /* 0x000e660000000800 */
[----:B------:R-:W-:-:S13]  /*04b0*/  ISETP.GT.U32.AND P0, PT, R11, R18, PT ;  /* 0x000000120b00720c */ /* 0x000fda0003f04070 */
[----:B------:R-:W-:-:S05]  /*04c0*/  @!P0 IMAD.IADD R18, R18, 0x1, -R11 ;  /* 0x0000000112128824 */ /* 0x000fca00078e0a0b */
[----:B------:R-:W-:Y:S02]  /*04d0*/  ISETP.GT.U32.AND P0, PT, R11, R18, PT ;  /* 0x000000120b00720c */ /* 0x000fe40003f04070 */
[----:B0-----:R-:W-:Y:S02]  /*04e0*/  ISETP.NE.AND P1, PT, R3, RZ, PT ;  /* 0x000000ff0300720c */ /* 0x001fe40003f25270 */
[----:B------:R-:W-:Y:S01]  /*04f0*/  ISETP.GE.AND P2, PT, R16, RZ, PT ;  /* 0x000000ff1000720c */ /* 0x000fe20003f46270 */
[----:B-1----:R-:W-:-:S08]  /*0500*/  IMAD R26, R22, R9, R25 ;  /* 0x00000009161a7224 */ /* 0x002fd000078e0219 */
[----:B------:R-:W-:Y:S02]  /*0510*/  @!P0 IADD3 R18, PT, PT, R18, -R11, RZ ;  /* 0x8000000b12128210 */ /* 0x000fe40007ffe0ff */
[----:B------:R-:W-:Y:S01]  /*0520*/  ISETP.NE.AND P0, PT, R19, RZ, PT ;  /* 0x000000ff1300720c */ /* 0x000fe20003f05270 */
[----:B------:R-:W-:Y:S02]  /*0530*/  @P1 IMAD R0, R22, R3, RZ ;  /* 0x0000000316001224 */ /* 0x000fe400078e02ff */
[----:B------:R-:W-:Y:S02]  /*0540*/  @!P1 IMAD R17, R26, 0xc0, RZ ;  /* 0x000000c01a119824 */ /* 0x000fe400078e02ff */
[----:B------:R-:W-:Y:S02]  /*0550*/  @P1 IMAD R17, R25, 0xc0, R0 ;  /* 0x000000c019111824 */ /* 0x000fe400078e0200 */
[----:B------:R-:W-:Y:S02]  /*0560*/  @!P2 IMAD.MOV R18, RZ, RZ, -R18 ;  /* 0x000000ffff12a224 */ /* 0x000fe400078e0a12 */
[----:B------:R-:W-:-:S04]  /*0570*/  IMAD.SHL.U32 R0, R27, 0x8, RZ ;  /* 0x000000081b007824 */ /* 0x000fc800078e00ff */
[----:B------:R-:W-:Y:S02]  /*0580*/  @!P0 LOP3.LUT R18, RZ, R19, RZ, 0x33, !PT ;  /* 0x00000013ff128212 */ /* 0x000fe400078e33ff */
[----:B------:R-:W-:Y:S01]  /*0590*/  IADD3 R19, PT, PT, R16, 0x1, -R19 ;  /* 0x0000000110137810 */ /* 0x000fe20007ffe813 */
[----:B------:R-:W-:Y:S01]  /*05a0*/  IMAD R3, R25, 0xc0, R0 ;  /* 0x000000c019037824 */ /* 0x000fe200078e0200 */
[----:B------:R-:W-:Y:S01]  /*05b0*/  IADD3 R37, PT, PT, R0, R17, RZ ;  /* 0x0000001100257210 */ /* 0x000fe20007ffe0ff */
[----:B------:R-:W-:Y:S01]  /*05c0*/  IMAD R24, R24, R9, RZ ;  /* 0x0000000918187224 */ /* 0x000fe200078e02ff */
[----:B------:R-:W-:Y:S01]  /*05d0*/  VIMNMX R19, PT, PT, RZ, R19, !PT ;  /* 0x00000013ff137248 */ /* 0x000fe20007fe0100 */
[----:B------:R-:W-:Y:S06]  /*05e0*/  @P3 BRA `(.L_x_4397) ;  /* 0x0000000000ec3947 */ /* 0x000fec0003800000 */
        /* <DEDUP_REMOVED lines=14> */
[----:B------:R-:W-:Y:S02]  /*06d0*/  ISETP.NE.U32.AND P1, PT, R12, RZ, PT ;  /* 0x000000ff0c00720c */ /* 0x000fe40003f25070 */
[----:B------:R-:W-:Y:S02]  /*06e0*/  LOP3.LUT R12, R15, 0xff, RZ, 0xc0, !PT ;  /* 0x000000ff0f0c7812 */ /* 0x000fe400078ec0ff */
[--C-:B------:R-:W-:Y:S02]  /*06f0*/  SHF.R.U64 R11, R28, 0x10, R29.reuse ;  /* 0x000000101c0b7819 */ /* 0x100fe4000000121d */
[--C-:B------:R-:W-:Y:S02]  /*0700*/  SHF.R.S32.HI R31, RZ, 0x18, R29.reuse ;  /* 0x00000018ff1f7819 */ /* 0x100fe4000001141d */
[----:B------:R-:W-:Y:S02]  /*0710*/  PRMT R10, R29, 0x9910, RZ ;  /* 0x000099101d0a7816 */ /* 0x000fe400000000ff */
[----:B------:R-:W-:-:S02]  /*0720*/  SHF.R.S32.HI R29, RZ, 0x10, R29 ;  /* 0x00000010ff1d7819 */ /* 0x000fc4000001141d */
[----:B0-----:R-:W-:Y:S01]  /*0730*/  SHF.R.S32.HI R7, RZ, 0x8, R8 ;  /* 0x00000008ff077819 */ /* 0x001fe20000011408 */
[----:B------:R-:W-:Y:S01]  /*0740*/  I2F.S16 R31, R31 ;  /* 0x0000001f001f7306 */ /* 0x000fe20000101400 */
[----:B------:R-:W-:Y:S02]  /*0750*/  SHF.R.U64 R8, R12, 0x7, RZ ;  /* 0x000000070c087819 */ /* 0x000fe400000012ff */
[----:B------:R-:W-:Y:S01]  /*0760*/  PRMT R11, R11, 0x9910, RZ ;  /* 0x000099100b0b7816 */ /* 0x000fe200000000ff */
[----:B---3--:R-:W-:Y:S01]  /*0770*/  FMUL.FTZ R13, R6, R13 ;  /* 0x0000000d060d7220 */ /* 0x008fe20000410000 */
[----:B------:R-:W-:Y:S02]  /*0780*/  LOP3.LUT R29, R29, 0xff, RZ, 0xc0, !PT ;  /* 0x000000ff1d1d7812 */ /* 0x000fe400078ec0ff */
[----:B------:R-:W-:Y:S01]  /*0790*/  ISETP.NE.U32.AND P0, PT, R8, RZ, PT ;  /* 0x000000ff0800720c */ /* 0x000fe20003f05070 */
[----:B------:R-:W-:Y:S01]  /*07a0*/  IMAD.MOV.U32 R8, RZ, RZ, R11 ;  /* 0x000000ffff087224 */ /* 0x000fe200078e000b */
[----:B------:R-:W-:Y:S01]  /*07b0*/  SHF.R.U64 R11, R29, 0x7, RZ ;  /* 0x000000071d0b7819 */ /* 0x000fe200000012ff */
[----:B------:R-:W0:Y:S01]  /*07c0*/  I2F.S16 R7, R7 ;  /* 0x0000000700077306 */ /* 0x000e220000101400 */
[----:B------:R-:W-:-:S02]  /*07d0*/  ISETP.NE.U32.AND.EX P1, PT, RZ, RZ, PT, P1 ;  /* 0x000000ffff00720c */ /* 0x000fc40003f25110 */
[----:B------:R-:W-:Y:S02]  /*07e0*/  ISETP.NE.U32.AND P2, PT, R11, RZ, PT ;  /* 0x000000ff0b00720c */ /* 0x000fe40003f45070 */
[----:B------:R-:W-:Y:S02]  /*07f0*/  ISETP.NE.U32.AND.EX P0, PT, RZ, RZ, PT, P0 ;  /* 0x000000ffff00720c */ /* 0x000fe40003f05100 */
[----:B------:R-:W-:Y:S02]  /*0800*/  ISETP.NE.U32.AND.EX P2, PT, RZ, RZ, PT, P2 ;  /* 0x000000ffff00720c */ /* 0x000fe40003f45120 */
[----:B------:R-:W-:Y:S02]  /*0810*/  SHF.R.S32.HI R10, RZ, 0x8, R10 ;  /* 0x00000008ff0a7819 */ /* 0x000fe4000001140a */
[----:B------:R-:W-:Y:S02]  /*0820*/  SHF.R.S32.HI R8, RZ, 0x8, R8 ;  /* 0x00000008ff087819 */ /* 0x000fe40000011408 */
[----:B------:R1:W2:Y:S01]  /*0830*/  I2F.S16 R23, R10 ;  /* 0x0000000a00177306 */ /* 0x0002a20000101400 */
[----:B------:R-:W-:Y:S01]  /*0840*/  @P1 LOP3.LUT R14, R14, 0xffffff00, RZ, 0xfc, !PT ;  /* 0xffffff000e0e1812 */ /* 0x000fe200078efcff */
[----:B0-----:R-:W-:-:S03]  /*0850*/  FMUL.FTZ R28, R6, R7 ;  /* 0x00000007061c7220 */ /* 0x001fc60000410000 */
[----:B------:R-:W-:Y:S02]  /*0860*/  @P0 LOP3.LUT R12, R12, 0xffffff00, RZ, 0xfc, !PT ;  /* 0xffffff000c0c0812 */ /* 0x000fe400078efcff */
[----:B------:R-:W-:Y:S01]  /*0870*/  @P2 LOP3.LUT R29, R29, 0xffffff00, RZ, 0xfc, !PT ;  /* 0xffffff001d1d2812 */ /* 0x000fe200078efcff */
        /* <DEDUP_REMOVED lines=10> */
[C---:B0-----:R-:W-:Y:S01]  /*0920*/  FMUL.FTZ R11, R6.reuse, R11 ;  /* 0x0000000b060b7220 */ /* 0x041fe20000410000 */
[----:B-1----:R-:W-:-:S04]  /*0930*/  FMUL.FTZ R31, R6, R29 ;  /* 0x0000001d061f7220 */ /* 0x002fc80000410000 */
[----:B------:R-:W-:Y:S02]  /*0940*/  F2FP.F16.F32.PACK_AB R29, R8, R11 ;  /* 0x0000000b081d723e */ /* 0x000fe400000000ff */
[----:B------:R-:W-:Y:S01]  /*0950*/  F2FP.F16.F32.PACK_AB R31, R10, R31 ;  /* 0x0000001f0a1f723e */ /* 0x000fe200000000ff */
[----:B------:R-:W-:Y:S06]  /*0960*/  BRA `(.L_x_4397) ;  /* 0x00000000000c7947 */ /* 0x000fec0003800000 */
.L_x_4398:
[----:B------:R-:W0:Y:S02]  /*0970*/  LDC.64 R28, c[0x0][0x388] ;  /* 0x0000e200ff1c7b82 */ /* 0x000e240000000a00 */
[----:B0-----:R-:W-:-:S06]  /*0980*/  IMAD.WIDE R28, R37, 0x2, R28 ;  /* 0x00000002251c7825 */ /* 0x001fcc00078e021c */
[----:B------:R-:W5:Y:S02]  /*0990*/  LDG.E.128 R28, desc[UR36][R28.64] ;  /* 0x000000241c1c7981 */ /* 0x000f64000c1e1d00 */
.L_x_4397:
[----:B------:R-:W-:Y:S05]  /*09a0*/  BSYNC.RECONVERGENT B0 ;  /* 0x0000000000007941 */ /* 0x000fea0003800200 */
.L_x_4396:
        /* <DEDUP_REMOVED lines=16> */
[--C-:B0-----:R-:W-:Y:S02]  /*0ab0*/  SHF.R.U64 R11, R32, 0x10, R33.reuse ;  /* 0x00000010200b7819 */ /* 0x101fe40000001221 */
[--C-:B------:R-:W-:Y:S02]  /*0ac0*/  SHF.R.S32.HI R35, RZ, 0x18, R33.reuse ;  /* 0x00000018ff237819 */ /* 0x100fe40000011421 */
[----:B------:R-:W-:Y:S02]  /*0ad0*/  PRMT R12, R33, 0x9910, RZ ;  /* 0x00009910210c7816 */ /* 0x000fe400000000ff */
[----:B------:R-:W-:-:S02]  /*0ae0*/  SHF.R.S32.HI R33, RZ, 0x10, R33 ;  /* 0x00000010ff217819 */ /* 0x000fc40000011421 */
[----:B------:R-:W-:Y:S01]  /*0af0*/  SHF.R.S32.HI R6, RZ, 0x8, R8 ;  /* 0x00000008ff067819 */ /* 0x000fe20000011408 */
        /* <DEDUP_REMOVED lines=35> */
.L_x_4399:
[----:B------:R-:W-:Y:S01]  /*0d30*/  BSSY.RECONVERGENT B0, `(.L_x_4400) ;  /* 0x0000007000007945 */ /* 0x000fe20003800200 */
[----:B------:R-:W-:Y:S02]  /*0d40*/  CS2R R34, SRZ ;  /* 0x0000000000227805 */ /* 0x000fe4000001ff00 */
[----:B------:R-:W-:Y:S01]  /*0d50*/  CS2R R32, SRZ ;  /* 0x0000000000207805 */ /* 0x000fe2000001ff00 */
[----:B------:R-:W-:Y:S06]  /*0d60*/  @P3 BRA `(.L_x_4401) ;  /* 0x00000000000c3947 */ /* 0x000fec0003800000 */
[----:B------:R-:W0:Y:S02]  /*0d70*/  LDC.64 R32, c[0x0][0x398] ;  /* 0x0000e600ff207b82 */ /* 0x000e240000000a00 */
[----:B0-----:R-:W-:-:S06]  /*0d80*/  IMAD.WIDE R32, R37, 0x2, R32 ;  /* 0x0000000225207825 */ /* 0x001fcc00078e0220 */
[----:B------:R-:W5:Y:S02]  /*0d90*/  LDG.E.128 R32, desc[UR36][R32.64] ;  /* 0x0000002420207981 */ /* 0x000f64000c1e1d00 */
.L_x_4401:
[----:B------:R-:W-:Y:S05]  /*0da0*/  BSYNC.RECONVERGENT B0 ;  /* 0x0000000000007941 */ /* 0x000fea0003800200 */
.L_x_4400:
[----:B------:R-:W0:Y:S01]  /*0db0*/  LDCU.64 UR6, c[0x0][0x3a0] ;  /* 0x00007400ff0677ac */ /* 0x000e220008000a00 */
[----:B------:R-:W1:Y:S01]  /*0dc0*/  LDC.64 R6, c[0x0][0x418] ;  /* 0x00010600ff067b82 */ /* 0x000e620000000a00 */
[----:B------:R-:W-:Y:S01]  /*0dd0*/  ISETP.EQ.U32.AND P3, PT, R4, RZ, PT ;  /* 0x000000ff0400720c */ /* 0x000fe20003f62070 */
[----:B------:R-:W2:Y:S01]  /*0de0*/  LDCU.64 UR4, c[0x0][0x390] ;  /* 0x00007200ff0477ac */ /* 0x000ea20008000a00 */
[----:B------:R-:W-:-:S04]  /*0df0*/  ISETP.GT.U32.AND P1, PT, R27, 0x1f, PT ;  /* 0x0000001f1b00780c */ /* 0x000fc80003f24070 */
[----:B------:R-:W-:Y:S02]  /*0e00*/  ISETP.EQ.OR.EX P1, PT, R5, RZ, P1, P3 ;  /* 0x000000ff0500720c */ /* 0x000fe40000f22730 */
[----:B------:R-:W-:Y:S02]  /*0e10*/  CS2R R10, SRZ ;  /* 0x00000000000a7805 */ /* 0x000fe4000001ff00 */
[----:B------:R-:W-:Y:S02]  /*0e20*/  CS2R R4, SRZ ;  /* 0x0000000000047805 */ /* 0x000fe4000001ff00 */
[----:B0-----:R-:W-:Y:S02]  /*0e30*/  ISETP.NE.U32.AND P2, PT, RZ, UR6, PT ;  /* 0x00000006ff007c0c */ /* 0x001fe4000bf45070 */
[----:B--2---:R-:W-:-:S05]  /*0e40*/  ISETP.NE.U32.AND P0, PT, RZ, UR4, PT ;  /* 0x00000004ff007c0c */ /* 0x004fca000bf05070 */
[----:B------:R-:W0:Y:S01]  /*0e50*/  @!P1 LDC.64 R20, c[0x0][0x450] ;  /* 0x00011400ff149b82 */ /* 0x000e220000000a00 */
[----:B------:R-:W-:Y:S01]  /*0e60*/  ISETP.NE.AND.EX P2, PT, RZ, UR7, PT, P2 ;  /* 0x00000007ff007c0c */ /* 0x000fe2000bf45320 */
[----:B-----5:R-:W-:Y:S01]  /*0e70*/  @!P1 IMAD R8, R2, R9, RZ ;  /* 0x0000000902089224 */ /* 0x020fe200078e02ff */
[----:B------:R-:W-:Y:S01]  /*0e80*/  ISETP.NE.AND.EX P0, PT, RZ, UR5, PT, P0 ;  /* 0x00000005ff007c0c */ /* 0x000fe2000bf05300 */
[----:B------:R-:W2:Y:S01]  /*0e90*/  LDCU.U8 UR4, c[0x0][0x404] ;  /* 0x00008080ff0477ac */ /* 0x000ea20008000000 */
[C---:B------:R-:W-:Y:S01]  /*0ea0*/  ISETP.GT.U32.OR P2, PT, R27.reuse, 0x17, !P2 ;  /* 0x000000171b00780c */ /* 0x040fe20005744470 */
[----:B------:R-:W-:Y:S01]  /*0eb0*/  @!P1 IMAD R23, R8, 0xc0, R3 ;  /* 0x000000c008179824 */ /* 0x000fe200078e0203 */
[----:B------:R-:W-:Y:S02]  /*0ec0*/  ISETP.GT.U32.OR P0, PT, R27, 0x17, !P0 ;  /* 0x000000171b00780c */ /* 0x000fe40004704470 */
[----:B-1----:R-:W-:-:S04]  /*0ed0*/  ISETP.NE.U32.AND P3, PT, R6, RZ, PT ;  /* 0x000000ff0600720c */ /* 0x002fc80003f65070 */
[----:B------:R-:W-:-:S05]  /*0ee0*/  ISETP.NE.AND.EX P3, PT, R7, RZ, PT, P3 ;  /* 0x000000ff0700720c */ /* 0x000fca0003f65330 */
[----:B------:R-:W1:Y:S01]  /*0ef0*/  @!P2 LDC.64 R14, c[0x0][0x3a0] ;  /* 0x0000e800ff0eab82 */ /* 0x000e620000000a00 */
[----:B------:R-:W-:Y:S02]  /*0f00*/  CS2R R8, SRZ ;  /* 0x0000000000087805 */ /* 0x000fe4000001ff00 */
[----:B------:R-:W-:-:S05]  /*0f10*/  CS2R R6, SRZ ;  /* 0x0000000000067805 */ /* 0x000fca000001ff00 */
[----:B------:R-:W3:Y:S08]  /*0f20*/  @!P0 LDC.64 R12, c[0x0][0x390] ;  /* 0x0000e400ff0c8b82 */ /* 0x000ef00000000a00 */
[----:B------:R-:W4:Y:S01]  /*0f30*/  @P3 LDC.64 R36, c[0x0][0x418] ;  /* 0x00010600ff243b82 */ /* 0x000f220000000a00 */
[----:B0-----:R-:W-:-:S04]  /*0f40*/  @!P1 IMAD.WIDE R20, R23, 0x2, R20 ;  /* 0x0000000217149825 */ /* 0x001fc800078e0214 */
[C---:B-1----:R-:W-:Y:S01]  /*0f50*/  @!P2 IMAD.WIDE.U32 R14, R3.reuse, 0x2, R14 ;  /* 0x00000002030ea825 */ /* 0x042fe200078e000e */
[----:B------:R-:W2:Y:S04]  /*0f60*/  @!P1 LDG.E.128 R40, desc[UR36][R20.64] ;  /* 0x0000002414289981 */ /* 0x000ea8000c1e1d00 */
[----:B------:R-:W2:Y:S01]  /*0f70*/  @!P2 LDG.E.128 R8, desc[UR36][R14.64] ;  /* 0x000000240e08a981 */ /* 0x000ea2000c1e1d00 */
[----:B---3--:R-:W-:-:S04]  /*0f80*/  @!P0 IMAD.WIDE.U32 R12, R3, 0x2, R12 ;  /* 0x00000002030c8825 */ /* 0x008fc800078e000c */
[----:B------:R-:W-:Y:S01]  /*0f90*/  HFMA2 R23, -RZ, RZ, 0, 0 ;  /* 0x00000000ff177431 */ /* 0x000fe200000001ff */
[----:B------:R0:W3:Y:S01]  /*0fa0*/  @!P0 LDG.E.128 R4, desc[UR36][R12.64] ;  /* 0x000000240c048981 */ /* 0x0000e2000c1e1d00 */
[----:B----4-:R-:W-:-:S05]  /*0fb0*/  @P3 IMAD.WIDE.U32 R36, R22, 0x4, R36 ;  /* 0x0000000416243825 */ /* 0x010fca00078e0024 */
[----:B------:R1:W5:Y:S01]  /*0fc0*/  @P3 LDG.E R23, desc[UR36][R36.64] ;  /* 0x0000002424173981 */ /* 0x000362000c1e1900 */
[----:B0-----:R-:W0:Y:S01]  /*0fd0*/  LDC R13, c[0x0][0x400] ;  /* 0x00010000ff0d7b82 */ /* 0x001e220000000800 */
[----:B--2---:R-:W-:Y:S01]  /*0fe0*/  ISETP.NE.AND P0, PT, RZ, UR4, PT ;  /* 0x00000004ff007c0c */ /* 0x004fe2000bf05270 */
[----:B------:R-:W-:Y:S03]  /*0ff0*/  BSSY.RECONVERGENT B6, `(.L_x_4402) ;  /* 0x0000162000067945 */ /* 0x000fe60003800200 */
[----:B0-----:R-:W-:Y:S01]  /*1000*/  ISETP.LT.OR P0, PT, R13, 0x1, P0 ;  /* 0x000000010d00780c */ /* 0x001fe20000701670 */
[----:B------:R-:W-:Y:S02]  /*1010*/  HFMA2 R33, R33, 1, 1, R9 ;  /* 0x3c003c0021217831 */ /* 0x000fe40000000009 */
[----:B------:R-:W-:Y:S02]  /*1020*/  HFMA2 R35, R35, 1, 1, R11 ;  /* 0x3c003c0023237831 */ /* 0x000fe4000000000b */
[----:B------:R-:W-:-:S02]  /*1030*/  HADD2 R32, R32, R8 ;  /* 0x0000000820207230 */ /* 0x000fc40000000000 */
[----:B------:R-:W-:Y:S02]  /*1040*/  HADD2 R34, R34, R10 ;  /* 0x0000000a22227230 */ /* 0x000fe40000000000 */
[----:B------:R-:W-:Y:S02]  /*1050*/  @!P1 HFMA2 R33, R33, R41, -RZ ;  /* 0x0000002921219231 */ /* 0x000fe400001000ff */
[----:B---3--:R-:W-:Y:S02]  /*1060*/  HFMA2 R29, R29, 1, 1, R5 ;  /* 0x3c003c001d1d7831 */ /* 0x008fe40000000005 */
[----:B------:R-:W-:Y:S02]  /*1070*/  HFMA2 R31, R31, 1, 1, R7 ;  /* 0x3c003c001f1f7831 */ /* 0x000fe40000000007 */
[----:B------:R-:W-:Y:S02]  /*1080*/  @!P1 HFMA2 R35, R35, R43, -RZ ;  /* 0x0000002b23239231 */ /* 0x000fe400001000ff */
[----:B------:R-:W-:-:S02]  /*1090*/  HADD2 R28, R28, R4 ;  /* 0x000000041c1c7230 */ /* 0x000fc40000000000 */
[----:B------:R-:W-:Y:S02]  /*10a0*/  HADD2 R30, R30, R6 ;  /* 0x000000061e1e7230 */ /* 0x000fe40000000000 */
[----:B------:R-:W-:Y:S02]  /*10b0*/  @!P1 HMUL2 R32, R32, R40 ;  /* 0x0000002820209232 */ /* 0x000fe40000000000 */
[----:B------:R-:W-:Y:S01]  /*10c0*/  @!P1 HMUL2 R34, R34, R42 ;  /* 0x0000002a22229232 */ /* 0x000fe20000000000 */
[----:B-1----:R-:W-:Y:S06]  /*10d0*/  @P0 BRA `(.L_x_4403) ;  /* 0x00000004008c0947 */ /* 0x002fec0003800000 */
[----:B------:R-:W-:-:S13]  /*10e0*/  ISETP.GE.AND P0, PT, R0, R13, PT ;  /* 0x0000000d0000720c */ /* 0x000fda0003f06270 */
[----:B------:R-:W-:Y:S05]  /*10f0*/  @P0 BRA `(.L_x_4404) ;  /* 0x0000001400440947 */ /* 0x000fea0003800000 */
[----:B------:R-:W-:Y:S01]  /*1100*/  I2FP.F32.U32 R4, R13 ;  /* 0x0000000d00047245 */ /* 0x000fe20000201000 */
[C---:B------:R-:W-:Y:S01]  /*1110*/  VIADD R5, R0.reuse, 0x2 ;  /* 0x0000000200057836 */ /* 0x040fe20000000000 */
[----:B------:R-:W-:Y:S01]  /*1120*/  I2FP.F32.U32 R3, R0 ;  /* 0x0000000000037245 */ /* 0x000fe20000201000 */
[----:B------:R-:W0:Y:S01]  /*1130*/  LDCU UR4, c[0x0][0x40c] ;  /* 0x00008180ff0477ac */ /* 0x000e220008000800 */
[C---:B------:R-:W-:Y:S01]  /*1140*/  VIADD R6, R0.reuse, 0x4 ;  /* 0x0000000400067836 */ /* 0x040fe20000000000 */
[----:B------:R-:W-:Y:S01]  /*1150*/  IADD3 R0, PT, PT, R0, 0x6, RZ ;  /* 0x0000000600007810 */ /* 0x000fe20007ffe0ff */
        /* <DEDUP_REMOVED lines=10> */
[--C-:B------:R-:W-:Y:S01]  /*1200*/  HADD2.F32 R11, -RZ, R29.reuse.H1_H1 ;  /* 0x3000001dff0b7230 */ /* 0x100fe20000004100 */
[----:B0----5:R-:W-:Y:S01]  /*1210*/  IADD3 R0, PT, PT, -R23, UR4, RZ ;  /* 0x0000000417007c10 */ /* 0x021fe2000fffe1ff */
        /* <DEDUP_REMOVED lines=8> */
[----:B------:R-:W-:Y:S01]  /*12a0*/  I2FP.F32.S32 R0, R0 ;  /* 0x0000000000007245 */ /* 0x000fe20000201400 */
[----:B------:R-:W-:Y:S01]  /*12b0*/  FMUL.FTZ R9, R4, 13.28771209716796875 ;  /* 0x41549a7804097820 */ /* 0x000fe20000410000 */
[--C-:B------:R-:W-:Y:S01]  /*12c0*/  HADD2.F32 R43, -RZ, R35.reuse.H1_H1 ;  /* 0x30000023ff2b7230 */ /* 0x100fe20000004100 */
        /* <DEDUP_REMOVED lines=68> */
.L_x_4403:
        /* <DEDUP_REMOVED lines=52> */
.L_x_4405:
        /* <DEDUP_REMOVED lines=148> */
.L_x_4409:
[----:B------:R-:W-:Y:S05]  /*2390*/  BSYNC.RECONVERGENT B1 ;  /* 0x0000000000017941 */ /* 0x000fea0003800200 */
.L_x_4408:
        /* <DEDUP_REMOVED lines=8> */
[----:B------:R-:W-:Y:S02]  /*2420*/  PRMT R12, R33, 0x7732, RZ ;  /* 0x00007732210c7816 */ /* 0x000fe400000000ff */
[----:B------:R-:W-:Y:S02]  /*2430*/  PRMT R9, R34, 0x5410, R35 ;  /* 0x0000541022097816 */ /* 0x000fe40000000023 */
[----:B------:R-:W-:Y:S02]  /*2440*/  PRMT R41, R14, 0x5410, R7 ;  /* 0x000054100e297816 */ /* 0x000fe40000000007 */
[----:B------:R-:W-:Y:S02]  /*2450*/  PRMT R7, R31, 0x7732, RZ ;  /* 0x000077321f077816 */ /* 0x000fe400000000ff */
[----:B------:R-:W-:Y:S02]  /*2460*/  PRMT R14, R29, 0x7732, RZ ;  /* 0x000077321d0e7816 */ /* 0x000fe400000000ff */
[----:B------:R-:W-:-:S02]  /*2470*/  PRMT R40, R30, 0x7732, RZ ;  /* 0x000077321e287816 */ /* 0x000fc400000000ff */
[----:B------:R-:W-:Y:S01]  /*2480*/  PRMT R42, R28, 0x7732, RZ ;  /* 0x000077321c2a7816 */ /* 0x000fe200000000ff */
[----:B------:R-:W-:Y:S01]  /*2490*/  IMAD.WIDE.U32 R14, R14, 0x10000, RZ ;  /* 0x000100000e0e7825 */ /* 0x000fe200078e00ff */
[----:B------:R-:W-:Y:S02]  /*24a0*/  LOP3.LUT R21, R21, R13, RZ, 0xfc, !PT ;  /* 0x0000000d15157212 */ /* 0x000fe400078efcff */
[----:B------:R-:W-:Y:S01]  /*24b0*/  LOP3.LUT R11, R9, R11, RZ, 0xfc, !PT ;  /* 0x0000000b090b7212 */ /* 0x000fe200078efcff */
[----:B------:R-:W-:Y:S01]  /*24c0*/  IMAD.WIDE.U32 R12, R12, 0x10000, RZ ;  /* 0x000100000c0c7825 */ /* 0x000fe200078e00ff */
[----:B------:R-:W-:Y:S02]  /*24d0*/  PRMT R9, R32, 0x7732, RZ ;  /* 0x0000773220097816 */ /* 0x000fe400000000ff */
[----:B------:R-:W-:Y:S01]  /*24e0*/  PRMT R39, R40, 0x5410, R7 ;  /* 0x0000541028277816 */ /* 0x000fe20000000007 */
[----:B------:R-:W-:Y:S01]  /*24f0*/  IMAD.MOV.U32 R7, RZ, RZ, R42 ;  /* 0x000000ffff077224 */ /* 0x000fe200078e002a */
[----:B------:R-:W-:-:S02]  /*2500*/  LOP3.LUT R10, R10, 0xffff, R32, 0xf8, !PT ;  /* 0x0000ffff0a0a7812 */ /* 0x000fc400078ef820 */
[----:B------:R-:W-:Y:S02]  /*2510*/  LOP3.LUT R13, R41, R13, RZ, 0xfc, !PT ;  /* 0x0000000d290d7212 */ /* 0x000fe400078efcff */
[----:B------:R-:W-:Y:S01]  /*2520*/  LOP3.LUT R12, R12, R9, RZ, 0xfc, !PT ;  /* 0x000000090c0c7212 */ /* 0x000fe200078efcff */
[----:B------:R0:W-:Y:S01]  /*2530*/  STS.64 [R8], R10 ;  /* 0x0000000a08007388 */ /* 0x0001e20000000a00 */
[----:B------:R-:W-:Y:S02]  /*2540*/  LOP3.LUT R15, R39, R15, RZ, 0xfc, !PT ;  /* 0x0000000f270f7212 */ /* 0x000fe400078efcff */
[----:B------:R-:W-:Y:S01]  /*2550*/  LOP3.LUT R14, R14, R7, RZ, 0xfc, !PT ;  /* 0x000000070e0e7212 */ /* 0x000fe200078efcff */
[----:B------:R0:W-:Y:S04]  /*2560*/  STS.64 [R4], R12 ;  /* 0x0000000c04007388 */ /* 0x0001e80000000a00 */
[----:B------:R0:W-:Y:S04]  /*2570*/  STS.64 [R6], R20 ;  /* 0x0000001406007388 */ /* 0x0001e80000000a00 */
[----:B------:R0:W-:Y:S02]  /*2580*/  STS.64 [R5], R14 ;  /* 0x0000000e05007388 */ /* 0x0001e40000000a00 */
.L_x_4407:
[----:B------:R-:W-:Y:S05]  /*2590*/  BSYNC.RECONVERGENT B0 ;  /* 0x0000000000007941 */ /* 0x000fea0003800200 */
.L_x_4406:
[----:B------:R-:W-:Y:S01]  /*25a0*/  BAR.SYNC.DEFER_BLOCKING 0x0 ;  /* 0x0000000000007b1d */ /* 0x000fe20000010000 */
[----:B------:R-:W-:-:S04]  /*25b0*/  @!P6 IMAD R36, R37, R36, R38 ;  /* 0x000000242524e224 */ /* 0x000fc800078e0226 */
[C---:B------:R-:W-:Y:S01]  /*25c0*/  @!P6 IMAD R0, R36.reuse, 0x2, R0 ;  /* 0x000000022400e824 */ /* 0x040fe200078e0200 */
[----:B------:R-:W-:-:S04]  /*25d0*/  @!P6 LEA R3, R36, R3, 0x1 ;  /* 0x000000032403e211 */ /* 0x000fc800078e08ff */
[----:B------:R1:W2:Y:S04]  /*25e0*/  @!P6 LDS.128 R28, [R0] ;  /* 0x00000000001ce984 */ /* 0x0002a80000000c00 */
[----:B------:R1:W3:Y:S01]  /*25f0*/  @!P6 LDS.128 R32, [R3] ;  /* 0x000000000320e984 */ /* 0x0002e20000000c00 */
[----:B------:R-:W-:Y:S06]  /*2600*/  BAR.SYNC.DEFER_BLOCKING 0x0 ;  /* 0x0000000000007b1d */ /* 0x000fec0000010000 */
.L_x_4404:
[----:B------:R-:W-:Y:S05]  /*2610*/  BSYNC.RECONVERGENT B6 ;  /* 0x0000000000067941 */ /* 0x000fea0003800200 */
.L_x_4402:
[----:B------:R-:W-:Y:S01]  /*2620*/  ISETP.GT.U32.AND P0, PT, R27, 0x1f, PT ;  /* 0x0000001f1b00780c */ /* 0x000fe20003f04070 */
[----:B------:R-:W-:-:S12]  /*2630*/  IMAD.MOV.U32 R82, RZ, RZ, -0x800001 ;  /* 0xff7fffffff527424 */ /* 0x000fd800078e00ff */
[----:B------:R-:W-:Y:S05]  /*2640*/  @P0 BRA `(.L_x_4410) ;  /* 0x0000000000dc0947 */ /* 0x000fea0003800000 */
[----:B------:R-:W-:Y:S01]  /*2650*/  ISETP.GT.U32.AND P0, PT, R27, 0x17, PT ;  /* 0x000000171b00780c */ /* 0x000fe20003f04070 */
[----:B------:R-:W4:Y:S01]  /*2660*/  S2R R9, SR_CgaCtaId ;  /* 0x0000000000097919 */ /* 0x000f220000008800 */
[----:B0-23--:R-:W-:Y:S01]  /*2670*/  HMUL2 R14, R29, R33 ;  /* 0x000000211d0e7232 */ /* 0x00dfe20000000000 */
[----:B------:R-:W-:-:S03]  /*2680*/  UMOV UR4, 0xffffffff ;  /* 0xffffffff00047882 */ /* 0x000fc60000000000 */
[----:B------:R-:W-:-:S04]  /*2690*/  HFMA2 R15, R28, R32, R14 ;  /* 0x000000201c0f7231 */ /* 0x000fc8000000000e */
[----:B------:R-:W-:-:S03]  /*26a0*/  HFMA2 R15, R30, R34, R15 ;  /* 0x000000221e0f7231 */ /* 0x000fc6000000000f */
[----:B------:R-:W1:Y:S01]  /*26b0*/  @!P0 LDC R7, c[0x0][0x3f4] ;  /* 0x0000fd00ff078b82 */ /* 0x000e620000000800 */
[----:B------:R-:W-:-:S05]  /*26c0*/  HFMA2 R15, R31, R35, R15 ;  /* 0x000000231f0f7231 */ /* 0x000fca000000000f */
[--C-:B------:R-:W-:Y:S02]  /*26d0*/  HADD2.F32 R13, -RZ, R15.reuse.H0_H0 ;  /* 0x2000000fff0d7230 */ /* 0x100fe40000004100 */
[----:B------:R-:W0:Y:S01]  /*26e0*/  @!P0 LDC.64 R4, c[0x0][0x3b8] ;  /* 0x0000ee00ff048b82 */ /* 0x000e220000000a00 */
[----:B------:R-:W-:-:S05]  /*26f0*/  HADD2.F32 R6, -RZ, R15.H1_H1 ;  /* 0x3000000fff067230 */ /* 0x000fca0000004100 */
[----:B------:R-:W-:Y:S01]  /*2700*/  FADD.FTZ R13, R13, R6 ;  /* 0x000000060d0d7221 */ /* 0x000fe20000010000 */
[-C--:B-1----:R-:W-:Y:S02]  /*2710*/  @!P0 IMAD R3, R26, R7.reuse, RZ ;  /* 0x000000071a038224 */ /* 0x082fe400078e02ff */
[----:B------:R-:W-:Y:S01]  /*2720*/  @!P0 IMAD R0, R27, R7, R18 ;  /* 0x000000071b008224 */ /* 0x000fe200078e0212 */
[----:B------:R-:W-:-:S03]  /*2730*/  MOV R7, 0x400 ;  /* 0x0000040000077802 */ /* 0x000fc60000000f00 */
[----:B------:R-:W-:Y:S02]  /*2740*/  @!P0 IMAD R3, R3, 0x18, R0 ;  /* 0x0000001803038824 */ /* 0x000fe400078e0200 */
[----:B------:R-:W-:-:S03]  /*2750*/  VIADD R0, R7, 0x10 ;  /* 0x0000001007007836 */ /* 0x000fc60000000000 */
[----:B------:R-:W-:Y:S02]  /*2760*/  @!P0 SHF.L.U32 R3, R3, 0x3, RZ ;  /* 0x0000000303038819 */ /* 0x000fe400000006ff */
[----:B----4-:R-:W-:-:S03]  /*2770*/  LEA R0, R9, R0, 0x18 ;  /* 0x0000000009007211 */ /* 0x010fc600078ec0ff */
[----:B0-----:R-:W-:-:S04]  /*2780*/  @!P0 IMAD.WIDE R4, R3, 0x2, R4 ;  /* 0x0000000203048825 */ /* 0x001fc800078e0204 */
[----:B------:R-:W-:Y:S01]  /*2790*/  IMAD R0, R27, 0x10, R0 ;  /* 0x000000101b007824 */ /* 0x000fe200078e0200 */
[----:B------:R0:W-:Y:S04]  /*27a0*/  @!P0 STG.E.128 desc[UR36][R4.64], R32 ;  /* 0x0000002004008986 */ /* 0x0001e8000c101d24 */
[----:B------:R0:W-:Y:S01]  /*27b0*/  STS.128 [R0], R28 ;  /* 0x0000001c00007388 */ /* 0x0001e20000000c00 */
[----:B------:R-:W-:Y:S05]  /*27c0*/  BRA.DIV UR4, `(.L_x_4411) ;  /* 0x0000007604e47947 */ /* 0x000fea000b800000 */
        /* <DEDUP_REMOVED lines=9> */
.L_x_4478:
        /* <DEDUP_REMOVED lines=8> */
[----:B-----5:R-:W-:-:S07]  /*28e0*/  @P0 IMAD.IADD R0, R16, 0x1, -R23 ;  /* 0x0000000110000824 */ /* 0x020fce00078e0a17 */
[----:B0-----:R-:W0:Y:S01]  /*28f0*/  @P0 LDC.64 R4, c[0x0][0x438] ;  /* 0x00010e00ff040b82 */ /* 0x001e220000000a00 */
[----:B--2---:R-:W-:-:S04]  /*2900*/  @P0 IMAD R3, R25, R6, R0 ;  /* 0x0000000619030224 */ /* 0x004fc800078e0200 */
[----:B------:R-:W-:-:S04]  /*2910*/  @P0 IMAD R3, R3, R6, R0 ;  /* 0x0000000603030224 */ /* 0x000fc800078e0200 */
[----:B0-----:R-:W-:-:S06]  /*2920*/  @P0 IMAD.WIDE R4, R3, 0x2, R4 ;  /* 0x0000000203040825 */ /* 0x001fcc00078e0204 */
[----:B------:R-:W2:Y:S01]  /*2930*/  @P0 LDG.E.U16 R4, desc[UR36][R4.64] ;  /* 0x0000002404040981 */ /* 0x000ea2000c1e1500 */
[----:B------:R-:W-:Y:S01]  /*2940*/  IADD3 R0, PT, PT, R7, 0x210, RZ ;  /* 0x0000021007007810 */ /* 0x000fe20007ffe0ff */
[----:B-1----:R-:W-:-:S03]  /*2950*/  FMUL.FTZ R82, R14, UR4 ;  /* 0x000000040e527c20 */ /* 0x002fc60008410000 */
[----:B------:R-:W-:Y:S01]  /*2960*/  LEA R7, R9, R0, 0x18 ;  /* 0x0000000009077211 */ /* 0x000fe200078ec0ff */
[----:B------:R-:W-:-:S05]  /*2970*/  IMAD.IADD R0, R16, 0x1, -R19 ;  /* 0x0000000110007824 */ /* 0x000fca00078e0a13 */
[----:B------:R-:W-:Y:S01]  /*2980*/  LEA R7, R0, R7, 0x2 ;  /* 0x0000000700077211 */ /* 0x000fe200078e10ff */
[----:B--2---:R-:W-:-:S05]  /*2990*/  @P0 HADD2.F32 R3, -RZ, R4.H0_H0 ;  /* 0x20000004ff030230 */ /* 0x004fca0000004100 */
[----:B------:R-:W-:-:S05]  /*29a0*/  @P0 FADD.FTZ R82, R82, R3 ;  /* 0x0000000352520221 */ /* 0x000fca0000010000 */
[----:B------:R4:W-:Y:S02]  /*29b0*/  STS [R7], R82 ;  /* 0x0000005207007388 */ /* 0x0009e40000000800 */
.L_x_4410:
[----:B------:R-:W-:Y:S05]  /*29c0*/  WARPSYNC.ALL ;  /* 0x0000000000007948 */ /* 0x000fea0003800000 */
[----:B-1----:R-:W-:Y:S01]  /*29d0*/  IMAD.IADD R0, R16, 0x1, -R19 ;  /* 0x0000000110007824 */ /* 0x002fe200078e0a13 */
[----:B------:R-:W1:Y:S01]  /*29e0*/  LDCU UR4, c[0x0][0x3f0] ;  /* 0x00007e00ff0477ac */ /* 0x000e620008000800 */
[----:B0-----:R-:W-:Y:S01]  /*29f0*/  SHF.R.U32.HI R6, RZ, 0x2, R27 ;  /* 0x00000002ff067819 */ /* 0x001fe2000001161b */
[----:B------:R-:W-:Y:S02]  /*2a00*/  BSSY B0, `(.L_x_4412) ;  /* 0x0000272000007945 */ /* 0x000fe40003800000 */
[----:B------:R-:W-:Y:S01]  /*2a10*/  IADD3 R3, PT, PT, R0, 0x7, RZ ;  /* 0x0000000700037810 */ /* 0x000fe20007ffe0ff */
[----:B------:R-:W0:Y:S03]  /*2a20*/  LDCU UR7, c[0x0][0x410] ;  /* 0x00008200ff0777ac */ /* 0x000e260008000800 */
[----:B------:R-:W-:Y:S01]  /*2a30*/  SHF.R.S32.HI R4, RZ, 0x1f, R3 ;  /* 0x0000001fff047819 */ /* 0x000fe20000011403 */
[----:B------:R-:W0:Y:S03]  /*2a40*/  LDCU.64 UR12, c[0x0][0x438] ;  /* 0x00008700ff0c77ac */ /* 0x000e260008000a00 */
[----:B------:R-:W-:Y:S01]  /*2a50*/  LEA.HI R4, R4, R3, RZ, 0x3 ;  /* 0x0000000304047211 */ /* 0x000fe200078f18ff */
[----:B------:R-:W0:Y:S03]  /*2a60*/  LDCU.64 UR10, c[0x0][0x448] ;  /* 0x00008900ff0a77ac */ /* 0x000e260008000a00 */
[----:B------:R-:W-:Y:S01]  /*2a70*/  LOP3.LUT R3, R4, 0xfffffff8, RZ, 0xc0, !PT ;  /* 0xfffffff804037812 */ /* 0x000fe200078ec0ff */
[----:B------:R-:W-:Y:S03]  /*2a80*/  BAR.SYNC.DEFER_BLOCKING 0x0 ;  /* 0x0000000000007b1d */ /* 0x000fe60000010000 */
[----:B------:R-:W-:Y:S01]  /*2a90*/  ISETP.GE.AND P0, PT, R6, R3, PT ;  /* 0x000000030600720c */ /* 0x000fe20003f06270 */
[----:B-1----:R-:W-:-:S04]  /*2aa0*/  IMAD R3, R24, UR4, R25 ;  /* 0x0000000418037c24 */ /* 0x002fc8000f8e0219 */
[----:B------:R-:W-:-:S08]  /*2ab0*/  IMAD R3, R3, 0xc0, RZ ;  /* 0x000000c003037824 */ /* 0x000fd000078e02ff */
[----:B0-----:R-:W-:Y:S05]  /*2ac0*/  @P0 BRA `(.L_x_4413) ;  /* 0x0000002400940947 */ /* 0x001fea0003800000 */
[----:B----4-:R-:W0:Y:S01]  /*2ad0*/  LDC R7, c[0x0][0x3f4] ;  /* 0x0000fd00ff077b82 */ /* 0x010e220000000800 */
[----:B------:R-:W-:Y:S01]  /*2ae0*/  UMOV UR4, 0x400 ;  /* 0x0000040000047882 */ /* 0x000fe20000000000 */
[----:B------:R-:W-:Y:S01]  /*2af0*/  IMAD.SHL.U32 R5, R27, 0x4, RZ ;  /* 0x000000041b057824 */ /* 0x000fe200078e00ff */
[----:B------:R-:W-:Y:S01]  /*2b00*/  UIADD3 UR5, UPT, UPT, UR4, 0x10, URZ ;  /* 0x0000001004057890 */ /* 0x000fe2000fffe0ff */
[----:B------:R-:W-:Y:S01]  /*2b10*/  IADD3 R53, PT, PT, R19, R6, RZ ;  /* 0x0000000613357210 */ /* 0x000fe20007ffe0ff */
[----:B------:R-:W1:Y:S01]  /*2b20*/  LDCU.64 UR8, c[0x0][0x420] ;  /* 0x00008400ff0877ac */ /* 0x000e620008000a00 */
[----:B------:R-:W-:Y:S02]  /*2b30*/  LOP3.LUT R27, R27, 0x3fc, RZ, 0xc0, !PT ;  /* 0x000003fc1b1b7812 */ /* 0x000fe400078ec0ff */
[----:B------:R-:W4:Y:S01]  /*2b40*/  S2UR UR6, SR_CgaCtaId ;  /* 0x00000000000679c3 */ /* 0x000f220000008800 */
[----:B------:R-:W-:Y:S01]  /*2b50*/  LOP3.LUT R5, R5, 0xc, RZ, 0xc0, !PT ;  /* 0x0000000c05057812 */ /* 0x000fe200078ec0ff */
[----:B------:R-:W-:Y:S01]  /*2b60*/  UIADD3 UR4, UPT, UPT, UR4, 0x210, URZ ;  /* 0x0000021004047890 */ /* 0x000fe2000fffe0ff */
[----:B-1----:R-:W-:Y:S01]  /*2b70*/  ISETP.NE.U32.AND P0, PT, RZ, UR8, PT ;  /* 0x00000008ff007c0c */ /* 0x002fe2000bf05070 */
[-C--:B0-----:R-:W-:Y:S01]  /*2b80*/  IMAD R22, R22, R7.reuse, RZ ;  /* 0x0000000716167224 */ /* 0x081fe200078e02ff */
[----:B------:R-:W-:-:S02]  /*2b90*/  IABS R4, R7 ;  /* 0x0000000700047213 */ /* 0x000fc40000000000 */
[----:B------:R-:W-:Y:S02]  /*2ba0*/  ISETP.NE.AND.EX P0, PT, RZ, UR9, PT, P0 ;  /* 0x00000009ff007c0c */ /* 0x000fe4000bf05300 */
[----:B------:R-:W0:Y:S01]  /*2bb0*/  I2F.RP R8, R4 ;  /* 0x0000000400087306 */ /* 0x000e220000209400 */
[----:B------:R-:W-:Y:S01]  /*2bc0*/  SHF.R.S32.HI R7, RZ, 0x1f, R22 ;  /* 0x0000001fff077819 */ /* 0x000fe20000011416 */
[----:B----4-:R-:W-:Y:S01]  /*2bd0*/  ULEA UR5, UR6, UR5, 0x18 ;  /* 0x0000000506057291 */ /* 0x010fe2000f8ec0ff */
[----:B------:R-:W-:Y:S01]  /*2be0*/  IADD3 R6, P1, P2, R22, UR8, R53 ;  /* 0x0000000816067c10 */ /* 0x000fe2000fa3e035 */
[----:B------:R-:W-:-:S03]  /*2bf0*/  ULEA UR4, UR6, UR4, 0x18 ;  /* 0x0000000406047291 */ /* 0x000fc6000f8ec0ff */
[----:B------:R-:W-:-:S03]  /*2c00*/  IADD3.X R7, PT, PT, R7, UR9, RZ, P1, P2 ;  /* 0x0000000907077c10 */ /* 0x000fc60008fe44ff */
[----:B------:R-:W-:Y:S01]  /*2c10*/  IADD3 R51, PT, PT, R27, UR4, RZ ;  /* 0x000000041b337c10 */ /* 0x000fe2000fffe0ff */
[----:B------:R-:W1:Y:S01]  /*2c20*/  LDS R80, [R5+UR5] ;  /* 0x0000000505507984 */ /* 0x000e620008000800 */
[----:B0-----:R-:W0:Y:S03]  /*2c30*/  MUFU.RCP R8, R8 ;  /* 0x0000000800087308 */ /* 0x001e260000001000 */
[----:B------:R-:W4:Y:S04]  /*2c40*/  LDS R87, [R5+UR5+0x10] ;  /* 0x0000100505577984 */ /* 0x000f280008000800 */
[----:B------:R-:W1:Y:S04]  /*2c50*/  LDS R85, [R5+UR5+0x20] ;  /* 0x0000200505557984 */ /* 0x000e680008000800 */
[----:B------:R-:W1:Y:S04]  /*2c60*/  LDS R78, [R5+UR5+0x30] ;  /* 0x00003005054e7984 */ /* 0x000e680008000800 */
[----:B------:R-:W1:Y:S04]  /*2c70*/  LDS R83, [R5+UR5+0x40] ;  /* 0x0000400505537984 */ /* 0x000e680008000800 */
[----:B------:R-:W1:Y:S01]  /*2c80*/  LDS R81, [R5+UR5+0x50] ;  /* 0x0000500505517984 */ /* 0x000e620008000800 */
[----:B0-----:R-:W-:-:S03]  /*2c90*/  IADD3 R8, PT, PT, R8, 0xffffffe, RZ ;  /* 0x0ffffffe08087810 */ /* 0x001fc60007ffe0ff */
[----:B------:R-:W0:Y:S01]  /*2ca0*/  LDS R76, [R5+UR5+0x60] ;  /* 0x00006005054c7984 */ /* 0x000e220008000800 */
[----:B------:R2:W3:Y:S03]  /*2cb0*/  F2I.FTZ.U32.TRUNC.NTZ R9, R8 ;  /* 0x0000000800097305 */ /* 0x0004e6000021f000 */
[----:B------:R-:W0:Y:S04]  /*2cc0*/  LDS R79, [R5+UR5+0x70] ;  /* 0x00007005054f7984 */ /* 0x000e280008000800 */
[----:B------:R-:W0:Y:S01]  /*2cd0*/  LDS R74, [R5+UR5+0x80] ;  /* 0x00008005054a7984 */ /* 0x000e220008000800 */
[----:B--2---:R-:W-:-:S03]  /*2ce0*/  IMAD.MOV.U32 R8, RZ, RZ, RZ ;  /* 0x000000ffff087224 */ /* 0x004fc600078e00ff */
[----:B------:R-:W2:Y:S04]  /*2cf0*/  LDS R72, [R5+UR5+0x90] ;  /* 0x0000900505487984 */ /* 0x000ea80008000800 */
[----:B------:R-:W0:Y:S01]  /*2d00*/  LDS R77, [R5+UR5+0xa0] ;  /* 0x0000a005054d7984 */ /* 0x000e220008000800 */
[----:B---3--:R-:W-:-:S03]  /*2d10*/  IMAD.MOV R11, RZ, RZ, -R9 ;  /* 0x000000ffff0b7224 */ /* 0x008fc600078e0a09 */
[----:B------:R-:W3:Y:S04]  /*2d20*/  LDS R70, [R5+UR5+0xb0] ;  /* 0x0000b00505467984 */ /* 0x000ee80008000800 */
        /* <DEDUP_REMOVED lines=20> */
[----:B------:R-:W1:Y:S01]  /*2e70*/  LDCU UR5, c[0x0][0x440] ;  /* 0x00008800ff0577ac */ /* 0x000e620008000800 */
[----:B----4-:R-:W-:-:S04]  /*2e80*/  IMAD R5, R11, R4, RZ ;  /* 0x000000040b057224 */ /* 0x010fc800078e02ff */
[----:B------:R-:W-:-:S04]  /*2e90*/  IMAD.HI.U32 R5, R9, R5, R8 ;  /* 0x0000000509057227 */ /* 0x000fc800078e0008 */
[----:B-1----:R-:W-:-:S04]  /*2ea0*/  IMAD R10, R25, UR5, R16 ;  /* 0x00000005190a7c24 */ /* 0x002fc8000f8e0210 */
[----:B--23--:R-:W-:-:S07]  /*2eb0*/  IMAD R8, R10, UR5, R53 ;  /* 0x000000050a087c24 */ /* 0x00cfce000f8e0235 */
.L_x_4417:
[----:B------:R-:W1:Y:S01]  /*2ec0*/  LDC R12, c[0x0][0x3f4] ;  /* 0x0000fd00ff0c7b82 */ /* 0x000e620000000800 */
[----:B------:R-:W-:Y:S02]  /*2ed0*/  IABS R14, R53 ;  /* 0x00000035000e7213 */ /* 0x000fe40000000000 */
[----:B------:R-:W-:-:S03]  /*2ee0*/  ISETP.GE.AND P2, PT, R53, RZ, PT ;  /* 0x000000ff3500720c */ /* 0x000fc60003f46270 */
[----:B------:R-:W-:-:S04]  /*2ef0*/  IMAD.HI.U32 R11, R5, R14, RZ ;  /* 0x0000000e050b7227 */ /* 0x000fc800078e00ff */
[----:B------:R-:W-:Y:S01]  /*2f00*/  IMAD.MOV R11, RZ, RZ, -R11 ;  /* 0x000000ffff0b7224 */ /* 0x000fe200078e0a0b */
[----:B-1----:R-:W-:Y:S01]  /*2f10*/  IABS R84, R12 ;  /* 0x0000000c00547213 */ /* 0x002fe20000000000 */
[C---:B0-----:R-:W-:Y:S01]  /*2f20*/  IMAD R13, R12.reuse, 0xc0, RZ ;  /* 0x000000c00c0d7824 */ /* 0x041fe200078e02ff */
[----:B------:R-:W-:-:S03]  /*2f30*/  ISETP.NE.AND P3, PT, R12, RZ, PT ;  /* 0x000000ff0c00720c */ /* 0x000fc60003f65270 */
[----:B------:R-:W-:Y:S02]  /*2f40*/  IMAD R89, R84, R11, R14 ;  /* 0x0000000b54597224 */ /* 0x000fe400078e020e */
[----:B------:R-:W1:Y:S03]  /*2f50*/  S2R R11, SR_TID.X ;  /* 0x00000000000b7919 */ /* 0x000e660000002100 */
        /* <DEDUP_REMOVED lines=8> */
[----:B------:R-:W-:-:S13]  /*2fe0*/  ISETP.GE.OR P3, PT, R84, R13, P1 ;  /* 0x0000000d5400720c */ /* 0x000fda0000f66670 */
[----:B------:R-:W2:Y:S01]  /*2ff0*/  @!P3 LDC.64 R14, c[0x0][0x3b8] ;  /* 0x0000ee00ff0ebb82 */ /* 0x000ea20000000a00 */
[----:B-1----:R-:W-:-:S04]  /*3000*/  @!P3 SHF.L.U32 R13, R11, 0x1, RZ ;  /* 0x000000010b0db819 */ /* 0x002fc800000006ff */
[----:B------:R-:W-:-:S05]  /*3010*/  @!P3 LOP3.LUT R13, R13, 0x6, RZ, 0xc0, !PT ;  /* 0x000000060d0db812 */ /* 0x000fca00078ec0ff */
[----:B------:R-:W-:-:S05]  /*3020*/  @!P3 IMAD R13, R3, R12, R13 ;  /* 0x0000000c030db224 */ /* 0x000fca00078e020d */
[----:B------:R-:W-:-:S04]  /*3030*/  @!P3 IADD3 R84, P2, PT, R84, R13, RZ ;  /* 0x0000000d5454b210 */ /* 0x000fc80007f5e0ff */
[----:B------:R-:W-:Y:S02]  /*3040*/  @!P3 LEA.HI.X.SX32 R13, R13, RZ, 0x1, P2 ;  /* 0x000000ff0d0db211 */ /* 0x000fe400010f0eff */
[----:B--2---:R-:W-:-:S04]  /*3050*/  @!P3 LEA R90, P2, R84, R14, 0x1 ;  /* 0x0000000e545ab211 */ /* 0x004fc800078408ff */
[----:B------:R-:W-:Y:S01]  /*3060*/  @!P3 LEA.HI.X R91, R84, R15, R13, 0x1, P2 ;  /* 0x0000000f545bb211 */ /* 0x000fe200010f0c0d */
[----:B------:R-:W-:Y:S01]  /*3070*/  IMAD.SHL.U32 R13, R89, 0x8, RZ ;  /* 0x00000008590d7824 */ /* 0x000fe200078e00ff */
[----:B------:R-:W-:-:S04]  /*3080*/  ISETP.GE.AND P2, PT, R53, R16, PT ;  /* 0x000000103500720c */ /* 0x000fc80003f46270 */
[C---:B------:R-:W-:Y:S01]  /*3090*/  LEA R86, R12.reuse, R13, 0x4 ;  /* 0x0000000d0c567211 */ /* 0x040fe200078e20ff */
[----:B------:R-:W-:Y:S01]  /*30a0*/  IMAD R13, R12, 0xc0, RZ ;  /* 0x000000c00c0d7824 */ /* 0x000fe200078e02ff */
[----:B------:R-:W-:-:S04]  /*30b0*/  SEL R9, R9, RZ, P2 ;  /* 0x000000ff09097207 */ /* 0x000fc80001000000 */
[----:B------:R-:W-:Y:S02]  /*30c0*/  ISETP.GE.OR P4, PT, R86, R13, P1 ;  /* 0x0000000d5600720c */ /* 0x000fe40000f86670 */
[----:B------:R1:W2:Y:S01]  /*30d0*/  @!P3 LDG.E R9, desc[UR36][R90.64] ;  /* 0x000000245a09b981 */ /* 0x0002a2000c1e1900 */
[----:B------:R-:W-:-:S10]  /*30e0*/  SEL R10, R10, RZ, P2 ;  /* 0x000000ff0a0a7207 */ /* 0x000fd40001000000 */
[----:B------:R-:W-:-:S05]  /*30f0*/  @!P4 IMAD.SHL.U32 R14, R11, 0x2, RZ ;  /* 0x000000020b0ec824 */ /* 0x000fca00078e00ff */
[----:B------:R-:W-:Y:S02]  /*3100*/  @!P4 LOP3.LUT R84, R14, 0x6, RZ, 0xc0, !PT ;  /* 0x000000060e54c812 */ /* 0x000fe400078ec0ff */
[----:B------:R-:W1:Y:S03]  /*3110*/  @!P4 LDC.64 R14, c[0x0][0x3b8] ;  /* 0x0000ee00ff0ecb82 */ /* 0x000e660000000a00 */
[----:B------:R-:W-:Y:S01]  /*3120*/  @!P4 IMAD R93, R3, R12, R84 ;  /* 0x0000000c035dc224 */ /* 0x000fe200078e0254 */
[----:B------:R-:W-:-:S04]  /*3130*/  @!P4 SHF.R.S32.HI R84, RZ, 0x1f, R86 ;  /* 0x0000001fff54c819 */ /* 0x000fc80000011456 */
[----:B------:R-:W-:-:S04]  /*3140*/  @!P4 IADD3 R86, P3, PT, R93, R86, RZ ;  /* 0x000000565d56c210 */ /* 0x000fc80007f7e0ff */
[----:B------:R-:W-:Y:S02]  /*3150*/  @!P4 LEA.HI.X.SX32 R88, R93, R84, 0x1, P3 ;  /* 0x000000545d58c211 */ /* 0x000fe400018f0eff */
[----:B------:R-:W-:-:S05]  /*3160*/  SHF.L.U32 R93, R89, 0x3, RZ ;  /* 0x00000003595d7819 */ /* 0x000fca00000006ff */
[----:B------:R-:W-:-:S05]  /*3170*/  IMAD R84, R12, 0x20, R93 ;  /* 0x000000200c547824 */ /* 0x000fca00078e025d */
[----:B------:R-:W-:Y:S02]  /*3180*/  ISETP.GE.OR P3, PT, R84, R13, P1 ;  /* 0x0000000d5400720c */ /* 0x000fe40000f66670 */
[----:B-1----:R-:W-:-:S04]  /*3190*/  @!P4 LEA R90, P5, R86, R14, 0x1 ;  /* 0x0000000e565ac211 */ /* 0x002fc800078a08ff */
[----:B------:R-:W-:-:S05]  /*31a0*/  @!P4 LEA.HI.X R91, R86, R15, R88, 0x1, P5 ;  /* 0x0000000f565bc211 */ /* 0x000fca00028f0c58 */
[----:B------:R1:W3:Y:S01]  /*31b0*/  @!P4 LDG.E R10, desc[UR36][R90.64] ;  /* 0x000000245a0ac981 */ /* 0x0002e2000c1e1900 */
[----:B------:R-:W-:Y:S02]  /*31c0*/  SEL R20, R20, RZ, P2 ;  /* 0x000000ff14147207 */ /* 0x000fe40001000000 */
[----:B------:R-:W-:Y:S02]  /*31d0*/  @!P3 SHF.L.U32 R14, R11, 0x1, RZ ;  /* 0x000000010b0eb819 */ /* 0x000fe400000006ff */
[----:B------:R-:W-:Y:S02]  /*31e0*/  @!P3 SHF.R.S32.HI R88, RZ, 0x1f, R84 ;  /* 0x0000001fff58b819 */ /* 0x000fe40000011454 */
[----:B------:R-:W-:Y:S02]  /*31f0*/  @!P3 LOP3.LUT R86, R14, 0x6, RZ, 0xc0, !PT ;  /* 0x000000060e56b812 */ /* 0x000fe400078ec0ff */
[----:B------:R-:W1:Y:S03]  /*3200*/  @!P3 LDC.64 R14, c[0x0][0x3b8] ;  /* 0x0000ee00ff0ebb82 */ /* 0x000e660000000a00 */
[----:B------:R-:W-:-:S05]  /*3210*/  @!P3 IMAD R93, R3, R12, R86 ;  /* 0x0000000c035db224 */ /* 0x000fca00078e0256 */
[----:B------:R-:W-:-:S04]  /*3220*/  @!P3 IADD3 R86, P4, PT, R93, R84, RZ ;  /* 0x000000545d56b210 */ /* 0x000fc80007f9e0ff */
[----:B------:R-:W-:Y:S01]  /*3230*/  @!P3 LEA.HI.X.SX32 R88, R93, R88, 0x1, P4 ;  /* 0x000000585d58b211 */ /* 0x000fe200020f0eff */
[----:B------:R-:W-:-:S05]  /*3240*/  IMAD.SHL.U32 R93, R89, 0x8, RZ ;  /* 0x00000008595d7824 */ /* 0x000fca00078e00ff */
[----:B------:R-:W-:-:S04]  /*3250*/  LEA R84, R12, R93, 0x6 ;  /* 0x0000005d0c547211 */ /* 0x000fc800078e30ff */
[----:B------:R-:W-:Y:S02]  /*3260*/  ISETP.GE.OR P4, PT, R84, R13, P1 ;  /* 0x0000000d5400720c */ /* 0x000fe40000f86670 */
[----:B-1----:R-:W-:-:S04]  /*3270*/  @!P3 LEA R90, P5, R86, R14, 0x1 ;  /* 0x0000000e565ab211 */ /* 0x002fc800078a08ff */
[----:B------:R-:W-:-:S05]  /*3280*/  @!P3 LEA.HI.X R91, R86, R15, R88, 0x1, P5 ;  /* 0x0000000f565bb211 */ /* 0x000fca00028f0c58 */
[----:B------:R1:W4:Y:S01]  /*3290*/  @!P3 LDG.E R20, desc[UR36][R90.64] ;  /* 0x000000245a14b981 */ /* 0x000322000c1e1900 */
[----:B------:R-:W-:Y:S01]  /*32a0*/  SEL R21, R21, RZ, P2 ;  /* 0x000000ff15157207 */ /* 0x000fe20001000000 */
[----:B------:R-:W-:Y:S01]  /*32b0*/  @!P4 IMAD.SHL.U32 R14, R11, 0x2, RZ ;  /* 0x000000020b0ec824 */ /* 0x000fe200078e00ff */
[----:B------:R-:W-:-:S04]  /*32c0*/  @!P4 SHF.R.S32.HI R88, RZ, 0x1f, R84 ;  /* 0x0000001fff58c819 */ /* 0x000fc80000011454 */
[----:B------:R-:W-:Y:S02]  /*32d0*/  @!P4 LOP3.LUT R86, R14, 0x6, RZ, 0xc0, !PT ;  /* 0x000000060e56c812 */ /* 0x000fe400078ec0ff */
[----:B------:R-:W1:Y:S03]  /*32e0*/  @!P4 LDC.64 R14, c[0x0][0x3b8] ;  /* 0x0000ee00ff0ecb82 */ /* 0x000e660000000a00 */
[----:B------:R-:W-:-:S05]  /*32f0*/  @!P4 IMAD R93, R3, R12, R86 ;  /* 0x0000000c035dc224 */ /* 0x000fca00078e0256 */
[----:B------:R-:W-:-:S04]  /*3300*/  @!P4 IADD3 R86, P3, PT, R93, R84, RZ ;  /* 0x000000545d56c210 */ /* 0x000fc80007f7e0ff */
[----:B------:R-:W-:Y:S02]  /*3310*/  @!P4 LEA.HI.X.SX32 R88, R93, R88, 0x1, P3 ;  /* 0x000000585d58c211 */ /* 0x000fe400018f0eff */
[----:B------:R-:W-:-:S05]  /*3320*/  SHF.L.U32 R93, R89, 0x3, RZ ;  /* 0x00000003595d7819 */ /* 0x000fca00000006ff */
[----:B------:R-:W-:-:S05]  /*3330*/  IMAD R84, R12, 0x80, R93 ;  /* 0x000000800c547824 */ /* 0x000fca00078e025d */
[----:B------:R-:W-:Y:S02]  /*3340*/  ISETP.GE.OR P5, PT, R84, R13, P1 ;  /* 0x0000000d5400720c */ /* 0x000fe40000fa6670 */
[----:B-1----:R-:W-:-:S04]  /*3350*/  @!P4 LEA R90, P3, R86, R14, 0x1 ;  /* 0x0000000e565ac211 */ /* 0x002fc800078608ff */
[----:B------:R-:W-:Y:S01]  /*3360*/  @!P4 LEA.HI.X R91, R86, R15, R88, 0x1, P3 ;  /* 0x0000000f565bc211 */ /* 0x000fe200018f0c58 */
[----:B------:R-:W-:-:S04]  /*3370*/  IMAD.IADD R93, R89, 0x1, R12 ;  /* 0x00000001595d7824 */ /* 0x000fc800078e020c */
[----:B------:R1:W4:Y:S01]  /*3380*/  @!P4 LDG.E R21, desc[UR36][R90.64] ;  /* 0x000000245a15c981 */ /* 0x000322000c1e1900 */
[----:B------:R-:W-:Y:S02]  /*3390*/  SEL R22, R22, RZ, P2 ;  /* 0x000000ff16167207 */ /* 0x000fe40001000000 */
[----:B------:R-:W-:Y:S02]  /*33a0*/  @!P5 SHF.L.U32 R14, R11, 0x1, RZ ;  /* 0x000000010b0ed819 */ /* 0x000fe400000006ff */
[----:B------:R-:W-:Y:S02]  /*33b0*/  @!P5 SHF.R.S32.HI R88, RZ, 0x1f, R84 ;  /* 0x0000001fff58d819 */ /* 0x000fe40000011454 */
[----:B------:R-:W-:Y:S02]  /*33c0*/  @!P5 LOP3.LUT R86, R14, 0x6, RZ, 0xc0, !PT ;  /* 0x000000060e56d812 */ /* 0x000fe400078ec0ff */
[----:B------:R-:W0:Y:S03]  /*33d0*/  @!P5 LDC.64 R14, c[0x0][0x3b8] ;  /* 0x0000ee00ff0edb82 */ /* 0x000e260000000a00 */
[----:B------:R-:W-:-:S05]  /*33e0*/  @!P5 IMAD R92, R3, R12, R86 ;  /* 0x0000000c035cd224 */ /* 0x000fca00078e0256 */
[C---:B------:R-:W-:Y:S02]  /*33f0*/  @!P5 IADD3 R86, P3, PT, R92.reuse, R84, RZ ;  /* 0x000000545c56d210 */ /* 0x040fe40007f7e0ff */
[----:B------:R-:W-:Y:S02]  /*3400*/  SHF.L.U32 R84, R93, 0x3, RZ ;  /* 0x000000035d547819 */ /* 0x000fe400000006ff */
[----:B------:R-:W-:Y:S02]  /*3410*/  @!P5 LEA.HI.X.SX32 R89, R92, R88, 0x1, P3 ;  /* 0x000000585c59d211 */ /* 0x000fe400018f0eff */
[----:B------:R-:W-:Y:S02]  /*3420*/  ISETP.GE.OR P3, PT, R84, R13, P1 ;  /* 0x0000000d5400720c */ /* 0x000fe40000f66670 */
[----:B0-----:R-:W-:-:S11]  /*3430*/  @!P5 LEA R88, P4, R86, R14, 0x1 ;  /* 0x0000000e5658d211 */ /* 0x001fd600078808ff */
[----:B------:R-:W-:Y:S01]  /*3440*/  @!P3 IMAD.SHL.U32 R14, R11, 0x2, RZ ;  /* 0x000000020b0eb824 */ /* 0x000fe200078e00ff */
[----:B------:R-:W-:-:S04]  /*3450*/  @!P5 LEA.HI.X R89, R86, R15, R89, 0x1, P4 ;  /* 0x0000000f5659d211 */ /* 0x000fc800020f0c59 */
[----:B------:R-:W-:Y:S01]  /*3460*/  @!P3 LOP3.LUT R86, R14, 0x6, RZ, 0xc0, !PT ;  /* 0x000000060e56b812 */ /* 0x000fe200078ec0ff */
[----:B------:R0:W4:Y:S01]  /*3470*/  @!P5 LDG.E R22, desc[UR36][R88.64] ;  /* 0x000000245816d981 */ /* 0x000122000c1e1900 */
[----:B------:R-:W0:Y:S01]  /*3480*/  @!P3 LDC.64 R14, c[0x0][0x3b8] ;  /* 0x0000ee00ff0ebb82 */ /* 0x000e220000000a00 */
[----:B-1----:R-:W-:Y:S02]  /*3490*/  @!P3 SHF.R.S32.HI R90, RZ, 0x1f, R84 ;  /* 0x0000001fff5ab819 */ /* 0x002fe40000011454 */
[----:B------:R-:W-:Y:S01]  /*34a0*/  @!P3 IMAD R91, R3, R12, R86 ;  /* 0x0000000c035bb224 */ /* 0x000fe200078e0256 */
[----:B------:R-:W-:-:S04]  /*34b0*/  SEL R24, R24, RZ, P2 ;  /* 0x000000ff18187207 */ /* 0x000fc80001000000 */
[C---:B------:R-:W-:Y:S02]  /*34c0*/  @!P3 IADD3 R86, P4, PT, R91.reuse, R84, RZ ;  /* 0x000000545b56b210 */ /* 0x040fe40007f9e0ff */
[----:B------:R-:W-:Y:S02]  /*34d0*/  LEA R84, R12, R93, 0x1 ;  /* 0x0000005d0c547211 */ /* 0x000fe400078e08ff */
[----:B------:R-:W-:-:S03]  /*34e0*/  @!P3 LEA.HI.X.SX32 R90, R91, R90, 0x1, P4 ;  /* 0x0000005a5b5ab211 */ /* 0x000fc600020f0eff */
[----:B------:R-:W-:-:S05]  /*34f0*/  IMAD.SHL.U32 R84, R84, 0x8, RZ ;  /* 0x0000000854547824 */ /* 0x000fca00078e00ff */
[----:B------:R-:W-:Y:S02]  /*3500*/  ISETP.GE.OR P4, PT, R84, R13, P1 ;  /* 0x0000000d5400720c */ /* 0x000fe40000f86670 */
[----:B0-----:R-:W-:-:S04]  /*3510*/  @!P3 LEA R88, P5, R86, R14, 0x1 ;  /* 0x0000000e5658b211 */ /* 0x001fc800078a08ff */
[----:B------:R-:W-:-:S07]  /*3520*/  @!P3 LEA.HI.X R89, R86, R15, R90, 0x1, P5 ;  /* 0x0000000f5659b211 */ /* 0x000fce00028f0c5a */
[----:B------:R-:W-:Y:S01]  /*3530*/  @!P4 SHF.L.U32 R14, R11, 0x1, RZ ;  /* 0x000000010b0ec819 */ /* 0x000fe200000006ff */
[----:B------:R-:W-:Y:S01]  /*3540*/  IMAD R93, R12, 0x4, R93 ;  /* 0x000000040c5d7824 */ /* 0x000fe200078e025d */
[----:B------:R0:W3:Y:S01]  /*3550*/  @!P3 LDG.E R24, desc[UR36][R88.64] ;  /* 0x000000245818b981 */ /* 0x0000e2000c1e1900 */
[----:B------:R-:W-:Y:S02]  /*3560*/  @!P4 SHF.R.S32.HI R90, RZ, 0x1f, R84 ;  /* 0x0000001fff5ac819 */ /* 0x000fe40000011454 */
[----:B------:R-:W-:Y:S02]  /*3570*/  @!P4 LOP3.LUT R86, R14, 0x6, RZ, 0xc0, !PT ;  /* 0x000000060e56c812 */ /* 0x000fe400078ec0ff */
[----:B------:R-:W0:Y:S01]  /*3580*/  @!P4 LDC.64 R14, c[0x0][0x3b8] ;  /* 0x0000ee00ff0ecb82 */ /* 0x000e220000000a00 */
[----:B------:R-:W-:Y:S02]  /*3590*/  SEL R25, R25, RZ, P2 ;  /* 0x000000ff19197207 */ /* 0x000fe40001000000 */
[----:B------:R-:W-:-:S05]  /*35a0*/  @!P4 IMAD R91, R3, R12, R86 ;  /* 0x0000000c035bc224 */ /* 0x000fca00078e0256 */
[----:B------:R-:W-:Y:S02]  /*35b0*/  @!P4 IADD3 R86, P3, PT, R91, R84, RZ ;  /* 0x000000545b56c210 */ /* 0x000fe40007f7e0ff */
        /* <DEDUP_REMOVED lines=9> */
[-C--:B------:R-:W-:Y:S02]  /*3650*/  IADD3 R93, PT, PT, R93, R12.reuse, RZ ;  /* 0x0000000c5d5d7210 */ /* 0x080fe40007ffe0ff */
[----:B------:R-:W-:Y:S01]  /*3660*/  @!P3 IMAD R91, R3, R12, R86 ;  /* 0x0000000c035bb224 */ /* 0x000fe200078e0256 */
[----:B------:R-:W-:Y:S02]  /*3670*/  @!P3 SHF.R.S32.HI R90, RZ, 0x1f, R84 ;  /* 0x0000001fff5ab819 */ /* 0x000fe40000011454 */
[----:B------:R-:W-:Y:S02]  /*3680*/  SEL R26, R26, RZ, P2 ;  /* 0x000000ff1a1a7207 */ /* 0x000fe40001000000 */
[----:B------:R-:W-:Y:S01]  /*3690*/  @!P3 IADD3 R86, P4, PT, R91, R84, RZ ;  /* 0x000000545b56b210 */ /* 0x000fe20007f9e0ff */
[----:B------:R-:W-:-:S03]  /*36a0*/  IMAD.SHL.U32 R84, R93, 0x8, RZ ;  /* 0x000000085d547824 */ /* 0x000fc600078e00ff */
[----:B------:R-:W-:Y:S02]  /*36b0*/  @!P3 LEA.HI.X.SX32 R90, R91, R90, 0x1, P4 ;  /* 0x0000005a5b5ab211 */ /* 0x000fe400020f0eff */
[----:B------:R-:W-:Y:S02]  /*36c0*/  ISETP.GE.OR P4, PT, R84, R13, P1 ;  /* 0x0000000d5400720c */ /* 0x000fe40000f86670 */
[----:B0-----:R-:W-:-:S11]  /*36d0*/  @!P3 LEA R88, P5, R86, R14, 0x1 ;  /* 0x0000000e5658b211 */ /* 0x001fd600078a08ff */
[----:B------:R-:W-:Y:S02]  /*36e0*/  @!P4 SHF.L.U32 R14, R11, 0x1, RZ ;  /* 0x000000010b0ec819 */ /* 0x000fe400000006ff */
[----:B------:R-:W-:Y:S02]  /*36f0*/  @!P3 LEA.HI.X R89, R86, R15, R90, 0x1, P5 ;  /* 0x0000000f5659b211 */ /* 0x000fe400028f0c5a */
[----:B------:R-:W-:Y:S02]  /*3700*/  @!P4 LOP3.LUT R86, R14, 0x6, RZ, 0xc0, !PT ;  /* 0x000000060e56c812 */ /* 0x000fe400078ec0ff */
[----:B------:R-:W0:Y:S01]  /*3710*/  @!P4 LDC.64 R14, c[0x0][0x3b8] ;  /* 0x0000ee00ff0ecb82 */ /* 0x000e220000000a00 */
[----:B------:R-:W-:Y:S01]  /*3720*/  IMAD.IADD R93, R93, 0x1, R12 ;  /* 0x000000015d5d7824 */ /* 0x000fe200078e020c */
[----:B------:R0:W4:Y:S01]  /*3730*/  @!P3 LDG.E R26, desc[UR36][R88.64] ;  /* 0x00000024581ab981 */ /* 0x000122000c1e1900 */
[----:B------:R-:W-:Y:S01]  /*3740*/  @!P4 IMAD R91, R3, R12, R86 ;  /* 0x0000000c035bc224 */ /* 0x000fe200078e0256 */
[----:B------:R-:W-:-:S02]  /*3750*/  @!P4 SHF.R.S32.HI R90, RZ, 0x1f, R84 ;  /* 0x0000001fff5ac819 */ /* 0x000fc40000011454 */
[----:B------:R-:W-:Y:S02]  /*3760*/  SEL R27, R27, RZ, P2 ;  /* 0x000000ff1b1b7207 */ /* 0x000fe40001000000 */
        /* <DEDUP_REMOVED lines=10> */
[----:B------:R-:W-:Y:S02]  /*3810*/  LEA R93, R12, R93, 0x1 ;  /* 0x0000005d0c5d7211 */ /* 0x000fe400078e08ff */
        /* <DEDUP_REMOVED lines=96> */
[----:B------:R-:W-:Y:S01]  /*3e20*/  IMAD R93, R12, 0x2, R93 ;  /* 0x000000020c5d7824 */ /* 0x000fe200078e025d */
        /* <DEDUP_REMOVED lines=190> */
[----:B0-----:R-:W-:-:S04]  /*4a10*/  @!P3 LEA R88, P5, R86, R14, 0x1 ;  /* 0x0000000e5658b211 */ /* 0x001fc800078a08ff */
[----:B------:R-:W-:-:S07]  /*4a20*/  @!P3 LEA.HI.X R89, R86, R15, R90, 0x1, P5 ;  /* 0x0000000f5659b211 */ /* 0x000fce00028f0c5a */
[----:B------:R-:W0:Y:S01]  /*4a30*/  @!P4 LDC.64 R14, c[0x0][0x3b8] ;  /* 0x0000ee00ff0ecb82 */ /* 0x000e220000000a00 */
[----:B------:R-:W-:Y:S01]  /*4a40*/  @!P4 IMAD.SHL.U32 R90, R11, 0x2, RZ ;  /* 0x000000020b5ac824 */ /* 0x000fe200078e00ff */
[----:B------:R-:W-:Y:S01]  /*4a50*/  IADD3 R86, PT, PT, R93, R12, RZ ;  /* 0x0000000c5d567210 */ /* 0x000fe20007ffe0ff */
[----:B------:R0:W4:Y:S01]  /*4a60*/  @!P3 LDG.E R49, desc[UR36][R88.64] ;  /* 0x000000245831b981 */ /* 0x000122000c1e1900 */
[----:B------:R-:W-:Y:S02]  /*4a70*/  SEL R48, R48, RZ, P2 ;  /* 0x000000ff30307207 */ /* 0x000fe40001000000 */
[----:B------:R-:W-:Y:S02]  /*4a80*/  @!P4 LOP3.LUT R90, R90, 0x6, RZ, 0xc0, !PT ;  /* 0x000000065a5ac812 */ /* 0x000fe400078ec0ff */
[----:B------:R-:W-:-:S03]  /*4a90*/  SHF.L.U32 R86, R86, 0x3, RZ ;  /* 0x0000000356567819 */ /* 0x000fc600000006ff */
[----:B------:R-:W-:Y:S01]  /*4aa0*/  @!P4 IMAD R90, R3, R12, R90 ;  /* 0x0000000c035ac224 */ /* 0x000fe200078e025a */
[----:B------:R-:W-:Y:S02]  /*4ab0*/  ISETP.GE.OR P1, PT, R86, R13, P1 ;  /* 0x0000000d5600720c */ /* 0x000fe40000f26670 */
[----:B------:R-:W-:Y:S02]  /*4ac0*/  @!P4 SHF.R.S32.HI R13, RZ, 0x1f, R84 ;  /* 0x0000001fff0dc819 */ /* 0x000fe40000011454 */
[----:B------:R-:W-:-:S04]  /*4ad0*/  @!P4 IADD3 R84, P3, PT, R90, R84, RZ ;  /* 0x000000545a54c210 */ /* 0x000fc80007f7e0ff */
[----:B------:R-:W-:Y:S02]  /*4ae0*/  @!P4 LEA.HI.X.SX32 R13, R90, R13, 0x1, P3 ;  /* 0x0000000d5a0dc211 */ /* 0x000fe400018f0eff */
[----:B0-----:R-:W-:-:S04]  /*4af0*/  @!P4 LEA R88, P3, R84, R14, 0x1 ;  /* 0x0000000e5458c211 */ /* 0x001fc800078608ff */
[----:B------:R-:W-:Y:S01]  /*4b00*/  @!P4 LEA.HI.X R89, R84, R15, R13, 0x1, P3 ;  /* 0x0000000f5459c211 */ /* 0x000fe200018f0c0d */
[----:B------:R-:W-:Y:S01]  /*4b10*/  @!P1 IMAD.SHL.U32 R13, R11, 0x2, RZ ;  /* 0x000000020b0d9824 */ /* 0x000fe200078e00ff */
[----:B------:R-:W0:Y:S01]  /*4b20*/  @!P1 LDC.64 R14, c[0x0][0x3b8] ;  /* 0x0000ee00ff0e9b82 */ /* 0x000e220000000a00 */
[----:B------:R-:W-:Y:S02]  /*4b30*/  SEL R47, R47, RZ, P2 ;  /* 0x000000ff2f2f7207 */ /* 0x000fe40001000000 */
[----:B------:R-:W4:Y:S01]  /*4b40*/  @!P4 LDG.E R48, desc[UR36][R88.64] ;  /* 0x000000245830c981 */ /* 0x000f22000c1e1900 */
[----:B------:R-:W-:-:S05]  /*4b50*/  @!P1 LOP3.LUT R13, R13, 0x6, RZ, 0xc0, !PT ;  /* 0x000000060d0d9812 */ /* 0x000fca00078ec0ff */
[----:B------:R-:W-:Y:S01]  /*4b60*/  @!P1 IMAD R13, R3, R12, R13 ;  /* 0x0000000c030d9224 */ /* 0x000fe200078e020d */
[----:B------:R-:W-:-:S04]  /*4b70*/  @!P1 SHF.R.S32.HI R12, RZ, 0x1f, R86 ;  /* 0x0000001fff0c9819 */ /* 0x000fc80000011456 */
[----:B------:R-:W-:-:S04]  /*4b80*/  @!P1 IADD3 R86, P3, PT, R13, R86, RZ ;  /* 0x000000560d569210 */ /* 0x000fc80007f7e0ff */
[----:B------:R-:W-:Y:S02]  /*4b90*/  @!P1 LEA.HI.X.SX32 R12, R13, R12, 0x1, P3 ;  /* 0x0000000c0d0c9211 */ /* 0x000fe400018f0eff */
[----:B0-----:R-:W-:-:S04]  /*4ba0*/  @!P1 LEA R14, P3, R86, R14, 0x1 ;  /* 0x0000000e560e9211 */ /* 0x001fc800078608ff */
[----:B------:R-:W-:Y:S02]  /*4bb0*/  @!P1 LEA.HI.X R15, R86, R15, R12, 0x1, P3 ;  /* 0x0000000f560f9211 */ /* 0x000fe400018f0c0c */
[----:B------:R-:W4:Y:S04]  /*4bc0*/  @P0 LDG.E.U8 R12, desc[UR36][R6.64] ;  /* 0x00000024060c0981 */ /* 0x000f28000c1e1100 */
[----:B------:R0:W4:Y:S01]  /*4bd0*/  @!P1 LDG.E R47, desc[UR36][R14.64] ;  /* 0x000000240e2f9981 */ /* 0x000122000c1e1900 */
[----:B--2---:R-:W-:-:S04]  /*4be0*/  HMUL2 R13, R80, R9 ;  /* 0x00000009500d7232 */ /* 0x004fc80000000000 */
[----:B---3--:R-:W-:-:S04]  /*4bf0*/  HFMA2 R13, R87, R24, R13 ;  /* 0x00000018570d7231 */ /* 0x008fc8000000000d */
[----:B------:R-:W-:-:S04]  /*4c00*/  HFMA2 R13, R85, R10, R13 ;  /* 0x0000000a550d7231 */ /* 0x000fc8000000000d */
[----:B----4-:R-:W-:-:S04]  /*4c10*/  HFMA2 R13, R78, R25, R13 ;  /* 0x000000194e0d7231 */ /* 0x010fc8000000000d */
        /* <DEDUP_REMOVED lines=22> */
[----:B------:R-:W-:-:S03]  /*4d80*/  UMOV UR4, 0xffffffff ;  /* 0xffffffff00047882 */ /* 0x000fc60000000000 */
[----:B------:R-:W-:Y:S01]  /*4d90*/  HFMA2 R15, R59, R44, R15 ;  /* 0x0000002c3b0f7231 */ /* 0x000fe2000000000f */
[----:B------:R-:W-:-:S03]  /*4da0*/  LOP3.LUT P1, RZ, R11, 0x3, RZ, 0xc0, !PT ;  /* 0x000000030bff7812 */ /* 0x000fc6000782c0ff */
[----:B------:R-:W-:-:S04]  /*4db0*/  HFMA2 R15, R56, R45, R15 ;  /* 0x0000002d380f7231 */ /* 0x000fc8000000000f */
[----:B------:R-:W-:-:S04]  /*4dc0*/  HFMA2 R15, R57, R46, R15 ;  /* 0x0000002e390f7231 */ /* 0x000fc8000000000f */
[----:B------:R-:W-:-:S04]  /*4dd0*/  HFMA2 R15, R54, R49, R15 ;  /* 0x00000031360f7231 */ /* 0x000fc8000000000f */
[----:B------:R-:W-:Y:S01]  /*4de0*/  HFMA2 R15, R55, R48, R15 ;  /* 0x00000030370f7231 */ /* 0x000fe2000000000f */
[----:B------:R-:W-:-:S03]  /*4df0*/  ISETP.NE.AND P2, PT, R12, RZ, P0 ;  /* 0x000000ff0c00720c */ /* 0x000fc60000745270 */
        /* <DEDUP_REMOVED lines=8> */
.L_x_4482:
        /* <DEDUP_REMOVED lines=13> */
[----:B0-----:R-:W-:-:S04]  /*4f50*/  @P3 IMAD.WIDE R12, R8, 0x2, R12 ;  /* 0x00000002080c3825 */ /* 0x001fc800078e020c */
[----:B-1----:R-:W-:Y:S02]  /*4f60*/  @P1 IMAD.WIDE.U32 R14, R89, 0x2, R14 ;  /* 0x00000002590e1825 */ /* 0x002fe400078e000e */
[----:B------:R-:W3:Y:S01]  /*4f70*/  @P3 LDG.E.U16 R12, desc[UR36][R12.64] ;  /* 0x000000240c0c3981 */ /* 0x000ee2000c1e1500 */
[----:B------:R-:W2:Y:S03]  /*4f80*/  @P1 LDC R89, c[0x0][0x430] ;  /* 0x00010c00ff591b82 */ /* 0x000ea60000000800 */
[----:B------:R-:W4:Y:S01]  /*4f90*/  @P1 LDG.E.U16 R14, desc[UR36][R14.64] ;  /* 0x000000240e0e1981 */ /* 0x000f22000c1e1500 */
[----:B--2---:R-:W-:-:S04]  /*4fa0*/  @P1 IADD3 R84, PT, PT, R89, R84, RZ ;  /* 0x0000005459541210 */ /* 0x004fc80007ffe0ff */
[----:B------:R-:W-:-:S04]  /*4fb0*/  @P1 ISETP.GE.AND P4, PT, R53, R84, PT ;  /* 0x000000543500120c */ /* 0x000fc80003f86270 */
[----:B-----5:R-:W-:-:S04]  /*4fc0*/  @P1 SEL R86, R23, RZ, !P4 ;  /* 0x000000ff17561207 */ /* 0x020fc80006000000 */
[----:B------:R-:W-:-:S04]  /*4fd0*/  @P1 IADD3 R86, PT, PT, R53, R86, -R16 ;  /* 0x0000005635561210 */ /* 0x000fc80007ffe810 */
[----:B------:R-:W-:Y:S01]  /*4fe0*/  @P1 I2FP.F32.S32 R86, R86 ;  /* 0x0000005600561245 */ /* 0x000fe20000201400 */
[----:B---3--:R-:W-:Y:S02]  /*4ff0*/  @P3 HADD2.F32 R84, -RZ, R12.H0_H0 ;  /* 0x2000000cff543230 */ /* 0x008fe40000004100 */
[----:B----4-:R-:W-:-:S03]  /*5000*/  @P1 HADD2.F32 R12, -RZ, R14.H0_H0 ;  /* 0x2000000eff0c1230 */ /* 0x010fc60000004100 */
[----:B------:R-:W-:-:S04]  /*5010*/  @P3 FADD.FTZ R11, R11, R84 ;  /* 0x000000540b0b3221 */ /* 0x000fc80000010000 */
[----:B------:R-:W-:-:S05]  /*5020*/  @P1 FFMA.FTZ R11, R86, R12, R11 ;  /* 0x0000000c560b1223 */ /* 0x000fca000001000b */
[----:B------:R1:W-:Y:S01]  /*5030*/  STS [R51], R11 ;  /* 0x0000000b33007388 */ /* 0x0003e20000000800 */
[----:B------:R-:W-:-:S07]  /*5040*/  @!P2 FMNMX.FTZ R82, R82, R11, !PT ;  /* 0x0000000b5252a209 */ /* 0x000fce0007810000 */
.L_x_4416:
[----:B------:R-:W-:Y:S05]  /*5050*/  BSYNC.RECONVERGENT B1 ;  /* 0x0000000000017941 */ /* 0x000fea0003800200 */
.L_x_4415:
[----:B-1----:R-:W-:Y:S01]  /*5060*/  VIADD R11, R0, 0x7 ;  /* 0x00000007000b7836 */ /* 0x002fe20000000000 */
[----:B------:R-:W-:Y:S01]  /*5070*/  IADD3 R53, PT, PT, R53, 0x10, RZ ;  /* 0x0000001035357810 */ /* 0x000fe20007ffe0ff */
[----:B------:R-:W-:Y:S01]  /*5080*/  VIADD R8, R8, 0x10 ;  /* 0x0000001008087836 */ /* 0x000fe20000000000 */
[----:B------:R-:W-:Y:S02]  /*5090*/  IADD3 R6, P2, PT, R6, 0x10, RZ ;  /* 0x0000001006067810 */ /* 0x000fe40007f5e0ff */
[----:B------:R-:W-:Y:S02]  /*50a0*/  SHF.R.S32.HI R12, RZ, 0x1f, R11 ;  /* 0x0000001fff0c7819 */ /* 0x000fe4000001140b */
[----:B------:R-:W-:Y:S02]  /*50b0*/  IADD3 R51, PT, PT, R51, 0x40, RZ ;  /* 0x0000004033337810 */ /* 0x000fe40007ffe0ff */
[----:B------:R-:W-:Y:S02]  /*50c0*/  LEA.HI R12, R12, R11, RZ, 0x3 ;  /* 0x0000000b0c0c7211 */ /* 0x000fe400078f18ff */
[----:B------:R-:W-:-:S02]  /*50d0*/  IADD3.X R7, PT, PT, RZ, R7, RZ, P2, !PT ;  /* 0x00000007ff077210 */ /* 0x000fc400017fe4ff */
[----:B------:R-:W-:-:S05]  /*50e0*/  LOP3.LUT R12, R12, 0xfffffff8, RZ, 0xc0, !PT ;  /* 0xfffffff80c0c7812 */ /* 0x000fca00078ec0ff */
[----:B------:R-:W-:-:S05]  /*50f0*/  IMAD.IADD R12, R19, 0x1, R12 ;  /* 0x00000001130c7824 */ /* 0x000fca00078e020c */
[----:B------:R-:W-:-:S13]  /*5100*/  ISETP.GE.AND P1, PT, R53, R12, PT ;  /* 0x0000000c3500720c */ /* 0x000fda0003f26270 */
[----:B------:R-:W-:Y:S05]  /*5110*/  @!P1 BRA `(.L_x_4417) ;  /* 0xffffffdc00689947 */ /* 0x000fea000383ffff */
.L_x_4413:
[----:B------:R-:W-:Y:S05]  /*5120*/  BSYNC B0 ;  /* 0x0000000000007941 */ /* 0x000fea0003800000 */
.L_x_4412:
[----:B------:R-:W-:-:S03]  /*5130*/  UMOV UR4, 0xffffffff ;  /* 0xffffffff00047882 */ /* 0x000fc60000000000 */
[----:B------:R-:W-:Y:S05]  /*5140*/  BRA.DIV UR4, `(.L_x_4418) ;  /* 0x0000005204407947 */ /* 0x000fea000b800000 */
[----:B------:R-:W0:Y:S02]  /*5150*/  SHFL.BFLY PT, R14, R82, 0x10, 0x1f ;  /* 0x0e001f00520e7f89 */ /* 0x000e2400000e0000 */
[----:B0-----:R-:W-:-:S05]  /*5160*/  FMNMX.FTZ R13, R14, R82, !PT ;  /* 0x000000520e0d7209 */ /* 0x001fca0007810000 */
[----:B------:R-:W0:Y:S02]  /*5170*/  SHFL.BFLY PT, R14, R13, 0x8, 0x1f ;  /* 0x0d001f000d0e7f89 */ /* 0x000e2400000e0000 */
[----:B0-----:R-:W-:-:S05]  /*5180*/  FMNMX.FTZ R4, R13, R14, !PT ;  /* 0x0000000e0d047209 */ /* 0x001fca0007810000 */
[----:B------:R0:W1:Y:S02]  /*5190*/  SHFL.BFLY PT, R14, R4, 0x4, 0x1f ;  /* 0x0c801f00040e7f89 */ /* 0x00006400000e0000 */
.L_x_4487:
[----:B--2---:R-:W2:Y:S01]  /*51a0*/  S2R R30, SR_TID.X ;  /* 0x00000000001e7919 */ /* 0x004ea20000002100 */
        /* <DEDUP_REMOVED lines=10> */
[----:B------:R-:W-:Y:S01]  /*5250*/  IMAD R8, R6, 0x4, R7 ;  /* 0x0000000406087824 */ /* 0x000fe200078e0207 */
[----:B------:R-:W-:Y:S01]  /*5260*/  MOV R11, 0xff7fffff ;  /* 0xff7fffff000b7802 */ /* 0x000fe20000000f00 */
[----:B0-----:R-:W-:Y:S02]  /*5270*/  IMAD.IADD R5, R19, 0x1, R30 ;  /* 0x0000000113057824 */ /* 0x001fe400078e021e */
[----:B------:R-:W-:Y:S01]  /*5280*/  BSSY.RECONVERGENT B0, `(.L_x_4419) ;  /* 0x000016f000007945 */ /* 0x000fe20003800200 */
[----:B------:R-:W-:-:S07]  /*5290*/  IMAD.MOV.U32 R10, RZ, RZ, RZ ;  /* 0x000000ffff0a7224 */ /* 0x000fce00078e00ff */
[----:B------:R-:W0:Y:S01]  /*52a0*/  @!P0 LDS R11, [R8] ;  /* 0x00000000080b8984 */ /* 0x000e220000000800 */
[----:B------:R-:W-:-:S03]  /*52b0*/  ISETP.GT.AND P0, PT, R5, R16, PT ;  /* 0x000000100500720c */ /* 0x000fc60003f04270 */
[----:B0-----:R-:W0:Y:S02]  /*52c0*/  SHFL.BFLY PT, R4, R11, 0x1, 0x1f ;  /* 0x0c201f000b047f89 */ /* 0x001e2400000e0000 */
[----:B0-----:R-:W-:Y:S02]  /*52d0*/  FMNMX.FTZ R9, R4, R11, !PT ;  /* 0x0000000b04097209 */ /* 0x001fe40007810000 */
[----:B------:R-:W-:-:S04]  /*52e0*/  IADD3 R4, PT, PT, R16, 0x1, RZ ;  /* 0x0000000110047810 */ /* 0x000fc80007ffe0ff */
[----:B------:R-:W0:Y:S02]  /*52f0*/  SHFL.IDX PT, R9, R9, RZ, 0x1f ;  /* 0x00001fff09097589 */ /* 0x000e2400000e0000 */
        /* <DEDUP_REMOVED lines=23> */
.L_x_4424:
        /* <DEDUP_REMOVED lines=11> */
.L_x_4423:
[----:B------:R-:W-:Y:S05]  /*5520*/  BSYNC.RECONVERGENT B1 ;  /* 0x0000000000017941 */ /* 0x000fea0003800200 */
.L_x_4422:
[----:B------:R-:W-:Y:S05]  /*5530*/  @!P1 BRA `(.L_x_4420) ;  /* 0x00000014000c9947 */ /* 0x000fea0003800000 */
[----:B------:R-:W-:Y:S01]  /*5540*/  IMAD.SHL.U32 R12, R19, 0x4, RZ ;  /* 0x00000004130c7824 */ /* 0x000fe200078e00ff */
[----:B------:R-:W-:-:S04]  /*5550*/  IADD3 R15, PT, PT, R15, 0x210, RZ ;  /* 0x000002100f0f7810 */ /* 0x000fc80007ffe0ff */
[----:B------:R-:W-:Y:S02]  /*5560*/  LEA R15, R20, R15, 0x18 ;  /* 0x0000000f140f7211 */ /* 0x000fe400078ec0ff */
[C---:B------:R-:W-:Y:S02]  /*5570*/  LEA R12, R11.reuse, -R12, 0x2 ;  /* 0x8000000c0b0c7211 */ /* 0x040fe400078e10ff */
[----:B------:R-:W-:-:S03]  /*5580*/  IADD3 R11, PT, PT, R11, 0x100, RZ ;  /* 0x000001000b0b7810 */ /* 0x000fc60007ffe0ff */
[----:B------:R-:W-:Y:S01]  /*5590*/  IMAD.IADD R12, R15, 0x1, R12 ;  /* 0x000000010f0c7824 */ /* 0x000fe200078e020c */
[----:B------:R-:W-:-:S04]  /*55a0*/  ISETP.GT.AND P0, PT, R11, R16, PT ;  /* 0x000000100b00720c */ /* 0x000fc80003f04270 */
[----:B------:R-:W0:Y:S04]  /*55b0*/  LDS R14, [R12] ;  /* 0x000000000c0e7984 */ /* 0x000e280000000800 */
[----:B------:R-:W1:Y:S04]  /*55c0*/  LDS R20, [R12+0x100] ;  /* 0x000100000c147984 */ /* 0x000e680000000800 */
[----:B------:R-:W2:Y:S04]  /*55d0*/  LDS R22, [R12+0x200] ;  /* 0x000200000c167984 */ /* 0x000ea80000000800 */
        /* <DEDUP_REMOVED lines=12> */
[----:B-----5:R-:W4:Y:S01]  /*56a0*/  MUFU.EX2 R23, R24 ;  /* 0x0000001800177308 */ /* 0x020f220000000800 */
[----:B0-----:R0:W-:Y:S01]  /*56b0*/  STS [R12], R13 ;  /* 0x0000000d0c007388 */ /* 0x0011e20000000800 */
[----:B------:R-:W-:-:S03]  /*56c0*/  FADD.FTZ R10, R10, R13 ;  /* 0x0000000d0a0a7221 */ /* 0x000fc60000010000 */
[----:B-1----:R0:W-:Y:S01]  /*56d0*/  STS [R12+0x100], R15 ;  /* 0x0001000f0c007388 */ /* 0x0021e20000000800 */
[----:B------:R-:W-:-:S03]  /*56e0*/  FADD.FTZ R10, R10, R15 ;  /* 0x0000000f0a0a7221 */ /* 0x000fc60000010000 */
[----:B--2---:R0:W-:Y:S01]  /*56f0*/  STS [R12+0x200], R21 ;  /* 0x000200150c007388 */ /* 0x0041e20000000800 */
[----:B------:R-:W-:-:S03]  /*5700*/  FADD.FTZ R10, R10, R21 ;  /* 0x000000150a0a7221 */ /* 0x000fc60000010000 */
[----:B----4-:R0:W-:Y:S01]  /*5710*/  STS [R12+0x300], R23 ;  /* 0x000300170c007388 */ /* 0x0101e20000000800 */
[----:B------:R-:W-:Y:S01]  /*5720*/  FADD.FTZ R10, R10, R23 ;  /* 0x000000170a0a7221 */ /* 0x000fe20000010000 */
[----:B------:R-:W-:Y:S06]  /*5730*/  @P0 BRA `(.L_x_4420) ;  /* 0x00000010008c0947 */ /* 0x000fec0003800000 */
[----:B0-----:R-:W-:Y:S01]  /*5740*/  IMAD.MOV.U32 R13, RZ, RZ, R11 ;  /* 0x000000ffff0d7224 */ /* 0x001fe200078e000b */
[----:B------:R-:W-:Y:S01]  /*5750*/  BSSY.RECONVERGENT B1, `(.L_x_4425) ;  /* 0x000006c000017945 */ /* 0x000fe20003800200 */
[----:B------:R-:W-:-:S03]  /*5760*/  PLOP3.LUT P0, PT, PT, PT, PT, 0x80, 0x8 ;  /* 0x000000000008781c */ /* 0x000fc60003f0f070 */
[----:B------:R-:W-:-:S04]  /*5770*/  IADD3 R11, PT, PT, -R13, R16, RZ ;  /* 0x000000100d0b7210 */ /* 0x000fc80007ffe1ff */
[----:B------:R-:W-:Y:S01]  /*5780*/  ISETP.GT.AND P1, PT, R11, 0x2ff, PT ;  /* 0x000002ff0b00780c */ /* 0x000fe20003f24270 */
[----:B------:R-:W-:-:S12]  /*5790*/  VIADD R11, R12, 0x600 ;  /* 0x000006000c0b7836 */ /* 0x000fd80000000000 */
[----:B------:R-:W-:Y:S05]  /*57a0*/  @!P1 BRA `(.L_x_4426) ;  /* 0x0000000400989947 */ /* 0x000fea0003800000 */
[----:B------:R-:W-:Y:S02]  /*57b0*/  PLOP3.LUT P0, PT, PT, PT, PT, 0x8, 0x80 ;  /* 0x000000000080781c */ /* 0x000fe40003f0e170 */
[----:B------:R-:W-:-:S11]  /*57c0*/  IADD3 R12, PT, PT, R16, -0x2ff, RZ ;  /* 0xfffffd01100c7810 */ /* 0x000fd60007ffe0ff */
.L_x_4427:
[----:B------:R-:W0:Y:S01]  /*57d0*/  LDS R14, [R11+-0x200] ;  /* 0xfffe00000b0e7984 */ /* 0x000e220000000800 */
[----:B------:R-:W-:-:S03]  /*57e0*/  VIADD R13, R13, 0x400 ;  /* 0x000004000d0d7836 */ /* 0x000fc60000000000 */
[----:B------:R-:W1:Y:S02]  /*57f0*/  LDS R20, [R11+-0x100] ;  /* 0xffff00000b147984 */ /* 0x000e640000000800 */
[----:B------:R-:W-:Y:S02]  /*5800*/  ISETP.GE.AND P1, PT, R13, R12, PT ;  /* 0x0000000c0d00720c */ /* 0x000fe40003f26270 */
[----:B------:R-:W2:Y:S04]  /*5810*/  LDS R22, [R11] ;  /* 0x000000000b167984 */ /* 0x000ea80000000800 */
[----:B------:R-:W4:Y:S04]  /*5820*/  LDS R24, [R11+0x100] ;  /* 0x000100000b187984 */ /* 0x000f280000000800 */
[----:B------:R-:W5:Y:S04]  /*5830*/  LDS R26, [R11+0x200] ;  /* 0x000200000b1a7984 */ /* 0x000f680000000800 */
[----:B------:R-:W5:Y:S04]  /*5840*/  LDS R28, [R11+0x300] ;  /* 0x000300000b1c7984 */ /* 0x000f680000000800 */
[----:B---3--:R-:W3:Y:S04]  /*5850*/  LDS R32, [R11+0x400] ;  /* 0x000400000b207984 */ /* 0x008ee80000000800 */
        /* <DEDUP_REMOVED lines=19> */
[C---:B------:R-:W-:Y:S01]  /*5990*/  FADD.FTZ R28, -R9.reuse, R28 ;  /* 0x0000001c091c7221 */ /* 0x040fe20000010100 */
[----:B------:R-:W5:Y:S01]  /*59a0*/  MUFU.EX2 R22, R22 ;  /* 0x0000001600167308 */ /* 0x000f620000000800 */
[----:B------:R-:W1:Y:S01]  /*59b0*/  LDS R50, [R11+0xd00] ;  /* 0x000d00000b327984 */ /* 0x000e620000000800 */
[----:B------:R-:W-:Y:S01]  /*59c0*/  FMUL.FTZ R26, R26, 1.4426950216293334961 ;  /* 0x3fb8aa3b1a1a7820 */ /* 0x000fe20000410000 */
[C---:B---3--:R-:W-:Y:S01]  /*59d0*/  FADD.FTZ R32, -R9.reuse, R32 ;  /* 0x0000002009207221 */ /* 0x048fe20000010100 */
[----:B------:R-:W3:Y:S01]  /*59e0*/  MUFU.EX2 R24, R24 ;  /* 0x0000001800187308 */ /* 0x000ee20000000800 */
[----:B------:R-:W-:Y:S01]  /*59f0*/  FMUL.FTZ R28, R28, 1.4426950216293334961 ;  /* 0x3fb8aa3b1c1c7820 */ /* 0x000fe20000410000 */
[----:B--2---:R-:W-:Y:S01]  /*5a00*/  FADD.FTZ R10, R14, R10 ;  /* 0x0000000a0e0a7221 */ /* 0x004fe20000010000 */
[C---:B------:R-:W-:Y:S01]  /*5a10*/  FADD.FTZ R34, -R9.reuse, R34 ;  /* 0x0000002209227221 */ /* 0x040fe20000010100 */
[----:B------:R-:W2:Y:S01]  /*5a20*/  MUFU.EX2 R26, R26 ;  /* 0x0000001a001a7308 */ /* 0x000ea20000000800 */
[----:B------:R-:W-:Y:S01]  /*5a30*/  FMUL.FTZ R32, R32, 1.4426950216293334961 ;  /* 0x3fb8aa3b20207820 */ /* 0x000fe20000410000 */
[----:B----4-:R-:W-:Y:S01]  /*5a40*/  FADD.FTZ R10, R10, R20 ;  /* 0x000000140a0a7221 */ /* 0x010fe20000010000 */
[C---:B------:R-:W-:Y:S01]  /*5a50*/  FADD.FTZ R36, -R9.reuse, R36 ;  /* 0x0000002409247221 */ /* 0x040fe20000010100 */
[----:B------:R-:W4:Y:S01]  /*5a60*/  MUFU.EX2 R28, R28 ;  /* 0x0000001c001c7308 */ /* 0x000f220000000800 */
[----:B------:R-:W-:Y:S01]  /*5a70*/  FMUL.FTZ R34, R34, 1.4426950216293334961 ;  /* 0x3fb8aa3b22227820 */ /* 0x000fe20000410000 */
[----:B-----5:R-:W-:Y:S01]  /*5a80*/  FADD.FTZ R10, R10, R22 ;  /* 0x000000160a0a7221 */ /* 0x020fe20000010000 */
[C---:B------:R-:W-:Y:S01]  /*5a90*/  FADD.FTZ R38, -R9.reuse, R38 ;  /* 0x0000002609267221 */ /* 0x040fe20000010100 */
[----:B------:R-:W5:Y:S01]  /*5aa0*/  MUFU.EX2 R32, R32 ;  /* 0x0000002000207308 */ /* 0x000f620000000800 */
[----:B------:R-:W-:Y:S01]  /*5ab0*/  FMUL.FTZ R36, R36, 1.4426950216293334961 ;  /* 0x3fb8aa3b24247820 */ /* 0x000fe20000410000 */
[----:B---3--:R-:W-:Y:S01]  /*5ac0*/  FADD.FTZ R10, R10, R24 ;  /* 0x000000180a0a7221 */ /* 0x008fe20000010000 */
[C---:B------:R-:W-:Y:S01]  /*5ad0*/  FADD.FTZ R40, -R9.reuse, R40 ;  /* 0x0000002809287221 */ /* 0x040fe20000010100 */
[----:B------:R-:W3:Y:S01]  /*5ae0*/  MUFU.EX2 R34, R34 ;  /* 0x0000002200227308 */ /* 0x000ee20000000800 */
[----:B------:R-:W-:Y:S01]  /*5af0*/  FMUL.FTZ R38, R38, 1.4426950216293334961 ;  /* 0x3fb8aa3b26267820 */ /* 0x000fe20000410000 */
[----:B--2---:R-:W-:Y:S01]  /*5b00*/  FADD.FTZ R10, R10, R26 ;  /* 0x0000001a0a0a7221 */ /* 0x004fe20000010000 */
[C---:B0-----:R-:W-:Y:S01]  /*5b10*/  FADD.FTZ R42, -R9.reuse, R42 ;  /* 0x0000002a092a7221 */ /* 0x041fe20000010100 */
[----:B------:R-:W0:Y:S01]  /*5b20*/  MUFU.EX2 R36, R36 ;  /* 0x0000002400247308 */ /* 0x000e220000000800 */
[----:B------:R-:W-:Y:S01]  /*5b30*/  FMUL.FTZ R40, R40, 1.4426950216293334961 ;  /* 0x3fb8aa3b28287820 */ /* 0x000fe20000410000 */
[----:B----4-:R-:W-:Y:S01]  /*5b40*/  FADD.FTZ R10, R10, R28 ;  /* 0x0000001c0a0a7221 */ /* 0x010fe20000010000 */
[C---:B-1----:R-:W-:Y:S01]  /*5b50*/  FADD.FTZ R44, -R9.reuse, R44 ;  /* 0x0000002c092c7221 */ /* 0x042fe20000010100 */
[----:B------:R-:W1:Y:S01]  /*5b60*/  MUFU.EX2 R38, R38 ;  /* 0x0000002600267308 */ /* 0x000e620000000800 */
[----:B------:R-:W-:Y:S01]  /*5b70*/  FMUL.FTZ R42, R42, 1.4426950216293334961 ;  /* 0x3fb8aa3b2a2a7820 */ /* 0x000fe20000410000 */
[----:B-----5:R-:W-:Y:S01]  /*5b80*/  FADD.FTZ R10, R10, R32 ;  /* 0x000000200a0a7221 */ /* 0x020fe20000010000 */
[----:B------:R-:W-:Y:S01]  /*5b90*/  FMUL.FTZ R44, R44, 1.4426950216293334961 ;  /* 0x3fb8aa3b2c2c7820 */ /* 0x000fe20000410000 */
[----:B------:R-:W2:Y:S01]  /*5ba0*/  MUFU.EX2 R40, R40 ;  /* 0x0000002800287308 */ /* 0x000ea20000000800 */
[C---:B------:R-:W-:Y:S01]  /*5bb0*/  FADD.FTZ R46, -R9.reuse, R46 ;  /* 0x0000002e092e7221 */ /* 0x040fe20000010100 */
[----:B---3--:R-:W-:Y:S01]  /*5bc0*/  FADD.FTZ R10, R10, R34 ;  /* 0x000000220a0a7221 */ /* 0x008fe20000010000 */
        /* <DEDUP_REMOVED lines=36> */
.L_x_4426:
[----:B------:R-:W-:Y:S05]  /*5e10*/  BSYNC.RECONVERGENT B1 ;  /* 0x0000000000017941 */ /* 0x000fea0003800200 */
.L_x_4425:
        /* <DEDUP_REMOVED lines=23> */
[C---:B-----5:R-:W-:Y:S01]  /*5f90*/  FADD.FTZ R24, -R9.reuse, R24 ;  /* 0x0000001809187221 */ /* 0x060fe20000010100 */
[----:B------:R-:W-:Y:S02]  /*5fa0*/  FMUL.FTZ R22, R22, 1.4426950216293334961 ;  /* 0x3fb8aa3b16167820 */ /* 0x000fe40000410000 */
[----:B------:R-:W2:Y:S01]  /*5fb0*/  MUFU.EX2 R20, R20 ;  /* 0x0000001400147308 */ /* 0x000ea20000000800 */
[----:B------:R-:W-:Y:S01]  /*5fc0*/  FADD.FTZ R26, -R9, R26 ;  /* 0x0000001a091a7221 */ /* 0x000fe20000010100 */
[----:B------:R-:W-:-:S02]  /*5fd0*/  FMUL.FTZ R24, R24, 1.4426950216293334961 ;  /* 0x3fb8aa3b18187820 */ /* 0x000fc40000410000 */
[----:B------:R-:W4:Y:S01]  /*5fe0*/  MUFU.EX2 R22, R22 ;  /* 0x0000001600167308 */ /* 0x000f220000000800 */
        /* <DEDUP_REMOVED lines=26> */
.L_x_4429:
[----:B------:R-:W-:Y:S05]  /*6190*/  BSYNC.RECONVERGENT B1 ;  /* 0x0000000000017941 */ /* 0x000fea0003800200 */
.L_x_4428:
        /* <DEDUP_REMOVED lines=27> */
.L_x_4421:
        /* <DEDUP_REMOVED lines=8> */
[----:B------:R-:W-:Y:S01]  /*63d0*/  ISETP.NE.AND P1, PT, R11, 0xc0, PT ;  /* 0x000000c00b00780c */ /* 0x000fe20003f25270 */
[----:B------:R-:W-:Y:S02]  /*63e0*/  IMAD.MOV.U32 R11, RZ, RZ, R5 ;  /* 0x000000ffff0b7224 */ /* 0x000fe400078e0005 */
[----:B-1----:R-:W-:-:S02]  /*63f0*/  IMAD R24, R10, UR4, RZ ;  /* 0x000000040a187c24 */ /* 0x002fc4000f8e02ff */
[----:B------:R-:W-:-:S03]  /*6400*/  HFMA2 R10, -RZ, RZ, 0, 0 ;  /* 0x00000000ff0a7431 */ /* 0x000fc600000001ff */
[----:B------:R-:W-:-:S05]  /*6410*/  SHF.R.S32.HI R26, RZ, 0x1f, R24 ;  /* 0x0000001fff1a7819 */ /* 0x000fca0000011418 */
        /* <DEDUP_REMOVED lines=11> */
.L_x_4432:
        /* <DEDUP_REMOVED lines=17> */
.L_x_4431:
[----:B------:R-:W-:Y:S05]  /*65e0*/  BSYNC.RECONVERGENT B1 ;  /* 0x0000000000017941 */ /* 0x000fea0003800200 */
.L_x_4430:
        /* <DEDUP_REMOVED lines=13> */
.L_x_4433:
[----:B------:R-:W-:-:S05]  /*66c0*/  IMAD.MOV.U32 R12, RZ, RZ, R20 ;  /* 0x000000ffff0c7224 */ /* 0x000fca00078e0014 */
[----:B------:R-:W2:Y:S04]  /*66d0*/  LDG.E.U8 R22, desc[UR36][R12.64+-0x80] ;  /* 0xffff80240c167981 */ /* 0x000ea8000c1e1100 */
[----:B------:R-:W4:Y:S04]  /*66e0*/  LDG.E.U8 R15, desc[UR36][R12.64+-0x40] ;  /* 0xffffc0240c0f7981 */ /* 0x000f28000c1e1100 */
[----:B------:R-:W3:Y:S04]  /*66f0*/  LDG.E.U8 R20, desc[UR36][R12.64] ;  /* 0x000000240c147981 */ /* 0x000ee8000c1e1100 */
[----:B------:R-:W3:Y:S01]  /*6700*/  LDG.E.U8 R21, desc[UR36][R12.64+0x40] ;  /* 0x000040240c157981 */ /* 0x000ee2000c1e1100 */
[----:B-----5:R-:W-:Y:S01]  /*6710*/  MOV R23, RZ ;  /* 0x000000ff00177202 */ /* 0x020fe20000000f00 */
[----:B------:R-:W-:Y:S01]  /*6720*/  IMAD.MOV.U32 R25, RZ, RZ, RZ ;  /* 0x000000ffff197224 */ /* 0x000fe200078e00ff */
[----:B------:R-:W-:-:S02]  /*6730*/  IADD3 R11, PT, PT, R11, 0x100, RZ ;  /* 0x000001000b0b7810 */ /* 0x000fc40007ffe0ff */
[----:B--2---:R-:W-:Y:S02]  /*6740*/  ISETP.NE.AND P0, PT, R22, RZ, PT ;  /* 0x000000ff1600720c */ /* 0x004fe40003f05270 */
[----:B----4-:R-:W-:Y:S01]  /*6750*/  ISETP.NE.AND P1, PT, R15, RZ, PT ;  /* 0x000000ff0f00720c */ /* 0x010fe20003f25270 */
[----:B------:R-:W-:Y:S01]  /*6760*/  HFMA2 R15, -RZ, RZ, 0, 0 ;  /* 0x00000000ff0f7431 */ /* 0x000fe200000001ff */
[----:B---3--:R-:W-:Y:S02]  /*6770*/  ISETP.NE.AND P2, PT, R20, RZ, PT ;  /* 0x000000ff1400720c */ /* 0x008fe40003f45270 */
[----:B------:R-:W-:-:S07]  /*6780*/  ISETP.NE.AND P3, PT, R21, RZ, PT ;  /* 0x000000ff1500720c */ /* 0x000fce0003f65270 */
        /* <DEDUP_REMOVED lines=11> */
[----:B------:R-:W-:Y:S01]  /*6840*/  ISETP.GT.AND P0, PT, R11, R16, PT ;  /* 0x000000100b00720c */ /* 0x000fe20003f04270 */
        /* <DEDUP_REMOVED lines=18> */
.L_x_4420:
[----:B------:R-:W-:Y:S05]  /*6970*/  BSYNC.RECONVERGENT B0 ;  /* 0x0000000000007941 */ /* 0x000fea0003800200 */
.L_x_4419:
[----:B0-----:R-:W0:Y:S01]  /*6980*/  SHFL.BFLY PT, R9, R10, 0x10, 0x1f ;  /* 0x0e001f000a097f89 */ /* 0x001e2200000e0000 */
[C---:B------:R-:W-:Y:S01]  /*6990*/  ISETP.NE.AND P0, PT, R6.reuse, RZ, PT ;  /* 0x000000ff0600720c */ /* 0x040fe20003f05270 */
[----:B------:R-:W1:Y:S01]  /*69a0*/  LDCU UR4, c[0x0][0x40c] ;  /* 0x00008180ff0477ac */ /* 0x000e620008000800 */
[----:B------:R-:W-:Y:S01]  /*69b0*/  SHF.R.U32.HI R42, RZ, 0x5, R30 ;  /* 0x00000005ff2a7819 */ /* 0x000fe2000001161e */
[----:B------:R-:W2:Y:S01]  /*69c0*/  S2R R43, SR_CTAID.X ;  /* 0x00000000002b7919 */ /* 0x000ea20000002500 */
[----:B------:R-:W-:Y:S01]  /*69d0*/  ISETP.GT.U32.AND P1, PT, R6, 0x1, PT ;  /* 0x000000010600780c */ /* 0x000fe20003f24070 */
[----:B------:R-:W1:Y:S01]  /*69e0*/  LDCU UR5, c[0x0][0x3f4] ;  /* 0x00007e80ff0577ac */ /* 0x000e620008000800 */
[----:B------:R-:W2:Y:S01]  /*69f0*/  S2UR UR6, SR_CTAID.Y ;  /* 0x00000000000679c3 */ /* 0x000ea20000002600 */
[----:B------:R-:W4:Y:S06]  /*6a00*/  LDCU.U8 UR7, c[0x0][0x48c] ;  /* 0x00009180ff0777ac */ /* 0x000f2c0008000000 */
        /* <DEDUP_REMOVED lines=12> */
[----:B0-----:R-:W-:Y:S02]  /*6ad0*/  FADD.FTZ R11, R12, R11 ;  /* 0x0000000b0c0b7221 */ /* 0x001fe40000010000 */
[----:B------:R-:W2:Y:S03]  /*6ae0*/  LDC R12, c[0x0][0x3f8] ;  /* 0x0000fe00ff0c7b82 */ /* 0x000ea60000000800 */
[----:B------:R-:W0:Y:S01]  /*6af0*/  SHFL.BFLY PT, R14, R11, 0x2, 0x1f ;  /* 0x0c401f000b0e7f89 */ /* 0x000e2200000e0000 */
[----:B--2---:R-:W-:Y:S02]  /*6b00*/  IMAD R31, R12, UR6, R43 ;  /* 0x000000060c1f7c24 */ /* 0x004fe4000f8e022b */
[----:B0-----:R-:W-:-:S05]  /*6b10*/  FADD.FTZ R14, R11, R14 ;  /* 0x0000000e0b0e7221 */ /* 0x001fca0000010000 */
[----:B------:R-:W0:Y:S02]  /*6b20*/  SHFL.BFLY PT, R13, R14, 0x1, 0x1f ;  /* 0x0c201f000e0d7f89 */ /* 0x000e2400000e0000 */
[----:B0-----:R-:W-:-:S05]  /*6b30*/  FADD.FTZ R13, R14, R13 ;  /* 0x0000000d0e0d7221 */ /* 0x001fca0000010000 */
[----:B------:R0:W-:Y:S01]  /*6b40*/  @!P0 STS [R6+0x8], R13 ;  /* 0x0000080d06008388 */ /* 0x0001e20000000800 */
[----:B------:R-:W-:Y:S01]  /*6b50*/  BAR.SYNC.DEFER_BLOCKING 0x0 ;  /* 0x0000000000007b1d */ /* 0x000fe20000010000 */
[----:B----4-:R-:W-:Y:S02]  /*6b60*/  ISETP.NE.AND P0, PT, RZ, UR7, PT ;  /* 0x00000007ff007c0c */ /* 0x010fe4000bf05270 */
[----:B0-----:R-:W-:-:S03]  /*6b70*/  CS2R R6, SRZ ;  /* 0x0000000000067805 */ /* 0x001fc6000001ff00 */
[----:B------:R-:W0:Y:S01]  /*6b80*/  @!P1 LDS R13, [R8+0x8] ;  /* 0x00000800080d9984 */ /* 0x000e220000000800 */
[----:B------:R-:W-:-:S03]  /*6b90*/  ISETP.GT.AND P1, PT, R5, R16, PT ;  /* 0x000000100500720c */ /* 0x000fc60003f24270 */
[----:B0-----:R-:W0:Y:S02]  /*6ba0*/  SHFL.BFLY PT, R10, R13, 0x1, 0x1f ;  /* 0x0c201f000d0a7f89 */ /* 0x001e2400000e0000 */
[----:B0-----:R-:W-:-:S06]  /*6bb0*/  FADD.FTZ R10, R10, R13 ;  /* 0x0000000d0a0a7221 */ /* 0x001fcc0000010000 */
[----:B------:R-:W0:Y:S02]  /*6bc0*/  SHFL.IDX PT, R10, R10, RZ, 0x1f ;  /* 0x00001fff0a0a7589 */ /* 0x000e2400000e0000 */
[----:B0-----:R-:W-:-:S04]  /*6bd0*/  FADD.FTZ R8, R10, 9.9999999747524270788e-07 ;  /* 0x358637bd0a087421 */ /* 0x001fc80000010000 */
[----:B------:R0:W1:Y:S01]  /*6be0*/  MUFU.RCP R15, R8 ;  /* 0x00000008000f7308 */ /* 0x0000620000001000 */
[----:B------:R-:W-:Y:S05]  /*6bf0*/  @!P0 BRA `(.L_x_4434) ;  /* 0x0000000000188947 */ /* 0x000fea0003800000 */
[----:B------:R-:W2:Y:S08]  /*6c00*/  LDC R6, c[0x0][0x488] ;  /* 0x00012200ff067b82 */ /* 0x000eb00000000800 */
[----:B------:R-:W2:Y:S08]  /*6c10*/  LDC R7, c[0x0][0x40c] ;  /* 0x00010300ff077b82 */ /* 0x000eb00000000800 */
[----:B------:R-:W4:Y:S01]  /*6c20*/  LDC R9, c[0x0][0x3f4] ;  /* 0x0000fd00ff097b82 */ /* 0x000f220000000800 */
[----:B--2---:R-:W-:-:S04]  /*6c30*/  IMAD R6, R31, R6, R7 ;  /* 0x000000061f067224 */ /* 0x004fc800078e0207 */
[----:B----4-:R-:W-:-:S05]  /*6c40*/  IMAD R6, R6, R9, RZ ;  /* 0x0000000906067224 */ /* 0x010fca00078e02ff */
[----:B------:R-:W-:-:S07]  /*6c50*/  SHF.R.S32.HI R7, RZ, 0x1f, R6 ;  /* 0x0000001fff077819 */ /* 0x000fce0000011406 */
.L_x_4434:
        /* <DEDUP_REMOVED lines=23> */
[----:B--2---:R-:W-:-:S04]  /*6dd0*/  LEA R12, P2, R13, UR8, 0x2 ;  /* 0x000000080d0c7c11 */ /* 0x004fc8000f8410ff */
[----:B------:R-:W-:Y:S01]  /*6de0*/  LEA.HI.X R13, R13, UR9, R14, 0x2, P2 ;  /* 0x000000090d0d7c11 */ /* 0x000fe200090f140e */
[----:B0-----:R-:W-:-:S06]  /*6df0*/  ULEA UR4, UR6, UR4, 0x18 ;  /* 0x0000000406047291 */ /* 0x001fcc000f8ec0ff */
[----:B------:R-:W-:Y:S02]  /*6e00*/  IADD3 R4, PT, PT, R8, UR4, RZ ;  /* 0x0000000408047c10 */ /* 0x000fe4000fffe0ff */
[----:B------:R-:W-:-:S07]  /*6e10*/  LEA R10, R30, UR4, 0x2 ;  /* 0x000000041e0a7c11 */ /* 0x000fce000f8e10ff */
.L_x_4439:
[----:B--2---:R0:W1:Y:S01]  /*6e20*/  LDS R8, [R10] ;  /* 0x000000000a087984 */ /* 0x0040620000000800 */
        /* <DEDUP_REMOVED lines=14> */
.L_x_4438:
[----:B------:R-:W-:Y:S05]  /*6f10*/  BSYNC.RECONVERGENT B1 ;  /* 0x0000000000017941 */ /* 0x000fea0003800200 */
.L_x_4437:
[----:B------:R-:W-:Y:S05]  /*6f20*/  @!P1 BRA `(.L_x_4436) ;  /* 0x0000000000d09947 */ /* 0x000fea0003800000 */
[----:B--2---:R-:W0:Y:S01]  /*6f30*/  S2R R9, SR_CgaCtaId ;  /* 0x0000000000097919 */ /* 0x004e220000008800 */
[----:B------:R-:W2:Y:S01]  /*6f40*/  LDCU.64 UR8, c[0x0][0x480] ;  /* 0x00009000ff0877ac */ /* 0x000ea20008000a00 */
        /* <DEDUP_REMOVED lines=9> */
[----:B--2---:R-:W-:-:S04]  /*6fe0*/  LEA R10, P3, R8, UR8, 0x2 ;  /* 0x00000008080a7c11 */ /* 0x004fc8000f8610ff */
[----:B------:R-:W-:Y:S02]  /*6ff0*/  IADD3 R10, P2, PT, R10, 0x200, RZ ;  /* 0x000002000a0a7810 */ /* 0x000fe40007f5e0ff */
[----:B------:R-:W-:-:S05]  /*7000*/  LEA.HI.X R7, R8, UR9, R7, 0x2, P3 ;  /* 0x0000000908077c11 */ /* 0x000fca00098f1407 */
[----:B------:R-:W-:Y:S01]  /*7010*/  IMAD.X R11, RZ, RZ, R7, P2 ;  /* 0x000000ffff0b7224 */ /* 0x000fe200010e0607 */
[----:B0-----:R-:W-:Y:S01]  /*7020*/  LEA R9, R9, R4, 0x18 ;  /* 0x0000000409097211 */ /* 0x001fe200078ec0ff */
[----:B------:R-:W-:-:S03]  /*7030*/  IMAD.SHL.U32 R4, R19, 0x4, RZ ;  /* 0x0000000413047824 */ /* 0x000fc600078e00ff */
[----:B------:R-:W-:Y:S02]  /*7040*/  IADD3 R8, PT, PT, R6, 0x100, R9 ;  /* 0x0000010006087810 */ /* 0x000fe40007ffe009 */
[----:B------:R-:W-:-:S04]  /*7050*/  LEA R4, R5, -R4, 0x2 ;  /* 0x8000000405047211 */ /* 0x000fc800078e10ff */
[----:B------:R-:W-:-:S07]  /*7060*/  IADD3 R4, PT, PT, R4, 0x200, R9 ;  /* 0x0000020004047810 */ /* 0x000fce0007ffe009 */
.L_x_4440:
[----:B------:R-:W1:Y:S01]  /*7070*/  LDS R6, [R4+-0x200] ;  /* 0xfffe000004067984 */ /* 0x000e620000000800 */
[----:B------:R-:W-:-:S04]  /*7080*/  IADD3 R5, PT, PT, R5, 0x100, RZ ;  /* 0x0000010005057810 */ /* 0x000fc80007ffe0ff */
[----:B------:R-:W-:Y:S01]  /*7090*/  ISETP.GT.AND P2, PT, R5, R16, PT ;  /* 0x000000100500720c */ /* 0x000fe20003f44270 */
[----:B-1----:R-:W-:-:S05]  /*70a0*/  FMUL.FTZ R13, R6, R15 ;  /* 0x0000000f060d7220 */ /* 0x002fca0000410000 */
        /* <DEDUP_REMOVED lines=28> */
.L_x_4436:
[----:B------:R-:W-:Y:S05]  /*7270*/  BSYNC.RECONVERGENT B0 ;  /* 0x0000000000007941 */ /* 0x000fea0003800200 */
.L_x_4435:
[----:B------:R-:W4:Y:S01]  /*7280*/  LDCU.64 UR6, c[0x0][0x3b0] ;  /* 0x00007600ff0677ac */ /* 0x000f220008000a00 */
[----:B------:R-:W-:Y:S02]  /*7290*/  LEA.HI R4, R16, R16, RZ, 0x1 ;  /* 0x0000001010047211 */ /* 0x000fe400078f08ff */
[----:B------:R-:W-:Y:S02]  /*72a0*/  CS2R R6, SRZ ;  /* 0x0000000000067805 */ /* 0x000fe4000001ff00 */
[----:B---3--:R-:W-:Y:S02]  /*72b0*/  SHF.L.U32 R32, R30, 0x3, RZ ;  /* 0x000000031e207819 */ /* 0x008fe400000006ff */
[----:B------:R-:W-:Y:S02]  /*72c0*/  LOP3.LUT R45, R4, 0xfffffffe, RZ, 0xc0, !PT ;  /* 0xfffffffe042d7812 */ /* 0x000fe400078ec0ff */
[----:B------:R-:W-:-:S03]  /*72d0*/  LOP3.LUT R32, R32, 0xf8, RZ, 0xc0, !PT ;  /* 0x000000f820207812 */ /* 0x000fc600078ec0ff */
[----:B------:R-:W-:-:S05]  /*72e0*/  IMAD.IADD R45, R16, 0x1, -R45 ;  /* 0x00000001102d7824 */ /* 0x000fca00078e0a2d */
[----:B------:R-:W-:Y:S02]  /*72f0*/  ISETP.NE.AND P0, PT, R42, R45, PT ;  /* 0x0000002d2a00720c */ /* 0x000fe40003f05270 */
[----:B----4-:R-:W-:Y:S02]  /*7300*/  ISETP.EQ.U32.AND P1, PT, RZ, UR6, PT ;  /* 0x00000006ff007c0c */ /* 0x010fe4000bf22070 */
[----:B------:R-:W-:-:S04]  /*7310*/  ISETP.GT.U32.OR P0, PT, R32, 0xbf, P0 ;  /* 0x000000bf2000780c */ /* 0x000fc80000704470 */
[----:B------:R-:W-:-:S13]  /*7320*/  ISETP.EQ.OR.EX P0, PT, RZ, UR7, P0, P1 ;  /* 0x00000007ff007c0c */ /* 0x000fda0008702710 */
[----:B0-2---:R-:W0:Y:S01]  /*7330*/  @!P0 LDC.64 R8, c[0x0][0x3b0] ;  /* 0x0000ec00ff088b82 */ /* 0x005e220000000a00 */
        /* <DEDUP_REMOVED lines=12> */
[----:B------:R-:W-:-:S07]  /*7400*/  CS2R R38, SRZ ;  /* 0x0000000000267805 */ /* 0x000fce000001ff00 */
[----:B0-----:R-:W-:Y:S05]  /*7410*/  @P0 BRA `(.L_x_4442) ;  /* 0x0000002400080947 */ /* 0x001fea0003800000 */
[----:B------:R-:W0:Y:S01]  /*7420*/  LDCU UR4, c[0x0][0x3f4] ;  /* 0x00007e80ff0477ac */ /* 0x000e220008000800 */
[----:B------:R-:W2:Y:S01]  /*7430*/  S2R R9, SR_CgaCtaId ;  /* 0x0000000000097919 */ /* 0x000ea20000008800 */
[----:B------:R-:W3:Y:S01]  /*7440*/  LDC.64 R28, c[0x0][0x3c0] ;  /* 0x0000f000ff1c7b82 */ /* 0x000ee20000000a00 */
[----:B------:R-:W-:Y:S01]  /*7450*/  IMAD.IADD R44, R19, 0x1, R42 ;  /* 0x00000001132c7824 */ /* 0x000fe200078e022a */
[----:B------:R-:W-:Y:S01]  /*7460*/  MOV R8, 0x400 ;  /* 0x0000040000087802 */ /* 0x000fe20000000f00 */
[----:B------:R-:W-:Y:S01]  /*7470*/  BSSY.RECONVERGENT B1, `(.L_x_4443) ;  /* 0x00000c3000017945 */ /* 0x000fe20003800200 */
[----:B------:R-:W-:Y:S02]  /*7480*/  IMAD.MOV.U32 R33, RZ, RZ, RZ ;  /* 0x000000ffff217224 */ /* 0x000fe400078e00ff */
[----:B------:R-:W-:Y:S02]  /*7490*/  IADD3 R8, PT, PT, R8, 0x210, RZ ;  /* 0x0000021008087810 */ /* 0x000fe40007ffe0ff */
[----:B0-----:R-:W-:-:S04]  /*74a0*/  MOV R41, UR4 ;  /* 0x0000000400297c02 */ /* 0x001fc80008000f00 */
[-C--:B------:R-:W-:Y:S01]  /*74b0*/  VIMNMX R47, PT, PT, R16, R41.reuse, PT ;  /* 0x00000029102f7248 */ /* 0x080fe20003fe0100 */
[----:B------:R-:W-:-:S03]  /*74c0*/  IMAD R3, R3, R41, R32 ;  /* 0x0000002903037224 */ /* 0x000fc600078e0220 */
[----:B------:R-:W-:Y:S01]  /*74d0*/  ISETP.GE.AND P0, PT, R44, R47, PT ;  /* 0x0000002f2c00720c */ /* 0x000fe20003f06270 */
[----:B---3--:R-:W-:Y:S01]  /*74e0*/  IMAD.WIDE R28, R3, 0x2, R28 ;  /* 0x00000002031c7825 */ /* 0x008fe200078e021c */
        /* <DEDUP_REMOVED lines=8> */
[----:B------:R-:W-:Y:S02]  /*7570*/  MOV R40, RZ ;  /* 0x000000ff00287202 */ /* 0x000fe40000000f00 */
[----:B------:R-:W-:Y:S02]  /*7580*/  CS2R R36, SRZ ;  /* 0x0000000000247805 */ /* 0x000fe4000001ff00 */
[----:B------:R-:W-:-:S02]  /*7590*/  IADD3 R47, PT, PT, -R42, R47, R8 ;  /* 0x0000002f2a2f7210 */ /* 0x000fc40007ffe108 */
[----:B------:R-:W-:Y:S01]  /*75a0*/  CS2R R34, SRZ ;  /* 0x0000000000227805 */ /* 0x000fe2000001ff00 */
[----:B------:R-:W-:Y:S01]  /*75b0*/  IMAD.MOV.U32 R33, RZ, RZ, RZ ;  /* 0x000000ffff217224 */ /* 0x000fe200078e00ff */
[C---:B------:R-:W-:Y:S02]  /*75c0*/  ISETP.GE.U32.AND P0, PT, R47.reuse, 0x6, PT ;  /* 0x000000062f00780c */ /* 0x040fe40003f06070 */
[----:B------:R-:W-:-:S04]  /*75d0*/  LEA.HI R49, R47, 0x1, RZ, 0x1f ;  /* 0x000000012f317811 */ /* 0x000fc800078ff8ff */
[----:B------:R-:W-:-:S07]  /*75e0*/  LOP3.LUT P1, R60, R49, 0x3, RZ, 0xc0, !PT ;  /* 0x00000003313c7812 */ /* 0x000fce000782c0ff */
[----:B------:R-:W-:Y:S06]  /*75f0*/  @!P0 BRA `(.L_x_4446) ;  /* 0x0000000400788947 */ /* 0x000fec0003800000 */
[----:B------:R-:W-:Y:S01]  /*7600*/  HFMA2 R50, -RZ, RZ, 0, 0 ;  /* 0x00000000ff327431 */ /* 0x000fe200000001ff */
[----:B------:R-:W-:Y:S01]  /*7610*/  LOP3.LUT R49, R49, 0xfffffffc, RZ, 0xc0, !PT ;  /* 0xfffffffc31317812 */ /* 0x000fe200078ec0ff */
[----:B------:R-:W-:Y:S01]  /*7620*/  IMAD.MOV.U32 R39, RZ, RZ, RZ ;  /* 0x000000ffff277224 */ /* 0x000fe200078e00ff */
[----:B------:R-:W-:-:S07]  /*7630*/  MOV R48, R44 ;  /* 0x0000002c00307202 */ /* 0x000fce0000000f00 */
.L_x_4447:
[----:B------:R-:W-:-:S04]  /*7640*/  IMAD R25, R48, 0xc0, RZ ;  /* 0x000000c030197824 */ /* 0x000fc800078e02ff */
[----:B------:R-:W-:-:S06]  /*7650*/  IMAD.WIDE.U32 R8, R25, 0x2, R28 ;  /* 0x0000000219087825 */ /* 0x000fcc00078e001c */
[----:B------:R-:W2:Y:S01]  /*7660*/  LDG.E.128 R8, desc[UR36][R8.64] ;  /* 0x0000002408087981 */ /* 0x000ea2000c1e1d00 */
[C---:B------:R-:W-:Y:S01]  /*7670*/  VIADD R13, R25.reuse, 0x180 ;  /* 0x00000180190d7836 */ /* 0x040fe20000000000 */
[----:B------:R-:W-:-:S03]  /*7680*/  IADD3 R21, PT, PT, R25, 0x300, RZ ;  /* 0x0000030019157810 */ /* 0x000fc60007ffe0ff */
[----:B------:R-:W-:-:S04]  /*7690*/  IMAD.WIDE.U32 R12, R13, 0x2, R28 ;  /* 0x000000020d0c7825 */ /* 0x000fc800078e001c */
[--C-:B------:R-:W-:Y:S02]  /*76a0*/  IMAD.WIDE.U32 R20, R21, 0x2, R28.reuse ;  /* 0x0000000215147825 */ /* 0x100fe400078e001c */
[----:B-1----:R-:W3:Y:S02]  /*76b0*/  LDG.E.128 R12, desc[UR36][R12.64] ;  /* 0x000000240c0c7981 */ /* 0x002ee4000c1e1d00 */
[----:B------:R-:W-:Y:S02]  /*76c0*/  VIADD R25, R25, 0x480 ;  /* 0x0000048019197836 */ /* 0x000fe40000000000 */
[----:B-----5:R-:W4:Y:S02]  /*76d0*/  LDG.E.128 R20, desc[UR36][R20.64] ;  /* 0x0000002414147981 */ /* 0x020f24000c1e1d00 */
[----:B------:R-:W-:-:S06]  /*76e0*/  IMAD.WIDE.U32 R24, R25, 0x2, R28 ;  /* 0x0000000219187825 */ /* 0x000fcc00078e001c */
[----:B------:R-:W4:Y:S01]  /*76f0*/  LDG.E.128 R24, desc[UR36][R24.64] ;  /* 0x0000002418187981 */ /* 0x000f22000c1e1d00 */
[----:B------:R-:W-:Y:S01]  /*7700*/  IADD3 R52, PT, PT, -R19, R48, RZ ;  /* 0x0000003013347210 */ /* 0x000fe20007ffe1ff */
[----:B------:R-:W-:Y:S01]  /*7710*/  VIADD R48, R48, 0x8 ;  /* 0x0000000830307836 */ /* 0x000fe20000000000 */
[----:B------:R-:W-:-:S03]  /*7720*/  IADD3 R50, PT, PT, R50, 0x4, RZ ;  /* 0x0000000432327810 */ /* 0x000fc60007ffe0ff */
[----:B------:R-:W-:Y:S01]  /*7730*/  IMAD R52, R52, 0x2, R3 ;  /* 0x0000000234347824 */ /* 0x000fe200078e0203 */
[----:B------:R-:W-:-:S04]  /*7740*/  ISETP.NE.AND P0, PT, R50, R49, PT ;  /* 0x000000313200720c */ /* 0x000fc80003f05270 */
[----:B------:R-:W0:Y:S04]  /*7750*/  LDS.U16 R51, [R52] ;  /* 0x0000000034337984 */ /* 0x000e280000000400 */
[----:B------:R-:W1:Y:S04]  /*7760*/  LDS.U16 R59, [R52+0x4] ;  /* 0x00000400343b7984 */ /* 0x000e680000000400 */
[----:B------:R-:W4:Y:S01]  /*7770*/  LDS.U16 R61, [R52+0x8] ;  /* 0x00000800343d7984 */ /* 0x000f220000000400 */
[----:B0-----:R-:W-:Y:S02]  /*7780*/  HADD2.F32 R54, -RZ, R51.H0_H0 ;  /* 0x20000033ff367230 */ /* 0x001fe40000004100 */
[----:B--2---:R-:W-:-:S02]  /*7790*/  HADD2.F32 R53, -RZ, R8.H0_H0 ;  /* 0x20000008ff357230 */ /* 0x004fc40000004100 */
[----:B------:R-:W-:Y:S02]  /*77a0*/  HADD2.F32 R55, -RZ, R8.H1_H1 ;  /* 0x30000008ff377230 */ /* 0x000fe40000004100 */
[----:B------:R-:W0:Y:S01]  /*77b0*/  LDS.U16 R8, [R52+0xc] ;  /* 0x00000c0034087984 */ /* 0x000e220000000400 */
        /* <DEDUP_REMOVED lines=12> */
[----:B-1----:R-:W-:Y:S02]  /*7880*/  HADD2.F32 R34, -RZ, R59.H0_H0 ;  /* 0x2000003bff227230 */ /* 0x002fe40000004100 */
[----:B------:R-:W-:Y:S01]  /*7890*/  FFMA.FTZ R9, R54, R9, R36 ;  /* 0x0000000936097223 */ /* 0x000fe20000010024 */
[----:B---3--:R-:W-:-:S02]  /*78a0*/  HADD2.F32 R38, -RZ, R14.H0_H0 ;  /* 0x2000000eff267230 */ /* 0x008fc40000004100 */
[----:B------:R-:W-:Y:S01]  /*78b0*/  FFMA.FTZ R10, R54, R10, R35 ;  /* 0x0000000a360a7223 */ /* 0x000fe20000010023 */
[----:B------:R-:W-:Y:S02]  /*78c0*/  HADD2.F32 R33, -RZ, R14.H1_H1 ;  /* 0x3000000eff217230 */ /* 0x000fe40000004100 */
[--C-:B------:R-:W-:Y:S02]  /*78d0*/  HADD2.F32 R11, -RZ, R12.reuse.H0_H0 ;  /* 0x2000000cff0b7230 */ /* 0x100fe40000004100 */
[C---:B------:R-:W-:Y:S01]  /*78e0*/  FFMA.FTZ R9, R34.reuse, R38, R9 ;  /* 0x0000002622097223 */ /* 0x040fe20000010009 */
        /* <DEDUP_REMOVED lines=10> */
[--C-:B----4-:R-:W-:Y:S02]  /*7990*/  HADD2.F32 R33, -RZ, R20.reuse.H0_H0 ;  /* 0x20000014ff217230 */ /* 0x110fe40000004100 */
[----:B------:R-:W-:Y:S01]  /*79a0*/  FFMA.FTZ R13, R34, R13, R56 ;  /* 0x0000000d220d7223 */ /* 0x000fe20000010038 */
[----:B------:R-:W-:-:S02]  /*79b0*/  HADD2.F32 R35, -RZ, R20.H1_H1 ;  /* 0x30000014ff237230 */ /* 0x000fc40000004100 */
[----:B------:R-:W-:Y:S01]  /*79c0*/  FFMA.FTZ R15, R34, R15, R58 ;  /* 0x0000000f220f7223 */ /* 0x000fe2000001003a */
[--C-:B------:R-:W-:Y:S02]  /*79d0*/  HADD2.F32 R37, -RZ, R21.reuse.H0_H0 ;  /* 0x20000015ff257230 */ /* 0x100fe40000004100 */
[----:B------:R-:W-:Y:S02]  /*79e0*/  HADD2.F32 R20, -RZ, R21.H1_H1 ;  /* 0x30000015ff147230 */ /* 0x000fe40000004100 */
[----:B------:R-:W-:Y:S02]  /*79f0*/  HADD2.F32 R34, -RZ, R61.H0_H0 ;  /* 0x2000003dff227230 */ /* 0x000fe40000004100 */
[--C-:B------:R-:W-:Y:S02]  /*7a00*/  HADD2.F32 R38, -RZ, R22.reuse.H0_H0 ;  /* 0x20000016ff267230 */ /* 0x100fe40000004100 */
        /* <DEDUP_REMOVED lines=15> */
[----:B------:R-:W-:Y:S01]  /*7b00*/  FFMA.FTZ R9, R34, R38, R9 ;  /* 0x0000002622097223 */ /* 0x000fe20000010009 */
        /* <DEDUP_REMOVED lines=12> */
[----:B------:R-:W-:Y:S06]  /*7bd0*/  @P0 BRA `(.L_x_4447) ;  /* 0xfffffff800980947 */ /* 0x000fec000383ffff */
.L_x_4446:
[----:B------:R-:W-:Y:S05]  /*7be0*/  BSYNC.RECONVERGENT B2 ;  /* 0x0000000000027941 */ /* 0x000fea0003800200 */
.L_x_4445:
[----:B------:R-:W-:Y:S05]  /*7bf0*/  @!P1 BRA `(.L_x_4444) ;  /* 0x0000000400289947 */ /* 0x000fea0003800000 */
[----:B------:R-:W-:Y:S01]  /*7c00*/  ISETP.NE.AND P1, PT, R60, 0x1, PT ;  /* 0x000000013c00780c */ /* 0x000fe20003f25270 */
[----:B------:R-:W-:Y:S01]  /*7c10*/  BSSY.RECONVERGENT B2, `(.L_x_4448) ;  /* 0x0000030000027945 */ /* 0x000fe20003800200 */
[----:B------:R-:W-:-:S11]  /*7c20*/  LOP3.LUT P0, RZ, R47, 0x2, RZ, 0xc0, !PT ;  /* 0x000000022fff7812 */ /* 0x000fd6000780c0ff */
[----:B------:R-:W-:Y:S05]  /*7c30*/  @!P1 BRA `(.L_x_4449) ;  /* 0x0000000000b49947 */ /* 0x000fea0003800000 */
[----:B------:R-:W-:-:S04]  /*7c40*/  IMAD R13, R48, 0xc0, RZ ;  /* 0x000000c0300d7824 */ /* 0x000fc800078e02ff */
[C---:B------:R-:W-:Y:S01]  /*7c50*/  IMAD.WIDE.U32 R8, R13.reuse, 0x2, R28 ;  /* 0x000000020d087825 */ /* 0x040fe200078e001c */
[----:B------:R-:W-:-:S05]  /*7c60*/  IADD3 R13, PT, PT, R13, 0x180, RZ ;  /* 0x000001800d0d7810 */ /* 0x000fca0007ffe0ff */
[----:B------:R-:W2:Y:S01]  /*7c70*/  LDG.E.128 R8, desc[UR36][R8.64] ;  /* 0x0000002408087981 */ /* 0x000ea2000c1e1d00 */
[----:B------:R-:W-:-:S06]  /*7c80*/  IMAD.WIDE.U32 R12, R13, 0x2, R28 ;  /* 0x000000020d0c7825 */ /* 0x000fcc00078e001c */
[----:B-1----:R-:W3:Y:S01]  /*7c90*/  LDG.E.128 R12, desc[UR36][R12.64] ;  /* 0x000000240c0c7981 */ /* 0x002ee2000c1e1d00 */
[C---:B------:R-:W-:Y:S02]  /*7ca0*/  IMAD.IADD R20, R48.reuse, 0x1, -R19 ;  /* 0x0000000130147824 */ /* 0x040fe400078e0a13 */
[----:B------:R-:W-:-:S03]  /*7cb0*/  VIADD R48, R48, 0x4 ;  /* 0x0000000430307836 */ /* 0x000fc60000000000 */
[----:B------:R-:W-:-:S05]  /*7cc0*/  LEA R20, R20, R3, 0x1 ;  /* 0x0000000314147211 */ /* 0x000fca00078e08ff */
[----:B------:R-:W-:Y:S04]  /*7cd0*/  LDS.U16 R21, [R20] ;  /* 0x0000000014157984 */ /* 0x000fe80000000400 */
[----:B------:R-:W0:Y:S02]  /*7ce0*/  LDS.U16 R27, [R20+0x4] ;  /* 0x00000400141b7984 */ /* 0x000e240000000400 */
[----:B0-----:R-:W-:Y:S02]  /*7cf0*/  HADD2.F32 R27, -RZ, R27.H0_H0 ;  /* 0x2000001bff1b7230 */ /* 0x001fe40000004100 */
[--C-:B--2---:R-:W-:Y:S02]  /*7d00*/  HADD2.F32 R22, -RZ, R8.reuse.H0_H0 ;  /* 0x20000008ff167230 */ /* 0x104fe40000004100 */
[----:B-----5:R-:W-:-:S02]  /*7d10*/  HADD2.F32 R23, -RZ, R8.H1_H1 ;  /* 0x30000008ff177230 */ /* 0x020fc40000004100 */
[--C-:B------:R-:W-:Y:S02]  /*7d20*/  HADD2.F32 R25, -RZ, R9.reuse.H0_H0 ;  /* 0x20000009ff197230 */ /* 0x100fe40000004100 */
[----:B------:R-:W-:Y:S02]  /*7d30*/  HADD2.F32 R24, -RZ, R9.H1_H1 ;  /* 0x30000009ff187230 */ /* 0x000fe40000004100 */
[----:B------:R-:W-:Y:S02]  /*7d40*/  HADD2.F32 R8, -RZ, R21.H0_H0 ;  /* 0x20000015ff087230 */ /* 0x000fe40000004100 */
[--C-:B------:R-:W-:Y:S02]  /*7d50*/  HADD2.F32 R9, -RZ, R10.reuse.H0_H0 ;  /* 0x2000000aff097230 */ /* 0x100fe40000004100 */
[----:B------:R-:W-:Y:S02]  /*7d60*/  HADD2.F32 R21, -RZ, R11.H0_H0 ;  /* 0x2000000bff157230 */ /* 0x000fe40000004100 */
[----:B------:R-:W-:Y:S01]  /*7d70*/  FFMA.FTZ R22, R8, R22, R39 ;  /* 0x0000001608167223 */ /* 0x000fe20000010027 */
[----:B------:R-:W-:-:S02]  /*7d80*/  HADD2.F32 R10, -RZ, R10.H1_H1 ;  /* 0x3000000aff0a7230 */ /* 0x000fc40000004100 */
[C---:B------:R-:W-:Y:S01]  /*7d90*/  FFMA.FTZ R25, R8.reuse, R25, R40 ;  /* 0x0000001908197223 */ /* 0x040fe20000010028 */
[----:B------:R-:W-:Y:S02]  /*7da0*/  HADD2.F32 R26, -RZ, R11.H1_H1 ;  /* 0x3000000bff1a7230 */ /* 0x000fe40000004100 */
[C---:B------:R-:W-:Y:S01]  /*7db0*/  FFMA.FTZ R21, R8.reuse, R21, R34 ;  /* 0x0000001508157223 */ /* 0x040fe20000010022 */
[C---:B------:R-:W-:Y:S01]  /*7dc0*/  FFMA.FTZ R9, R8.reuse, R9, R36 ;  /* 0x0000000908097223 */ /* 0x040fe20000010024 */
[C---:B------:R-:W-:Y:S01]  /*7dd0*/  FFMA.FTZ R10, R8.reuse, R10, R35 ;  /* 0x0000000a080a7223 */ /* 0x040fe20000010023 */
[----:B---3--:R-:W-:Y:S02]  /*7de0*/  HADD2.F32 R39, -RZ, R12.H0_H0 ;  /* 0x2000000cff277230 */ /* 0x008fe40000004100 */
[C---:B------:R-:W-:Y:S01]  /*7df0*/  FFMA.FTZ R23, R8.reuse, R23, R38 ;  /* 0x0000001708177223 */ /* 0x040fe20000010026 */
[----:B------:R-:W-:Y:S02]  /*7e00*/  HADD2.F32 R40, -RZ, R13.H0_H0 ;  /* 0x2000000dff287230 */ /* 0x000fe40000004100 */
[----:B------:R-:W-:Y:S01]  /*7e10*/  FFMA.FTZ R24, R8, R24, R37 ;  /* 0x0000001808187223 */ /* 0x000fe20000010025 */
[----:B------:R-:W-:-:S02]  /*7e20*/  HADD2.F32 R34, -RZ, R15.H0_H0 ;  /* 0x2000000fff227230 */ /* 0x000fc40000004100 */
[----:B------:R-:W-:Y:S01]  /*7e30*/  FFMA.FTZ R26, R8, R26, R33 ;  /* 0x0000001a081a7223 */ /* 0x000fe20000010021 */
        /* <DEDUP_REMOVED lines=10> */
[C---:B------:R-:W-:Y:S01]  /*7ee0*/  FFMA.FTZ R34, R27.reuse, R34, R21 ;  /* 0x000000221b227223 */ /* 0x040fe20000010015 */
[C---:B------:R-:W-:Y:S01]  /*7ef0*/  FFMA.FTZ R35, R27.reuse, R35, R10 ;  /* 0x000000231b237223 */ /* 0x040fe2000001000a */
[----:B------:R-:W-:-:S07]  /*7f00*/  FFMA.FTZ R33, R27, R15, R26 ;  /* 0x0000000f1b217223 */ /* 0x000fce000001001a */
.L_x_4449:
[----:B------:R-:W-:Y:S05]  /*7f10*/  BSYNC.RECONVERGENT B2 ;  /* 0x0000000000027941 */ /* 0x000fea0003800200 */
.L_x_4448:
[----:B------:R-:W-:Y:S05]  /*7f20*/  @P0 BRA `(.L_x_4444) ;  /* 0x00000000005c0947 */ /* 0x000fea0003800000 */
[----:B------:R-:W-:-:S04]  /*7f30*/  IMAD R9, R48, 0xc0, RZ ;  /* 0x000000c030097824 */ /* 0x000fc800078e02ff */
[----:B------:R-:W-:-:S06]  /*7f40*/  IMAD.WIDE.U32 R8, R9, 0x2, R28 ;  /* 0x0000000209087825 */ /* 0x000fcc00078e001c */
[----:B------:R-:W2:Y:S01]  /*7f50*/  LDG.E.128 R8, desc[UR36][R8.64] ;  /* 0x0000002408087981 */ /* 0x000ea2000c1e1d00 */
[----:B------:R-:W-:-:S05]  /*7f60*/  IADD3 R12, PT, PT, -R19, R48, RZ ;  /* 0x00000030130c7210 */ /* 0x000fca0007ffe1ff */
[----:B------:R-:W-:-:S06]  /*7f70*/  IMAD R12, R12, 0x2, R3 ;  /* 0x000000020c0c7824 */ /* 0x000fcc00078e0203 */
[----:B------:R-:W0:Y:S02]  /*7f80*/  LDS.U16 R12, [R12] ;  /* 0x000000000c0c7984 */ /* 0x000e240000000400 */
[----:B0-----:R-:W-:Y:S02]  /*7f90*/  HADD2.F32 R14, -RZ, R12.H0_H0 ;  /* 0x2000000cff0e7230 */ /* 0x001fe40000004100 */
[--C-:B--2---:R-:W-:Y:S02]  /*7fa0*/  HADD2.F32 R13, -RZ, R8.reuse.H0_H0 ;  /* 0x20000008ff0d7230 */ /* 0x104fe40000004100 */
[----:B-1----:R-:W-:Y:S02]  /*7fb0*/  HADD2.F32 R15, -RZ, R8.H1_H1 ;  /* 0x30000008ff0f7230 */ /* 0x002fe40000004100 */
[--C-:B------:R-:W-:Y:S02]  /*7fc0*/  HADD2.F32 R21, -RZ, R9.reuse.H0_H0 ;  /* 0x20000009ff157230 */ /* 0x100fe40000004100 */
[----:B------:R-:W-:Y:S01]  /*7fd0*/  FFMA.FTZ R39, R14, R13, R39 ;  /* 0x0000000d0e277223 */ /* 0x000fe20000010027 */
[----:B------:R-:W-:-:S02]  /*7fe0*/  HADD2.F32 R20, -RZ, R9.H1_H1 ;  /* 0x30000009ff147230 */ /* 0x000fc40000004100 */
[C---:B------:R-:W-:Y:S01]  /*7ff0*/  FFMA.FTZ R38, R14.reuse, R15, R38 ;  /* 0x0000000f0e267223 */ /* 0x040fe20000010026 */
[--C-:B-----5:R-:W-:Y:S02]  /*8000*/  HADD2.F32 R23, -RZ, R10.reuse.H0_H0 ;  /* 0x2000000aff177230 */ /* 0x120fe40000004100 */
        /* <DEDUP_REMOVED lines=9> */
.L_x_4444:
[----:B------:R-:W-:Y:S05]  /*80a0*/  BSYNC.RECONVERGENT B1 ;  /* 0x0000000000017941 */ /* 0x000fea0003800200 */
.L_x_4443:
        /* <DEDUP_REMOVED lines=13> */
[----:B------:R-:W-:Y:S02]  /*8180*/  LOP3.LUT R8, R8, 0x3, RZ, 0xc0, !PT ;  /* 0x0000000308087812 */ /* 0x000fe400078ec0ff */
[----:B------:R-:W-:-:S03]  /*8190*/  IADD3 R46, PT, PT, R46, R9, RZ ;  /* 0x000000092e2e7210 */ /* 0x000fc60007ffe0ff */
[----:B------:R-:W-:-:S07]  /*81a0*/  IMAD.MOV R12, RZ, RZ, -R8 ;  /* 0x000000ffff0c7224 */ /* 0x000fce00078e0a08 */
.L_x_4456:
        /* <DEDUP_REMOVED lines=32> */
[----:B--2--5:R-:W-:Y:S02]  /*83b0*/  HADD2.F32 R23, -RZ, R10.H0_H0 ;  /* 0x2000000aff177230 */ /* 0x024fe40000004100 */
        /* <DEDUP_REMOVED lines=15> */
.L_x_4455:
[----:B------:R-:W-:Y:S05]  /*84b0*/  BSYNC.RECONVERGENT B3 ;  /* 0x0000000000037941 */ /* 0x000fea0003800200 */
.L_x_4454:
[----:B------:R-:W-:Y:S01]  /*84c0*/  VIADD R44, R44, 0x2 ;  /* 0x000000022c2c7836 */ /* 0x000fe20000000000 */
[----:B------:R-:W-:Y:S01]  /*84d0*/  IADD3 R46, PT, PT, R46, 0x4, RZ ;  /* 0x000000042e2e7810 */ /* 0x000fe20007ffe0ff */
[----:B------:R-:W-:Y:S06]  /*84e0*/  @P2 BRA `(.L_x_4456) ;  /* 0xfffffffc00302947 */ /* 0x000fec000383ffff */
.L_x_4453:
[----:B------:R-:W-:Y:S05]  /*84f0*/  BSYNC.RECONVERGENT B2 ;  /* 0x0000000000027941 */ /* 0x000fea0003800200 */
.L_x_4452:
[----:B------:R-:W-:-:S13]  /*8500*/  ISETP.GE.U32.AND P0, PT, R24, 0x6, PT ;  /* 0x000000061800780c */ /* 0x000fda0003f06070 */
[----:B------:R-:W-:Y:S05]  /*8510*/  @!P0 BRA `(.L_x_4451) ;  /* 0x0000000c00148947 */ /* 0x000fea0003800000 */
[----:B------:R-:W0:Y:S02]  /*8520*/  LDC R41, c[0x0][0x3f4] ;  /* 0x0000fd00ff297b82 */ /* 0x000e240000000800 */
.L_x_4465:
[CC--:B0-----:R-:W-:Y:S01]  /*8530*/  ISETP.GE.AND P3, PT, R44.reuse, R41.reuse, PT ;  /* 0x000000292c00720c */ /* 0x0c1fe20003f66270 */
[C---:B------:R-:W-:Y:S01]  /*8540*/  VIADD R46, R44.reuse, 0x2 ;  /* 0x000000022c2e7836 */ /* 0x040fe20000000000 */
[----:B------:R-:W-:Y:S01]  /*8550*/  IADD3 R12, PT, PT, -R19, R44, RZ ;  /* 0x0000002c130c7210 */ /* 0x000fe20007ffe1ff */
        /* <DEDUP_REMOVED lines=16> */
[----:B0-----:R-:W0:Y:S01]  /*8660*/  LDS.U16 R13, [R12] ;  /* 0x000000000c0d7984 */ /* 0x001e220000000400 */
[----:B--2---:R-:W-:-:S04]  /*8670*/  IMAD.MOV R8, RZ, RZ, -R9 ;  /* 0x000000ffff087224 */ /* 0x004fc800078e0a09 */
[----:B-1----:R-:W-:Y:S02]  /*8680*/  IMAD R15, R8, R11, RZ ;  /* 0x0000000b080f7224 */ /* 0x002fe400078e02ff */
        /* <DEDUP_REMOVED lines=32> */
.L_x_4458:
[----:B------:R-:W-:Y:S05]  /*8890*/  BSYNC.RECONVERGENT B2 ;  /* 0x0000000000027941 */ /* 0x000fea0003800200 */
.L_x_4457:
        /* <DEDUP_REMOVED lines=12> */
[----:B-1----:R-:W-:Y:S01]  /*8960*/  IMAD R15, R8, R11, RZ ;  /* 0x0000000b080f7224 */ /* 0x002fe200078e02ff */
        /* <DEDUP_REMOVED lines=32> */
.L_x_4460:
[----:B------:R-:W-:Y:S05]  /*8b70*/  BSYNC.RECONVERGENT B2 ;  /* 0x0000000000027941 */ /* 0x000fea0003800200 */
.L_x_4459:
        /* <DEDUP_REMOVED lines=45> */
.L_x_4462:
[----:B------:R-:W-:Y:S05]  /*8e50*/  BSYNC.RECONVERGENT B2 ;  /* 0x0000000000027941 */ /* 0x000fea0003800200 */
.L_x_4461:
[----:B------:R-:W-:Y:S04]  /*8e60*/  BSSY.RECONVERGENT B2, `(.L_x_4463) ;  /* 0x000002d000027945 */ /* 0x000fe80003800200 */
[----:B------:R-:W-:Y:S05]  /*8e70*/  @!P2 BRA `(.L_x_4464) ;  /* 0x0000000000aca947 */ /* 0x000fea0003800000 */
[----:B------:R-:W-:Y:S01]  /*8e80*/  IABS R11, R41 ;  /* 0x00000029000b7213 */ /* 0x000fe20000000000 */
[----:B------:R-:W0:Y:S01]  /*8e90*/  LDS.U16 R12, [R12+0xc] ;  /* 0x00000c000c0c7984 */ /* 0x000e220000000400 */
        /* <DEDUP_REMOVED lines=41> */
.L_x_4464:
[----:B------:R-:W-:Y:S05]  /*9130*/  BSYNC.RECONVERGENT B2 ;  /* 0x0000000000027941 */ /* 0x000fea0003800200 */
.L_x_4463:
[----:B------:R-:W-:-:S04]  /*9140*/  IADD3 R44, PT, PT, R44, 0x8, RZ ;  /* 0x000000082c2c7810 */ /* 0x000fc80007ffe0ff */
[----:B------:R-:W-:-:S13]  /*9150*/  ISETP.GE.AND P0, PT, R44, R16, PT ;  /* 0x000000102c00720c */ /* 0x000fda0003f06270 */
[----:B------:R-:W-:Y:S05]  /*9160*/  @!P0 BRA `(.L_x_4465) ;  /* 0xfffffff000f08947 */ /* 0x000fea000383ffff */
.L_x_4451:
[----:B------:R-:W-:Y:S05]  /*9170*/  BSYNC.RECONVERGENT B1 ;  /* 0x0000000000017941 */ /* 0x000fea0003800200 */
.L_x_4450:
        /* <DEDUP_REMOVED lines=26> */
[----:B------:R-:W-:Y:S02]  /*9320*/  ISETP.NE.U32.AND.EX P1, PT, RZ, RZ, PT, P1 ;  /* 0x000000ffff00720c */ /* 0x000fe40003f25110 */
        /* <DEDUP_REMOVED lines=8> */
[----:B------:R3:W0:Y:S01]  /*93b0*/  I2F.S16 R9, R8 ;  /* 0x0000000800097306 */ /* 0x0006220000101400 */
[----:B-----5:R-:W-:-:S02]  /*93c0*/  SHF.R.S32.HI R23, RZ, 0x18, R17 ;  /* 0x00000018ff177819 */ /* 0x020fc40000011411 */
[----:B------:R-:W-:Y:S02]  /*93d0*/  @P2 LOP3.LUT R21, R21, 0xffffff00, RZ, 0xfc, !PT ;  /* 0xffffff0015152812 */ /* 0x000fe400078efcff */
[----:B------:R-:W-:Y:S02]  /*93e0*/  SHF.R.S32.HI R12, RZ, 0x8, R12 ;  /* 0x00000008ff0c7819 */ /* 0x000fe4000001140c */
[----:B------:R-:W-:Y:S01]  /*93f0*/  @P1 LOP3.LUT R20, R20, 0xffffff00, RZ, 0xfc, !PT ;  /* 0xffffff0014141812 */ /* 0x000fe200078efcff */
[----:B------:R-:W-:Y:S01]  /*9400*/  I2F.S16 R11, R11 ;  /* 0x0000000b000b7306 */ /* 0x000fe20000101400 */
[----:B------:R-:W-:Y:S01]  /*9410*/  @P0 LOP3.LUT R22, R22, 0xffffff00, RZ, 0xfc, !PT ;  /* 0xffffff0016160812 */ /* 0x000fe200078efcff */
[C---:B---3--:R-:W-:Y:S01]  /*9420*/  FMUL.FTZ R8, R10.reuse, R13 ;  /* 0x0000000d0a087220 */ /* 0x048fe20000410000 */
[----:B0-----:R-:W-:-:S05]  /*9430*/  FMUL.FTZ R9, R10, R9 ;  /* 0x000000090a097220 */ /* 0x001fca0000410000 */
[----:B------:R-:W0:Y:S01]  /*9440*/  I2F.S16 R23, R23 ;  /* 0x0000001700177306 */ /* 0x000e220000101400 */
[----:B------:R-:W-:-:S07]  /*9450*/  F2FP.F16.F32.PACK_AB R8, R9, R8 ;  /* 0x000000080908723e */ /* 0x000fce00000000ff */
[----:B------:R2:W3:Y:S01]  /*9460*/  I2F.S16 R19, R12 ;  /* 0x0000000c00137306 */ /* 0x0004e20000101400 */
[----:B0-----:R-:W-:-:S07]  /*9470*/  FMUL.FTZ R16, R10, R23 ;  /* 0x000000170a107220 */ /* 0x001fce0000410000 */
[----:B------:R-:W0:Y:S01]  /*9480*/  I2F.S8 R17, R20 ;  /* 0x0000001400117306 */ /* 0x000e220000001400 */
[C---:B--2---:R-:W-:Y:S01]  /*9490*/  FMUL.FTZ R12, R10.reuse, R11 ;  /* 0x0000000b0a0c7220 */ /* 0x044fe20000410000 */
[----:B---3--:R-:W-:-:S06]  /*94a0*/  FMUL.FTZ R14, R10, R19 ;  /* 0x000000130a0e7220 */ /* 0x008fcc0000410000 */
[----:B-1----:R-:W1:Y:S01]  /*94b0*/  I2F.S8 R15, R22 ;  /* 0x00000016000f7306 */ /* 0x002e620000001400 */
[----:B0-----:R-:W-:-:S07]  /*94c0*/  FMUL.FTZ R17, R10, R17 ;  /* 0x000000110a117220 */ /* 0x001fce0000410000 */
[----:B------:R-:W0:Y:S01]  /*94d0*/  I2F.S8 R21, R21 ;  /* 0x0000001500157306 */ /* 0x000e220000001400 */
[----:B-1----:R-:W-:-:S05]  /*94e0*/  FMUL.FTZ R15, R10, R15 ;  /* 0x0000000f0a0f7220 */ /* 0x002fca0000410000 */
[----:B------:R-:W-:Y:S01]  /*94f0*/  F2FP.F16.F32.PACK_AB R9, R12, R15 ;  /* 0x0000000f0c09723e */ /* 0x000fe200000000ff */
[----:B0-----:R-:W-:Y:S01]  /*9500*/  FMUL.FTZ R11, R10, R21 ;  /* 0x000000150a0b7220 */ /* 0x001fe20000410000 */
[----:B------:R-:W-:-:S04]  /*9510*/  F2FP.F16.F32.PACK_AB R10, R14, R17 ;  /* 0x000000110e0a723e */ /* 0x000fc800000000ff */
[----:B------:R-:W-:Y:S01]  /*9520*/  F2FP.F16.F32.PACK_AB R11, R16, R11 ;  /* 0x0000000b100b723e */ /* 0x000fe200000000ff */
[----:B------:R-:W-:Y:S06]  /*9530*/  BRA `(.L_x_4467) ;  /* 0x00000000000c7947 */ /* 0x000fec0003800000 */
.L_x_4466:
[----:B------:R-:W0:Y:S02]  /*9540*/  LDC.64 R8, c[0x0][0x3a8] ;  /* 0x0000ea00ff087b82 */ /* 0x000e240000000a00 */
[----:B0-----:R-:W-:-:S06]  /*9550*/  IMAD.WIDE R8, R17, 0x2, R8 ;  /* 0x0000000211087825 */ /* 0x001fcc00078e0208 */
[----:B------:R-:W5:Y:S02]  /*9560*/  LDG.E.128 R8, desc[UR36][R8.64] ;  /* 0x0000002408087981 */ /* 0x000f64000c1e1d00 */
.L_x_4467:
[----:B------:R-:W0:Y:S02]  /*9570*/  LDCU.64 UR6, c[0x0][0x460] ;  /* 0x00008c00ff0677ac */ /* 0x000e240008000a00 */
[----:B0-----:R-:W-:-:S04]  /*9580*/  ISETP.NE.U32.AND P0, PT, RZ, UR6, PT ;  /* 0x00000006ff007c0c */ /* 0x001fc8000bf05070 */
[----:B------:R-:W-:Y:S01]  /*9590*/  ISETP.NE.AND.EX P0, PT, RZ, UR7, PT, P0 ;  /* 0x00000007ff007c0c */ /* 0x000fe2000bf05300 */
[----:B------:R-:W0:-:S12]  /*95a0*/  LDCU.64 UR6, c[0x0][0x3c0] ;  /* 0x00007800ff0677ac */ /* 0x000e180008000a00 */
[----:B------:R-:W2:Y:S08]  /*95b0*/  @P0 LDC R14, c[0x0][0x3f8] ;  /* 0x0000fe00ff0e0b82 */ /* 0x000eb00000000800 */
[----:B------:R-:W3:Y:S01]  /*95c0*/  @P0 LDC.64 R12, c[0x0][0x458] ;  /* 0x00011600ff0c0b82 */ /* 0x000ee20000000a00 */
[----:B--2---:R-:W-:-:S04]  /*95d0*/  @P0 IMAD R43, R2, R14, R43 ;  /* 0x0000000e022b0224 */ /* 0x004fc800078e022b */
[----:B------:R-:W-:-:S04]  /*95e0*/  @P0 IMAD R43, R43, 0xc0, R32 ;  /* 0x000000c02b2b0824 */ /* 0x000fc800078e0220 */
[----:B---3--:R-:W-:-:S06]  /*95f0*/  @P0 IMAD.WIDE R12, R43, 0x2, R12 ;  /* 0x000000022b0c0825 */ /* 0x008fcc00078e020c */
[----:B-1----:R-:W2:Y:S01]  /*9600*/  @P0 LDG.E.128 R12, desc[UR36][R12.64] ;  /* 0x000000240c0c0981 */ /* 0x002ea2000c1e1d00 */
[----:B------:R-:W-:Y:S01]  /*9610*/  LEA R0, R0, R3, 0x1 ;  /* 0x0000000300007211 */ /* 0x000fe200078e08ff */
[----:B------:R-:W-:Y:S02]  /*9620*/  IMAD R41, R31, R41, R32 ;  /* 0x000000291f297224 */ /* 0x000fe400078e0220 */
[----:B-----5:R-:W-:Y:S02]  /*9630*/  HFMA2 R4, R8, 1, 1, R4 ;  /* 0x3c003c0008047831 */ /* 0x020fe40000000004 */
[----:B------:R-:W-:Y:S02]  /*9640*/  IMAD R18, R18, 0xc0, RZ ;  /* 0x000000c012127824 */ /* 0x000fe400078e02ff */
[----:B------:R-:W-:Y:S02]  /*9650*/  HADD2 R5, R9, R5 ;  /* 0x0000000509057230 */ /* 0x000fe40000000000 */
[----:B------:R-:W-:Y:S01]  /*9660*/  HFMA2 R6, R10, 1, 1, R6 ;  /* 0x3c003c000a067831 */ /* 0x000fe20000000006 */
[----:B------:R-:W1:Y:S01]  /*9670*/  LDS.U16 R0, [R0] ;  /* 0x0000000000007984 */ /* 0x000e620000000400 */
[----:B------:R-:W-:Y:S01]  /*9680*/  SHF.R.S32.HI R3, RZ, 0x1f, R41 ;  /* 0x0000001fff037819 */ /* 0x000fe20000011429 */
[----:B------:R-:W-:Y:S01]  /*9690*/  HADD2 R7, R11, R7 ;  /* 0x000000070b077230 */ /* 0x000fe20000000000 */
[----:B------:R-:W-:-:S04]  /*96a0*/  IADD3 R41, P1, PT, R18, R41, RZ ;  /* 0x0000002912297210 */ /* 0x000fc80007f3e0ff */
[----:B------:R-:W-:Y:S02]  /*96b0*/  LEA.HI.X.SX32 R18, R18, R3, 0x1, P1 ;  /* 0x0000000312127211 */ /* 0x000fe400008f0eff */
[----:B0-----:R-:W-:-:S04]  /*96c0*/  LEA R2, P1, R41, UR6, 0x1 ;  /* 0x0000000629027c11 */ /* 0x001fc8000f8208ff */
[----:B------:R-:W-:Y:S01]  /*96d0*/  LEA.HI.X R3, R41, UR7, R18, 0x1, P1 ;  /* 0x0000000729037c11 */ /* 0x000fe200088f0c12 */
[----:B-1----:R-:W-:Y:S02]  /*96e0*/  HADD2.F32 R0, -RZ, R0.H0_H0 ;  /* 0x20000000ff007230 */ /* 0x002fe40000004100 */
[----:B--2---:R-:W-:Y:S02]  /*96f0*/  @P0 HMUL2 R4, R4, R12 ;  /* 0x0000000c04040232 */ /* 0x004fe40000000000 */
        /* <DEDUP_REMOVED lines=20> */
.L_x_4442:
[----:B------:R-:W-:Y:S05]  /*9840*/  BSYNC.RECONVERGENT B0 ;  /* 0x0000000000007941 */ /* 0x000fea0003800200 */
.L_x_4441:
        /* <DEDUP_REMOVED lines=17> */
.L_x_4469:
        /* <DEDUP_REMOVED lines=21> */
.L_x_4471:
[----:B------:R-:W-:Y:S05]  /*9ab0*/  BSYNC.RECONVERGENT B0 ;  /* 0x0000000000007941 */ /* 0x000fea0003800200 */
.L_x_4470:
[----:B------:R-:W-:Y:S06]  /*9ac0*/  BAR.SYNC.DEFER_BLOCKING 0x0 ;  /* 0x0000000000007b1d */ /* 0x000fec0000010000 */
.L_x_4468:
[----:B------:R-:W-:-:S13]  /*9ad0*/  ISETP.GT.U32.OR P0, PT, R30, 0x1f, P0 ;  /* 0x0000001f1e00780c */ /* 0x000fda0000704470 */
[----:B------:R-:W-:Y:S05]  /*9ae0*/  @P0 EXIT ;  /* 0x000000000000094d */ /* 0x000fea0003800000 */
[----:B------:R-:W2:Y:S02]  /*9af0*/  LDCU UR4, c[0x0][0x478] ;  /* 0x00008f00ff0477ac */ /* 0x000ea40008000800 */
[----:B--2---:R-:W-:-:S09]  /*9b00*/  UISETP.NE.AND UP0, UPT, UR4, 0x2, UPT ;  /* 0x000000020400788c */ /* 0x004fd2000bf05270 */
[----:B------:R-:W-:Y:S05]  /*9b10*/  BRA.U UP0, `(.L_x_4472) ;  /* 0x0000000100e07547 */ /* 0x000fea000b800000 */
[----:B------:R-:W2:Y:S01]  /*9b20*/  LDC.64 R2, c[0x0][0x470] ;  /* 0x00011c00ff027b82 */ /* 0x000ea20000000a00 */
[----:B------:R-:W3:Y:S01]  /*9b30*/  LDCU.64 UR4, c[0x0][0x380] ;  /* 0x00007000ff0477ac */ /* 0x000ee20008000a00 */
[----:B--2---:R-:W2:Y:S01]  /*9b40*/  LDG.E R2, desc[UR36][R2.64] ;  /* 0x0000002402027981 */ /* 0x004ea2000c1e1900 */
[----:B------:R-:W-:-:S04]  /*9b50*/  IADD3 R31, PT, PT, R31, R32, RZ ;  /* 0x000000201f1f7210 */ /* 0x000fc80007ffe0ff */
[----:B---3--:R-:W-:Y:S01]  /*9b60*/  IADD3 R8, P0, PT, R31, UR4, RZ ;  /* 0x000000041f087c10 */ /* 0x008fe2000ff1e0ff */
        /* <DEDUP_REMOVED lines=24> */
[----:B--2---:R-:W-:Y:S02]  /*9cf0*/  PRMT R4, R37, 0x8880, RZ ;  /* 0x0000888025047816 */ /* 0x004fe400000000ff */
[----:B---3--:R-:W-:-:S03]  /*9d00*/  PRMT R38, R38, 0x8880, RZ ;  /* 0x0000888026267816 */ /* 0x008fc600000000ff */
[----:B------:R-:W2:Y:S01]  /*9d10*/  F2I.S8.NTZ R36, R36 ;  /* 0x0000002400247305 */ /* 0x000ea20000202100 */
        /* <DEDUP_REMOVED lines=8> */
[----:B--2---:R-:W-:Y:S02]  /*9da0*/  PRMT R36, R36, 0x8880, RZ ;  /* 0x0000888024247816 */ /* 0x004fe400000000ff */
        /* <DEDUP_REMOVED lines=15> */
.L_x_4472:
[----:B------:R-:W2:Y:S01]  /*9ea0*/  LDC.64 R2, c[0x0][0x380] ;  /* 0x0000e000ff027b82 */ /* 0x000ea20000000a00 */
[----:B------:R-:W-:Y:S02]  /*9eb0*/  IADD3 R31, PT, PT, R31, R32, RZ ;  /* 0x000000201f1f7210 */ /* 0x000fe40007ffe0ff */
[----:B------:R-:W-:Y:S02]  /*9ec0*/  F2FP.F16.F32.PACK_AB R39, R38, R39 ;  /* 0x000000272627723e */ /* 0x000fe400000000ff */
[----:B------:R-:W-:Y:S02]  /*9ed0*/  F2FP.F16.F32.PACK_AB R37, R37, R40 ;  /* 0x000000282525723e */ /* 0x000fe400000000ff */
[----:B------:R-:W-:Y:S02]  /*9ee0*/  F2FP.F16.F32.PACK_AB R35, R35, R36 ;  /* 0x000000242323723e */ /* 0x000fe400000000ff */
[----:B------:R-:W-:Y:S01]  /*9ef0*/  F2FP.F16.F32.PACK_AB R33, R33, R34 ;  /* 0x000000222121723e */ /* 0x000fe200000000ff */
[----:B--2---:R-:W-:-:S05]  /*9f00*/  IMAD.WIDE R2, R31, 0x2, R2 ;  /* 0x000000021f027825 */ /* 0x004fca00078e0202 */
[----:B------:R-:W-:Y:S04]  /*9f10*/  STG.E desc[UR36][R2.64], R39 ;  /* 0x0000002702007986 */ /* 0x000fe8000c101924 */
[----:B------:R-:W-:Y:S04]  /*9f20*/  STG.E desc[UR36][R2.64+0x4], R37 ;  /* 0x0000042502007986 */ /* 0x000fe8000c101924 */
[----:B------:R-:W-:Y:S04]  /*9f30*/  STG.E desc[UR36][R2.64+0x8], R35 ;  /* 0x0000082302007986 */ /* 0x000fe8000c101924 */
[----:B------:R-:W-:Y:S01]  /*9f40*/  STG.E desc[UR36][R2.64+0xc], R33 ;  /* 0x00000c2102007986 */ /* 0x000fe2000c101924 */
[----:B------:R-:W-:Y:S05]  /*9f50*/  EXIT ;  /* 0x000000000000794d */ /* 0x000fea0003800000 */
.L_x_4411:
[----:B------:R-:W-:Y:S01]  /*9f60*/  IMAD.MOV.U32 R12, RZ, RZ, 0x10 ;  /* 0x00000010ff0c7424 */ /* 0x000fe200078e00ff */
[----:B------:R-:W-:Y:S01]  /*9f70*/  MOV R11, 0x1f ;  /* 0x0000001f000b7802 */ /* 0x000fe20000000f00 */
[----:B------:R-:W-:-:S07]  /*9f80*/  IMAD.MOV.U32 R15, RZ, RZ, -0x1 ;  /* 0xffffffffff0f7424 */ /* 0x000fce00078e00ff */
[----:B0----5:R-:W-:Y:S05]  /*9f90*/  WARPSYNC.COLLECTIVE R15, `(.L_x_4473) ;  /* 0x000000000f087348 */ /* 0x021fea0003c00000 */
[----:B------:R1:W2:Y:S02]  /*9fa0*/  SHFL.BFLY P6, R14, R13, R12, R11 ;  /* 0x0c00000c0d0e7389 */ /* 0x0002a400000c000b */
[----:B012--5:R-:W-:Y:S05]  /*9fb0*/  ENDCOLLECTIVE ;  /* 0x000000000000791b */ /* 0x027fea0003800000 */
.L_x_4473:
[----:B------:R-:W-:Y:S02]  /*9fc0*/  IMAD.MOV.U32 R12, RZ, RZ, 0x8 ;  /* 0x00000008ff0c7424 */ /* 0x000fe400078e00ff */
[----:B------:R-:W-:-:S05]  /*9fd0*/  FADD.FTZ R0, R13, R14 ;  /* 0x0000000e0d007221 */ /* 0x000fca0000010000 */
[----:B------:R-:W-:-:S07]  /*9fe0*/  MOV R13, R0 ;  /* 0x00000000000d7202 */ /* 0x000fce0000000f00 */
[----:B------:R-:W-:Y:S05]  /*9ff0*/  WARPSYNC.COLLECTIVE R15, `(.L_x_4474) ;  /* 0x000000000f087348 */ /* 0x000fea0003c00000 */
[----:B------:R0:W1:Y:S02]  /*a000*/  SHFL.BFLY P6, R14, R13, R12, R11 ;  /* 0x0c00000c0d0e7389 */ /* 0x00006400000c000b */
[----:B01----:R-:W-:Y:S05]  /*a010*/  ENDCOLLECTIVE ;  /* 0x000000000000791b */ /* 0x003fea0003800000 */
.L_x_4474:
[----:B------:R-:W-:Y:S02]  /*a020*/  IMAD.MOV.U32 R12, RZ, RZ, 0x4 ;  /* 0x00000004ff0c7424 */ /* 0x000fe400078e00ff */
[----:B------:R-:W-:-:S05]  /*a030*/  FADD.FTZ R3, R0, R14 ;  /* 0x0000000e00037221 */ /* 0x000fca0000010000 */
[----:B------:R-:W-:-:S07]  /*a040*/  MOV R13, R3 ;  /* 0x00000003000d7202 */ /* 0x000fce0000000f00 */
[----:B------:R-:W-:Y:S05]  /*a050*/  WARPSYNC.COLLECTIVE R15, `(.L_x_4475) ;  /* 0x000000000f087348 */ /* 0x000fea0003c00000 */
[----:B------:R0:W1:Y:S02]  /*a060*/  SHFL.BFLY P6, R14, R13, R12, R11 ;  /* 0x0c00000c0d0e7389 */ /* 0x00006400000c000b */
[----:B01----:R-:W-:Y:S05]  /*a070*/  ENDCOLLECTIVE ;  /* 0x000000000000791b */ /* 0x003fea0003800000 */
.L_x_4475:
[----:B------:R-:W-:Y:S02]  /*a080*/  IMAD.MOV.U32 R12, RZ, RZ, 0x2 ;  /* 0x00000002ff0c7424 */ /* 0x000fe400078e00ff */
[----:B------:R-:W-:-:S05]  /*a090*/  FADD.FTZ R4, R3, R14 ;  /* 0x0000000e03047221 */ /* 0x000fca0000010000 */
[----:B------:R-:W-:-:S07]  /*a0a0*/  MOV R13, R4 ;  /* 0x00000004000d7202 */ /* 0x000fce0000000f00 */
[----:B------:R-:W-:Y:S05]  /*a0b0*/  WARPSYNC.COLLECTIVE R15, `(.L_x_4476) ;  /* 0x000000000f087348 */ /* 0x000fea0003c00000 */
[----:B------:R0:W1:Y:S02]  /*a0c0*/  SHFL.BFLY P6, R14, R13, R12, R11 ;  /* 0x0c00000c0d0e7389 */ /* 0x00006400000c000b */
[----:B01----:R-:W-:Y:S05]  /*a0d0*/  ENDCOLLECTIVE ;  /* 0x000000000000791b */ /* 0x003fea0003800000 */
.L_x_4476:
[----:B------:R-:W-:Y:S02]  /*a0e0*/  IMAD.MOV.U32 R12, RZ, RZ, 0x1 ;  /* 0x00000001ff0c7424 */ /* 0x000fe400078e00ff */
[----:B------:R-:W-:-:S05]  /*a0f0*/  FADD.FTZ R5, R4, R14 ;  /* 0x0000000e04057221 */ /* 0x000fca0000010000 */
[----:B------:R-:W-:-:S07]  /*a100*/  MOV R13, R5 ;  /* 0x00000005000d7202 */ /* 0x000fce0000000f00 */
[----:B------:R-:W-:Y:S05]  /*a110*/  WARPSYNC.COLLECTIVE R15, `(.L_x_4477) ;  /* 0x000000000f087348 */ /* 0x000fea0003c00000 */
[----:B------:R0:W1:Y:S02]  /*a120*/  SHFL.BFLY P6, R14, R13, R12, R11 ;  /* 0x0c00000c0d0e7389 */ /* 0x00006400000c000b */
[----:B01----:R-:W-:Y:S05]  /*a130*/  ENDCOLLECTIVE ;  /* 0x000000000000791b */ /* 0x003fea0003800000 */
.L_x_4477:
[----:B------:R-:W-:Y:S05]  /*a140*/  BRA `(.L_x_4478) ;  /* 0xffffff8400c47947 */ /* 0x000fea000383ffff */
.L_x_4414:
[----:B------:R-:W-:Y:S01]  /*a150*/  BSSY B1, `(.L_x_4479) ;  /* 0x0000007000017945 */ /* 0x000fe20003800000 */
[----:B------:R-:W-:Y:S01]  /*a160*/  MOV R12, 0x2 ;  /* 0x00000002000c7802 */ /* 0x000fe20000000f00 */
[----:B------:R-:W-:Y:S01]  /*a170*/  IMAD.MOV.U32 R11, RZ, RZ, 0x1f ;  /* 0x0000001fff0b7424 */ /* 0x000fe200078e00ff */
[----:B------:R-:W-:-:S07]  /*a180*/  MOV R15, 0xffffffff ;  /* 0xffffffff000f7802 */ /* 0x000fce0000000f00 */
[----:B-----5:R-:W-:Y:S05]  /*a190*/  WARPSYNC.COLLECTIVE R15, `(.L_x_4480) ;  /* 0x000000000f087348 */ /* 0x020fea0003c00000 */
[----:B------:R0:W1:Y:S02]  /*a1a0*/  SHFL.BFLY P6, R14, R13, R12, R11 ;  /* 0x0c00000c0d0e7389 */ /* 0x00006400000c000b */
[----:B01---5:R-:W-:Y:S05]  /*a1b0*/  ENDCOLLECTIVE ;  /* 0x000000000000791b */ /* 0x023fea0003800000 */
.L_x_4480:
[----:B------:R-:W-:Y:S05]  /*a1c0*/  BSYNC B1 ;  /* 0x0000000000017941 */ /* 0x000fea0003800000 */
.L_x_4479:
[----:B------:R-:W-:Y:S01]  /*a1d0*/  FADD.FTZ R13, R13, R14 ;  /* 0x0000000e0d0d7221 */ /* 0x000fe20000010000 */
[----:B------:R-:W-:Y:S02]  /*a1e0*/  IMAD.MOV.U32 R12, RZ, RZ, 0x1 ;  /* 0x00000001ff0c7424 */ /* 0x000fe400078e00ff */
[----:B------:R-:W-:Y:S02]  /*a1f0*/  HFMA2 R11, -RZ, RZ, 0, 1.847743988037109375e-06 ;  /* 0x0000001fff0b7431 */ /* 0x000fe400000001ff */
[----:B------:R-:W-:-:S07]  /*a200*/  IMAD.MOV.U32 R15, RZ, RZ, -0x1 ;  /* 0xffffffffff0f7424 */ /* 0x000fce00078e00ff */
[----:B------:R-:W-:Y:S05]  /*a210*/  WARPSYNC.COLLECTIVE R15, `(.L_x_4481) ;  /* 0x000000000f087348 */ /* 0x000fea0003c00000 */
[----:B------:R0:W1:Y:S02]  /*a220*/  SHFL.BFLY P6, R14, R13, R12, R11 ;  /* 0x0c00000c0d0e7389 */ /* 0x00006400000c000b */
[----:B01----:R-:W-:Y:S05]  /*a230*/  ENDCOLLECTIVE ;  /* 0x000000000000791b */ /* 0x003fea0003800000 */
.L_x_4481:
[----:B------:R-:W-:Y:S05]  /*a240*/  BRA `(.L_x_4482) ;  /* 0xffffffac000c7947 */ /* 0x000fea000383ffff */
.L_x_4418:
[----:B------:R-:W-:Y:S01]  /*a250*/  HFMA2 R11, -RZ, RZ, 0, 1.847743988037109375e-06 ;  /* 0x0000001fff0b7431 */ /* 0x000fe200000001ff */
[----:B------:R-:W-:Y:S01]  /*a260*/  BSSY B0, `(.L_x_4483) ;  /* 0x0000007000007945 */ /* 0x000fe20003800000 */
[----:B0-----:R-:W-:Y:S01]  /*a270*/  MOV R13, R82 ;  /* 0x00000052000d7202 */ /* 0x001fe20000000f00 */
[----:B------:R-:W-:Y:S02]  /*a280*/  IMAD.MOV.U32 R12, RZ, RZ, 0x10 ;  /* 0x00000010ff0c7424 */ /* 0x000fe400078e00ff */
[----:B------:R-:W-:-:S07]  /*a290*/  IMAD.MOV.U32 R15, RZ, RZ, -0x1 ;  /* 0xffffffffff0f7424 */ /* 0x000fce00078e00ff */
[----:B--2345:R-:W-:Y:S05]  /*a2a0*/  WARPSYNC.COLLECTIVE R15, `(.L_x_4484) ;  /* 0x000000000f087348 */ /* 0x03cfea0003c00000 */
[----:B------:R0:W1:Y:S02]  /*a2b0*/  SHFL.BFLY P6, R14, R13, R12, R11 ;  /* 0x0c00000c0d0e7389 */ /* 0x00006400000c000b */
[----:B012345:R-:W-:Y:S05]  /*a2c0*/  ENDCOLLECTIVE ;  /* 0x000000000000791b */ /* 0x03ffea0003800000 */
.L_x_4484:
[----:B------:R-:W-:Y:S05]  /*a2d0*/  BSYNC B0 ;  /* 0x0000000000007941 */ /* 0x000fea0003800000 */
.L_x_4483:
[----:B------:R-:W-:Y:S01]  /*a2e0*/  FMNMX.FTZ R13, R14, R82, !PT ;  /* 0x000000520e0d7209 */ /* 0x000fe20007810000 */
[----:B------:R-:W-:Y:S01]  /*a2f0*/  IMAD.MOV.U32 R11, RZ, RZ, 0x1f ;  /* 0x0000001fff0b7424 */ /* 0x000fe200078e00ff */
[----:B------:R-:W-:Y:S02]  /*a300*/  MOV R12, 0x8 ;  /* 0x00000008000c7802 */ /* 0x000fe40000000f00 */
[----:B------:R-:W-:-:S07]  /*a310*/  MOV R15, 0xffffffff ;  /* 0xffffffff000f7802 */ /* 0x000fce0000000f00 */
[----:B------:R-:W-:Y:S05]  /*a320*/  WARPSYNC.COLLECTIVE R15, `(.L_x_4485) ;  /* 0x000000000f087348 */ /* 0x000fea0003c00000 */
[----:B------:R0:W1:Y:S02]  /*a330*/  SHFL.BFLY P6, R14, R13, R12, R11 ;  /* 0x0c00000c0d0e7389 */ /* 0x00006400000c000b */
[----:B01----:R-:W-:Y:S05]  /*a340*/  ENDCOLLECTIVE ;  /* 0x000000000000791b */ /* 0x003fea0003800000 */
.L_x_4485:
[----:B------:R-:W-:Y:S01]  /*a350*/  HFMA2 R12, -RZ, RZ, 0, 2.384185791015625e-07 ;  /* 0x00000004ff0c7431 */ /* 0x000fe200000001ff */
[----:B------:R-:W-:-:S05]  /*a360*/  FMNMX.FTZ R4, R13, R14, !PT ;  /* 0x0000000e0d047209 */ /* 0x000fca0007810000 */
[----:B------:R-:W-:-:S07]  /*a370*/  IMAD.MOV.U32 R13, RZ, RZ, R4 ;  /* 0x000000ffff0d7224 */ /* 0x000fce00078e0004 */
[----:B------:R-:W-:Y:S05]  /*a380*/  WARPSYNC.COLLECTIVE R15, `(.L_x_4486) ;  /* 0x000000000f087348 */ /* 0x000fea0003c00000 */
[----:B------:R0:W1:Y:S02]  /*a390*/  SHFL.BFLY P6, R14, R13, R12, R11 ;  /* 0x0c00000c0d0e7389 */ /* 0x00006400000c000b */
[----:B01----:R-:W-:Y:S05]  /*a3a0*/  ENDCOLLECTIVE ;  /* 0x000000000000791b */ /* 0x003fea0003800000 */
.L_x_4486:
[----:B------:R-:W-:Y:S05]  /*a3b0*/  BRA `(.L_x_4487) ;  /* 0xffffffac00787947 */ /* 0x000fea000383ffff */
.L_x_4488:
        /* <DEDUP_REMOVED lines=12> */
.L_x_5606:


//--------------------- .text._ZN4mmha33masked_multihead_attention_kernelIfLi192ELi256ELi1ELi64ELi256ELb0ELb1EEEv26Multihead_attention_paramsIT_XT5_EE --------------------------
	.section	.text._ZN4mmha33masked_multihead_attention_kernelIfLi192ELi256ELi1ELi64ELi256ELb0ELb1EEEv26Multihead_attention_paramsIT_XT5_EE,"ax",@progbits
	.align	128
        .global         _ZN4mmha33masked_multihead_attention_kernelIfLi192ELi256ELi1ELi64ELi256ELb0ELb1EEEv26Multihead_attention_paramsIT_XT5_EE
        .type           _ZN4mmha33masked_multihead_attention_kernelIfLi192ELi256ELi1ELi64ELi256ELb0ELb1EEEv26Multihead_attention_paramsIT_XT5_EE,@function
        .size           _ZN4mmha33masked_multihead_attention_kernelIfLi192ELi256ELi1ELi64ELi256ELb0ELb1EEEv26Multihead_attention_paramsIT_XT5_EE,(.L_x_5607 - _ZN4mmha33masked_multihead_attention_kernelIfLi192ELi256ELi1ELi64ELi256ELb0ELb1EEEv26Multihead_attention_paramsIT_XT5_EE)
        .other          _ZN4mmha33masked_multihead_attention_kernelIfLi192ELi256ELi1ELi64ELi256ELb0ELb1EEEv26Multihead_attention_paramsIT_XT5_EE,@"STO_CUDA_ENTRY STV_DEFAULT"
_ZN4mmha33masked_multihead_attention_kernelIfLi192ELi256ELi1ELi64ELi256ELb0ELb1EEEv26Multihead_attention_paramsIT_XT5_EE:
.text._ZN4mmha33masked_multihead_attention_kernelIfLi192ELi256ELi1ELi64ELi256ELb0ELb1EEEv26Multihead_attention_paramsIT_XT5_EE:
[----:B------:R-:W0:Y:S01]  /*0000*/  LDC R1, c[0x0][0x37c] ;  /* 0x0000df00ff017b82 */ /* 0x000e220000000800 */
[----:B------:R-:W1:Y:S07]  /*0010*/  LDCU.64 UR4, c[0x0][0x490] ;  /* 0x00009200ff0477ac */ /* 0x000e6e0008000a00 */
[----:B------:R-:W2:Y:S01]  /*0020*/  S2UR UR6, SR_CTAID.Y ;  /* 0x00000000000679c3 */ /* 0x000ea20000002600 */
[----:B0-----:R-:W-:Y:S01]  /*0030*/  VIADD R1, R1, 0xfffffb30 ;  /* 0xfffffb3001017836 */ /* 0x001fe20000000000 */
        /* <DEDUP_REMOVED lines=11> */
.L_x_4489:
[----:B------:R-:W1:Y:S01]  /*00f0*/  LDCU UR13, c[0x0][0x3f0] ;  /* 0x00007e00ff0d77ac */ /* 0x000e620008000800 */
[----:B------:R-:W2:Y:S01]  /*0100*/  LDC R5, c[0x0][0x478] ;  /* 0x00011e00ff057b82 */ /* 0x000ea20000000800 */
[----:B------:R-:W3:Y:S01]  /*0110*/  S2R R6, SR_CTAID.Y ;  /* 0x0000000000067919 */ /* 0x000ee20000002600 */
[----:B------:R-:W4:Y:S01]  /*0120*/  LDCU.64 UR4, c[0x0][0x4a0] ;  /* 0x00009400ff0477ac */ /* 0x000f220008000a00 */
[----:B------:R-:W2:Y:S05]  /*0130*/  LDCU UR10, c[0x0][0x3e8] ;  /* 0x00007d00ff0a77ac */ /* 0x000eaa0008000800 */
[----:B------:R-:W3:Y:S01]  /*0140*/  S2UR UR40, SR_CTAID.X ;  /* 0x00000000002879c3 */ /* 0x000ee20000002500 */
[----:B------:R-:W3:Y:S01]  /*0150*/  LDCU UR9, c[0x0][0x3f8] ;  /* 0x00007f00ff0977ac */ /* 0x000ee20008000800 */
[----:B-1----:R-:W-:Y:S01]  /*0160*/  IMAD.U32 R0, RZ, RZ, UR13 ;  /* 0x0000000dff007e24 */ /* 0x002fe2000f8e00ff */
[----:B----4-:R-:W-:-:S04]  /*0170*/  UISETP.NE.U32.AND UP0, UPT, UR4, URZ, UPT ;  /* 0x000000ff0400728c */ /* 0x010fc8000bf05070 */
[----:B------:R-:W-:Y:S01]  /*0180*/  IABS R0, R0 ;  /* 0x0000000000007213 */ /* 0x000fe20000000000 */
[----:B------:R-:W-:-:S03]  /*0190*/  UISETP.NE.AND.EX UP0, UPT, UR5, URZ, UPT, UP0 ;  /* 0x000000ff0500728c */ /* 0x000fc6000bf05300 */
[----:B------:R-:W-:-:S03]  /*01a0*/  R2UR UR12, R0 ;  /* 0x00000000000c72ca */ /* 0x000fc600000e0000 */
[----:B------:R-:W-:-:S05]  /*01b0*/  PLOP3.LUT P1, PT, PT, PT, UP0, 0x80, 0x8 ;  /* 0x000000000008781c */ /* 0x000fca0003f2f008 */
[----:B------:R-:W1:Y:S05]  /*01c0*/  @UP0 LDCU.64 UR4, c[0x0][0x4a0] ;  /* 0x00009400ff0407ac */ /* 0x000e6a0008000a00 */
[----:B------:R-:W4:Y:S08]  /*01d0*/  I2F.RP R0, UR12 ;  /* 0x0000000c00007d06 */ /* 0x000f300008209400 */
[----:B----4-:R-:W4:Y:S01]  /*01e0*/  MUFU.RCP R0, R0 ;  /* 0x0000000000007308 */ /* 0x010f220000001000 */
[----:B-1----:R-:W-:-:S06]  /*01f0*/  @UP0 UIMAD.WIDE.U32 UR4, UR6, 0x4, UR4 ;  /* 0x00000004060408a5 */ /* 0x002fcc000f8e0004 */
[----:B------:R-:W-:Y:S01]  /*0200*/  MOV R2, UR4 ;  /* 0x0000000400027c02 */ /* 0x000fe20008000f00 */
[----:B------:R-:W-:-:S05]  /*0210*/  IMAD.U32 R3, RZ, RZ, UR5 ;  /* 0x00000005ff037e24 */ /* 0x000fca000f8e00ff */
[----:B0-----:R0:W3:Y:S01]  /*0220*/  @P1 LDG.E R7, desc[UR36][R2.64] ;  /* 0x0000002402071981 */ /* 0x0010e2000c1e1900 */
[----:B----4-:R-:W-:-:S06]  /*0230*/  VIADD R4, R0, 0xffffffe ;  /* 0x0ffffffe00047836 */ /* 0x010fcc0000000000 */
[----:B------:R-:W1:Y:S01]  /*0240*/  F2I.FTZ.U32.TRUNC.NTZ R4, R4 ;  /* 0x0000000400047305 */ /* 0x000e62000021f000 */
[----:B------:R-:W4:Y:S01]  /*0250*/  S2R R23, SR_TID.X ;  /* 0x0000000000177919 */ /* 0x000f220000002100 */
[----:B--2---:R-:W-:Y:S01]  /*0260*/  ISETP.NE.AND P4, PT, R5, 0x2, PT ;  /* 0x000000020500780c */ /* 0x004fe20003f85270 */
[----:B------:R-:W-:Y:S01]  /*0270*/  UISETP.NE.AND UP1, UPT, UR10, URZ, UPT ;  /* 0x000000ff0a00728c */ /* 0x000fe2000bf25270 */
[----:B-1----:R-:W-:-:S11]  /*0280*/  R2UR UR5, R4 ;  /* 0x00000000040572ca */ /* 0x002fd600000e0000 */
[----:B0-----:R-:W0:Y:S01]  /*0290*/  @!P4 LDC.64 R2, c[0x0][0x398] ;  /* 0x0000e600ff02cb82 */ /* 0x001e220000000a00 */
[----:B------:R-:W-:Y:S01]  /*02a0*/  UMOV UR4, URZ ;  /* 0x000000ff00047c82 */ /* 0x000fe20008000000 */
[----:B---3--:R-:W-:Y:S02]  /*02b0*/  UIMAD UR44, UR6, UR9, UR40 ;  /* 0x00000009062c72a4 */ /* 0x008fe4000f8e0228 */
[----:B------:R-:W-:-:S04]  /*02c0*/  UIADD3 UR7, UPT, UPT, URZ, -UR5, URZ ;  /* 0x80000005ff077290 */ /* 0x000fc8000fffe0ff */
[----:B------:R-:W-:-:S04]  /*02d0*/  UIMAD UR7, UR7, UR12, URZ ;  /* 0x0000000c070772a4 */ /* 0x000fc8000f8e02ff */
[----:B------:R-:W-:Y:S02]  /*02e0*/  UIMAD.WIDE.U32 UR4, UR5, UR7, UR4 ;  /* 0x00000007050472a5 */ /* 0x000fe4000f8e0004 */
[----:B------:R-:W-:Y:S02]  /*02f0*/  @UP1 UIMAD UR7, UR6, UR10, URZ ;  /* 0x0000000a060712a4 */ /* 0x000fe4000f8e02ff */
[----:B------:R-:W-:Y:S01]  /*0300*/  @!UP1 UIMAD UR43, UR44, 0xc0, URZ ;  /* 0x000000c02c2b98a4 */ /* 0x000fe2000f8e02ff */
[----:B----4-:R-:W-:Y:S01]  /*0310*/  IMAD.SHL.U32 R12, R23, 0x4, RZ ;  /* 0x00000004170c7824 */ /* 0x010fe200078e00ff */
[----:B------:R-:W-:Y:S01]  /*0320*/  @UP1 UIMAD UR43, UR40, 0xc0, UR7 ;  /* 0x000000c0282b18a4 */ /* 0x000fe2000f8e0207 */
[----:B------:R-:W1:Y:S01]  /*0330*/  @!P4 LDC.64 R4, c[0x0][0x468] ;  /* 0x00011a00ff04cb82 */ /* 0x000e620000000a00 */
[----:B------:R-:W-:Y:S01]  /*0340*/  IABS R0, R6 ;  /* 0x0000000600007213 */ /* 0x000fe20000000000 */
[----:B------:R-:W2:Y:S03]  /*0350*/  LDCU.64 UR10, c[0x0][0x460] ;  /* 0x00008c00ff0a77ac */ /* 0x000ea60008000a00 */
[----:B------:R-:W-:-:S04]  /*0360*/  IADD3 R15, PT, PT, R12, UR43, RZ ;  /* 0x0000002b0c0f7c10 */ /* 0x000fc8000fffe0ff */
[----:B0-----:R-:W-:-:S04]  /*0370*/  @!P4 IADD3 R2, P0, PT, R15, R2, RZ ;  /* 0x000000020f02c210 */ /* 0x001fc80007f1e0ff */
[----:B------:R-:W-:-:S05]  /*0380*/  @!P4 LEA.HI.X.SX32 R3, R15, R3, 0x1, P0 ;  /* 0x000000030f03c211 */ /* 0x000fca00000f0eff */
[----:B------:R-:W3:Y:S04]  /*0390*/  @!P4 LDG.E R6, desc[UR36][R2.64] ;  /* 0x000000240206c981 */ /* 0x000ee8000c1e1900 */
[----:B-1----:R0:W4:Y:S01]  /*03a0*/  @!P4 LDG.E R5, desc[UR36][R4.64+0x4] ;  /* 0x000004240405c981 */ /* 0x002122000c1e1900 */
[----:B------:R-:W-:-:S13]  /*03b0*/  R2UR UR8, R0 ;  /* 0x00000000000872ca */ /* 0x000fda00000e0000 */
[----:B------:R-:W-:-:S07]  /*03c0*/  UIMAD.WIDE.U32 UR4, UR5, UR8, URZ ;  /* 0x00000008050472a5 */ /* 0x000fce000f8e00ff */
[----:B------:R-:W-:Y:S02]  /*03d0*/  UMOV UR7, UR5 ;  /* 0x0000000500077c82 */ /* 0x000fe40008000000 */
[----:B------:R-:W-:-:S04]  /*03e0*/  UIADD3 UR4, UPT, UPT, -UR7, URZ, URZ ;  /* 0x000000ff07047290 */ /* 0x000fc8000fffe1ff */
[----:B------:R-:W-:Y:S01]  /*03f0*/  UIMAD UR4, UR12, UR4, UR8 ;  /* 0x000000040c0472a4 */ /* 0x000fe2000f8e0208 */
[----:B------:R-:W1:Y:S03]  /*0400*/  LDCU UR8, c[0x0][0x3f4] ;  /* 0x00007e80ff0877ac */ /* 0x000e660008000800 */
[----:B------:R-:W-:-:S11]  /*0410*/  UISETP.GT.U32.AND UP2, UPT, UR12, UR4, UPT ;  /* 0x000000040c00728c */ /* 0x000fd6000bf44070 */
[----:B------:R-:W-:Y:S01]  /*0420*/  @!UP2 UIADD3 UR4, UPT, UPT, UR4, -UR12, URZ ;  /* 0x8000000c0404a290 */ /* 0x000fe2000fffe0ff */
[----:B-1----:R-:W-:-:S03]  /*0430*/  MOV R0, UR8 ;  /* 0x0000000800007c02 */ /* 0x002fc60008000f00 */
[----:B------:R-:W-:Y:S01]  /*0440*/  UISETP.GE.U32.AND UP4, UPT, UR4, UR12, UPT ;  /* 0x0000000c0400728c */ /* 0x000fe2000bf86070 */
[----:B------:R-:W-:-:S04]  /*0450*/  IABS R0, R0 ;  /* 0x0000000000007213 */ /* 0x000fc80000000000 */
[----:B------:R-:W-:Y:S01]  /*0460*/  R2UR UR12, R0 ;  /* 0x00000000000c72ca */ /* 0x000fe200000e0000 */
[----:B--2---:R-:W-:Y:S02]  /*0470*/  UISETP.NE.U32.AND UP1, UPT, UR10, URZ, UPT ;  /* 0x000000ff0a00728c */ /* 0x004fe4000bf25070 */
[----:B------:R-:W-:Y:S02]  /*0480*/  ULOP3.LUT UR4, UR6, UR13, URZ, 0x3c, !UPT ;  /* 0x0000000d06047292 */ /* 0x000fe4000f8e3cff */
[----:B------:R-:W-:-:S08]  /*0490*/  UISETP.NE.AND.EX UP1, UPT, UR11, URZ, UPT, UP1 ;  /* 0x000000ff0b00728c */ /* 0x000fd0000bf25310 */
[----:B------:R-:W1:Y:S01]  /*04a0*/  I2F.RP R0, UR12 ;  /* 0x0000000c00007d06 */ /* 0x000e620008209400 */
[----:B------:R-:W-:Y:S02]  /*04b0*/  UISETP.GE.AND UP3, UPT, UR4, URZ, UPT ;  /* 0x000000ff0400728c */ /* 0x000fe4000bf66270 */
[----:B------:R-:W-:Y:S01]  /*04c0*/  @!UP2 UIADD3 UR7, UPT, UPT, UR7, 0x1, URZ ;  /* 0x000000010707a890 */ /* 0x000fe2000fffe0ff */
[----:B------:R-:W2:Y:S01]  /*04d0*/  @UP1 LDCU.64 UR4, c[0x0][0x460] ;  /* 0x00008c00ff0417ac */ /* 0x000ea20008000a00 */
[----:B------:R-:W-:-:S03]  /*04e0*/  UISETP.NE.AND UP2, UPT, UR13, URZ, UPT ;  /* 0x000000ff0d00728c */ /* 0x000fc6000bf45270 */
[----:B-1----:R-:W0:Y:S01]  /*04f0*/  MUFU.RCP R0, R0 ;  /* 0x0000000000007308 */ /* 0x002e220000001000 */
[----:B------:R-:W-:-:S07]  /*0500*/  @UP4 UIADD3 UR7, UPT, UPT, UR7, 0x1, URZ ;  /* 0x0000000107074890 */ /* 0x000fce000fffe0ff */
[----:B------:R-:W-:Y:S02]  /*0510*/  UMOV UR42, UR7 ;  /* 0x00000007002a7c82 */ /* 0x000fe40008000000 */
[----:B------:R-:W-:Y:S02]  /*0520*/  @!UP3 UIADD3 UR42, UPT, UPT, -UR42, URZ, URZ ;  /* 0x000000ff2a2ab290 */ /* 0x000fe4000fffe1ff */
[----:B------:R-:W-:Y:S01]  /*0530*/  @!UP2 ULOP3.LUT UR42, URZ, UR13, URZ, 0x33, !UPT ;  /* 0x0000000dff2aa292 */ /* 0x000fe2000f8e33ff */
[----:B------:R-:W1:Y:S01]  /*0540*/  @UP0 LDCU UR7, c[0x0][0x430] ;  /* 0x00008600ff0707ac */ /* 0x000e620008000800 */
[----:B0-----:R-:W-:Y:S02]  /*0550*/  VIADD R4, R0, 0xffffffe ;  /* 0x0ffffffe00047836 */ /* 0x001fe40000000000 */
[----:B--2---:R-:W-:-:S04]  /*0560*/  @UP1 UIMAD.WIDE UR4, UR42, 0x4, UR4 ;  /* 0x000000042a0418a5 */ /* 0x004fc8000f8e0204 */
[----:B------:R-:W0:Y:S02]  /*0570*/  F2I.FTZ.U32.TRUNC.NTZ R4, R4 ;  /* 0x0000000400047305 */ /* 0x000e24000021f000 */
[----:B------:R-:W-:Y:S01]  /*0580*/  IMAD.U32 R2, RZ, RZ, UR4 ;  /* 0x00000004ff027e24 */ /* 0x000fe2000f8e00ff */
[----:B------:R-:W1:Y:S01]  /*0590*/  @!UP0 LDCU UR45, c[0x0][0x40c] ;  /* 0x00008180ff2d87ac */ /* 0x000e620008000800 */
[----:B------:R-:W-:Y:S01]  /*05a0*/  PLOP3.LUT P3, PT, PT, PT, UP1, 0x80, 0x8 ;  /* 0x000000000008781c */ /* 0x000fe20003f6f018 */
[----:B------:R-:W-:Y:S01]  /*05b0*/  IMAD.U32 R3, RZ, RZ, UR5 ;  /* 0x00000005ff037e24 */ /* 0x000fe2000f8e00ff */
[----:B0-----:R-:W-:-:S11]  /*05c0*/  R2UR UR5, R4 ;  /* 0x00000000040572ca */ /* 0x001fd600000e0000 */
[----:B------:R0:W5:Y:S01]  /*05d0*/  @P3 LDG.E R3, desc[UR36][R2.64] ;  /* 0x0000002402033981 */ /* 0x000162000c1e1900 */
[----:B------:R-:W-:Y:S01]  /*05e0*/  ISETP.GT.U32.AND P0, PT, R23, 0x2f, PT ;  /* 0x0000002f1700780c */ /* 0x000fe20003f04070 */
[----:B------:R-:W-:Y:S01]  /*05f0*/  UMOV UR38, URZ ;  /* 0x000000ff00267c82 */ /* 0x000fe20008000000 */
[----:B------:R-:W-:Y:S01]  /*0600*/  UIMAD UR42, UR42, UR9, URZ ;  /* 0x000000092a2a72a4 */ /* 0x000fe2000f8e02ff */
[----:B------:R-:W-:Y:S01]  /*0610*/  BSSY.RECONVERGENT B0, `(.L_x_4490) ;  /* 0x0000034000007945 */ /* 0x000fe20003800200 */
[----:B------:R-:W-:Y:S02]  /*0620*/  CS2R R18, SRZ ;  /* 0x0000000000127805 */ /* 0x000fe4000001ff00 */
[----:B------:R-:W-:Y:S02]  /*0630*/  CS2R R16, SRZ ;  /* 0x0000000000107805 */ /* 0x000fe4000001ff00 */
[----:B------:R-:W-:-:S13]  /*0640*/  @P1 R2UR UR4, R7 ;  /* 0x00000000070412ca */ /* 0x000fda00000e0000 */
[----:B-1----:R-:W-:-:S06]  /*0650*/  @UP0 UIADD3 UR45, UPT, UPT, UR4, UR7, URZ ;  /* 0x00000007042d0290 */ /* 0x002fcc000fffe0ff */
[----:B0-----:R-:W-:Y:S01]  /*0660*/  IABS R2, UR45 ;  /* 0x0000002d00027c13 */ /* 0x001fe20008000000 */
[----:B------:R-:W-:-:S03]  /*0670*/  UIADD3 UR7, UPT, UPT, URZ, -UR5, URZ ;  /* 0x80000005ff077290 */ /* 0x000fc6000fffe0ff */
[----:B------:R-:W-:Y:S01]  /*0680*/  R2UR UR41, R2 ;  /* 0x00000000022972ca */ /* 0x000fe200000e0000 */
[----:B------:R-:W-:Y:S01]  /*0690*/  UIMAD UR7, UR7, UR12, URZ ;  /* 0x0000000c070772a4 */ /* 0x000fe2000f8e02ff */
[----:B------:R-:W-:-:S03]  /*06a0*/  UMOV UR4, URZ ;  /* 0x000000ff00047c82 */ /* 0x000fc60008000000 */
[----:B------:R-:W-:-:S08]  /*06b0*/  UIMAD.WIDE.U32 UR4, UR5, UR7, UR4 ;  /* 0x00000007050472a5 */ /* 0x000fd0000f8e0004 */
[----:B------:R-:W-:-:S04]  /*06c0*/  UIMAD.WIDE.U32 UR4, UR5, UR41, URZ ;  /* 0x00000029050472a5 */ /* 0x000fc8000f8e00ff */
[----:B------:R-:W-:-:S04]  /*06d0*/  UIADD3 UR5, UPT, UPT, -UR5, URZ, URZ ;  /* 0x000000ff05057290 */ /* 0x000fc8000fffe1ff */
[----:B------:R-:W-:-:S04]  /*06e0*/  UIMAD UR41, UR12, UR5, UR41 ;  /* 0x000000050c2972a4 */ /* 0x000fc8000f8e0229 */
[----:B------:R-:W-:Y:S02]  /*06f0*/  UISETP.GT.U32.AND UP0, UPT, UR12, UR41, UPT ;  /* 0x000000290c00728c */ /* 0x000fe4000bf04070 */
[----:B------:R-:W-:-:S09]  /*0700*/  UISETP.GE.AND UP2, UPT, UR45, URZ, UPT ;  /* 0x000000ff2d00728c */ /* 0x000fd2000bf46270 */
[----:B------:R-:W-:-:S04]  /*0710*/  @!UP0 UIADD3 UR41, UPT, UPT, UR41, -UR12, URZ ;  /* 0x8000000c29298290 */ /* 0x000fc8000fffe0ff */
[----:B------:R-:W-:Y:S02]  /*0720*/  UISETP.GT.U32.AND UP1, UPT, UR12, UR41, UPT ;  /* 0x000000290c00728c */ /* 0x000fe4000bf24070 */
[----:B------:R-:W-:Y:S01]  /*0730*/  UISETP.NE.AND UP0, UPT, UR8, URZ, UPT ;  /* 0x000000ff0800728c */ /* 0x000fe2000bf05270 */
[----:B---3--:R-:W4:Y:S01]  /*0740*/  @!P4 I2F.S8 R2, R6.B1 ;  /* 0x100000060002c306 */ /* 0x008f220000001400 */
[----:B------:R-:W-:-:S07]  /*0750*/  UIADD3 UR4, UPT, UPT, UR45, 0x1, -UR8 ;  /* 0x000000012d047890 */ /* 0x000fce000fffe808 */
[----:B------:R-:W0:Y:S01]  /*0760*/  @!P4 I2F.S8 R0, R6 ;  /* 0x000000060000c306 */ /* 0x000e220000001400 */
[----:B------:R-:W-:-:S07]  /*0770*/  @!UP1 UIADD3 UR41, UPT, UPT, UR41, -UR12, URZ ;  /* 0x8000000c29299290 */ /* 0x000fce000fffe0ff */
[----:B------:R-:W1:Y:S08]  /*0780*/  @!P4 I2F.S8 R4, R6.B2 ;  /* 0x200000060004c306 */ /* 0x000e700000001400 */
[----:B------:R-:W2:Y:S01]  /*0790*/  @!P4 I2F.S8 R8, R6.B3 ;  /* 0x300000060008c306 */ /* 0x000ea20000001400 */
[C---:B----4-:R-:W-:Y:S01]  /*07a0*/  @!P4 FMUL.FTZ R25, R5.reuse, R2 ;  /* 0x000000020519c220 */ /* 0x050fe20000410000 */
[----:B------:R-:W-:Y:S01]  /*07b0*/  @!UP2 UIADD3 UR41, UPT, UPT, -UR41, URZ, URZ ;  /* 0x000000ff2929a290 */ /* 0x000fe2000fffe1ff */
[----:B------:R-:W-:Y:S01]  /*07c0*/  VIMNMX R2, PT, PT, RZ, UR4, !PT ;  /* 0x00000004ff027c48 */ /* 0x000fe2000ffe0100 */
[----:B------:R-:W-:Y:S01]  /*07d0*/  @!UP0 ULOP3.LUT UR41, URZ, UR8, URZ, 0x33, !UPT ;  /* 0x00000008ff298292 */ /* 0x000fe2000f8e33ff */
[C---:B0-----:R-:W-:Y:S01]  /*07e0*/  @!P4 FMUL.FTZ R24, R5.reuse, R0 ;  /* 0x000000000518c220 */ /* 0x041fe20000410000 */
[C---:B-1----:R-:W-:Y:S01]  /*07f0*/  @!P4 FMUL.FTZ R26, R5.reuse, R4 ;  /* 0x00000004051ac220 */ /* 0x042fe20000410000 */
[----:B--2---:R-:W-:Y:S01]  /*0800*/  @!P4 FMUL.FTZ R27, R5, R8 ;  /* 0x00000008051bc220 */ /* 0x004fe20000410000 */
[----:B------:R-:W-:Y:S08]  /*0810*/  @P0 BRA `(.L_x_4491) ;  /* 0x00000000004c0947 */ /* 0x000ff00003800000 */
[----:B------:R-:W0:Y:S02]  /*0820*/  LDC R0, c[0x0][0x478] ;  /* 0x00011e00ff007b82 */ /* 0x000e240000000800 */
        /* <DEDUP_REMOVED lines=18> */
.L_x_4491:
[----:B------:R-:W-:Y:S05]  /*0950*/  BSYNC.RECONVERGENT B0 ;  /* 0x0000000000007941 */ /* 0x000fea0003800200 */
.L_x_4490:
[----:B------:R-:W-:Y:S05]  /*0960*/  @!P4 BRA `(.L_x_4492) ;  /* 0x000000000020c947 */ /* 0x000fea0003800000 */
[----:B------:R-:W-:Y:S01]  /*0970*/  BSSY.RECONVERGENT B0, `(.L_x_4492) ;  /* 0x0000007000007945 */ /* 0x000fe20003800200 */
[----:B------:R-:W-:Y:S02]  /*0980*/  CS2R R26, SRZ ;  /* 0x00000000001a7805 */ /* 0x000fe4000001ff00 */
[----:B------:R-:W-:Y:S01]  /*0990*/  CS2R R24, SRZ ;  /* 0x0000000000187805 */ /* 0x000fe2000001ff00 */
[----:B------:R-:W-:Y:S06]  /*09a0*/  @P0 BRA `(.L_x_4493) ;  /* 0x00000000000c0947 */ /* 0x000fec0003800000 */
[----:B------:R-:W1:Y:S02]  /*09b0*/  LDC.64 R4, c[0x0][0x398] ;  /* 0x0000e600ff047b82 */ /* 0x000e640000000a00 */
[----:B-1----:R-:W-:-:S05]  /*09c0*/  IMAD.WIDE R4, R15, 0x4, R4 ;  /* 0x000000040f047825 */ /* 0x002fca00078e0204 */
[----:B------:R1:W5:Y:S02]  /*09d0*/  LDG.E.128 R24, desc[UR36][R4.64] ;  /* 0x0000002404187981 */ /* 0x000364000c1e1d00 */
.L_x_4493:
[----:B------:R-:W-:Y:S05]  /*09e0*/  BSYNC.RECONVERGENT B0 ;  /* 0x0000000000007941 */ /* 0x000fea0003800200 */
.L_x_4492:
[----:B------:R-:W2:Y:S01]  /*09f0*/  LDCU.64 UR12, c[0x0][0x3a0] ;  /* 0x00007400ff0c77ac */ /* 0x000ea20008000a00 */
[----:B------:R-:W-:Y:S01]  /*0a00*/  ISETP.GT.U32.AND P2, PT, R23, 0x3f, PT ;  /* 0x0000003f1700780c */ /* 0x000fe20003f44070 */
[----:B------:R-:W3:Y:S01]  /*0a10*/  S2R R11, SR_CTAID.X ;  /* 0x00000000000b7919 */ /* 0x000ee20000002500 */
[----:B------:R-:W-:Y:S01]  /*0a20*/  ISETP.EQ.U32.AND P4, PT, RZ, UR10, PT ;  /* 0x0000000aff007c0c */ /* 0x000fe2000bf82070 */
[----:B------:R-:W4:Y:S01]  /*0a30*/  LDCU.64 UR4, c[0x0][0x390] ;  /* 0x00007200ff0477ac */ /* 0x000f220008000a00 */
[----:B-----5:R-:W-:Y:S02]  /*0a40*/  @P3 R2UR UR38, R3 ;  /* 0x00000000032632ca */ /* 0x020fe400000e0000 */
[----:B------:R-:W-:Y:S02]  /*0a50*/  CS2R R30, SRZ ;  /* 0x00000000001e7805 */ /* 0x000fe4000001ff00 */
[----:B------:R-:W-:Y:S01]  /*0a60*/  ISETP.EQ.OR.EX P2, PT, RZ, UR11, P2, P4 ;  /* 0x0000000bff007c0c */ /* 0x000fe20009742740 */
[----:B------:R-:W0:Y:S01]  /*0a70*/  LDCU.64 UR14, c[0x0][0x418] ;  /* 0x00008300ff0e77ac */ /* 0x000e220008000a00 */
[----:B------:R-:W-:-:S02]  /*0a80*/  CS2R R28, SRZ ;  /* 0x00000000001c7805 */ /* 0x000fc4000001ff00 */
[----:B--2---:R-:W-:-:S09]  /*0a90*/  ISETP.NE.U32.AND P1, PT, RZ, UR12, PT ;  /* 0x0000000cff007c0c */ /* 0x004fd2000bf25070 */
[----:B------:R-:W2:Y:S01]  /*0aa0*/  @!P2 LDC.64 R8, c[0x0][0x450] ;  /* 0x00011400ff08ab82 */ /* 0x000ea20000000a00 */
[----:B------:R-:W-:Y:S01]  /*0ab0*/  VOTEU.ALL UP1, P2 ;  /* 0x0000000000ff7886 */ /* 0x000fe20001020000 */
[----:B----4-:R-:W-:Y:S02]  /*0ac0*/  ISETP.NE.U32.AND P0, PT, RZ, UR4, PT ;  /* 0x00000004ff007c0c */ /* 0x010fe4000bf05070 */
[----:B------:R-:W-:Y:S01]  /*0ad0*/  ISETP.NE.AND.EX P1, PT, RZ, UR13, PT, P1 ;  /* 0x0000000dff007c0c */ /* 0x000fe2000bf25310 */
[----:B0-----:R-:W-:Y:S01]  /*0ae0*/  UISETP.NE.U32.AND UP0, UPT, UR14, URZ, UPT ;  /* 0x000000ff0e00728c */ /* 0x001fe2000bf05070 */
[----:B------:R-:W-:Y:S01]  /*0af0*/  ISETP.NE.AND.EX P0, PT, RZ, UR5, PT, P0 ;  /* 0x00000005ff007c0c */ /* 0x000fe2000bf05300 */
[----:B------:R-:W-:Y:S01]  /*0b00*/  @!UP1 UIMAD UR7, UR38, UR9, URZ ;  /* 0x00000009260792a4 */ /* 0x000fe2000f8e02ff */
[C---:B------:R-:W-:Y:S01]  /*0b10*/  ISETP.GT.U32.OR P1, PT, R23.reuse, 0x2f, !P1 ;  /* 0x0000002f1700780c */ /* 0x040fe20004f24470 */
[----:B------:R-:W-:Y:S01]  /*0b20*/  UISETP.NE.AND.EX UP0, UPT, UR15, URZ, UPT, UP0 ;  /* 0x000000ff0f00728c */ /* 0x000fe2000bf05300 */
[----:B------:R-:W-:-:S03]  /*0b30*/  ISETP.GT.U32.OR P0, PT, R23, 0x2f, !P0 ;  /* 0x0000002f1700780c */ /* 0x000fc60004704470 */
[----:B------:R-:W-:Y:S02]  /*0b40*/  IMAD.U32 R0, RZ, RZ, UR7 ;  /* 0x00000007ff007e24 */ /* 0x000fe4000f8e00ff */
[----:B------:R-:W-:Y:S01]  /*0b50*/  PLOP3.LUT P3, PT, PT, PT, UP0, 0x80, 0x8 ;  /* 0x000000000008781c */ /* 0x000fe20003f6f008 */
[----:B---3--:R-:W-:-:S04]  /*0b60*/  IMAD R3, R11, 0xc0, R12 ;  /* 0x000000c00b037824 */ /* 0x008fc800078e020c */
[----:B------:R-:W0:Y:S01]  /*0b70*/  @UP0 LDCU.64 UR4, c[0x0][0x418] ;  /* 0x00008300ff0407ac */ /* 0x000e220008000a00 */
[----:B------:R-:W3:Y:S01]  /*0b80*/  @!P1 LDC.64 R6, c[0x0][0x3a0] ;  /* 0x0000e800ff069b82 */ /* 0x000ee20000000a00 */
[----:B------:R-:W-:Y:S02]  /*0b90*/  CS2R R34, SRZ ;  /* 0x0000000000227805 */ /* 0x000fe4000001ff00 */
[----:B------:R-:W-:Y:S01]  /*0ba0*/  CS2R R32, SRZ ;  /* 0x0000000000207805 */ /* 0x000fe2000001ff00 */
[----:B------:R-:W-:-:S04]  /*0bb0*/  @!P2 IMAD R13, R0, 0xc0, R3 ;  /* 0x000000c0000da824 */ /* 0x000fc800078e0203 */
[----:B-1----:R-:W1:Y:S01]  /*0bc0*/  @!P0 LDC.64 R4, c[0x0][0x390] ;  /* 0x0000e400ff048b82 */ /* 0x002e620000000a00 */
[----:B0-----:R-:W-:Y:S01]  /*0bd0*/  @UP0 UIMAD.WIDE.U32 UR6, UR6, 0x4, UR4 ;  /* 0x00000004060608a5 */ /* 0x001fe2000f8e0004 */
[----:B--2---:R-:W-:Y:S01]  /*0be0*/  @!P2 IMAD.WIDE R8, R13, 0x4, R8 ;  /* 0x000000040d08a825 */ /* 0x004fe200078e0208 */
[----:B------:R-:W0:Y:S04]  /*0bf0*/  LDCU.U8 UR4, c[0x0][0x404] ;  /* 0x00008080ff0477ac */ /* 0x000e280008000000 */
[----:B------:R-:W-:Y:S01]  /*0c00*/  MOV R10, UR6 ;  /* 0x00000006000a7c02 */ /* 0x000fe20008000f00 */
[C---:B---3--:R-:W-:Y:S01]  /*0c10*/  @!P1 IMAD.WIDE.U32 R6, R3.reuse, 0x4, R6 ;  /* 0x0000000403069825 */ /* 0x048fe200078e0006 */
[----:B------:R-:W2:Y:S03]  /*0c20*/  @!P2 LDG.E.128 R36, desc[UR36][R8.64] ;  /* 0x000000240824a981 */ /* 0x000ea6000c1e1d00 */
[----:B------:R-:W-:Y:S01]  /*0c30*/  IMAD.U32 R11, RZ, RZ, UR7 ;  /* 0x00000007ff0b7e24 */ /* 0x000fe2000f8e00ff */
[----:B------:R-:W3:Y:S01]  /*0c40*/  @!P1 LDG.E.128 R32, desc[UR36][R6.64] ;  /* 0x0000002406209981 */ /* 0x000ee2000c1e1d00 */
[----:B-1----:R-:W-:-:S03]  /*0c50*/  @!P0 IMAD.WIDE.U32 R4, R3, 0x4, R4 ;  /* 0x0000000403048825 */ /* 0x002fc600078e0004 */
[----:B------:R-:W4:Y:S01]  /*0c60*/  @P3 LDG.E R10, desc[UR36][R10.64] ;  /* 0x000000240a0a3981 */ /* 0x000f22000c1e1900 */
[----:B------:R-:W1:Y:S03]  /*0c70*/  LDC R3, c[0x0][0x400] ;  /* 0x00010000ff037b82 */ /* 0x000e660000000800 */
[----:B------:R-:W2:Y:S01]  /*0c80*/  @!P0 LDG.E.128 R28, desc[UR36][R4.64] ;  /* 0x00000024041c8981 */ /* 0x000ea2000c1e1d00 */
[----:B0-----:R-:W-:Y:S01]  /*0c90*/  ISETP.NE.AND P0, PT, RZ, UR4, PT ;  /* 0x00000004ff007c0c */ /* 0x001fe2000bf05270 */
[----:B------:R-:W-:Y:S01]  /*0ca0*/  UMOV UR39, URZ ;  /* 0x000000ff00277c82 */ /* 0x000fe20008000000 */
[----:B------:R-:W-:Y:S02]  /*0cb0*/  BSSY.RECONVERGENT B6, `(.L_x_4494) ;  /* 0x00000d1000067945 */ /* 0x000fe40003800200 */
[----:B-1----:R-:W-:Y:S01]  /*0cc0*/  ISETP.LT.OR P0, PT, R3, 0x1, P0 ;  /* 0x000000010300780c */ /* 0x002fe20000701670 */
[----:B---3--:R-:W-:Y:S01]  /*0cd0*/  FADD.FTZ R24, R32, R24 ;  /* 0x0000001820187221 */ /* 0x008fe20000010000 */
[----:B------:R-:W-:Y:S01]  /*0ce0*/  FADD.FTZ R25, R33, R25 ;  /* 0x0000001921197221 */ /* 0x000fe20000010000 */
[----:B------:R-:W-:Y:S01]  /*0cf0*/  FADD.FTZ R26, R34, R26 ;  /* 0x0000001a221a7221 */ /* 0x000fe20000010000 */
[----:B------:R-:W-:Y:S01]  /*0d00*/  FADD.FTZ R27, R35, R27 ;  /* 0x0000001b231b7221 */ /* 0x000fe20000010000 */
[----:B----4-:R-:W-:Y:S01]  /*0d10*/  @P3 R2UR UR39, R10 ;  /* 0x000000000a2732ca */ /* 0x010fe200000e0000 */
[----:B--2---:R-:W-:Y:S01]  /*0d20*/  @!P2 FMUL.FTZ R24, R24, R36 ;  /* 0x000000241818a220 */ /* 0x004fe20000410000 */
[----:B------:R-:W-:Y:S01]  /*0d30*/  @!P2 FMUL.FTZ R25, R25, R37 ;  /* 0x000000251919a220 */ /* 0x000fe20000410000 */
[----:B------:R-:W-:Y:S01]  /*0d40*/  @!P2 FMUL.FTZ R26, R26, R38 ;  /* 0x000000261a1aa220 */ /* 0x000fe20000410000 */
[----:B------:R-:W-:Y:S01]  /*0d50*/  FADD.FTZ R16, R28, R16 ;  /* 0x000000101c107221 */ /* 0x000fe20000010000 */
[----:B------:R-:W-:Y:S01]  /*0d60*/  FADD.FTZ R17, R29, R17 ;  /* 0x000000111d117221 */ /* 0x000fe20000010000 */
[----:B------:R-:W-:Y:S01]  /*0d70*/  FADD.FTZ R18, R30, R18 ;  /* 0x000000121e127221 */ /* 0x000fe20000010000 */
[----:B------:R-:W-:Y:S01]  /*0d80*/  FADD.FTZ R19, R31, R19 ;  /* 0x000000131f137221 */ /* 0x000fe20000010000 */
[----:B------:R-:W-:Y:S01]  /*0d90*/  @!P2 FMUL.FTZ R27, R27, R39 ;  /* 0x000000271b1ba220 */ /* 0x000fe20000410000 */
[----:B------:R-:W-:Y:S06]  /*0da0*/  @P0 BRA `(.L_x_4495) ;  /* 0x0000000000ac0947 */ /* 0x000fec0003800000 */
[----:B------:R-:W-:-:S13]  /*0db0*/  ISETP.GE.AND P0, PT, R12, R3, PT ;  /* 0x000000030c00720c */ /* 0x000fda0003f06270 */
[----:B------:R-:W-:Y:S05]  /*0dc0*/  @P0 BRA `(.L_x_4496) ;  /* 0x0000000800fc0947 */ /* 0x000fea0003800000 */
[----:B------:R-:W-:Y:S01]  /*0dd0*/  I2FP.F32.U32 R0, R3 ;  /* 0x0000000300007245 */ /* 0x000fe20000201000 */
[----:B------:R-:W-:Y:S01]  /*0de0*/  VIADD R3, R12, 0x2 ;  /* 0x000000020c037836 */ /* 0x000fe20000000000 */
[----:B------:R-:W0:Y:S01]  /*0df0*/  LDCU UR4, c[0x0][0x40c] ;  /* 0x00008180ff0477ac */ /* 0x000e220008000800 */
[----:B------:R-:W-:-:S03]  /*0e00*/  I2FP.F32.U32 R12, R12 ;  /* 0x0000000c000c7245 */ /* 0x000fc60000201000 */
[----:B------:R-:W1:Y:S01]  /*0e10*/  MUFU.RCP R0, R0 ;  /* 0x0000000000007308 */ /* 0x000e620000001000 */
[----:B------:R-:W-:Y:S01]  /*0e20*/  I2FP.F32.U32 R3, R3 ;  /* 0x0000000300037245 */ /* 0x000fe20000201000 */
[----:B0-----:R-:W-:-:S04]  /*0e30*/  UIADD3 UR4, UPT, UPT, -UR39, UR4, URZ ;  /* 0x0000000427047290 */ /* 0x001fc8000fffe1ff */
[-C--:B-1----:R-:W-:Y:S01]  /*0e40*/  FMUL.FTZ R3, R3, R0.reuse ;  /* 0x0000000003037220 */ /* 0x082fe20000410000 */
[----:B------:R-:W-:Y:S01]  /*0e50*/  FMUL.FTZ R12, R12, R0 ;  /* 0x000000000c0c7220 */ /* 0x000fe20000410000 */
[----:B------:R-:W-:Y:S02]  /*0e60*/  I2FP.F32.S32 R0, UR4 ;  /* 0x0000000400007c45 */ /* 0x000fe40008201400 */
[----:B------:R-:W-:Y:S01]  /*0e70*/  FMUL.FTZ R3, R3, 13.28771209716796875 ;  /* 0x41549a7803037820 */ /* 0x000fe20000410000 */
[----:B------:R-:W-:-:S04]  /*0e80*/  FMUL.FTZ R12, R12, 13.28771209716796875 ;  /* 0x41549a780c0c7820 */ /* 0x000fc80000410000 */
[----:B------:R-:W-:Y:S04]  /*0e90*/  MUFU.EX2 R5, -R12 ;  /* 0x8000000c00057308 */ /* 0x000fe80000000800 */
[----:B------:R-:W0:Y:S02]  /*0ea0*/  MUFU.EX2 R3, -R3 ;  /* 0x8000000300037308 */ /* 0x000e240000000800 */
[C---:B0-----:R-:W-:Y:S01]  /*0eb0*/  FMUL.FTZ R4, R0.reuse, R3 ;  /* 0x0000000300047220 */ /* 0x041fe20000410000 */
[----:B------:R-:W-:-:S03]  /*0ec0*/  FMUL.FTZ R0, R0, R5 ;  /* 0x0000000500007220 */ /* 0x000fc60000410000 */
[----:B------:R-:W-:Y:S01]  /*0ed0*/  FMUL.RZ R11, R4, 0.15915493667125701904 ;  /* 0x3e22f983040b7820 */ /* 0x000fe2000040c000 */
[----:B------:R-:W-:-:S03]  /*0ee0*/  FMUL.RZ R6, R0, 0.15915493667125701904 ;  /* 0x3e22f98300067820 */ /* 0x000fc6000040c000 */
[----:B------:R-:W0:Y:S08]  /*0ef0*/  MUFU.SIN R4, R11 ;  /* 0x0000000b00047308 */ /* 0x000e300000000400 */
[----:B------:R-:W1:Y:S08]  /*0f00*/  MUFU.COS R8, R11 ;  /* 0x0000000b00087308 */ /* 0x000e700000000000 */
[----:B------:R-:W2:Y:S01]  /*0f10*/  MUFU.SIN R3, R6 ;  /* 0x0000000600037308 */ /* 0x000ea20000000400 */
[-C--:B0-----:R-:W-:Y:S01]  /*0f20*/  FMUL.FTZ R5, R19, R4.reuse ;  /* 0x0000000413057220 */ /* 0x081fe20000410000 */
[-C--:B------:R-:W-:Y:S01]  /*0f30*/  FMUL.FTZ R7, R27, R4.reuse ;  /* 0x000000041b077220 */ /* 0x080fe20000410000 */
[-C--:B------:R-:W-:Y:S01]  /*0f40*/  FMUL.FTZ R12, R26, R4.reuse ;  /* 0x000000041a0c7220 */ /* 0x080fe20000410000 */
[----:B------:R-:W-:-:S04]  /*0f50*/  FMUL.FTZ R10, R18, R4 ;  /* 0x00000004120a7220 */ /* 0x000fc80000410000 */
[----:B------:R0:W3:Y:S01]  /*0f60*/  MUFU.COS R0, R6 ;  /* 0x0000000600007308 */ /* 0x0000e20000000000 */
[-C--:B-1----:R-:W-:Y:S01]  /*0f70*/  FFMA.FTZ R9, R18, R8.reuse, -R5 ;  /* 0x0000000812097223 */ /* 0x082fe20000010805 */
[-C--:B------:R-:W-:Y:S01]  /*0f80*/  FFMA.FTZ R26, R26, R8.reuse, -R7 ;  /* 0x000000081a1a7223 */ /* 0x080fe20000010807 */
[-C--:B------:R-:W-:Y:S01]  /*0f90*/  FFMA.FTZ R19, R19, R8.reuse, R10 ;  /* 0x0000000813137223 */ /* 0x080fe2000001000a */
[----:B------:R-:W-:Y:S02]  /*0fa0*/  FFMA.FTZ R27, R27, R8, R12 ;  /* 0x000000081b1b7223 */ /* 0x000fe4000001000c */
[----:B------:R-:W-:Y:S01]  /*0fb0*/  MOV R18, R9 ;  /* 0x0000000900127202 */ /* 0x000fe20000000f00 */
[-C--:B--2---:R-:W-:Y:S01]  /*0fc0*/  FMUL.FTZ R5, R17, R3.reuse ;  /* 0x0000000311057220 */ /* 0x084fe20000410000 */
[-C--:B------:R-:W-:Y:S01]  /*0fd0*/  FMUL.FTZ R7, R25, R3.reuse ;  /* 0x0000000319077220 */ /* 0x080fe20000410000 */
[-C--:B------:R-:W-:Y:S01]  /*0fe0*/  FMUL.FTZ R4, R16, R3.reuse ;  /* 0x0000000310047220 */ /* 0x080fe20000410000 */
[----:B0-----:R-:W-:Y:S01]  /*0ff0*/  FMUL.FTZ R6, R24, R3 ;  /* 0x0000000318067220 */ /* 0x001fe20000410000 */
[-C--:B---3--:R-:W-:Y:S01]  /*1000*/  FFMA.FTZ R5, R16, R0.reuse, -R5 ;  /* 0x0000000010057223 */ /* 0x088fe20000010805 */
[-C--:B------:R-:W-:Y:S01]  /*1010*/  FFMA.FTZ R24, R24, R0.reuse, -R7 ;  /* 0x0000000018187223 */ /* 0x080fe20000010807 */
[-C--:B------:R-:W-:Y:S01]  /*1020*/  FFMA.FTZ R17, R17, R0.reuse, R4 ;  /* 0x0000000011117223 */ /* 0x080fe20000010004 */
[----:B------:R-:W-:Y:S01]  /*1030*/  FFMA.FTZ R25, R25, R0, R6 ;  /* 0x0000000019197223 */ /* 0x000fe20000010006 */
[----:B------:R-:W-:Y:S01]  /*1040*/  IMAD.MOV.U32 R16, RZ, RZ, R5 ;  /* 0x000000ffff107224 */ /* 0x000fe200078e0005 */
[----:B------:R-:W-:Y:S06]  /*1050*/  BRA `(.L_x_4496) ;  /* 0x0000000800587947 */ /* 0x000fec0003800000 */
.L_x_4495:
        /* <DEDUP_REMOVED lines=54> */
.L_x_4497:
        /* <DEDUP_REMOVED lines=22> */
[C---:B------:R-:W-:Y:S01]  /*1520*/  LEA.HI R5, R4.reuse, R4, RZ, 0x1 ;  /* 0x0000000404057211 */ /* 0x040fe200078f08ff */
[C---:B------:R-:W-:Y:S02]  /*1530*/  IMAD R31, R4.reuse, 0x4, R3 ;  /* 0x00000004041f7824 */ /* 0x040fe400078e0203 */
[----:B------:R-:W-:Y:S01]  /*1540*/  IMAD R21, R4, 0x4, R0 ;  /* 0x0000000404157824 */ /* 0x000fe200078e0200 */
[----:B------:R-:W-:Y:S02]  /*1550*/  SHF.L.U32 R5, R5, 0x1, RZ ;  /* 0x0000000105057819 */ /* 0x000fe400000006ff */
[C---:B------:R-:W-:Y:S01]  /*1560*/  LEA R30, R29.reuse, R31, 0x2 ;  /* 0x0000001f1d1e7211 */ /* 0x040fe200078e10ff */
[----:B------:R-:W-:Y:S01]  /*1570*/  IMAD R20, R29, 0x4, R21 ;  /* 0x000000041d147824 */ /* 0x000fe200078e0215 */
[----:B------:R0:W1:Y:S01]  /*1580*/  LDS R16, [R21] ;  /* 0x0000000015107984 */ /* 0x0000620000000800 */
[----:B------:R-:W-:-:S03]  /*1590*/  LOP3.LUT R7, R5, 0xfffffffc, RZ, 0xc0, !PT ;  /* 0xfffffffc05077812 */ /* 0x000fc600078ec0ff */
[----:B------:R0:W2:Y:S01]  /*15a0*/  LDS R18, [R21+0x4] ;  /* 0x0000040015127984 */ /* 0x0000a20000000800 */
[----:B------:R-:W-:-:S03]  /*15b0*/  ISETP.GE.AND P0, PT, R7, R9, PT ;  /* 0x000000090700720c */ /* 0x000fc60003f06270 */
[----:B------:R0:W3:Y:S04]  /*15c0*/  LDS R24, [R31] ;  /* 0x000000001f187984 */ /* 0x0000e80000000800 */
[----:B------:R0:W4:Y:S04]  /*15d0*/  LDS R26, [R31+0x4] ;  /* 0x000004001f1a7984 */ /* 0x0001280000000800 */
[----:B------:R0:W0:Y:S04]  /*15e0*/  LDS R17, [R20] ;  /* 0x0000000014117984 */ /* 0x0000280000000800 */
[----:B------:R0:W0:Y:S04]  /*15f0*/  LDS R19, [R20+0x4] ;  /* 0x0000040014137984 */ /* 0x0000280000000800 */
[----:B------:R0:W0:Y:S04]  /*1600*/  LDS R25, [R30] ;  /* 0x000000001e197984 */ /* 0x0000280000000800 */
[----:B------:R0:W0:Y:S01]  /*1610*/  LDS R27, [R30+0x4] ;  /* 0x000004001e1b7984 */ /* 0x0000220000000800 */
[----:B------:R-:W-:Y:S05]  /*1620*/  @P0 BRA `(.L_x_4501) ;  /* 0x0000000000a00947 */ /* 0x000fea0003800000 */
[----:B------:R-:W-:Y:S01]  /*1630*/  I2FP.F32.S32 R5, R9 ;  /* 0x0000000900057245 */ /* 0x000fe20000201400 */
[----:B------:R-:W-:Y:S01]  /*1640*/  VIADD R4, R7, 0x2 ;  /* 0x0000000207047836 */ /* 0x000fe20000000000 */
[----:B------:R-:W5:Y:S04]  /*1650*/  LDCU UR4, c[0x0][0x40c] ;  /* 0x00008180ff0477ac */ /* 0x000f680008000800 */
[----:B------:R-:W1:Y:S01]  /*1660*/  MUFU.RCP R5, R5 ;  /* 0x0000000500057308 */ /* 0x000e620000001000 */
[----:B------:R-:W-:Y:S01]  /*1670*/  I2FP.F32.S32 R4, R4 ;  /* 0x0000000400047245 */ /* 0x000fe20000201400 */
[----:B-----5:R-:W-:-:S04]  /*1680*/  UIADD3 UR4, UPT, UPT, -UR39, UR4, URZ ;  /* 0x0000000427047290 */ /* 0x020fc8000fffe1ff */
[----:B-1----:R-:W-:Y:S01]  /*1690*/  FMUL.FTZ R6, R4, R5 ;  /* 0x0000000504067220 */ /* 0x002fe20000410000 */
[----:B------:R-:W-:Y:S02]  /*16a0*/  I2FP.F32.S32 R4, R7 ;  /* 0x0000000700047245 */ /* 0x000fe40000201400 */
[----:B------:R-:W-:Y:S01]  /*16b0*/  I2FP.F32.S32 R7, UR4 ;  /* 0x0000000400077c45 */ /* 0x000fe20008201400 */
[----:B------:R-:W-:Y:S02]  /*16c0*/  FMUL.FTZ R6, R6, 13.28771209716796875 ;  /* 0x41549a7806067820 */ /* 0x000fe40000410000 */
[----:B------:R-:W-:-:S04]  /*16d0*/  FMUL.FTZ R4, R4, R5 ;  /* 0x0000000504047220 */ /* 0x000fc80000410000 */
[----:B------:R-:W-:Y:S01]  /*16e0*/  FMUL.FTZ R4, R4, 13.28771209716796875 ;  /* 0x41549a7804047820 */ /* 0x000fe20000410000 */
[----:B------:R-:W1:Y:S05]  /*16f0*/  MUFU.EX2 R6, -R6 ;  /* 0x8000000600067308 */ /* 0x000e6a0000000800 */
[----:B------:R-:W5:Y:S01]  /*1700*/  MUFU.EX2 R4, -R4 ;  /* 0x8000000400047308 */ /* 0x000f620000000800 */
[----:B-1----:R-:W-:-:S04]  /*1710*/  FMUL.FTZ R5, R7, R6 ;  /* 0x0000000607057220 */ /* 0x002fc80000410000 */
[----:B------:R-:W-:Y:S01]  /*1720*/  FMUL.RZ R15, R5, 0.15915493667125701904 ;  /* 0x3e22f983050f7820 */ /* 0x000fe2000040c000 */
[----:B-----5:R-:W-:-:S03]  /*1730*/  FMUL.FTZ R5, R7, R4 ;  /* 0x0000000407057220 */ /* 0x020fc60000410000 */
[----:B------:R-:W0:Y:S01]  /*1740*/  MUFU.SIN R9, R15 ;  /* 0x0000000f00097308 */ /* 0x000e220000000400 */
[----:B------:R-:W-:-:S07]  /*1750*/  FMUL.RZ R13, R5, 0.15915493667125701904 ;  /* 0x3e22f983050d7820 */ /* 0x000fce000040c000 */
[----:B------:R-:W1:Y:S08]  /*1760*/  MUFU.COS R8, R15 ;  /* 0x0000000f00087308 */ /* 0x000e700000000000 */
[----:B------:R-:W5:Y:S01]  /*1770*/  MUFU.SIN R6, R13 ;  /* 0x0000000d00067308 */ /* 0x000f620000000400 */
[-C--:B0-----:R-:W-:Y:S01]  /*1780*/  FMUL.FTZ R7, R19, R9.reuse ;  /* 0x0000000913077220 */ /* 0x081fe20000410000 */
[-C--:B------:R-:W-:Y:S01]  /*1790*/  FMUL.FTZ R11, R27, R9.reuse ;  /* 0x000000091b0b7220 */ /* 0x080fe20000410000 */
[-C--:B--2---:R-:W-:Y:S01]  /*17a0*/  FMUL.FTZ R12, R18, R9.reuse ;  /* 0x00000009120c7220 */ /* 0x084fe20000410000 */
[----:B----4-:R-:W-:-:S04]  /*17b0*/  FMUL.FTZ R14, R26, R9 ;  /* 0x000000091a0e7220 */ /* 0x010fc80000410000 */
[----:B------:R-:W0:Y:S01]  /*17c0*/  MUFU.COS R5, R13 ;  /* 0x0000000d00057308 */ /* 0x000e220000000000 */
[-C--:B-1----:R-:W-:Y:S01]  /*17d0*/  FFMA.FTZ R10, R18, R8.reuse, -R7 ;  /* 0x00000008120a7223 */ /* 0x082fe20000010807 */
[-C--:B------:R-:W-:Y:S01]  /*17e0*/  FFMA.FTZ R26, R26, R8.reuse, -R11 ;  /* 0x000000081a1a7223 */ /* 0x080fe2000001080b */
[-C--:B------:R-:W-:Y:S01]  /*17f0*/  FFMA.FTZ R19, R19, R8.reuse, R12 ;  /* 0x0000000813137223 */ /* 0x080fe2000001000c */
[----:B------:R-:W-:Y:S01]  /*1800*/  FFMA.FTZ R27, R27, R8, R14 ;  /* 0x000000081b1b7223 */ /* 0x000fe2000001000e */
[----:B------:R-:W-:Y:S02]  /*1810*/  IMAD.MOV.U32 R18, RZ, RZ, R10 ;  /* 0x000000ffff127224 */ /* 0x000fe400078e000a */
[-C--:B-----5:R-:W-:Y:S01]  /*1820*/  FMUL.FTZ R7, R17, R6.reuse ;  /* 0x0000000611077220 */ /* 0x0a0fe20000410000 */
[-C--:B------:R-:W-:Y:S01]  /*1830*/  FMUL.FTZ R9, R25, R6.reuse ;  /* 0x0000000619097220 */ /* 0x080fe20000410000 */
[-C--:B------:R-:W-:Y:S01]  /*1840*/  FMUL.FTZ R4, R16, R6.reuse ;  /* 0x0000000610047220 */ /* 0x080fe20000410000 */
[----:B---3--:R-:W-:Y:S01]  /*1850*/  FMUL.FTZ R6, R24, R6 ;  /* 0x0000000618067220 */ /* 0x008fe20000410000 */
[-C--:B0-----:R-:W-:Y:S01]  /*1860*/  FFMA.FTZ R7, R16, R5.reuse, -R7 ;  /* 0x0000000510077223 */ /* 0x081fe20000010807 */
[-C--:B------:R-:W-:Y:S01]  /*1870*/  FFMA.FTZ R24, R24, R5.reuse, -R9 ;  /* 0x0000000518187223 */ /* 0x080fe20000010809 */
[-C--:B------:R-:W-:Y:S01]  /*1880*/  FFMA.FTZ R17, R17, R5.reuse, R4 ;  /* 0x0000000511117223 */ /* 0x080fe20000010004 */
[----:B------:R-:W-:-:S02]  /*1890*/  FFMA.FTZ R25, R25, R5, R6 ;  /* 0x0000000519197223 */ /* 0x000fc40000010006 */
[----:B------:R-:W-:-:S07]  /*18a0*/  MOV R16, R7 ;  /* 0x0000000700107202 */ /* 0x000fce0000000f00 */
.L_x_4501:
[----:B------:R-:W-:Y:S05]  /*18b0*/  BSYNC.RECONVERGENT B1 ;  /* 0x0000000000017941 */ /* 0x000fea0003800200 */
.L_x_4500:
[----:B---3--:R3:W-:Y:S04]  /*18c0*/  STS [R31], R24 ;  /* 0x000000181f007388 */ /* 0x0087e80000000800 */
[----:B----4-:R3:W-:Y:S04]  /*18d0*/  STS [R31+0x4], R26 ;  /* 0x0000041a1f007388 */ /* 0x0107e80000000800 */
[----:B0-----:R3:W-:Y:S04]  /*18e0*/  STS [R30], R25 ;  /* 0x000000191e007388 */ /* 0x0017e80000000800 */
[----:B------:R3:W-:Y:S04]  /*18f0*/  STS [R30+0x4], R27 ;  /* 0x0000041b1e007388 */ /* 0x0007e80000000800 */
[----:B-1----:R3:W-:Y:S04]  /*1900*/  STS [R21], R16 ;  /* 0x0000001015007388 */ /* 0x0027e80000000800 */
[----:B--2---:R3:W-:Y:S04]  /*1910*/  STS [R21+0x4], R18 ;  /* 0x0000041215007388 */ /* 0x0047e80000000800 */
[----:B------:R3:W-:Y:S04]  /*1920*/  STS [R20], R17 ;  /* 0x0000001114007388 */ /* 0x0007e80000000800 */
[----:B------:R3:W-:Y:S02]  /*1930*/  STS [R20+0x4], R19 ;  /* 0x0000041314007388 */ /* 0x0007e40000000800 */
.L_x_4499:
[----:B------:R-:W-:Y:S05]  /*1940*/  BSYNC.RECONVERGENT B0 ;  /* 0x0000000000007941 */ /* 0x000fea0003800200 */
.L_x_4498:
[----:B------:R-:W-:Y:S01]  /*1950*/  BAR.SYNC.DEFER_BLOCKING 0x0 ;  /* 0x0000000000007b1d */ /* 0x000fe20000010000 */
[----:B------:R-:W-:-:S04]  /*1960*/  @!P6 IMAD R22, R29, R22, R28 ;  /* 0x000000161d16e224 */ /* 0x000fc800078e021c */
[C---:B------:R-:W-:Y:S02]  /*1970*/  @!P6 IMAD R0, R22.reuse, 0x4, R0 ;  /* 0x000000041600e824 */ /* 0x040fe400078e0200 */
[----:B------:R-:W-:-:S03]  /*1980*/  @!P6 IMAD R3, R22, 0x4, R3 ;  /* 0x000000041603e824 */ /* 0x000fc600078e0203 */
[----:B---3--:R0:W1:Y:S04]  /*1990*/  @!P6 LDS.128 R16, [R0] ;  /* 0x000000000010e984 */ /* 0x0080680000000c00 */
[----:B------:R0:W2:Y:S01]  /*19a0*/  @!P6 LDS.128 R24, [R3] ;  /* 0x000000000318e984 */ /* 0x0000a20000000c00 */
[----:B------:R-:W-:Y:S06]  /*19b0*/  BAR.SYNC.DEFER_BLOCKING 0x0 ;  /* 0x0000000000007b1d */ /* 0x000fec0000010000 */
.L_x_4496:
[----:B------:R-:W-:Y:S05]  /*19c0*/  BSYNC.RECONVERGENT B6 ;  /* 0x0000000000067941 */ /* 0x000fea0003800200 */
.L_x_4494:
[----:B------:R-:W-:Y:S01]  /*19d0*/  ISETP.GT.U32.AND P0, PT, R23, 0x3f, PT ;  /* 0x0000003f1700780c */ /* 0x000fe20003f04070 */
[----:B------:R-:W-:Y:S01]  /*19e0*/  BSSY.RECONVERGENT B0, `(.L_x_4502) ;  /* 0x0000016000007945 */ /* 0x000fe20003800200 */
[----:B0-----:R-:W-:-:S11]  /*19f0*/  HFMA2 R0, -RZ, RZ, 0, 0 ;  /* 0x00000000ff007431 */ /* 0x001fd600000001ff */
[----:B------:R-:W-:Y:S05]  /*1a00*/  @P0 BRA `(.L_x_4503) ;  /* 0x00000000004c0947 */ /* 0x000fea0003800000 */
[----:B------:R-:W-:Y:S01]  /*1a10*/  ISETP.GT.U32.AND P0, PT, R23, 0x2f, PT ;  /* 0x0000002f1700780c */ /* 0x000fe20003f04070 */
[----:B------:R-:W0:Y:S01]  /*1a20*/  S2UR UR5, SR_CgaCtaId ;  /* 0x00000000000579c3 */ /* 0x000e220000008800 */
[----:B------:R-:W-:Y:S02]  /*1a30*/  UMOV UR4, 0x400 ;  /* 0x0000040000047882 */ /* 0x000fe40000000000 */
[----:B------:R-:W-:-:S09]  /*1a40*/  UIADD3 UR4, UPT, UPT, UR4, 0x40, URZ ;  /* 0x0000004004047890 */ /* 0x000fd2000fffe0ff */
[----:B------:R-:W3:Y:S08]  /*1a50*/  @!P0 LDC R6, c[0x0][0x3f4] ;  /* 0x0000fd00ff068b82 */ /* 0x000ef00000000800 */
[----:B------:R-:W4:Y:S01]  /*1a60*/  @!P0 LDC.64 R4, c[0x0][0x3b8] ;  /* 0x0000ee00ff048b82 */ /* 0x000f220000000a00 */
[----:B0-----:R-:W-:Y:S01]  /*1a70*/  ULEA UR4, UR5, UR4, 0x18 ;  /* 0x0000000405047291 */ /* 0x001fe2000f8ec0ff */
[----:B---3--:R-:W-:-:S02]  /*1a80*/  @!P0 IMAD R0, R23, R6, UR41 ;  /* 0x0000002917008e24 */ /* 0x008fc4000f8e0206 */
[----:B------:R-:W-:-:S04]  /*1a90*/  @!P0 IMAD R3, R6, UR44, RZ ;  /* 0x0000002c06038c24 */ /* 0x000fc8000f8e02ff */
[----:B------:R-:W-:Y:S01]  /*1aa0*/  @!P0 IMAD R0, R3, 0x30, R0 ;  /* 0x0000003003008824 */ /* 0x000fe200078e0200 */
[----:B------:R-:W-:-:S03]  /*1ab0*/  LEA R3, R23, UR4, 0x4 ;  /* 0x0000000417037c11 */ /* 0x000fc6000f8e20ff */
[----:B------:R-:W-:Y:S02]  /*1ac0*/  @!P0 IMAD.SHL.U32 R7, R0, 0x4, RZ ;  /* 0x0000000400078824 */ /* 0x000fe400078e00ff */
[----:B-12---:R-:W-:Y:S01]  /*1ad0*/  FMUL.FTZ R0, R24, R16 ;  /* 0x0000001018007220 */ /* 0x006fe20000410000 */
[----:B------:R0:W-:Y:S01]  /*1ae0*/  STS.128 [R3], R16 ;  /* 0x0000001003007388 */ /* 0x0001e20000000c00 */
[----:B----4-:R-:W-:-:S04]  /*1af0*/  @!P0 IMAD.WIDE R4, R7, 0x4, R4 ;  /* 0x0000000407048825 */ /* 0x010fc800078e0204 */
[----:B------:R-:W-:Y:S01]  /*1b00*/  FFMA.FTZ R7, R25, R17, R0 ;  /* 0x0000001119077223 */ /* 0x000fe20000010000 */
[----:B------:R0:W-:Y:S03]  /*1b10*/  @!P0 STG.E.128 desc[UR36][R4.64], R24 ;  /* 0x0000001804008986 */ /* 0x0001e6000c101d24 */
[----:B------:R-:W-:-:S04]  /*1b20*/  FFMA.FTZ R0, R26, R18, R7 ;  /* 0x000000121a007223 */ /* 0x000fc80000010007 */
[----:B------:R-:W-:-:S07]  /*1b30*/  FFMA.FTZ R0, R27, R19, R0 ;  /* 0x000000131b007223 */ /* 0x000fce0000010000 */
.L_x_4503:
[----:B------:R-:W-:Y:S05]  /*1b40*/  BSYNC.RECONVERGENT B0 ;  /* 0x0000000000007941 */ /* 0x000fea0003800200 */
.L_x_4502:
[----:B0-----:R-:W0:Y:S01]  /*1b50*/  SHFL.BFLY PT, R3, R0, 0x10, 0x1f ;  /* 0x0e001f0000037f89 */ /* 0x001e2200000e0000 */
[----:B------:R-:W3:Y:S01]  /*1b60*/  S2UR UR5, SR_CgaCtaId ;  /* 0x00000000000579c3 */ /* 0x000ee20000008800 */
[----:B------:R-:W-:Y:S01]  /*1b70*/  UMOV UR4, 0x400 ;  /* 0x0000040000047882 */ /* 0x000fe20000000000 */
[----:B------:R-:W-:Y:S01]  /*1b80*/  BSSY.RECONVERGENT B0, `(.L_x_4504) ;  /* 0x0000032000007945 */ /* 0x000fe20003800200 */
[----:B0-----:R-:W-:Y:S01]  /*1b90*/  FADD.FTZ R4, R3, R0 ;  /* 0x0000000003047221 */ /* 0x001fe20000010000 */
[----:B------:R-:W-:Y:S01]  /*1ba0*/  SHF.R.U32.HI R0, RZ, 0x3, R23 ;  /* 0x00000003ff007819 */ /* 0x000fe20000011617 */
[----:B---3--:R-:W-:Y:S02]  /*1bb0*/  ULEA UR16, UR5, UR4, 0x18 ;  /* 0x0000000405107291 */ /* 0x008fe4000f8ec0ff */
[----:B------:R-:W-:Y:S01]  /*1bc0*/  UIADD3 UR4, UPT, UPT, UR4, 0x440, URZ ;  /* 0x0000044004047890 */ /* 0x000fe2000fffe0ff */
[----:B------:R-:W0:Y:S01]  /*1bd0*/  SHFL.BFLY PT, R3, R4, 0x8, 0x1f ;  /* 0x0d001f0004037f89 */ /* 0x000e2200000e0000 */
[----:B------:R-:W-:-:S02]  /*1be0*/  LOP3.LUT R0, R0, 0x7c, RZ, 0xc0, !PT ;  /* 0x0000007c00007812 */ /* 0x000fc400078ec0ff */
[----:B------:R-:W-:Y:S01]  /*1bf0*/  ULEA UR5, UR5, UR4, 0x18 ;  /* 0x0000000405057291 */ /* 0x000fe2000f8ec0ff */
[----:B0-----:R-:W-:-:S05]  /*1c00*/  FADD.FTZ R5, R4, R3 ;  /* 0x0000000304057221 */ /* 0x001fca0000010000 */
[----:B------:R-:W0:Y:S02]  /*1c10*/  SHFL.BFLY PT, R6, R5, 0x4, 0x1f ;  /* 0x0c801f0005067f89 */ /* 0x000e2400000e0000 */
[----:B0-----:R-:W-:-:S05]  /*1c20*/  FADD.FTZ R6, R5, R6 ;  /* 0x0000000605067221 */ /* 0x001fca0000010000 */
[----:B------:R-:W0:Y:S02]  /*1c30*/  SHFL.BFLY PT, R3, R6, 0x2, 0x1f ;  /* 0x0c401f0006037f89 */ /* 0x000e2400000e0000 */
[----:B0-----:R-:W-:Y:S01]  /*1c40*/  FADD.FTZ R7, R6, R3 ;  /* 0x0000000306077221 */ /* 0x001fe20000010000 */
[----:B------:R-:W-:Y:S02]  /*1c50*/  LOP3.LUT P0, R3, R23, 0x1f, RZ, 0xc0, !PT ;  /* 0x0000001f17037812 */ /* 0x000fe4000780c0ff */
[----:B------:R-:W-:Y:S02]  /*1c60*/  IADD3 R6, PT, PT, -R2, UR45, RZ ;  /* 0x0000002d02067c10 */ /* 0x000fe4000fffe1ff */
[----:B------:R-:W0:Y:S01]  /*1c70*/  SHFL.BFLY PT, R8, R7, 0x1, 0x1f ;  /* 0x0c201f0007087f89 */ /* 0x000e2200000e0000 */
[C---:B------:R-:W-:Y:S02]  /*1c80*/  ISETP.GT.U32.AND P1, PT, R3.reuse, 0x1, PT ;  /* 0x000000010300780c */ /* 0x040fe40003f24070 */
[----:B------:R-:W-:Y:S01]  /*1c90*/  LEA R3, R3, UR16, 0x2 ;  /* 0x0000001003037c11 */ /* 0x000fe2000f8e10ff */
[----:B0-----:R-:W-:-:S05]  /*1ca0*/  FADD.FTZ R5, R7, R8 ;  /* 0x0000000807057221 */ /* 0x001fca0000010000 */
[----:B------:R0:W-:Y:S01]  /*1cb0*/  @!P0 STS [R0+UR16+0x8], R5 ;  /* 0x0000080500008988 */ /* 0x0001e20008000810 */
[----:B------:R-:W-:Y:S01]  /*1cc0*/  BAR.SYNC.DEFER_BLOCKING 0x0 ;  /* 0x0000000000007b1d */ /* 0x000fe20000010000 */
[----:B------:R-:W-:Y:S02]  /*1cd0*/  ISETP.NE.AND P0, PT, R23, RZ, PT ;  /* 0x000000ff1700720c */ /* 0x000fe40003f05270 */
[----:B0-----:R-:W-:-:S03]  /*1ce0*/  LEA R0, R6, UR5, 0x2 ;  /* 0x0000000506007c11 */ /* 0x001fc6000f8e10ff */
[----:B------:R0:W3:Y:S02]  /*1cf0*/  @!P1 LDS R5, [R3+0x8] ;  /* 0x0000080003059984 */ /* 0x0000e40000000800 */
[----:B0-----:R-:W-:-:S05]  /*1d00*/  IMAD.MOV.U32 R3, RZ, RZ, -0x800001 ;  /* 0xff7fffffff037424 */ /* 0x001fca00078e00ff */
[----:B------:R-:W-:Y:S04]  /*1d10*/  STL [R1+0x440], R3 ;  /* 0x0004400301007387 */ /* 0x000fe80000100800 */
[----:B---3--:R-:W0:Y:S02]  /*1d20*/  SHFL.BFLY PT, R4, R5, 0x1, 0x1f ;  /* 0x0c201f0005047f89 */ /* 0x008e2400000e0000 */
[----:B0-----:R-:W-:-:S06]  /*1d30*/  FADD.FTZ R4, R4, R5 ;  /* 0x0000000504047221 */ /* 0x001fcc0000010000 */
[----:B------:R-:W0:Y:S01]  /*1d40*/  SHFL.IDX PT, R4, R4, RZ, 0x1f ;  /* 0x00001fff04047589 */ /* 0x000e2200000e0000 */
[----:B------:R-:W-:Y:S05]  /*1d50*/  @P0 BRA `(.L_x_4505) ;  /* 0x0000000000500947 */ /* 0x000fea0003800000 */
[----:B------:R-:W0:Y:S01]  /*1d60*/  LDCU UR4, c[0x0][0x410] ;  /* 0x00008200ff0477ac */ /* 0x000e220008000800 */
[----:B------:R-:W3:Y:S01]  /*1d70*/  LDCU.64 UR6, c[0x0][0x438] ;  /* 0x00008700ff0677ac */ /* 0x000ee20008000a00 */
[----:B0-----:R-:W-:Y:S01]  /*1d80*/  FMUL.FTZ R3, R4, UR4 ;  /* 0x0000000404037c20 */ /* 0x001fe20008410000 */
[----:B---3--:R-:W-:-:S04]  /*1d90*/  UISETP.NE.U32.AND UP0, UPT, UR6, URZ, UPT ;  /* 0x000000ff0600728c */ /* 0x008fc8000bf05070 */
[----:B------:R0:W-:Y:S01]  /*1da0*/  STL [R1+0x440], R3 ;  /* 0x0004400301007387 */ /* 0x0001e20000100800 */
[----:B------:R-:W-:-:S09]  /*1db0*/  UISETP.NE.AND.EX UP0, UPT, UR7, URZ, UPT, UP0 ;  /* 0x000000ff0700728c */ /* 0x000fd2000bf05300 */
[----:B0-----:R-:W-:Y:S05]  /*1dc0*/  BRA.U !UP0, `(.L_x_4506) ;  /* 0x00000001082c7547 */ /* 0x001fea000b800000 */
[----:B------:R-:W0:Y:S01]  /*1dd0*/  LDCU UR9, c[0x0][0x440] ;  /* 0x00008800ff0977ac */ /* 0x000e220008000800 */
[----:B------:R-:W3:Y:S01]  /*1de0*/  LDCU.64 UR6, c[0x0][0x438] ;  /* 0x00008700ff0677ac */ /* 0x000ee20008000a00 */
[----:B------:R-:W-:-:S04]  /*1df0*/  UIADD3 UR4, UPT, UPT, -UR39, UR45, URZ ;  /* 0x0000002d27047290 */ /* 0x000fc8000fffe1ff */
[----:B0-----:R-:W-:-:S04]  /*1e00*/  UIMAD UR8, UR40, UR9, UR4 ;  /* 0x00000009280872a4 */ /* 0x001fc8000f8e0204 */
[----:B------:R-:W-:-:S04]  /*1e10*/  UIMAD UR8, UR8, UR9, UR4 ;  /* 0x00000009080872a4 */ /* 0x000fc8000f8e0204 */
[----:B---3--:R-:W-:-:S06]  /*1e20*/  UIMAD.WIDE UR6, UR8, 0x4, UR6 ;  /* 0x00000004080678a5 */ /* 0x008fcc000f8e0206 */
[----:B------:R-:W-:Y:S01]  /*1e30*/  MOV R4, UR6 ;  /* 0x0000000600047c02 */ /* 0x000fe20008000f00 */
[----:B------:R-:W-:-:S05]  /*1e40*/  IMAD.U32 R5, RZ, RZ, UR7 ;  /* 0x00000007ff057e24 */ /* 0x000fca000f8e00ff */
[----:B------:R-:W3:Y:S02]  /*1e50*/  LDG.E R4, desc[UR36][R4.64] ;  /* 0x0000002404047981 */ /* 0x000ee4000c1e1900 */
[----:B---3--:R-:W-:-:S05]  /*1e60*/  FADD.FTZ R3, R3, R4 ;  /* 0x0000000403037221 */ /* 0x008fca0000010000 */
[----:B------:R0:W-:Y:S02]  /*1e70*/  STL [R1+0x440], R3 ;  /* 0x0004400301007387 */ /* 0x0001e40000100800 */
.L_x_4506:
[----:B0-----:R-:W3:Y:S04]  /*1e80*/  LDL R3, [R1+0x440] ;  /* 0x0004400001037983 */ /* 0x001ee80000100800 */
[----:B---3--:R3:W-:Y:S02]  /*1e90*/  STS [R0], R3 ;  /* 0x0000000300007388 */ /* 0x0087e40000000800 */
.L_x_4505:
[----:B------:R-:W-:Y:S05]  /*1ea0*/  BSYNC.RECONVERGENT B0 ;  /* 0x0000000000007941 */ /* 0x000fea0003800200 */
.L_x_4504:
[----:B---3--:R-:W-:Y:S01]  /*1eb0*/  VIADD R0, R6, 0x1f ;  /* 0x0000001f06007836 */ /* 0x008fe20000000000 */
[----:B------:R-:W3:Y:S01]  /*1ec0*/  LDCU UR4, c[0x0][0x3f0] ;  /* 0x00007e00ff0477ac */ /* 0x000ee20008000800 */
[----:B------:R-:W-:Y:S03]  /*1ed0*/  BSSY.RECONVERGENT B0, `(.L_x_4507) ;  /* 0x0000ab8000007945 */ /* 0x000fe60003800200 */
[----:B------:R-:W-:Y:S01]  /*1ee0*/  SHF.R.S32.HI R3, RZ, 0x1f, R0 ;  /* 0x0000001fff037819 */ /* 0x000fe20000011400 */
[----:B------:R-:W4:Y:S03]  /*1ef0*/  LDCU UR7, c[0x0][0x3f8] ;  /* 0x00007f00ff0777ac */ /* 0x000f260008000800 */
[----:B------:R-:W-:Y:S01]  /*1f00*/  LEA.HI R0, R3, R0, RZ, 0x5 ;  /* 0x0000000003007211 */ /* 0x000fe200078f28ff */
[----:B------:R-:W0:Y:S03]  /*1f10*/  LDCU UR17, c[0x0][0x410] ;  /* 0x00008200ff1177ac */ /* 0x000e260008000800 */
[----:B------:R-:W-:Y:S01]  /*1f20*/  LOP3.LUT R0, R0, 0xffffffe0, RZ, 0xc0, !PT ;  /* 0xffffffe000007812 */ /* 0x000fe200078ec0ff */
[----:B------:R-:W0:Y:S01]  /*1f30*/  LDCU.64 UR8, c[0x0][0x3c8] ;  /* 0x00007900ff0877ac */ /* 0x000e220008000a00 */
[----:B------:R-:W-:Y:S02]  /*1f40*/  BAR.SYNC.DEFER_BLOCKING 0x0 ;  /* 0x0000000000007b1d */ /* 0x000fe40000010000 */
[----:B------:R-:W-:Y:S01]  /*1f50*/  ISETP.GE.AND P0, PT, R23, R0, PT ;  /* 0x000000001700720c */ /* 0x000fe20003f06270 */
[----:B---3--:R-:W-:-:S03]  /*1f60*/  UIMAD UR4, UR42, UR4, UR40 ;  /* 0x000000042a0472a4 */ /* 0x008fc6000f8e0228 */
[----:B------:R-:W3:Y:S01]  /*1f70*/  LDCU.64 UR10, c[0x0][0x3b8] ;  /* 0x00007700ff0a77ac */ /* 0x000ee20008000a00 */
[----:B------:R-:W0:Y:S01]  /*1f80*/  LDCU.64 UR12, c[0x0][0x438] ;  /* 0x00008700ff0c77ac */ /* 0x000e220008000a00 */
[----:B------:R-:W0:Y:S01]  /*1f90*/  LDCU.64 UR14, c[0x0][0x448] ;  /* 0x00008900ff0e77ac */ /* 0x000e220008000a00 */
[----:B------:R-:W-:-:S06]  /*1fa0*/  UIMAD UR4, UR4, 0xc0, URZ ;  /* 0x000000c0040478a4 */ /* 0x000fcc000f8e02ff */
[----:B----4-:R-:W-:Y:S06]  /*1fb0*/  @P0 BRA `(.L_x_4508) ;  /* 0x000000a800a40947 */ /* 0x010fec0003800000 */
[----:B------:R-:W0:Y:S01]  /*1fc0*/  LDC R3, c[0x0][0x3f4] ;  /* 0x0000fd00ff037b82 */ /* 0x000e220000000800 */
[----:B-1----:R-:W-:Y:S01]  /*1fd0*/  LDS.128 R16, [UR16+0x50] ;  /* 0x00005010ff107984 */ /* 0x002fe20008000c00 */
[----:B------:R-:W1:Y:S01]  /*1fe0*/  LDCU UR20, c[0x0][0x440] ;  /* 0x00008800ff1477ac */ /* 0x000e620008000800 */
[----:B------:R-:W-:Y:S02]  /*1ff0*/  IMAD.IADD R0, R2, 0x1, R0 ;  /* 0x0000000102007824 */ /* 0x000fe400078e0200 */
[----:B------:R-:W-:Y:S01]  /*2000*/  LDS.128 R12, [UR16+0x60] ;  /* 0x00006010ff0c7984 */ /* 0x000fe20008000c00 */
[----:B------:R-:W4:Y:S02]  /*2010*/  LDCU.64 UR18, c[0x0][0x420] ;  /* 0x00008400ff1277ac */ /* 0x000f240008000a00 */
[----:B------:R-:W5:Y:S08]  /*2020*/  S2UR UR21, SR_CTAID.Y ;  /* 0x00000000001579c3 */ /* 0x000f700000002600 */
[----:B------:R-:W1:Y:S01]  /*2030*/  S2UR UR6, SR_CTAID.X ;  /* 0x00000000000679c3 */ /* 0x000e620000002500 */
[----:B0-----:R-:W-:-:S02]  /*2040*/  IABS R4, R3 ;  /* 0x0000000300047213 */ /* 0x001fc40000000000 */
[----:B----4-:R-:W-:Y:S02]  /*2050*/  ISETP.NE.U32.AND P0, PT, RZ, UR18, PT ;  /* 0x00000012ff007c0c */ /* 0x010fe4000bf05070 */
[----:B------:R-:W-:Y:S02]  /*2060*/  MOV R8, R4 ;  /* 0x0000000400087202 */ /* 0x000fe40000000f00 */
[----:B------:R-:W-:Y:S02]  /*2070*/  ISETP.NE.AND.EX P0, PT, RZ, UR19, PT, P0 ;  /* 0x00000013ff007c0c */ /* 0x000fe4000bf05300 */
[----:B------:R-:W0:Y:S01]  /*2080*/  I2F.RP R6, R8 ;  /* 0x0000000800067306 */ /* 0x000e220000209400 */
[----:B-----5:R-:W-:Y:S01]  /*2090*/  IMAD R3, R3, UR21, RZ ;  /* 0x0000001503037c24 */ /* 0x020fe2000f8e02ff */
[----:B-1----:R-:W-:-:S06]  /*20a0*/  UIMAD UR6, UR6, UR20, UR45 ;  /* 0x00000014060672a4 */ /* 0x002fcc000f8e022d */
[----:B0-----:R-:W0:Y:S02]  /*20b0*/  MUFU.RCP R6, R6 ;  /* 0x0000000600067308 */ /* 0x001e240000001000 */
[----:B0-----:R-:W-:-:S06]  /*20c0*/  VIADD R4, R6, 0xffffffe ;  /* 0x0ffffffe06047836 */ /* 0x001fcc0000000000 */
[----:B------:R0:W1:Y:S02]  /*20d0*/  F2I.FTZ.U32.TRUNC.NTZ R5, R4 ;  /* 0x0000000400057305 */ /* 0x000064000021f000 */
[----:B0-----:R-:W-:Y:S02]  /*20e0*/  HFMA2 R4, -RZ, RZ, 0, 0 ;  /* 0x00000000ff047431 */ /* 0x001fe400000001ff */
[----:B-1----:R-:W-:-:S04]  /*20f0*/  IMAD.MOV R7, RZ, RZ, -R5 ;  /* 0x000000ffff077224 */ /* 0x002fc800078e0a05 */
[----:B------:R-:W-:Y:S02]  /*2100*/  IMAD R7, R7, R8, RZ ;  /* 0x0000000807077224 */ /* 0x000fe400078e02ff */
[----:B------:R-:W0:Y:S02]  /*2110*/  LDS.128 R8, [UR16+0x40] ;  /* 0x00004010ff087984 */ /* 0x000e240008000c00 */
[----:B------:R-:W-:Y:S02]  /*2120*/  IMAD.HI.U32 R4, R5, R7, R4 ;  /* 0x0000000705047227 */ /* 0x000fe400078e0004 */
[----:B------:R-:W1:Y:S03]  /*2130*/  S2R R5, SR_TID.X ;  /* 0x0000000000057919 */ /* 0x000e660000002100 */
[----:B------:R1:W-:Y:S02]  /*2140*/  STL [R1+0x448], R4 ;  /* 0x0004480401007387 */ /* 0x0003e40000100800 */
[----:B-1----:R-:W-:Y:S01]  /*2150*/  IMAD.IADD R4, R2, 0x1, R5 ;  /* 0x0000000102047824 */ /* 0x002fe200078e0205 */
[----:B------:R-:W-:Y:S01]  /*2160*/  MOV R2, UR20 ;  /* 0x0000001400027c02 */ /* 0x000fe20008000f00 */
[----:B0-----:R-:W-:Y:S04]  /*2170*/  STL.64 [R1+0x430], R8 ;  /* 0x0004300801007387 */ /* 0x001fe80000100a00 */
[----:B------:R-:W-:Y:S04]  /*2180*/  STL.64 [R1+0x438], R10 ;  /* 0x0004380a01007387 */ /* 0x000fe80000100a00 */
[----:B------:R-:W0:Y:S04]  /*2190*/  LDS.128 R8, [UR16+0x70] ;  /* 0x00007010ff087984 */ /* 0x000e280008000c00 */
[----:B------:R-:W-:Y:S04]  /*21a0*/  STL.64 [R1+0x420], R16 ;  /* 0x0004201001007387 */ /* 0x000fe80000100a00 */
[----:B------:R-:W-:Y:S04]  /*21b0*/  STL.64 [R1+0x428], R18 ;  /* 0x0004281201007387 */ /* 0x000fe80000100a00 */
[----:B------:R-:W1:Y:S04]  /*21c0*/  LDS.128 R16, [UR16+0x80] ;  /* 0x00008010ff107984 */ /* 0x000e680008000c00 */
[----:B------:R-:W-:Y:S04]  /*21d0*/  STL.64 [R1+0x410], R12 ;  /* 0x0004100c01007387 */ /* 0x000fe80000100a00 */
[----:B------:R-:W-:Y:S04]  /*21e0*/  STL.64 [R1+0x418], R14 ;  /* 0x0004180e01007387 */ /* 0x000fe80000100a00 */
[----:B------:R-:W4:Y:S04]  /*21f0*/  LDS.128 R12, [UR16+0x90] ;  /* 0x00009010ff0c7984 */ /* 0x000f280008000c00 */
[----:B0-----:R-:W-:Y:S04]  /*2200*/  STL.64 [R1+0x400], R8 ;  /* 0x0004000801007387 */ /* 0x001fe80000100a00 */
[----:B------:R-:W-:Y:S04]  /*2210*/  STL.64 [R1+0x408], R10 ;  /* 0x0004080a01007387 */ /* 0x000fe80000100a00 */
[----:B------:R-:W0:Y:S04]  /*2220*/  LDS.128 R8, [UR16+0xa0] ;  /* 0x0000a010ff087984 */ /* 0x000e280008000c00 */
[----:B-1----:R-:W-:Y:S04]  /*2230*/  STL.64 [R1+0x3f0], R16 ;  /* 0x0003f01001007387 */ /* 0x002fe80000100a00 */
[----:B------:R-:W-:Y:S04]  /*2240*/  STL.64 [R1+0x3f8], R18 ;  /* 0x0003f81201007387 */ /* 0x000fe80000100a00 */
[----:B------:R-:W1:Y:S04]  /*2250*/  LDS.128 R16, [UR16+0xb0] ;  /* 0x0000b010ff107984 */ /* 0x000e680008000c00 */
[----:B----4-:R-:W-:Y:S04]  /*2260*/  STL.64 [R1+0x3e0], R12 ;  /* 0x0003e00c01007387 */ /* 0x010fe80000100a00 */
        /* <DEDUP_REMOVED lines=169> */
[----:B----4-:R-:W-:Y:S04]  /*2d00*/  STL.64 [R1+0x50], R12 ;  /* 0x0000500c01007387 */ /* 0x010fe80000100a00 */
[----:B------:R-:W-:Y:S04]  /*2d10*/  STL.64 [R1+0x58], R14 ;  /* 0x0000580e01007387 */ /* 0x000fe80000100a00 */
[----:B0-----:R-:W-:Y:S04]  /*2d20*/  STL.64 [R1+0x40], R8 ;  /* 0x0000400801007387 */ /* 0x001fe80000100a00 */
[----:B------:R-:W-:Y:S04]  /*2d30*/  STL.64 [R1+0x48], R10 ;  /* 0x0000480a01007387 */ /* 0x000fe80000100a00 */
[----:B------:R0:W-:Y:S04]  /*2d40*/  STL [R1+0x444], R0 ;  /* 0x0004440001007387 */ /* 0x0001e80000100800 */
[----:B------:R-:W-:Y:S01]  /*2d50*/  STL [R1+0x8], R4 ;  /* 0x0000080401007387 */ /* 0x000fe20000100800 */
[----:B0-----:R-:W-:-:S02]  /*2d60*/  SHF.R.S32.HI R0, RZ, 0x1f, R3 ;  /* 0x0000001fff007819 */ /* 0x001fc40000011403 */
[----:B------:R-:W-:-:S04]  /*2d70*/  IADD3 R3, P1, P2, R3, UR18, R4 ;  /* 0x0000001203037c10 */ /* 0x000fc8000fa3e004 */
[----:B------:R-:W-:Y:S01]  /*2d80*/  IADD3.X R6, PT, PT, R0, UR19, RZ, P1, P2 ;  /* 0x0000001300067c10 */ /* 0x000fe20008fe44ff */
[----:B------:R0:W-:Y:S01]  /*2d90*/  STL [R1+0x34], R3 ;  /* 0x0000340301007387 */ /* 0x0001e20000100800 */
[----:B------:R-:W-:-:S03]  /*2da0*/  IMAD R0, R2, UR6, R4 ;  /* 0x0000000602007c24 */ /* 0x000fc6000f8e0204 */
[----:B------:R1:W-:Y:S04]  /*2db0*/  STL [R1+0x30], R6 ;  /* 0x0000300601007387 */ /* 0x0003e80000100800 */
[----:B------:R1:W-:Y:S01]  /*2dc0*/  STL [R1+0x38], R0 ;  /* 0x0000380001007387 */ /* 0x0003e20000100800 */
[----:B0-----:R-:W-:-:S05]  /*2dd0*/  LEA R3, R5, UR5, 0x2 ;  /* 0x0000000505037c11 */ /* 0x001fca000f8e10ff */
[----:B------:R1:W-:Y:S02]  /*2de0*/  STL [R1+0x3c], R3 ;  /* 0x00003c0301007387 */ /* 0x0003e40000100800 */
.L_x_4639:
[----:B------:R-:W4:Y:S04]  /*2df0*/  LDL R2, [R1+0x30] ;  /* 0x0000300001027983 */ /* 0x000f280000100800 */
[----:B-1----:R-:W2:Y:S04]  /*2e00*/  LDL R0, [R1+0x34] ;  /* 0x0000340001007983 */ /* 0x002ea80000100800 */
[----:B------:R-:W3:Y:S04]  /*2e10*/  LDL R252, [R1+0x448] ;  /* 0x0004480001fc7983 */ /* 0x000ee80000100800 */
[----:B-----5:R-:W-:Y:S04]  /*2e20*/  STL [R1+0x450], R5 ;  /* 0x0004500501007387 */ /* 0x020fe80000100800 */
[----:B------:R0:W-:Y:S04]  /*2e30*/  STL [R1+0x44c], R4 ;  /* 0x00044c0401007387 */ /* 0x0001e80000100800 */
[----:B0-----:R-:W3:Y:S01]  /*2e40*/  LDL R4, [R1+0x8] ;  /* 0x0000080001047983 */ /* 0x001ee20000100800 */
[----:B----4-:R-:W-:-:S02]  /*2e50*/  @P0 IMAD.MOV.U32 R3, RZ, RZ, R2 ;  /* 0x000000ffff030224 */ /* 0x010fc400078e0002 */
[----:B--2---:R-:W-:Y:S02]  /*2e60*/  @P0 IMAD.MOV.U32 R2, RZ, RZ, R0 ;  /* 0x000000ffff020224 */ /* 0x004fe400078e0000 */
[----:B------:R-:W0:Y:S04]  /*2e70*/  LDC R0, c[0x0][0x3f4] ;  /* 0x0000fd00ff007b82 */ /* 0x000e280000000800 */
[----:B------:R3:W2:Y:S02]  /*2e80*/  @P0 LDG.E.U8 R2, desc[UR36][R2.64] ;  /* 0x0000002402020981 */ /* 0x0006a4000c1e1100 */
[----:B---3--:R-:W-:Y:S02]  /*2e90*/  IABS R3, R4 ;  /* 0x0000000400037213 */ /* 0x008fe40000000000 */
[----:B0-----:R-:W-:-:S03]  /*2ea0*/  IABS R5, R0 ;  /* 0x0000000000057213 */ /* 0x001fc60000000000 */
[----:B------:R-:W-:Y:S01]  /*2eb0*/  IMAD.HI.U32 R252, R252, R3, RZ ;  /* 0x00000003fcfc7227 */ /* 0x000fe200078e00ff */
[----:B------:R-:W0:Y:S04]  /*2ec0*/  LDC R0, c[0x0][0x3f4] ;  /* 0x0000fd00ff007b82 */ /* 0x000e280000000800 */
[----:B------:R-:W-:-:S05]  /*2ed0*/  IADD3 R252, PT, PT, -R252, RZ, RZ ;  /* 0x000000fffcfc7210 */ /* 0x000fca0007ffe1ff */
[----:B------:R-:W-:Y:S02]  /*2ee0*/  IMAD R3, R5, R252, R3 ;  /* 0x000000fc05037224 */ /* 0x000fe400078e0203 */
[----:B------:R-:W1:Y:S01]  /*2ef0*/  LDC R252, c[0x0][0x3f4] ;  /* 0x0000fd00fffc7b82 */ /* 0x000e620000000800 */
[----:B------:R3:W5:Y:S01]  /*2f00*/  LDL.LU R5, [R1+0x450] ;  /* 0x0004500001057983 */ /* 0x0007620000300800 */
[----:B0-----:R-:W-:-:S04]  /*2f10*/  IABS R0, R0 ;  /* 0x0000000000007213 */ /* 0x001fc80000000000 */
[----:B------:R-:W-:Y:S02]  /*2f20*/  ISETP.GT.U32.AND P1, PT, R0, R3, PT ;  /* 0x000000030000720c */ /* 0x000fe40003f24070 */
[----:B-1----:R-:W-:-:S11]  /*2f30*/  IABS R252, R252 ;  /* 0x000000fc00fc7213 */ /* 0x002fd60000000000 */
[----:B------:R-:W-:-:S05]  /*2f40*/  @!P1 IMAD.IADD R3, R3, 0x1, -R252 ;  /* 0x0000000103039824 */ /* 0x000fca00078e0afc */
[----:B------:R-:W-:Y:S02]  /*2f50*/  ISETP.GT.U32.AND P1, PT, R0, R3, PT ;  /* 0x000000030000720c */ /* 0x000fe40003f24070 */
[C---:B------:R-:W-:Y:S01]  /*2f60*/  ISETP.GE.AND P2, PT, R4.reuse, RZ, PT ;  /* 0x000000ff0400720c */ /* 0x040fe20003f46270 */
[----:B------:R-:W0:Y:S10]  /*2f70*/  LDC R0, c[0x0][0x3f4] ;  /* 0x0000fd00ff007b82 */ /* 0x000e340000000800 */
[----:B------:R-:W-:Y:S01]  /*2f80*/  @!P1 IMAD.IADD R3, R3, 0x1, -R252 ;  /* 0x0000000103039824 */ /* 0x000fe200078e0afc */
[----:B------:R-:W-:-:S02]  /*2f90*/  ISETP.GE.AND P1, PT, R4, UR45, PT ;  /* 0x0000002d04007c0c */ /* 0x000fc4000bf26270 */
[----:B------:R3:W5:Y:S01]  /*2fa0*/  LDL.LU R4, [R1+0x44c] ;  /* 0x00044c0001047983 */ /* 0x0007620000300800 */
[C---:B0-----:R-:W-:Y:S01]  /*2fb0*/  ISETP.NE.AND P4, PT, R0.reuse, RZ, PT ;  /* 0x000000ff0000720c */ /* 0x041fe20003f85270 */
[----:B------:R-:W-:Y:S01]  /*2fc0*/  BSSY.RECONVERGENT B1, `(.L_x_4509) ;  /* 0x0000025000017945 */ /* 0x000fe20003800200 */
[----:B------:R-:W-:Y:S01]  /*2fd0*/  IMAD R252, R0, 0xc0, RZ ;  /* 0x000000c000fc7824 */ /* 0x000fe200078e02ff */
[----:B--2---:R-:W-:Y:S02]  /*2fe0*/  ISETP.NE.AND P3, PT, R2, RZ, P0 ;  /* 0x000000ff0200720c */ /* 0x004fe40000765270 */
[----:B------:R-:W-:-:S05]  /*2ff0*/  MOV R2, R3 ;  /* 0x0000000300027202 */ /* 0x000fca0000000f00 */
[----:B------:R-:W-:-:S03]  /*3000*/  @!P2 IMAD.MOV R2, RZ, RZ, -R2 ;  /* 0x000000ffff02a224 */ /* 0x000fc600078e0a02 */
[----:B------:R-:W-:-:S05]  /*3010*/  @!P4 LOP3.LUT R2, RZ, R0, RZ, 0x33, !PT ;  /* 0x00000000ff02c212 */ /* 0x000fca00078e33ff */
[----:B------:R-:W-:Y:S01]  /*3020*/  IMAD.SHL.U32 R3, R2, 0x4, RZ ;  /* 0x0000000402037824 */ /* 0x000fe200078e00ff */
[----:B---3--:R-:W-:Y:S06]  /*3030*/  @P1 BRA `(.L_x_4510) ;  /* 0x0000000000741947 */ /* 0x008fec0003800000 */
[----:B------:R0:W-:Y:S01]  /*3040*/  STL [R1+0x2c], RZ ;  /* 0x00002cff01007387 */ /* 0x0001e20000100800 */
[----:B------:R-:W-:-:S03]  /*3050*/  ISETP.GE.AND P2, PT, R3, R252, PT ;  /* 0x000000fc0300720c */ /* 0x000fc60003f46270 */
[----:B------:R0:W-:Y:S04]  /*3060*/  STL [R1+0x28], RZ ;  /* 0x000028ff01007387 */ /* 0x0001e80000100800 */
[----:B------:R0:W-:Y:S04]  /*3070*/  STL [R1+0x24], RZ ;  /* 0x000024ff01007387 */ /* 0x0001e80000100800 */
[----:B------:R0:W-:Y:S02]  /*3080*/  STL [R1+0x20], RZ ;  /* 0x000020ff01007387 */ /* 0x0001e40000100800 */
[----:B------:R-:W-:Y:S05]  /*3090*/  @P2 BRA `(.L_x_4510) ;  /* 0x00000000005c2947 */ /* 0x000fea0003800000 */
[----:B------:R-:W1:Y:S01]  /*30a0*/  S2UR UR6, SR_CTAID.Y ;  /* 0x00000000000679c3 */ /* 0x000e620000002600 */
[----:B------:R1:W-:Y:S04]  /*30b0*/  STL.64 [R1+0x458], R6 ;  /* 0x0004580601007387 */ /* 0x0003e80000100a00 */
[----:B-----5:R2:W-:Y:S01]  /*30c0*/  STL.64 [R1+0x450], R4 ;  /* 0x0004500401007387 */ /* 0x0205e20000100a00 */
[----:B-1----:R-:W-:-:S05]  /*30d0*/  IMAD R7, R0, UR6, RZ ;  /* 0x0000000600077c24 */ /* 0x002fca000f8e02ff */
[----:B------:R-:W-:-:S04]  /*30e0*/  IADD3 R252, P2, PT, R7, R2, RZ ;  /* 0x0000000207fc7210 */ /* 0x000fc80007f5e0ff */
[----:B------:R-:W-:Y:S02]  /*30f0*/  LEA.HI.X.SX32 R6, R7, RZ, 0x1, P2 ;  /* 0x000000ff07067211 */ /* 0x000fe400010f0eff */
[----:B--2---:R-:W-:-:S04]  /*3100*/  LEA R4, P2, R252, UR8, 0x2 ;  /* 0x00000008fc047c11 */ /* 0x004fc8000f8410ff */
[----:B------:R-:W-:-:S05]  /*3110*/  LEA.HI.X R5, R252, UR9, R6, 0x2, P2 ;  /* 0x00000009fc057c11 */ /* 0x000fca00090f1406 */
[----:B------:R1:W2:Y:S02]  /*3120*/  LDG.E R252, desc[UR36][R4.64] ;  /* 0x0000002404fc7981 */ /* 0x0002a4000c1e1900 */
[----:B-1----:R-:W-:-:S04]  /*3130*/  IMAD R4, R0, UR7, RZ ;  /* 0x0000000700047c24 */ /* 0x002fc8000f8e02ff */
[----:B--2---:R-:W-:-:S04]  /*3140*/  IMAD R252, R252, R4, RZ ;  /* 0x00000004fcfc7224 */ /* 0x004fc800078e02ff */
[----:B------:R-:W-:Y:S02]  /*3150*/  IMAD R4, R252, 0xc0, R3 ;  /* 0x000000c0fc047824 */ /* 0x000fe400078e0203 */
[----:B------:R-:W-:-:S05]  /*3160*/  IMAD R252, R0, UR4, RZ ;  /* 0x0000000400fc7c24 */ /* 0x000fca000f8e02ff */
[----:B------:R-:W-:Y:S02]  /*3170*/  SHF.R.S32.HI R5, RZ, 0x1f, R252 ;  /* 0x0000001fff057819 */ /* 0x000fe400000114fc */
[----:B------:R-:W-:-:S04]  /*3180*/  IADD3 R252, P2, PT, R4, R252, RZ ;  /* 0x000000fc04fc7210 */ /* 0x000fc80007f5e0ff */
[----:B------:R-:W-:Y:S02]  /*3190*/  LEA.HI.X.SX32 R6, R4, R5, 0x1, P2 ;  /* 0x0000000504067211 */ /* 0x000fe400010f0eff */
[----:B------:R-:W-:-:S04]  /*31a0*/  LEA R4, P2, R252, UR10, 0x2 ;  /* 0x0000000afc047c11 */ /* 0x000fc8000f8410ff */
[----:B------:R-:W-:-:S06]  /*31b0*/  LEA.HI.X R5, R252, UR11, R6, 0x2, P2 ;  /* 0x0000000bfc057c11 */ /* 0x000fcc00090f1406 */
[----:B------:R-:W2:Y:S04]  /*31c0*/  LDG.E.128 R4, desc[UR36][R4.64] ;  /* 0x0000002404047981 */ /* 0x000ea8000c1e1d00 */
[----:B--2---:R-:W-:Y:S04]  /*31d0*/  STL.64 [R1+0x20], R4 ;  /* 0x0000200401007387 */ /* 0x004fe80000100a00 */
[----:B------:R1:W-:Y:S04]  /*31e0*/  STL.64 [R1+0x28], R6 ;  /* 0x0000280601007387 */ /* 0x0003e80000100a00 */
[----:B-1----:R1:W5:Y:S04]  /*31f0*/  LDL.LU.64 R6, [R1+0x458] ;  /* 0x0004580001067983 */ /* 0x0023680000300a00 */
[----:B------:R1:W5:Y:S02]  /*3200*/  LDL.LU.64 R4, [R1+0x450] ;  /* 0x0004500001047983 */ /* 0x0003640000300a00 */
.L_x_4510:
[----:B------:R-:W-:Y:S05]  /*3210*/  BSYNC.RECONVERGENT B1 ;  /* 0x0000000000017941 */ /* 0x000fea0003800200 */
.L_x_4509:
[----:B------:R-:W-:Y:S01]  /*3220*/  BSSY.RECONVERGENT B1, `(.L_x_4511) ;  /* 0x000001b000017945 */ /* 0x000fe20003800200 */
[----:B------:R-:W-:-:S03]  /*3230*/  IADD3 R252, PT, PT, R2, R0, RZ ;  /* 0x0000000002fc7210 */ /* 0x000fc60007ffe0ff */
[----:B------:R-:W-:Y:S05]  /*3240*/  @P1 BRA `(.L_x_4512) ;  /* 0x0000000000601947 */ /* 0x000fea0003800000 */
[----:B-----5:R-:W-:Y:S01]  /*3250*/  IMAD R5, R0, 0xc0, RZ ;  /* 0x000000c000057824 */ /* 0x020fe200078e02ff */
[----:B------:R-:W-:Y:S01]  /*3260*/  CS2R R6, SRZ ;  /* 0x0000000000067805 */ /* 0x000fe2000001ff00 */
[----:B------:R-:W-:-:S05]  /*3270*/  IMAD.SHL.U32 R4, R252, 0x4, RZ ;  /* 0x00000004fc047824 */ /* 0x000fca00078e00ff */
[----:B------:R-:W-:Y:S02]  /*3280*/  ISETP.GE.AND P2, PT, R4, R5, PT ;  /* 0x000000050400720c */ /* 0x000fe40003f46270 */
[----:B------:R-:W-:-:S11]  /*3290*/  CS2R R4, SRZ ;  /* 0x0000000000047805 */ /* 0x000fd6000001ff00 */
[----:B------:R-:W-:Y:S05]  /*32a0*/  @P2 BRA `(.L_x_4512) ;  /* 0x0000000000482947 */ /* 0x000fea0003800000 */
[----:B------:R-:W2:Y:S01]  /*32b0*/  S2UR UR6, SR_CTAID.Y ;  /* 0x00000000000679c3 */ /* 0x000ea20000002600 */
[----:B------:R-:W-:Y:S02]  /*32c0*/  IMAD.SHL.U32 R7, R252, 0x4, RZ ;  /* 0x00000004fc077824 */ /* 0x000fe400078e00ff */
[----:B--2---:R-:W-:-:S05]  /*32d0*/  IMAD R6, R0, UR6, RZ ;  /* 0x0000000600067c24 */ /* 0x004fca000f8e02ff */
[----:B------:R-:W-:-:S04]  /*32e0*/  IADD3 R5, P2, PT, R6, R2, RZ ;  /* 0x0000000206057210 */ /* 0x000fc80007f5e0ff */
[----:B------:R-:W-:Y:S02]  /*32f0*/  LEA.HI.X.SX32 R6, R6, RZ, 0x1, P2 ;  /* 0x000000ff06067211 */ /* 0x000fe400010f0eff */
[----:B------:R-:W-:-:S04]  /*3300*/  LEA R4, P2, R5, UR8, 0x2 ;  /* 0x0000000805047c11 */ /* 0x000fc8000f8410ff */
[----:B------:R-:W-:-:S05]  /*3310*/  LEA.HI.X R5, R5, UR9, R6, 0x2, P2 ;  /* 0x0000000905057c11 */ /* 0x000fca00090f1406 */
[----:B------:R2:W3:Y:S01]  /*3320*/  LDG.E R4, desc[UR36][R4.64] ;  /* 0x0000002404047981 */ /* 0x0004e2000c1e1900 */
[C---:B------:R-:W-:Y:S02]  /*3330*/  IMAD R6, R0.reuse, UR4, RZ ;  /* 0x0000000400067c24 */ /* 0x040fe4000f8e02ff */
[----:B--2---:R-:W-:-:S04]  /*3340*/  IMAD R5, R0, UR7, RZ ;  /* 0x0000000700057c24 */ /* 0x004fc8000f8e02ff */
        /* <DEDUP_REMOVED lines=8> */
.L_x_4512:
[----:B------:R-:W-:Y:S05]  /*33d0*/  BSYNC.RECONVERGENT B1 ;  /* 0x0000000000017941 */ /* 0x000fea0003800200 */
.L_x_4511:
        /* <DEDUP_REMOVED lines=8> */
[----:B------:R-:W2:Y:S01]  /*3460*/  S2UR UR6, SR_CTAID.Y ;  /* 0x00000000000679c3 */ /* 0x000ea20000002600 */
[C---:B------:R-:W-:Y:S02]  /*3470*/  IMAD R11, R0.reuse, 0x8, R3 ;  /* 0x00000008000b7824 */ /* 0x040fe400078e0203 */
        /* <DEDUP_REMOVED lines=16> */
.L_x_4514:
[----:B------:R-:W-:Y:S05]  /*3580*/  BSYNC.RECONVERGENT B1 ;  /* 0x0000000000017941 */ /* 0x000fea0003800200 */
.L_x_4513:
[----:B------:R-:W-:Y:S04]  /*3590*/  BSSY.RECONVERGENT B1, `(.L_x_4515) ;  /* 0x000001c000017945 */ /* 0x000fe80003800200 */
[----:B------:R-:W-:Y:S05]  /*35a0*/  @P1 BRA `(.L_x_4516) ;  /* 0x0000000000681947 */ /* 0x000fea0003800000 */
[C---:B------:R-:W-:Y:S02]  /*35b0*/  IMAD R12, R0.reuse, 0x2, R252 ;  /* 0x00000002000c7824 */ /* 0x040fe400078e02fc */
[----:B------:R-:W-:-:S03]  /*35c0*/  IMAD R14, R0, 0xc0, RZ ;  /* 0x000000c0000e7824 */ /* 0x000fc600078e02ff */
[----:B------:R-:W-:-:S04]  /*35d0*/  SHF.L.U32 R13, R12, 0x2, RZ ;  /* 0x000000020c0d7819 */ /* 0x000fc800000006ff */
[----:B------:R-:W-:Y:S02]  /*35e0*/  ISETP.GE.AND P2, PT, R13, R14, PT ;  /* 0x0000000e0d00720c */ /* 0x000fe40003f46270 */
[----:B------:R-:W-:Y:S02]  /*35f0*/  CS2R R14, SRZ ;  /* 0x00000000000e7805 */ /* 0x000fe4000001ff00 */
[----:B------:R-:W-:-:S09]  /*3600*/  CS2R R12, SRZ ;  /* 0x00000000000c7805 */ /* 0x000fd2000001ff00 */
[----:B------:R-:W-:Y:S05]  /*3610*/  @P2 BRA `(.L_x_4516) ;  /* 0x00000000004c2947 */ /* 0x000fea0003800000 */
[----:B------:R-:W2:Y:S01]  /*3620*/  S2UR UR6, SR_CTAID.Y ;  /* 0x00000000000679c3 */ /* 0x000ea20000002600 */
[----:B------:R-:W-:-:S04]  /*3630*/  IMAD R15, R0, 0x2, R252 ;  /* 0x00000002000f7824 */ /* 0x000fc800078e02fc */
        /* <DEDUP_REMOVED lines=17> */
.L_x_4516:
[----:B------:R-:W-:Y:S05]  /*3750*/  BSYNC.RECONVERGENT B1 ;  /* 0x0000000000017941 */ /* 0x000fea0003800200 */
.L_x_4515:
        /* <DEDUP_REMOVED lines=26> */
.L_x_4518:
[----:B------:R-:W-:Y:S05]  /*3900*/  BSYNC.RECONVERGENT B1 ;  /* 0x0000000000017941 */ /* 0x000fea0003800200 */
.L_x_4517:
        /* <DEDUP_REMOVED lines=28> */
.L_x_4520:
[----:B------:R-:W-:Y:S05]  /*3ad0*/  BSYNC.RECONVERGENT B1 ;  /* 0x0000000000017941 */ /* 0x000fea0003800200 */
.L_x_4519:
[----:B------:R-:W-:Y:S04]  /*3ae0*/  BSSY.RECONVERGENT B1, `(.L_x_4521) ;  /* 0x000001e000017945 */ /* 0x000fe80003800200 */
[----:B------:R-:W-:Y:S05]  /*3af0*/  @P1 BRA `(.L_x_4522) ;  /* 0x0000000000701947 */ /* 0x000fea0003800000 */
[C---:B------:R-:W-:Y:S01]  /*3b00*/  LEA R24, R0.reuse, R252, 0x2 ;  /* 0x000000fc00187211 */ /* 0x040fe200078e10ff */
[----:B------:R-:W-:-:S04]  /*3b10*/  IMAD R25, R0, 0xc0, RZ ;  /* 0x000000c000197824 */ /* 0x000fc800078e02ff */
[----:B------:R-:W-:-:S04]  /*3b20*/  IMAD.IADD R26, R24, 0x1, R0 ;  /* 0x00000001181a7824 */ /* 0x000fc800078e0200 */
[----:B------:R-:W-:Y:S01]  /*3b30*/  IMAD.SHL.U32 R24, R26, 0x4, RZ ;  /* 0x000000041a187824 */ /* 0x000fe200078e00ff */
[----:B------:R-:W-:-:S04]  /*3b40*/  CS2R R26, SRZ ;  /* 0x00000000001a7805 */ /* 0x000fc8000001ff00 */
[----:B------:R-:W-:Y:S02]  /*3b50*/  ISETP.GE.AND P2, PT, R24, R25, PT ;  /* 0x000000191800720c */ /* 0x000fe40003f46270 */
[----:B------:R-:W-:-:S11]  /*3b60*/  CS2R R24, SRZ ;  /* 0x0000000000187805 */ /* 0x000fd6000001ff00 */
[----:B------:R-:W-:Y:S05]  /*3b70*/  @P2 BRA `(.L_x_4522) ;  /* 0x0000000000502947 */ /* 0x000fea0003800000 */
[----:B------:R-:W2:Y:S01]  /*3b80*/  S2UR UR6, SR_CTAID.Y ;  /* 0x00000000000679c3 */ /* 0x000ea20000002600 */
[----:B------:R-:W-:-:S05]  /*3b90*/  LEA R27, R0, R252, 0x2 ;  /* 0x000000fc001b7211 */ /* 0x000fca00078e10ff */
[----:B------:R-:W-:Y:S02]  /*3ba0*/  IMAD.IADD R27, R27, 0x1, R0 ;  /* 0x000000011b1b7824 */ /* 0x000fe400078e0200 */
        /* <DEDUP_REMOVED lines=17> */
.L_x_4522:
[----:B------:R-:W-:Y:S05]  /*3cc0*/  BSYNC.RECONVERGENT B1 ;  /* 0x0000000000017941 */ /* 0x000fea0003800200 */
.L_x_4521:
[----:B------:R-:W-:Y:S04]  /*3cd0*/  BSSY.RECONVERGENT B1, `(.L_x_4523) ;  /* 0x000001e000017945 */ /* 0x000fe80003800200 */
[----:B------:R-:W-:Y:S05]  /*3ce0*/  @P1 BRA `(.L_x_4524) ;  /* 0x0000000000701947 */ /* 0x000fea0003800000 */
[C---:B------:R-:W-:Y:S01]  /*3cf0*/  LEA R28, R0.reuse, R252, 0x2 ;  /* 0x000000fc001c7211 */ /* 0x040fe200078e10ff */
[----:B------:R-:W-:-:S04]  /*3d00*/  IMAD R29, R0, 0xc0, RZ ;  /* 0x000000c0001d7824 */ /* 0x000fc800078e02ff */
[----:B------:R-:W-:-:S04]  /*3d10*/  IMAD R30, R0, 0x2, R28 ;  /* 0x00000002001e7824 */ /* 0x000fc800078e021c */
[----:B------:R-:W-:Y:S01]  /*3d20*/  IMAD.SHL.U32 R28, R30, 0x4, RZ ;  /* 0x000000041e1c7824 */ /* 0x000fe200078e00ff */
[----:B------:R-:W-:-:S04]  /*3d30*/  CS2R R30, SRZ ;  /* 0x00000000001e7805 */ /* 0x000fc8000001ff00 */
[----:B------:R-:W-:Y:S02]  /*3d40*/  ISETP.GE.AND P2, PT, R28, R29, PT ;  /* 0x0000001d1c00720c */ /* 0x000fe40003f46270 */
[----:B------:R-:W-:-:S11]  /*3d50*/  CS2R R28, SRZ ;  /* 0x00000000001c7805 */ /* 0x000fd6000001ff00 */
[----:B------:R-:W-:Y:S05]  /*3d60*/  @P2 BRA `(.L_x_4524) ;  /* 0x0000000000502947 */ /* 0x000fea0003800000 */
[----:B------:R-:W2:Y:S01]  /*3d70*/  S2UR UR6, SR_CTAID.Y ;  /* 0x00000000000679c3 */ /* 0x000ea20000002600 */
[----:B------:R-:W-:-:S05]  /*3d80*/  LEA R31, R0, R252, 0x2 ;  /* 0x000000fc001f7211 */ /* 0x000fca00078e10ff */
        /* <DEDUP_REMOVED lines=18> */
.L_x_4524:
[----:B------:R-:W-:Y:S05]  /*3eb0*/  BSYNC.RECONVERGENT B1 ;  /* 0x0000000000017941 */ /* 0x000fea0003800200 */
.L_x_4523:
        /* <DEDUP_REMOVED lines=26> */
.L_x_4526:
[----:B------:R-:W-:Y:S05]  /*4060*/  BSYNC.RECONVERGENT B1 ;  /* 0x0000000000017941 */ /* 0x000fea0003800200 */
.L_x_4525:
[----:B------:R-:W-:Y:S04]  /*4070*/  BSSY.RECONVERGENT B1, `(.L_x_4527) ;  /* 0x0000020000017945 */ /* 0x000fe80003800200 */
[----:B------:R-:W-:Y:S05]  /*4080*/  @P1 BRA `(.L_x_4528) ;  /* 0x0000000000781947 */ /* 0x000fea0003800000 */
[C---:B------:R-:W-:Y:S02]  /*4090*/  IMAD R36, R0.reuse, 0x4, R252 ;  /* 0x0000000400247824 */ /* 0x040fe400078e02fc */
[----:B------:R-:W-:-:S03]  /*40a0*/  IMAD R37, R0, 0xc0, RZ ;  /* 0x000000c000257824 */ /* 0x000fc600078e02ff */
[----:B------:R-:W-:-:S05]  /*40b0*/  LEA R36, R0, R36, 0x1 ;  /* 0x0000002400247211 */ /* 0x000fca00078e08ff */
        /* <DEDUP_REMOVED lines=8> */
[----:B------:R-:W-:-:S04]  /*4140*/  IMAD R39, R0, 0x2, R39 ;  /* 0x0000000200277824 */ /* 0x000fc800078e0227 */
        /* <DEDUP_REMOVED lines=18> */
.L_x_4528:
[----:B------:R-:W-:Y:S05]  /*4270*/  BSYNC.RECONVERGENT B1 ;  /* 0x0000000000017941 */ /* 0x000fea0003800200 */
.L_x_4527:
[----:B------:R2:W-:Y:S02]  /*4280*/  STL [R1+0x44c], R2 ;  /* 0x00044c0201007387 */ /* 0x0005e40000100800 */
[----:B--2---:R-:W-:-:S04]  /*4290*/  IMAD R2, R0, 0x4, R252 ;  /* 0x0000000400027824 */ /* 0x004fc800078e02fc */
[----:B------:R-:W-:-:S05]  /*42a0*/  IMAD R2, R0, 0x2, R2 ;  /* 0x0000000200027824 */ /* 0x000fca00078e0202 */
[----:B------:R-:W-:-:S05]  /*42b0*/  LEA R2, R0, R2, 0x1 ;  /* 0x0000000200027211 */ /* 0x000fca00078e08ff */
[----:B------:R2:W-:Y:S04]  /*42c0*/  STL [R1], R2 ;  /* 0x0000000201007387 */ /* 0x0005e80000100800 */
[----:B--2---:R2:W5:Y:S01]  /*42d0*/  LDL.LU R2, [R1+0x44c] ;  /* 0x00044c0001027983 */ /* 0x0045620000300800 */
[----:B------:R-:W-:Y:S04]  /*42e0*/  BSSY.RECONVERGENT B1, `(.L_x_4529) ;  /* 0x000001e000017945 */ /* 0x000fe80003800200 */
[----:B------:R-:W-:Y:S05]  /*42f0*/  @P1 BRA `(.L_x_4530) ;  /* 0x0000000000701947 */ /* 0x000fea0003800000 */
[C---:B------:R-:W-:Y:S01]  /*4300*/  IMAD R40, R0.reuse, 0x4, R252 ;  /* 0x0000000400287824 */ /* 0x040fe200078e02fc */
[----:B------:R-:W-:Y:S01]  /*4310*/  CS2R R42, SRZ ;  /* 0x00000000002a7805 */ /* 0x000fe2000001ff00 */
[C---:B------:R-:W-:Y:S02]  /*4320*/  IMAD R41, R0.reuse, 0xc0, RZ ;  /* 0x000000c000297824 */ /* 0x040fe400078e02ff */
[----:B------:R-:W-:-:S05]  /*4330*/  IMAD R40, R0, 0x2, R40 ;  /* 0x0000000200287824 */ /* 0x000fca00078e0228 */
[----:B------:R-:W-:-:S05]  /*4340*/  LEA R40, R0, R40, 0x1 ;  /* 0x0000002800287211 */ /* 0x000fca00078e08ff */
[----:B------:R-:W-:-:S04]  /*4350*/  IMAD.IADD R252, R40, 0x1, R0 ;  /* 0x0000000128fc7824 */ /* 0x000fc800078e0200 */
[----:B------:R-:W-:-:S05]  /*4360*/  IMAD.SHL.U32 R40, R252, 0x4, RZ ;  /* 0x00000004fc287824 */ /* 0x000fca00078e00ff */
[----:B------:R-:W-:Y:S02]  /*4370*/  ISETP.GE.AND P2, PT, R40, R41, PT ;  /* 0x000000292800720c */ /* 0x000fe40003f46270 */
[----:B------:R-:W-:-:S11]  /*4380*/  CS2R R40, SRZ ;  /* 0x0000000000287805 */ /* 0x000fd6000001ff00 */
[----:B------:R-:W-:Y:S05]  /*4390*/  @P2 BRA `(.L_x_4530) ;  /* 0x0000000000482947 */ /* 0x000fea0003800000 */
[----:B------:R-:W3:Y:S02]  /*43a0*/  S2UR UR6, SR_CTAID.Y ;  /* 0x00000000000679c3 */ /* 0x000ee40000002600 */
[----:B---3--:R-:W-:-:S05]  /*43b0*/  IMAD R42, R0, UR6, RZ ;  /* 0x00000006002a7c24 */ /* 0x008fca000f8e02ff */
[----:B-----5:R-:W-:-:S04]  /*43c0*/  IADD3 R41, P2, PT, R42, R2, RZ ;  /* 0x000000022a297210 */ /* 0x020fc80007f5e0ff */
[----:B------:R-:W-:Y:S02]  /*43d0*/  LEA.HI.X.SX32 R42, R42, RZ, 0x1, P2 ;  /* 0x000000ff2a2a7211 */ /* 0x000fe400010f0eff */
[----:B------:R-:W-:-:S04]  /*43e0*/  LEA R40, P2, R41, UR8, 0x2 ;  /* 0x0000000829287c11 */ /* 0x000fc8000f8410ff */
[----:B------:R-:W-:-:S05]  /*43f0*/  LEA.HI.X R41, R41, UR9, R42, 0x2, P2 ;  /* 0x0000000929297c11 */ /* 0x000fca00090f142a */
[----:B------:R3:W4:Y:S01]  /*4400*/  LDG.E R40, desc[UR36][R40.64] ;  /* 0x0000002428287981 */ /* 0x000722000c1e1900 */
[C---:B------:R-:W-:Y:S02]  /*4410*/  IMAD R42, R0.reuse, UR4, RZ ;  /* 0x00000004002a7c24 */ /* 0x040fe4000f8e02ff */
[----:B---3--:R-:W-:-:S04]  /*4420*/  IMAD R41, R0, UR7, RZ ;  /* 0x0000000700297c24 */ /* 0x008fc8000f8e02ff */
[----:B----4-:R-:W-:-:S04]  /*4430*/  IMAD R40, R40, R41, RZ ;  /* 0x0000002928287224 */ /* 0x010fc800078e02ff */
        /* <DEDUP_REMOVED lines=8> */
.L_x_4530:
[----:B------:R-:W-:Y:S05]  /*44c0*/  BSYNC.RECONVERGENT B1 ;  /* 0x0000000000017941 */ /* 0x000fea0003800200 */
.L_x_4529:
[----:B------:R-:W3:Y:S01]  /*44d0*/  LDL.LU R252, [R1] ;  /* 0x0000000001fc7983 */ /* 0x000ee20000300800 */
[----:B------:R-:W-:Y:S01]  /*44e0*/  BSSY.RECONVERGENT B1, `(.L_x_4531) ;  /* 0x000001b000017945 */ /* 0x000fe20003800200 */
[----:B---3--:R-:W-:-:S03]  /*44f0*/  IMAD R252, R0, 0x2, R252 ;  /* 0x0000000200fc7824 */ /* 0x008fc600078e02fc */
[----:B------:R-:W-:Y:S05]  /*4500*/  @P1 BRA `(.L_x_4532) ;  /* 0x0000000000601947 */ /* 0x000fea0003800000 */
[----:B------:R-:W-:Y:S01]  /*4510*/  IMAD R45, R0, 0xc0, RZ ;  /* 0x000000c0002d7824 */ /* 0x000fe200078e02ff */
[----:B------:R-:W-:Y:S01]  /*4520*/  CS2R R46, SRZ ;  /* 0x00000000002e7805 */ /* 0x000fe2000001ff00 */
        /* <DEDUP_REMOVED lines=22> */
.L_x_4532:
[----:B------:R-:W-:Y:S05]  /*4690*/  BSYNC.RECONVERGENT B1 ;  /* 0x0000000000017941 */ /* 0x000fea0003800200 */
.L_x_4531:
[----:B------:R-:W-:Y:S01]  /*46a0*/  BSSY.RECONVERGENT B1, `(.L_x_4533) ;  /* 0x000001b000017945 */ /* 0x000fe20003800200 */
[----:B------:R-:W-:-:S03]  /*46b0*/  IMAD.IADD R252, R252, 0x1, R0 ;  /* 0x00000001fcfc7824 */ /* 0x000fc600078e0200 */
        /* <DEDUP_REMOVED lines=25> */
.L_x_4534:
[----:B------:R-:W-:Y:S05]  /*4850*/  BSYNC.RECONVERGENT B1 ;  /* 0x0000000000017941 */ /* 0x000fea0003800200 */
.L_x_4533:
        /* <DEDUP_REMOVED lines=27> */
.L_x_4536:
[----:B------:R-:W-:Y:S05]  /*4a10*/  BSYNC.RECONVERGENT B1 ;  /* 0x0000000000017941 */ /* 0x000fea0003800200 */
.L_x_4535:
        /* <DEDUP_REMOVED lines=27> */
.L_x_4538:
[----:B------:R-:W-:Y:S05]  /*4bd0*/  BSYNC.RECONVERGENT B1 ;  /* 0x0000000000017941 */ /* 0x000fea0003800200 */
.L_x_4537:
        /* <DEDUP_REMOVED lines=27> */
.L_x_4540:
[----:B------:R-:W-:Y:S05]  /*4d90*/  BSYNC.RECONVERGENT B1 ;  /* 0x0000000000017941 */ /* 0x000fea0003800200 */
.L_x_4539:
[----:B------:R-:W-:Y:S04]  /*4da0*/  BSSY.RECONVERGENT B1, `(.L_x_4541) ;  /* 0x000001a000017945 */ /* 0x000fe80003800200 */
[----:B------:R-:W-:Y:S05]  /*4db0*/  @P1 BRA `(.L_x_4542) ;  /* 0x0000000000601947 */ /* 0x000fea0003800000 */
[C---:B------:R-:W-:Y:S01]  /*4dc0*/  IMAD R65, R0.reuse, 0xc0, RZ ;  /* 0x000000c000417824 */ /* 0x040fe200078e02ff */
[----:B------:R-:W-:Y:S01]  /*4dd0*/  CS2R R66, SRZ ;  /* 0x0000000000427805 */ /* 0x000fe2000001ff00 */
[----:B------:R-:W-:-:S05]  /*4de0*/  IMAD R64, R0, 0x40, R3 ;  /* 0x0000004000407824 */ /* 0x000fca00078e0203 */
[----:B------:R-:W-:Y:S02]  /*4df0*/  ISETP.GE.AND P2, PT, R64, R65, PT ;  /* 0x000000414000720c */ /* 0x000fe40003f46270 */
[----:B------:R-:W-:-:S11]  /*4e00*/  CS2R R64, SRZ ;  /* 0x0000000000407805 */ /* 0x000fd6000001ff00 */
[----:B------:R-:W-:Y:S05]  /*4e10*/  @P2 BRA `(.L_x_4542) ;  /* 0x0000000000482947 */ /* 0x000fea0003800000 */
[----:B------:R-:W3:Y:S01]  /*4e20*/  S2UR UR6, SR_CTAID.Y ;  /* 0x00000000000679c3 */ /* 0x000ee20000002600 */
[C---:B------:R-:W-:Y:S02]  /*4e30*/  IMAD R67, R0.reuse, 0x40, R3 ;  /* 0x0000004000437824 */ /* 0x040fe400078e0203 */
        /* <DEDUP_REMOVED lines=10> */
[----:B------:R-:W-:Y:S02]  /*4ee0*/  SHF.R.S32.HI R64, RZ, 0x1f, R65 ;  /* 0x0000001fff407819 */ /* 0x000fe40000011441 */
[----:B------:R-:W-:-:S04]  /*4ef0*/  IADD3 R65, P2, PT, R66, R65, RZ ;  /* 0x0000004142417210 */ /* 0x000fc80007f5e0ff */
[----:B------:R-:W-:Y:S02]  /*4f00*/  LEA.HI.X.SX32 R66, R66, R64, 0x1, P2 ;  /* 0x0000004042427211 */ /* 0x000fe400010f0eff */
[----:B------:R-:W-:-:S04]  /*4f10*/  LEA R64, P2, R65, UR10, 0x2 ;  /* 0x0000000a41407c11 */ /* 0x000fc8000f8410ff */
[----:B------:R-:W-:-:S06]  /*4f20*/  LEA.HI.X R65, R65, UR11, R66, 0x2, P2 ;  /* 0x0000000b41417c11 */ /* 0x000fcc00090f1442 */
[----:B------:R-:W5:Y:S03]  /*4f30*/  LDG.E.128 R64, desc[UR36][R64.64] ;  /* 0x0000002440407981 */ /* 0x000f66000c1e1d00 */
.L_x_4542:
[----:B------:R-:W-:Y:S05]  /*4f40*/  BSYNC.RECONVERGENT B1 ;  /* 0x0000000000017941 */ /* 0x000fea0003800200 */
.L_x_4541:
[C---:B------:R-:W-:Y:S01]  /*4f50*/  LEA R3, R0.reuse, R3, 0x7 ;  /* 0x0000000300037211 */ /* 0x040fe200078e38ff */
[----:B------:R-:W-:Y:S04]  /*4f60*/  BSSY.RECONVERGENT B1, `(.L_x_4543) ;  /* 0x000001c000017945 */ /* 0x000fe80003800200 */
[----:B------:R3:W-:Y:S02]  /*4f70*/  STL [R1], R3 ;  /* 0x0000000301007387 */ /* 0x0007e40000100800 */
[----:B---3--:R-:W-:Y:S01]  /*4f80*/  IMAD R3, R0, 0x2, R252 ;  /* 0x0000000200037824 */ /* 0x008fe200078e02fc */
[----:B------:R-:W-:Y:S06]  /*4f90*/  @P1 BRA `(.L_x_4544) ;  /* 0x0000000000601947 */ /* 0x000fec0003800000 */
        /* <DEDUP_REMOVED lines=24> */
.L_x_4544:
[----:B------:R-:W-:Y:S05]  /*5120*/  BSYNC.RECONVERGENT B1 ;  /* 0x0000000000017941 */ /* 0x000fea0003800200 */
.L_x_4543:
        /* <DEDUP_REMOVED lines=27> */
.L_x_4546:
[----:B------:R-:W-:Y:S05]  /*52e0*/  BSYNC.RECONVERGENT B1 ;  /* 0x0000000000017941 */ /* 0x000fea0003800200 */
.L_x_4545:
        /* <DEDUP_REMOVED lines=27> */
.L_x_4548:
[----:B------:R-:W-:Y:S05]  /*54a0*/  BSYNC.RECONVERGENT B1 ;  /* 0x0000000000017941 */ /* 0x000fea0003800200 */
.L_x_4547:
        /* <DEDUP_REMOVED lines=27> */
.L_x_4550:
[----:B------:R-:W-:Y:S05]  /*5660*/  BSYNC.RECONVERGENT B1 ;  /* 0x0000000000017941 */ /* 0x000fea0003800200 */
.L_x_4549:
        /* <DEDUP_REMOVED lines=27> */
.L_x_4552:
[----:B------:R-:W-:Y:S05]  /*5820*/  BSYNC.RECONVERGENT B1 ;  /* 0x0000000000017941 */ /* 0x000fea0003800200 */
.L_x_4551:
        /* <DEDUP_REMOVED lines=27> */
.L_x_4554:
[----:B------:R-:W-:Y:S05]  /*59e0*/  BSYNC.RECONVERGENT B1 ;  /* 0x0000000000017941 */ /* 0x000fea0003800200 */
.L_x_4553:
        /* <DEDUP_REMOVED lines=27> */
.L_x_4556:
[----:B------:R-:W-:Y:S05]  /*5ba0*/  BSYNC.RECONVERGENT B1 ;  /* 0x0000000000017941 */ /* 0x000fea0003800200 */
.L_x_4555:
        /* <DEDUP_REMOVED lines=27> */
.L_x_4558:
[----:B------:R-:W-:Y:S05]  /*5d60*/  BSYNC.RECONVERGENT B1 ;  /* 0x0000000000017941 */ /* 0x000fea0003800200 */
.L_x_4557:
        /* <DEDUP_REMOVED lines=27> */
.L_x_4560:
[----:B------:R-:W-:Y:S05]  /*5f20*/  BSYNC.RECONVERGENT B1 ;  /* 0x0000000000017941 */ /* 0x000fea0003800200 */
.L_x_4559:
        /* <DEDUP_REMOVED lines=27> */
.L_x_4562:
[----:B------:R-:W-:Y:S05]  /*60e0*/  BSYNC.RECONVERGENT B1 ;  /* 0x0000000000017941 */ /* 0x000fea0003800200 */
.L_x_4561:
        /* <DEDUP_REMOVED lines=27> */
.L_x_4564:
[----:B------:R-:W-:Y:S05]  /*62a0*/  BSYNC.RECONVERGENT B1 ;  /* 0x0000000000017941 */ /* 0x000fea0003800200 */
.L_x_4563:
        /* <DEDUP_REMOVED lines=27> */
.L_x_4566:
[----:B------:R-:W-:Y:S05]  /*6460*/  BSYNC.RECONVERGENT B1 ;  /* 0x0000000000017941 */ /* 0x000fea0003800200 */
.L_x_4565:
        /* <DEDUP_REMOVED lines=27> */
.L_x_4568:
[----:B------:R-:W-:Y:S05]  /*6620*/  BSYNC.RECONVERGENT B1 ;  /* 0x0000000000017941 */ /* 0x000fea0003800200 */
.L_x_4567:
        /* <DEDUP_REMOVED lines=27> */
.L_x_4570:
[----:B------:R-:W-:Y:S05]  /*67e0*/  BSYNC.RECONVERGENT B1 ;  /* 0x0000000000017941 */ /* 0x000fea0003800200 */
.L_x_4569:
[----:B------:R-:W-:Y:S01]  /*67f0*/  BSSY.RECONVERGENT B1, `(.L_x_4571) ;  /* 0x000001b000017945 */ /* 0x000fe20003800200 */
[----:B------:R-:W-:-:S03]  /*6800*/  IADD3 R3, PT, PT, R3, R0, RZ ;  /* 0x0000000003037210 */ /* 0x000fc60007ffe0ff */
        /* <DEDUP_REMOVED lines=25> */
.L_x_4572:
[----:B------:R-:W-:Y:S05]  /*69a0*/  BSYNC.RECONVERGENT B1 ;  /* 0x0000000000017941 */ /* 0x000fea0003800200 */
.L_x_4571:
[----:B------:R-:W-:Y:S04]  /*69b0*/  BSSY.RECONVERGENT B1, `(.L_x_4573) ;  /* 0x0000019000017945 */ /* 0x000fe80003800200 */
[----:B------:R-:W-:Y:S05]  /*69c0*/  @P1 BRA `(.L_x_4574) ;  /* 0x00000000005c1947 */ /* 0x000fea0003800000 */
[----:B------:R-:W3:Y:S01]  /*69d0*/  LDL R252, [R1] ;  /* 0x0000000001fc7983 */ /* 0x000ee20000100800 */
[----:B------:R-:W-:Y:S01]  /*69e0*/  IMAD R128, R0, 0xc0, RZ ;  /* 0x000000c000807824 */ /* 0x000fe200078e02ff */
[----:B------:R-:W-:-:S04]  /*69f0*/  CS2R R130, SRZ ;  /* 0x0000000000827805 */ /* 0x000fc8000001ff00 */
[----:B---3--:R-:W-:Y:S02]  /*6a00*/  ISETP.GE.AND P2, PT, R252, R128, PT ;  /* 0x00000080fc00720c */ /* 0x008fe40003f46270 */
        /* <DEDUP_REMOVED lines=19> */
.L_x_4574:
[----:B------:R-:W-:Y:S05]  /*6b40*/  BSYNC.RECONVERGENT B1 ;  /* 0x0000000000017941 */ /* 0x000fea0003800200 */
.L_x_4573:
        /* <DEDUP_REMOVED lines=27> */
.L_x_4576:
[----:B------:R-:W-:Y:S05]  /*6d00*/  BSYNC.RECONVERGENT B1 ;  /* 0x0000000000017941 */ /* 0x000fea0003800200 */
.L_x_4575:
        /* <DEDUP_REMOVED lines=27> */
.L_x_4578:
[----:B------:R-:W-:Y:S05]  /*6ec0*/  BSYNC.RECONVERGENT B1 ;  /* 0x0000000000017941 */ /* 0x000fea0003800200 */
.L_x_4577:
        /* <DEDUP_REMOVED lines=27> */
.L_x_4580:
[----:B------:R-:W-:Y:S05]  /*7080*/  BSYNC.RECONVERGENT B1 ;  /* 0x0000000000017941 */ /* 0x000fea0003800200 */
.L_x_4579:
        /* <DEDUP_REMOVED lines=27> */
.L_x_4582:
[----:B------:R-:W-:Y:S05]  /*7240*/  BSYNC.RECONVERGENT B1 ;  /* 0x0000000000017941 */ /* 0x000fea0003800200 */
.L_x_4581:
        /* <DEDUP_REMOVED lines=27> */
.L_x_4584:
[----:B------:R-:W-:Y:S05]  /*7400*/  BSYNC.RECONVERGENT B1 ;  /* 0x0000000000017941 */ /* 0x000fea0003800200 */
.L_x_4583:
        /* <DEDUP_REMOVED lines=27> */
.L_x_4586:
[----:B------:R-:W-:Y:S05]  /*75c0*/  BSYNC.RECONVERGENT B1 ;  /* 0x0000000000017941 */ /* 0x000fea0003800200 */
.L_x_4585:
        /* <DEDUP_REMOVED lines=27> */
.L_x_4588:
[----:B------:R-:W-:Y:S05]  /*7780*/  BSYNC.RECONVERGENT B1 ;  /* 0x0000000000017941 */ /* 0x000fea0003800200 */
.L_x_4587:
        /* <DEDUP_REMOVED lines=27> */
.L_x_4590:
[----:B------:R-:W-:Y:S05]  /*7940*/  BSYNC.RECONVERGENT B1 ;  /* 0x0000000000017941 */ /* 0x000fea0003800200 */
.L_x_4589:
        /* <DEDUP_REMOVED lines=27> */
.L_x_4592:
[----:B------:R-:W-:Y:S05]  /*7b00*/  BSYNC.RECONVERGENT B1 ;  /* 0x0000000000017941 */ /* 0x000fea0003800200 */
.L_x_4591:
        /* <DEDUP_REMOVED lines=27> */
.L_x_4594:
[----:B------:R-:W-:Y:S05]  /*7cc0*/  BSYNC.RECONVERGENT B1 ;  /* 0x0000000000017941 */ /* 0x000fea0003800200 */
.L_x_4593:
        /* <DEDUP_REMOVED lines=27> */
.L_x_4596:
[----:B------:R-:W-:Y:S05]  /*7e80*/  BSYNC.RECONVERGENT B1 ;  /* 0x0000000000017941 */ /* 0x000fea0003800200 */
.L_x_4595:
        /* <DEDUP_REMOVED lines=27> */
.L_x_4598:
[----:B------:R-:W-:Y:S05]  /*8040*/  BSYNC.RECONVERGENT B1 ;  /* 0x0000000000017941 */ /* 0x000fea0003800200 */
.L_x_4597:
        /* <DEDUP_REMOVED lines=27> */
.L_x_4600:
[----:B------:R-:W-:Y:S05]  /*8200*/  BSYNC.RECONVERGENT B1 ;  /* 0x0000000000017941 */ /* 0x000fea0003800200 */
.L_x_4599:
        /* <DEDUP_REMOVED lines=27> */
.L_x_4602:
[----:B------:R-:W-:Y:S05]  /*83c0*/  BSYNC.RECONVERGENT B1 ;  /* 0x0000000000017941 */ /* 0x000fea0003800200 */
.L_x_4601:
        /* <DEDUP_REMOVED lines=27> */
.L_x_4604:
[----:B------:R-:W-:Y:S05]  /*8580*/  BSYNC.RECONVERGENT B1 ;  /* 0x0000000000017941 */ /* 0x000fea0003800200 */
.L_x_4603:
        /* <DEDUP_REMOVED lines=27> */
.L_x_4606:
[----:B------:R-:W-:Y:S05]  /*8740*/  BSYNC.RECONVERGENT B1 ;  /* 0x0000000000017941 */ /* 0x000fea0003800200 */
.L_x_4605:
        /* <DEDUP_REMOVED lines=27> */
.L_x_4608:
[----:B------:R-:W-:Y:S05]  /*8900*/  BSYNC.RECONVERGENT B1 ;  /* 0x0000000000017941 */ /* 0x000fea0003800200 */
.L_x_4607:
        /* <DEDUP_REMOVED lines=27> */
.L_x_4610:
[----:B------:R-:W-:Y:S05]  /*8ac0*/  BSYNC.RECONVERGENT B1 ;  /* 0x0000000000017941 */ /* 0x000fea0003800200 */
.L_x_4609:
        /* <DEDUP_REMOVED lines=27> */
.L_x_4612:
[----:B------:R-:W-:Y:S05]  /*8c80*/  BSYNC.RECONVERGENT B1 ;  /* 0x0000000000017941 */ /* 0x000fea0003800200 */
.L_x_4611:
        /* <DEDUP_REMOVED lines=27> */
.L_x_4614:
[----:B------:R-:W-:Y:S05]  /*8e40*/  BSYNC.RECONVERGENT B1 ;  /* 0x0000000000017941 */ /* 0x000fea0003800200 */
.L_x_4613:
        /* <DEDUP_REMOVED lines=27> */
.L_x_4616:
[----:B------:R-:W-:Y:S05]  /*9000*/  BSYNC.RECONVERGENT B1 ;  /* 0x0000000000017941 */ /* 0x000fea0003800200 */
.L_x_4615:
        /* <DEDUP_REMOVED lines=27> */
.L_x_4618:
[----:B------:R-:W-:Y:S05]  /*91c0*/  BSYNC.RECONVERGENT B1 ;  /* 0x0000000000017941 */ /* 0x000fea0003800200 */
.L_x_4617:
        /* <DEDUP_REMOVED lines=27> */
.L_x_4620:
[----:B------:R-:W-:Y:S05]  /*9380*/  BSYNC.RECONVERGENT B1 ;  /* 0x0000000000017941 */ /* 0x000fea0003800200 */
.L_x_4619:
        /* <DEDUP_REMOVED lines=27> */
.L_x_4622:
[----:B------:R-:W-:Y:S05]  /*9540*/  BSYNC.RECONVERGENT B1 ;  /* 0x0000000000017941 */ /* 0x000fea0003800200 */
.L_x_4621:
        /* <DEDUP_REMOVED lines=27> */
.L_x_4624:
[----:B------:R-:W-:Y:S05]  /*9700*/  BSYNC.RECONVERGENT B1 ;  /* 0x0000000000017941 */ /* 0x000fea0003800200 */
.L_x_4623:
        /* <DEDUP_REMOVED lines=27> */
.L_x_4626:
[----:B------:R-:W-:Y:S05]  /*98c0*/  BSYNC.RECONVERGENT B1 ;  /* 0x0000000000017941 */ /* 0x000fea0003800200 */
.L_x_4625:
        /* <DEDUP_REMOVED lines=27> */
.L_x_4628:
[----:B------:R-:W-:Y:S05]  /*9a80*/  BSYNC.RECONVERGENT B1 ;  /* 0x0000000000017941 */ /* 0x000fea0003800200 */
.L_x_4627:
        /* <DEDUP_REMOVED lines=27> */
.L_x_4630:
[----:B------:R-:W-:Y:S05]  /*9c40*/  BSYNC.RECONVERGENT B1 ;  /* 0x0000000000017941 */ /* 0x000fea0003800200 */
.L_x_4629:
        /* <DEDUP_REMOVED lines=27> */
.L_x_4632:
[----:B------:R-:W-:Y:S05]  /*9e00*/  BSYNC.RECONVERGENT B1 ;  /* 0x0000000000017941 */ /* 0x000fea0003800200 */
.L_x_4631:
        /* <DEDUP_REMOVED lines=27> */
.L_x_4634:
[----:B------:R-:W-:Y:S05]  /*9fc0*/  BSYNC.RECONVERGENT B1 ;  /* 0x0000000000017941 */ /* 0x000fea0003800200 */
.L_x_4633:
[----:B------:R-:W-:Y:S04]  /*9fd0*/  BSSY.RECONVERGENT B1, `(.L_x_4635) ;  /* 0x0000024000017945 */ /* 0x000fe80003800200 */
[----:B------:R-:W-:Y:S05]  /*9fe0*/  @P1 BRA `(.L_x_4636) ;  /* 0x0000000000881947 */ /* 0x000fea0003800000 */
[----:B------:R-:W-:-:S05]  /*9ff0*/  IMAD.IADD R3, R3, 0x1, R0 ;  /* 0x0000000103037824 */ /* 0x000fca00078e0200 */
[----:B------:R-:W-:Y:S01]  /*a000*/  SHF.L.U32 R252, R3, 0x2, RZ ;  /* 0x0000000203fc7819 */ /* 0x000fe200000006ff */
[----:B------:R-:W-:-:S04]  /*a010*/  IMAD R3, R0, 0xc0, RZ ;  /* 0x000000c000037824 */ /* 0x000fc800078e02ff */
[----:B------:R3:W-:Y:S01]  /*a020*/  STL [R1], R252 ;  /* 0x000000fc01007387 */ /* 0x0007e20000100800 */
[----:B------:R-:W-:-:S03]  /*a030*/  ISETP.GE.AND P2, PT, R252, R3, PT ;  /* 0x00000003fc00720c */ /* 0x000fc60003f46270 */
[----:B------:R3:W-:Y:S04]  /*a040*/  STL [R1+0x1c], RZ ;  /* 0x00001cff01007387 */ /* 0x0007e80000100800 */
[----:B------:R3:W-:Y:S04]  /*a050*/  STL [R1+0x18], RZ ;  /* 0x000018ff01007387 */ /* 0x0007e80000100800 */
[----:B------:R3:W-:Y:S04]  /*a060*/  STL [R1+0x14], RZ ;  /* 0x000014ff01007387 */ /* 0x0007e80000100800 */
[----:B------:R3:W-:Y:S01]  /*a070*/  STL [R1+0x10], RZ ;  /* 0x000010ff01007387 */ /* 0x0007e20000100800 */
[----:B------:R-:W-:Y:S05]  /*a080*/  @P2 BRA `(.L_x_4636) ;  /* 0x0000000000602947 */ /* 0x000fea0003800000 */
[----:B------:R-:W3:Y:S01]  /*a090*/  S2UR UR6, SR_CTAID.Y ;  /* 0x00000000000679c3 */ /* 0x000ee20000002600 */
[----:B-----5:R4:W-:Y:S04]  /*a0a0*/  STL.64 [R1+0x458], R6 ;  /* 0x0004580601007387 */ /* 0x0209e80000100a00 */
[----:B----4-:R-:W4:Y:S04]  /*a0b0*/  LDL.LU R7, [R1] ;  /* 0x0000000001077983 */ /* 0x010f280000300800 */
[----:B------:R0:W-:Y:S01]  /*a0c0*/  STL.64 [R1+0x450], R4 ;  /* 0x0004500401007387 */ /* 0x0001e20000100a00 */
[----:B---3--:R-:W-:-:S05]  /*a0d0*/  IMAD R252, R0, UR6, RZ ;  /* 0x0000000600fc7c24 */ /* 0x008fca000f8e02ff */
[----:B------:R-:W-:-:S04]  /*a0e0*/  IADD3 R3, P2, PT, R252, R2, RZ ;  /* 0x00000002fc037210 */ /* 0x000fc80007f5e0ff */
[----:B------:R-:W-:Y:S02]  /*a0f0*/  LEA.HI.X.SX32 R252, R252, RZ, 0x1, P2 ;  /* 0x000000fffcfc7211 */ /* 0x000fe400010f0eff */
[----:B------:R-:W-:-:S04]  /*a100*/  LEA R2, P2, R3, UR8, 0x2 ;  /* 0x0000000803027c11 */ /* 0x000fc8000f8410ff */
[----:B------:R-:W-:-:S05]  /*a110*/  LEA.HI.X R3, R3, UR9, R252, 0x2, P2 ;  /* 0x0000000903037c11 */ /* 0x000fca00090f14fc */
[----:B------:R3:W2:Y:S02]  /*a120*/  LDG.E R2, desc[UR36][R2.64] ;  /* 0x0000002402027981 */ /* 0x0006a4000c1e1900 */
[----:B---3--:R-:W-:-:S04]  /*a130*/  IMAD R3, R0, UR7, RZ ;  /* 0x0000000700037c24 */ /* 0x008fc8000f8e02ff */
[----:B--2---:R-:W-:Y:S02]  /*a140*/  IMAD R2, R2, R3, RZ ;  /* 0x0000000302027224 */ /* 0x004fe400078e02ff */
[----:B------:R-:W-:Y:S02]  /*a150*/  IMAD R3, R0, UR4, RZ ;  /* 0x0000000400037c24 */ /* 0x000fe4000f8e02ff */
[----:B----4-:R-:W-:-:S05]  /*a160*/  IMAD R2, R2, 0xc0, R7 ;  /* 0x000000c002027824 */ /* 0x010fca00078e0207 */
[----:B------:R-:W-:Y:S02]  /*a170*/  SHF.R.S32.HI R252, RZ, 0x1f, R2 ;  /* 0x0000001ffffc7819 */ /* 0x000fe40000011402 */
[----:B------:R-:W-:-:S04]  /*a180*/  IADD3 R0, P2, PT, R3, R2, RZ ;  /* 0x0000000203007210 */ /* 0x000fc80007f5e0ff */
[----:B------:R-:W-:Y:S02]  /*a190*/  LEA.HI.X.SX32 R3, R3, R252, 0x1, P2 ;  /* 0x000000fc03037211 */ /* 0x000fe400010f0eff */
[----:B------:R-:W-:-:S04]  /*a1a0*/  LEA R2, P2, R0, UR10, 0x2 ;  /* 0x0000000a00027c11 */ /* 0x000fc8000f8410ff */
[----:B------:R-:W-:-:S05]  /*a1b0*/  LEA.HI.X R3, R0, UR11, R3, 0x2, P2 ;  /* 0x0000000b00037c11 */ /* 0x000fca00090f1403 */
[----:B0-----:R-:W2:Y:S04]  /*a1c0*/  LDG.E.128 R4, desc[UR36][R2.64] ;  /* 0x0000002402047981 */ /* 0x001ea8000c1e1d00 */
[----:B--2---:R-:W-:Y:S04]  /*a1d0*/  STL.64 [R1+0x10], R4 ;  /* 0x0000100401007387 */ /* 0x004fe80000100a00 */
[----:B------:R0:W-:Y:S04]  /*a1e0*/  STL.64 [R1+0x18], R6 ;  /* 0x0000180601007387 */ /* 0x0001e80000100a00 */
[----:B0-----:R4:W5:Y:S04]  /*a1f0*/  LDL.LU.64 R6, [R1+0x458] ;  /* 0x0004580001067983 */ /* 0x0019680000300a00 */
[----:B------:R4:W5:Y:S02]  /*a200*/  LDL.LU.64 R4, [R1+0x450] ;  /* 0x0004500001047983 */ /* 0x0009640000300a00 */
.L_x_4636:
[----:B------:R-:W-:Y:S05]  /*a210*/  BSYNC.RECONVERGENT B1 ;  /* 0x0000000000017941 */ /* 0x000fea0003800200 */
.L_x_4635:
[----:B------:R-:W-:Y:S04]  /*a220*/  BSSY.RECONVERGENT B1, `(.L_x_4637) ;  /* 0x000026b000017945 */ /* 0x000fe80003800200 */
[----:B------:R-:W-:Y:S05]  /*a230*/  @P1 BRA `(.L_x_4638) ;  /* 0x0000002400a41947 */ /* 0x000fea0003800000 */
[----:B---3--:R-:W3:Y:S04]  /*a240*/  LDL R252, [R1+0x408] ;  /* 0x0004080001fc7983 */ /* 0x008ee80000100800 */
[----:B-----5:R0:W-:Y:S04]  /*a250*/  STL [R1+0x4c8], R143 ;  /* 0x0004c88f01007387 */ /* 0x0201e80000100800 */
[----:B0-----:R-:W2:Y:S04]  /*a260*/  LDL R143, [R1+0x3a4] ;  /* 0x0003a400018f7983 */ /* 0x001ea80000100800 */
[----:B------:R0:W-:Y:S04]  /*a270*/  STL [R1+0x4c4], R147 ;  /* 0x0004c49301007387 */ /* 0x0001e80000100800 */
[----:B0-----:R-:W4:Y:S04]  /*a280*/  LDL R147, [R1+0x3a0] ;  /* 0x0003a00001937983 */ /* 0x001f280000100800 */
[----:B------:R0:W-:Y:S04]  /*a290*/  STL [R1+0x4c0], R151 ;  /* 0x0004c09701007387 */ /* 0x0001e80000100800 */
[----:B0-----:R-:W3:Y:S04]  /*a2a0*/  LDL R151, [R1+0x418] ;  /* 0x0004180001977983 */ /* 0x001ee80000100800 */
[----:B------:R0:W-:Y:S04]  /*a2b0*/  STL [R1+0x4bc], R155 ;  /* 0x0004bc9b01007387 */ /* 0x0001e80000100800 */
[----:B0-----:R-:W2:Y:S04]  /*a2c0*/  LDL R155, [R1+0x3b4] ;  /* 0x0003b400019b7983 */ /* 0x001ea80000100800 */
[----:B------:R0:W-:Y:S04]  /*a2d0*/  STL [R1+0x4b8], R159 ;  /* 0x0004b89f01007387 */ /* 0x0001e80000100800 */
[----:B0-----:R-:W4:Y:S04]  /*a2e0*/  LDL R159, [R1+0x3b0] ;  /* 0x0003b000019f7983 */ /* 0x001f280000100800 */
[----:B------:R0:W-:Y:S04]  /*a2f0*/  STL [R1+0x4b4], R163 ;  /* 0x0004b4a301007387 */ /* 0x0001e80000100800 */
[----:B0-----:R-:W3:Y:S04]  /*a300*/  LDL R163, [R1+0x438] ;  /* 0x0004380001a37983 */ /* 0x001ee80000100800 */
        /* <DEDUP_REMOVED lines=12> */
[----:B------:R0:W-:Y:S01]  /*a3d0*/  STL [R1+0x498], R191 ;  /* 0x000498bf01007387 */ /* 0x0001e20000100800 */
[----:B------:R-:W-:-:S03]  /*a3e0*/  ISETP.NE.U32.AND P1, PT, RZ, UR14, PT ;  /* 0x0000000eff007c0c */ /* 0x000fc6000bf25070 */
[----:B0-----:R-:W2:Y:S04]  /*a3f0*/  LDL R191, [R1+0x3e4] ;  /* 0x0003e40001bf7983 */ /* 0x001ea80000100800 */
[----:B------:R0:W-:Y:S04]  /*a400*/  STL [R1+0x494], R195 ;  /* 0x000494c301007387 */ /* 0x0001e80000100800 */
[----:B0-----:R-:W4:Y:S04]  /*a410*/  LDL R195, [R1+0x3e0] ;  /* 0x0003e00001c37983 */ /* 0x001f280000100800 */
[----:B------:R0:W-:Y:S01]  /*a420*/  STL [R1+0x490], R199 ;  /* 0x000490c701007387 */ /* 0x0001e20000100800 */
[----:B------:R-:W-:-:S03]  /*a430*/  ISETP.NE.AND.EX P1, PT, RZ, UR15, PT, P1 ;  /* 0x0000000fff007c0c */ /* 0x000fc6000bf25310 */
[----:B0-----:R-:W2:Y:S04]  /*a440*/  LDL R199, [R1+0x3f4] ;  /* 0x0003f40001c77983 */ /* 0x001ea80000100800 */
[----:B------:R0:W-:Y:S06]  /*a450*/  STL [R1+0x48c], R203 ;  /* 0x00048ccb01007387 */ /* 0x0001ec0000100800 */
[----:B------:R-:W1:Y:S01]  /*a460*/  @P1 LDC.64 R2, c[0x0][0x448] ;  /* 0x00011200ff021b82 */ /* 0x000e620000000a00 */
[----:B0-----:R-:W4:Y:S04]  /*a470*/  LDL R203, [R1+0x3f0] ;  /* 0x0003f00001cb7983 */ /* 0x001f280000100800 */
[----:B------:R0:W-:Y:S04]  /*a480*/  STL [R1+0x488], R207 ;  /* 0x000488cf01007387 */ /* 0x0001e80000100800 */
[----:B0-----:R-:W2:Y:S04]  /*a490*/  LDL R207, [R1+0x404] ;  /* 0x0004040001cf7983 */ /* 0x001ea80000100800 */
[----:B------:R0:W-:Y:S04]  /*a4a0*/  STL [R1+0x484], R211 ;  /* 0x000484d301007387 */ /* 0x0001e80000100800 */
        /* <DEDUP_REMOVED lines=8> */
[----:B0-----:R-:W2:Y:S04]  /*a530*/  LDL R227, [R1+0x24] ;  /* 0x0000240001e37983 */ /* 0x001ea80000100800 */
[----:B------:R0:W-:Y:S01]  /*a540*/  STL [R1+0x470], R231 ;  /* 0x000470e701007387 */ /* 0x0001e20000100800 */
[----:B------:R-:W1:Y:S03]  /*a550*/  @P1 S2R R0, SR_CTAID.X ;  /* 0x0000000000001919 */ /* 0x000e660000002500 */
[----:B0-----:R-:W4:Y:S04]  /*a560*/  LDL R231, [R1+0x430] ;  /* 0x0004300001e77983 */ /* 0x001f280000100800 */
[----:B------:R0:W-:Y:S04]  /*a570*/  STL [R1+0x46c], R235 ;  /* 0x00046ceb01007387 */ /* 0x0001e80000100800 */
[----:B0-----:R-:W4:Y:S04]  /*a580*/  LDL R235, [R1+0x20] ;  /* 0x0000200001eb7983 */ /* 0x001f280000100800 */
[----:B------:R0:W-:Y:S04]  /*a590*/  STL [R1+0x468], R239 ;  /* 0x000468ef01007387 */ /* 0x0001e80000100800 */
[----:B0-----:R-:W2:Y:S04]  /*a5a0*/  LDL R239, [R1+0x424] ;  /* 0x0004240001ef7983 */ /* 0x001ea80000100800 */
[----:B------:R0:W-:Y:S04]  /*a5b0*/  STL [R1+0x464], R243 ;  /* 0x000464f301007387 */ /* 0x0001e80000100800 */
[----:B0-----:R-:W4:Y:S01]  /*a5c0*/  LDL R243, [R1+0x420] ;  /* 0x0004200001f37983 */ /* 0x001f220000100800 */
[----:B-1----:R-:W-:-:S03]  /*a5d0*/  @P1 IMAD.WIDE.U32 R2, R0, 0x4, R2 ;  /* 0x0000000400021825 */ /* 0x002fc600078e0002 */
[----:B------:R0:W-:Y:S04]  /*a5e0*/  STL [R1+0x460], R247 ;  /* 0x000460f701007387 */ /* 0x0001e80000100800 */
[----:B------:R-:W-:Y:S04]  /*a5f0*/  STL [R1+0x45c], R251 ;  /* 0x00045cfb01007387 */ /* 0x000fe80000100800 */
[----:B0-----:R3:W4:Y:S04]  /*a600*/  @P1 LDG.E R247, desc[UR36][R2.64] ;  /* 0x0000002402f71981 */ /* 0x001728000c1e1900 */
[----:B------:R-:W-:Y:S04]  /*a610*/  STL [R1+0x44c], R4 ;  /* 0x00044c0401007387 */ /* 0x000fe80000100800 */
[----:B------:R0:W-:Y:S01]  /*a620*/  STL [R1+0x450], R5 ;  /* 0x0004500501007387 */ /* 0x0001e20000100800 */
[----:B---3--:R-:W-:-:S04]  /*a630*/  FMUL.FTZ R2, R179, R6 ;  /* 0x00000006b3027220 */ /* 0x008fc80000410000 */
[----:B------:R-:W-:-:S04]  /*a640*/  FFMA.FTZ R2, R163, R167, R2 ;  /* 0x000000a7a3027223 */ /* 0x000fc80000010002 */
[----:B------:R-:W-:-:S04]  /*a650*/  FFMA.FTZ R2, R151, R10, R2 ;  /* 0x0000000a97027223 */ /* 0x000fc80000010002 */
[----:B------:R-:W-:Y:S01]  /*a660*/  FFMA.FTZ R2, R252, R14, R2 ;  /* 0x0000000efc027223 */ /* 0x000fe20000010002 */
[----:B--2---:R-:W-:Y:S02]  /*a670*/  FMUL.FTZ R3, R239, R5 ;  /* 0x00000005ef037220 */ /* 0x004fe40000410000 */
[----:B0-----:R-:W2:Y:S02]  /*a680*/  LDL R5, [R1+0x8] ;  /* 0x0000080001057983 */ /* 0x001ea40000100800 */
[----:B------:R-:W-:-:S04]  /*a690*/  FFMA.FTZ R3, R223, R227, R3 ;  /* 0x000000e3df037223 */ /* 0x000fc80000010003 */
[----:B------:R-:W-:Y:S01]  /*a6a0*/  FFMA.FTZ R3, R215, R9, R3 ;  /* 0x00000009d7037223 */ /* 0x000fe20000010003 */
[----:B----4-:R-:W-:-:S04]  /*a6b0*/  FMUL.FTZ R0, R243, R4 ;  /* 0x00000004f3007220 */ /* 0x010fc80000410000 */
[----:B------:R-:W-:Y:S01]  /*a6c0*/  FFMA.FTZ R0, R231, R235, R0 ;  /* 0x000000ebe7007223 */ /* 0x000fe20000010000 */
[----:B------:R-:W-:-:S03]  /*a6d0*/  FFMA.FTZ R3, R207, R13, R3 ;  /* 0x0000000dcf037223 */ /* 0x000fc60000010003 */
        /* <DEDUP_REMOVED lines=11> */
[----:B------:R-:W-:Y:S01]  /*a790*/  STL [R1+0x454], R8 ;  /* 0x0004540801007387 */ /* 0x000fe20000100800 */
[----:B------:R-:W-:Y:S02]  /*a7a0*/  FFMA.FTZ R3, R143, R37, R3 ;  /* 0x000000258f037223 */ /* 0x000fe40000010003 */
[----:B------:R-:W-:Y:S01]  /*a7b0*/  FFMA.FTZ R0, R159, R32, R0 ;  /* 0x000000209f007223 */ /* 0x000fe20000010000 */
[----:B------:R-:W-:Y:S03]  /*a7c0*/  STL [R1+0x458], R9 ;  /* 0x0004580901007387 */ /* 0x000fe60000100800 */
[----:B------:R-:W-:Y:S01]  /*a7d0*/  FFMA.FTZ R0, R147, R36, R0 ;  /* 0x0000002493007223 */ /* 0x000fe20000010000 */
[----:B------:R-:W3:Y:S04]  /*a7e0*/  LDL R143, [R1+0x390] ;  /* 0x00039000018f7983 */ /* 0x000ee80000100800 */
[----:B------:R0:W-:Y:S04]  /*a7f0*/  @P1 STL [R1+0x4], R247 ;  /* 0x000004f701001387 */ /* 0x0001e80000100800 */
[----:B------:R-:W4:Y:S04]  /*a800*/  LDL R147, [R1+0x394] ;  /* 0x0003940001937983 */ /* 0x000f280000100800 */
[----:B------:R-:W2:Y:S04]  /*a810*/  LDL R251, [R1+0x384] ;  /* 0x0003840001fb7983 */ /* 0x000ea80000100800 */
[----:B------:R-:W3:Y:S04]  /*a820*/  LDL R239, [R1+0x374] ;  /* 0x0003740001ef7983 */ /* 0x000ee80000100800 */
[----:B------:R-:W3:Y:S04]  /*a830*/  LDL R4, [R1+0x3f8] ;  /* 0x0003f80001047983 */ /* 0x000ee80000100800 */
[----:B------:R-:W3:Y:S04]  /*a840*/  LDL R227, [R1+0x364] ;  /* 0x0003640001e37983 */ /* 0x000ee80000100800 */
[----:B0-----:R-:W3:Y:S04]  /*a850*/  LDL R247, [R1+0x3e8] ;  /* 0x0003e80001f77983 */ /* 0x001ee80000100800 */
        /* <DEDUP_REMOVED lines=25> */
[----:B----4-:R-:W-:-:S04]  /*a9f0*/  FFMA.FTZ R3, R147, R41, R3 ;  /* 0x0000002993037223 */ /* 0x010fc80000010003 */
[----:B--2---:R-:W-:Y:S01]  /*aa00*/  FFMA.FTZ R3, R251, R45, R3 ;  /* 0x0000002dfb037223 */ /* 0x004fe20000010003 */
[----:B---3--:R-:W-:Y:S02]  /*aa10*/  FFMA.FTZ R0, R143, R40, R0 ;  /* 0x000000288f007223 */ /* 0x008fe40000010000 */
[----:B------:R-:W2:Y:S01]  /*aa20*/  LDL.LU R143, [R1+0x4c8] ;  /* 0x0004c800018f7983 */ /* 0x000ea20000300800 */
[----:B------:R-:W-:-:S03]  /*aa30*/  FFMA.FTZ R3, R239, R49, R3 ;  /* 0x00000031ef037223 */ /* 0x000fc60000010003 */
[----:B------:R-:W3:Y:S01]  /*aa40*/  LDL.LU R147, [R1+0x4c4] ;  /* 0x0004c40001937983 */ /* 0x000ee20000300800 */
[----:B------:R-:W-:-:S03]  /*aa50*/  FFMA.FTZ R2, R4, R18, R2 ;  /* 0x0000001204027223 */ /* 0x000fc60000010002 */
        /* <DEDUP_REMOVED lines=38> */
[----:B------:R-:W4:Y:S01]  /*acc0*/  LDL R155, [R1+0x2e4] ;  /* 0x0002e400019b7983 */ /* 0x000f220000100800 */
        /* <DEDUP_REMOVED lines=17> */
[----:B------:R-:W3:Y:S01]  /*ade0*/  LDL R9, [R1+0x2b8] ;  /* 0x0002b80001097983 */ /* 0x000ee20000100800 */
[----:B--2---:R-:W-:-:S03]  /*adf0*/  FFMA.FTZ R2, R4, R58, R2 ;  /* 0x0000003a04027223 */ /* 0x004fc60000010002 */
[----:B------:R-:W2:Y:S01]  /*ae00*/  LDL R4, [R1+0x2e8] ;  /* 0x0002e80001047983 */ /* 0x000ea20000100800 */
[----:B----4-:R-:W-:-:S04]  /*ae10*/  FFMA.FTZ R3, R155, R85, R3 ;  /* 0x000000559b037223 */ /* 0x010fc80000010003 */
[----:B------:R-:W-:-:S04]  /*ae20*/  FFMA.FTZ R3, R251, R89, R3 ;  /* 0x00000059fb037223 */ /* 0x000fc80000010003 */
[----:B---3--:R-:W-:-:S04]  /*ae30*/  FFMA.FTZ R3, R239, R93, R3 ;  /* 0x0000005def037223 */ /* 0x008fc80000010003 */
[----:B------:R-:W-:Y:S01]  /*ae40*/  FFMA.FTZ R3, R167, R97, R3 ;  /* 0x00000061a7037223 */ /* 0x000fe20000010003 */
[----:B------:R-:W-:Y:S02]  /*ae50*/  FFMA.FTZ R0, R151, R84, R0 ;  /* 0x0000005497007223 */ /* 0x000fe40000010000 */
[----:B------:R-:W3:Y:S01]  /*ae60*/  LDL.LU R151, [R1+0x4c0] ;  /* 0x0004c00001977983 */ /* 0x000ee20000300800 */
[----:B------:R-:W-:-:S03]  /*ae70*/  FFMA.FTZ R2, R159, R62, R2 ;  /* 0x0000003e9f027223 */ /* 0x000fc60000010002 */
[----:B------:R-:W4:Y:S04]  /*ae80*/  LDL.LU R155, [R1+0x4bc] ;  /* 0x0004bc00019b7983 */ /* 0x000f280000300800 */
[----:B------:R-:W4:Y:S04]  /*ae90*/  LDL.LU R159, [R1+0x4b8] ;  /* 0x0004b800019f7983 */ /* 0x000f280000300800 */
[----:B------:R-:W3:Y:S01]  /*aea0*/  LDL R167, [R1+0x240] ;  /* 0x0002400001a77983 */ /* 0x000ee20000100800 */
[----:B------:R-:W-:Y:S01]  /*aeb0*/  FFMA.FTZ R0, R252, R88, R0 ;  /* 0x00000058fc007223 */ /* 0x000fe20000010000 */
[----:B------:R-:W-:-:S02]  /*aec0*/  FFMA.FTZ R2, R247, R66, R2 ;  /* 0x00000042f7027223 */ /* 0x000fc40000010002 */
[----:B------:R-:W4:Y:S01]  /*aed0*/  LDL R251, [R1+0x234] ;  /* 0x0002340001fb7983 */ /* 0x000f220000100800 */
[----:B------:R-:W-:Y:S01]  /*aee0*/  FFMA.FTZ R0, R243, R92, R0 ;  /* 0x0000005cf3007223 */ /* 0x000fe20000010000 */
[----:B------:R-:W-:Y:S01]  /*aef0*/  FFMA.FTZ R2, R235, R70, R2 ;  /* 0x00000046eb027223 */ /* 0x000fe20000010002 */
[----:B------:R-:W-:Y:S01]  /*af00*/  FFMA.FTZ R3, R223, R101, R3 ;  /* 0x00000065df037223 */ /* 0x000fe20000010003 */
[----:B------:R-:W4:Y:S01]  /*af10*/  LDL R247, [R1+0x298] ;  /* 0x0002980001f77983 */ /* 0x000f220000100800 */
[----:B------:R-:W-:Y:S01]  /*af20*/  FFMA.FTZ R0, R231, R96, R0 ;  /* 0x00000060e7007223 */ /* 0x000fe20000010000 */
[----:B------:R-:W-:Y:S02]  /*af30*/  FFMA.FTZ R2, R8, R74, R2 ;  /* 0x0000004a08027223 */ /* 0x000fe40000010002 */
[----:B------:R-:W4:Y:S01]  /*af40*/  LDL R8, [R1+0x244] ;  /* 0x0002440001087983 */ /* 0x000f220000100800 */
[----:B------:R-:W-:Y:S01]  /*af50*/  FFMA.FTZ R0, R227, R100, R0 ;  /* 0x00000064e3007223 */ /* 0x000fe20000010000 */
[----:B------:R-:W-:Y:S01]  /*af60*/  FFMA.FTZ R2, R219, R78, R2 ;  /* 0x0000004edb027223 */ /* 0x000fe20000010002 */
[----:B------:R-:W-:Y:S01]  /*af70*/  FFMA.FTZ R3, R211, R105, R3 ;  /* 0x00000069d3037223 */ /* 0x000fe20000010003 */
[----:B------:R-:W4:Y:S01]  /*af80*/  LDL R252, [R1+0x230] ;  /* 0x0002300001fc7983 */ /* 0x000f220000100800 */
[----:B------:R-:W-:Y:S01]  /*af90*/  FFMA.FTZ R0, R215, R104, R0 ;  /* 0x00000068d7007223 */ /* 0x000fe20000010000 */
[----:B------:R-:W-:Y:S01]  /*afa0*/  FFMA.FTZ R2, R207, R82, R2 ;  /* 0x00000052cf027223 */ /* 0x000fe20000010002 */
[----:B------:R-:W-:Y:S01]  /*afb0*/  FFMA.FTZ R3, R199, R109, R3 ;  /* 0x0000006dc7037223 */ /* 0x000fe20000010003 */
[----:B------:R-:W4:Y:S01]  /*afc0*/  LDL R239, [R1+0x214] ;  /* 0x0002140001ef7983 */ /* 0x000f220000100800 */
[----:B------:R-:W-:-:S02]  /*afd0*/  FFMA.FTZ R0, R203, R108, R0 ;  /* 0x0000006ccb007223 */ /* 0x000fc40000010000 */
[----:B------:R-:W-:Y:S01]  /*afe0*/  FFMA.FTZ R3, R191, R113, R3 ;  /* 0x00000071bf037223 */ /* 0x000fe20000010003 */
[----:B------:R-:W4:Y:S01]  /*aff0*/  LDL R227, [R1+0x204] ;  /* 0x0002040001e37983 */ /* 0x000f220000100800 */
[----:B------:R-:W-:Y:S02]  /*b000*/  FFMA.FTZ R0, R195, R112, R0 ;  /* 0x00000070c3007223 */ /* 0x000fe40000010000 */
[----:B------:R-:W-:Y:S01]  /*b010*/  FFMA.FTZ R3, R179, R117, R3 ;  /* 0x00000075b3037223 */ /* 0x000fe20000010003 */
[----:B------:R-:W4:Y:S01]  /*b020*/  LDL R215, [R1+0x1f4] ;  /* 0x0001f40001d77983 */ /* 0x000f220000100800 */
[----:B------:R-:W-:Y:S02]  /*b030*/  FFMA.FTZ R0, R183, R116, R0 ;  /* 0x00000074b7007223 */ /* 0x000fe40000010000 */
[----:B------:R-:W-:Y:S01]  /*b040*/  FFMA.FTZ R3, R163, R121, R3 ;  /* 0x00000079a3037223 */ /* 0x000fe20000010003 */
        /* <DEDUP_REMOVED lines=20> */
[----:B------:R-:W-:-:S03]  /*b190*/  FFMA.FTZ R2, R187, R90, R2 ;  /* 0x0000005abb027223 */ /* 0x000fc60000010002 */
[----:B------:R-:W3:Y:S01]  /*b1a0*/  LDL R187, [R1+0x238] ;  /* 0x0002380001bb7983 */ /* 0x000ee20000100800 */
[----:B----4-:R-:W-:-:S03]  /*b1b0*/  FFMA.FTZ R3, R8, R125, R3 ;  /* 0x0000007d08037223 */ /* 0x010fc60000010003 */
[----:B------:R-:W4:Y:S01]  /*b1c0*/  LDL R8, [R1+0x1b4] ;  /* 0x0001b40001087983 */ /* 0x000f220000100800 */
[----:B------:R-:W-:Y:S01]  /*b1d0*/  FFMA.FTZ R3, R251, R129, R3 ;  /* 0x00000081fb037223 */ /* 0x000fe20000010003 */
[----:B------:R-:W-:Y:S01]  /*b1e0*/  FFMA.FTZ R2, R175, R94, R2 ;  /* 0x0000005eaf027223 */ /* 0x000fe20000010002 */
[----:B------:R-:W-:Y:S01]  /*b1f0*/  FFMA.FTZ R0, R252, R128, R0 ;  /* 0x00000080fc007223 */ /* 0x000fe20000010000 */
[----:B------:R-:W4:Y:S02]  /*b200*/  LDL R175, [R1+0x1b0] ;  /* 0x0001b00001af7983 */ /* 0x000f240000100800 */
[----:B------:R-:W-:Y:S02]  /*b210*/  FFMA.FTZ R2, R9, R98, R2 ;  /* 0x0000006209027223 */ /* 0x000fe40000010002 */
[----:B------:R-:W4:Y:S04]  /*b220*/  LDL R9, [R1+0x228] ;  /* 0x0002280001097983 */ /* 0x000f280000100800 */
[----:B------:R-:W4:Y:S04]  /*b230*/  LDL R251, [R1+0x174] ;  /* 0x0001740001fb7983 */ /* 0x000f280000100800 */
[----:B------:R-:W4:Y:S01]  /*b240*/  LDL R252, [R1+0x170] ;  /* 0x0001700001fc7983 */ /* 0x000f220000100800 */
[----:B------:R-:W-:-:S03]  /*b250*/  FFMA.FTZ R0, R171, R132, R0 ;  /* 0x00000084ab007223 */ /* 0x000fc60000010000 */
[----:B------:R-:W4:Y:S01]  /*b260*/  LDL R171, [R1+0x1a0] ;  /* 0x0001a00001ab7983 */ /* 0x000f220000100800 */
[----:B--2---:R-:W-:-:S03]  /*b270*/  FFMA.FTZ R2, R4, R102, R2 ;  /* 0x0000006604027223 */ /* 0x004fc60000010002 */
[----:B------:R-:W2:Y:S01]  /*b280*/  LDL R4, [R1+0x218] ;  /* 0x0002180001047983 */ /* 0x000ea20000100800 */
[----:B------:R-:W-:Y:S01]  /*b290*/  FFMA.FTZ R2, R247, R106, R2 ;  /* 0x0000006af7027223 */ /* 0x000fe20000010002 */
[----:B---3--:R-:W-:Y:S01]  /*b2a0*/  FFMA.FTZ R3, R167, R133, R3 ;  /* 0x00000085a7037223 */ /* 0x008fe20000010003 */
[----:B------:R-:W-:Y:S01]  /*b2b0*/  FFMA.FTZ R0, R243, R136, R0 ;  /* 0x00000088f3007223 */ /* 0x000fe20000010000 */
[----:B------:R-:W3:Y:S01]  /*b2c0*/  LDL R167, [R1+0x1a4] ;  /* 0x0001a40001a77983 */ /* 0x000ee20000100800 */
[----:B------:R-:W-:-:S03]  /*b2d0*/  FFMA.FTZ R2, R163, R110, R2 ;  /* 0x0000006ea3027223 */ /* 0x000fc60000010002 */
[----:B------:R-:W3:Y:S01]  /*b2e0*/  LDL R163, [R1+0x208] ;  /* 0x0002080001a37983 */ /* 0x000ee20000100800 */
[----:B------:R-:W-:Y:S01]  /*b2f0*/  FFMA.FTZ R3, R239, R137, R3 ;  /* 0x00000089ef037223 */ /* 0x000fe20000010003 */
[----:B------:R-:W-:Y:S01]  /*b300*/  FFMA.FTZ R2, R235, R114, R2 ;  /* 0x00000072eb027223 */ /* 0x000fe20000010002 */
[----:B------:R-:W-:Y:S01]  /*b310*/  FFMA.FTZ R0, R231, R140, R0 ;  /* 0x0000008ce7007223 */ /* 0x000fe20000010000 */
        /* <DEDUP_REMOVED lines=17> */
[----:B------:R-:W-:-:S03]  /*b430*/  FFMA.FTZ R3, R179, R157, R3 ;  /* 0x0000009db3037223 */ /* 0x000fc60000010003 */
[----:B------:R-:W3:Y:S01]  /*b440*/  LDL R179, [R1+0x184] ;  /* 0x0001840001b37983 */ /* 0x000ee20000100800 */
[----:B----4-:R-:W-:Y:S01]  /*b450*/  FFMA.FTZ R3, R8, R161, R3 ;  /* 0x000000a108037223 */ /* 0x010fe20000010003 */
[----:B------:R-:W-:Y:S01]  /*b460*/  FFMA.FTZ R2, R9, R134, R2 ;  /* 0x0000008609027223 */ /* 0x000fe20000010002 */
[----:B------:R-:W-:Y:S01]  /*b470*/  FFMA.FTZ R0, R175, R160, R0 ;  /* 0x000000a0af007223 */ /* 0x000fe20000010000 */
[----:B------:R-:W4:Y:S04]  /*b480*/  LDL R183, [R1+0x1e8] ;  /* 0x0001e80001b77983 */ /* 0x000f280000100800 */
        /* <DEDUP_REMOVED lines=21> */
[----:B------:R-:W2:Y:S01]  /*b5e0*/  LDL R163, [R1+0x190] ;  /* 0x0001900001a37983 */ /* 0x000ea20000100800 */
[----:B----4-:R-:W-:-:S04]  /*b5f0*/  FFMA.FTZ R2, R171, R146, R2 ;  /* 0x00000092ab027223 */ /* 0x010fc80000010002 */
[----:B------:R-:W-:Y:S01]  /*b600*/  FFMA.FTZ R2, R183, R150, R2 ;  /* 0x00000096b7027223 */ /* 0x000fe20000010002 */
[----:B---3--:R-:W-:-:S04]  /*b610*/  FFMA.FTZ R3, R167, R169, R3 ;  /* 0x000000a9a7037223 */ /* 0x008fc80000010003 */
[----:B------:R-:W-:-:S04]  /*b620*/  FFMA.FTZ R3, R179, R173, R3 ;  /* 0x000000adb3037223 */ /* 0x000fc80000010003 */
[----:B------:R-:W-:-:S04]  /*b630*/  FFMA.FTZ R3, R251, R177, R3 ;  /* 0x000000b1fb037223 */ /* 0x000fc80000010003 */
[----:B------:R-:W-:-:S04]  /*b640*/  FFMA.FTZ R3, R239, R181, R3 ;  /* 0x000000b5ef037223 */ /* 0x000fc80000010003 */
[----:B------:R-:W-:Y:S01]  /*b650*/  FFMA.FTZ R3, R227, R185, R3 ;  /* 0x000000b9e3037223 */ /* 0x000fe20000010003 */
[----:B--2---:R-:W-:Y:S02]  /*b660*/  FFMA.FTZ R0, R163, R168, R0 ;  /* 0x000000a8a3007223 */ /* 0x004fe40000010000 */
[----:B------:R-:W2:Y:S01]  /*b670*/  LDL.LU R163, [R1+0x4b4] ;  /* 0x0004b40001a37983 */ /* 0x000ea20000300800 */
[----:B------:R-:W-:Y:S01]  /*b680*/  FFMA.FTZ R3, R215, R189, R3 ;  /* 0x000000bdd7037223 */ /* 0x000fe20000010003 */
[----:B------:R-:W-:Y:S02]  /*b690*/  FFMA.FTZ R0, R175, R172, R0 ;  /* 0x000000acaf007223 */ /* 0x000fe40000010000 */
[----:B------:R-:W3:Y:S01]  /*b6a0*/  LDL.LU R167, [R1+0x4b0] ;  /* 0x0004b00001a77983 */ /* 0x000ee20000300800 */
[----:B------:R-:W-:-:S03]  /*b6b0*/  FFMA.FTZ R3, R203, R193, R3 ;  /* 0x000000c1cb037223 */ /* 0x000fc60000010003 */
[----:B------:R-:W4:Y:S01]  /*b6c0*/  LDL.LU R171, [R1+0x4ac] ;  /* 0x0004ac0001ab7983 */ /* 0x000f220000300800 */
[----:B------:R-:W-:-:S03]  /*b6d0*/  FFMA.FTZ R3, R9, R197, R3 ;  /* 0x000000c509037223 */ /* 0x000fc60000010003 */
[----:B------:R-:W4:Y:S04]  /*b6e0*/  LDL.LU R175, [R1+0x4a8] ;  /* 0x0004a80001af7983 */ /* 0x000f280000300800 */
[----:B------:R-:W4:Y:S04]  /*b6f0*/  LDL.LU R179, [R1+0x4a4] ;  /* 0x0004a40001b37983 */ /* 0x000f280000300800 */
[----:B------:R-:W4:Y:S04]  /*b700*/  LDL.LU R183, [R1+0x4a0] ;  /* 0x0004a00001b77983 */ /* 0x000f280000300800 */
[----:B------:R-:W2:Y:S04]  /*b710*/  LDL R9, [R1+0x104] ;  /* 0x0001040001097983 */ /* 0x000ea80000100800 */
[----:B------:R-:W3:Y:S01]  /*b720*/  LDL R203, [R1+0x100] ;  /* 0x0001000001cb7983 */ /* 0x000ee20000100800 */
        /* <DEDUP_REMOVED lines=9> */
[----:B------:R-:W-:Y:S01]  /*b7c0*/  FFMA.FTZ R2, R211, R166, R2 ;  /* 0x000000a6d3027223 */ /* 0x000fe20000010002 */
[----:B------:R-:W-:-:S02]  /*b7d0*/  FFMA.FTZ R0, R219, R188, R0 ;  /* 0x000000bcdb007223 */ /* 0x000fc40000010000 */
        /* <DEDUP_REMOVED lines=27> */
[----:B----4-:R-:W-:-:S04]  /*b990*/  FFMA.FTZ R3, R252, R209, R3 ;  /* 0x000000d1fc037223 */ /* 0x010fc80000010003 */
[----:B------:R-:W-:Y:S01]  /*b9a0*/  FFMA.FTZ R3, R243, R213, R3 ;  /* 0x000000d5f3037223 */ /* 0x000fe20000010003 */
[----:B------:R-:W-:-:S04]  /*b9b0*/  FFMA.FTZ R0, R191, R208, R0 ;  /* 0x000000d0bf007223 */ /* 0x000fc80000010000 */
[----:B------:R-:W-:-:S04]  /*b9c0*/  FFMA.FTZ R0, R247, R212, R0 ;  /* 0x000000d4f7007223 */ /* 0x000fc80000010000 */
[----:B------:R-:W-:Y:S01]  /*b9d0*/  FFMA.FTZ R0, R235, R216, R0 ;  /* 0x000000d8eb007223 */ /* 0x000fe20000010000 */
[----:B------:R-:W-:-:S03]  /*b9e0*/  FFMA.FTZ R3, R231, R217, R3 ;  /* 0x000000d9e7037223 */ /* 0x000fc60000010003 */
[----:B------:R-:W-:Y:S01]  /*b9f0*/  FFMA.FTZ R0, R223, R220, R0 ;  /* 0x000000dcdf007223 */ /* 0x000fe20000010000 */
[----:B------:R-:W-:-:S03]  /*ba00*/  FFMA.FTZ R3, R215, R221, R3 ;  /* 0x000000ddd7037223 */ /* 0x000fc60000010003 */
[----:B------:R-:W-:Y:S01]  /*ba10*/  FFMA.FTZ R0, R219, R224, R0 ;  /* 0x000000e0db007223 */ /* 0x000fe20000010000 */
[----:B------:R-:W-:Y:S02]  /*ba20*/  FFMA.FTZ R2, R187, R182, R2 ;  /* 0x000000b6bb027223 */ /* 0x000fe40000010002 */
        /* <DEDUP_REMOVED lines=32> */
[----:B----4-:R-:W-:-:S04]  /*bc30*/  FFMA.FTZ R3, R247, R237, R3 ;  /* 0x000000edf7037223 */ /* 0x010fc80000010003 */
[----:B------:R-:W-:Y:S02]  /*bc40*/  FFMA.FTZ R3, R239, R241, R3 ;  /* 0x000000f1ef037223 */ /* 0x000fe40000010003 */
[----:B------:R-:W4:Y:S01]  /*bc50*/  LDL R239, [R1+0x37c] ;  /* 0x00037c0001ef7983 */ /* 0x000f220000100800 */
[----:B--2---:R-:W-:-:S03]  /*bc60*/  FFMA.FTZ R2, R9, R210, R2 ;  /* 0x000000d209027223 */ /* 0x004fc60000010002 */
[----:B------:R-:W2:Y:S01]  /*bc70*/  LDL R9, [R1+0x98] ;  /* 0x0000980001097983 */ /* 0x000ea20000100800 */
[----:B------:R-:W-:-:S03]  /*bc80*/  FFMA.FTZ R2, R8, R214, R2 ;  /* 0x000000d608027223 */ /* 0x000fc60000010002 */
[----:B------:R-:W4:Y:S01]  /*bc90*/  LDL R8, [R1+0x88] ;  /* 0x0000880001087983 */ /* 0x000f220000100800 */
[----:B---3--:R-:W-:Y:S01]  /*bca0*/  FFMA.FTZ R3, R203, R245, R3 ;  /* 0x000000f5cb037223 */ /* 0x008fe20000010003 */
[----:B------:R-:W-:Y:S02]  /*bcb0*/  FFMA.FTZ R2, R235, R218, R2 ;  /* 0x000000daeb027223 */ /* 0x000fe40000010002 */
[----:B------:R-:W3:Y:S01]  /*bcc0*/  LDL R203, [R1+0x78] ;  /* 0x0000780001cb7983 */ /* 0x000ee20000100800 */
[----:B------:R-:W-:Y:S01]  /*bcd0*/  FFMA.FTZ R3, R223, R249, R3 ;  /* 0x000000f9df037223 */ /* 0x000fe20000010003 */
[----:B------:R-:W-:Y:S02]  /*bce0*/  FFMA.FTZ R2, R199, R222, R2 ;  /* 0x000000dec7027223 */ /* 0x000fe40000010002 */
[----:B------:R-:W3:Y:S01]  /*bcf0*/  LDL R199, [R1+0x68] ;  /* 0x0000680001c77983 */ /* 0x000ee20000100800 */
[----:B------:R-:W-:-:S03]  /*bd00*/  FFMA.FTZ R3, R4, R195, R3 ;  /* 0x000000c304037223 */ /* 0x000fc60000010003 */
[----:B------:R-:W3:Y:S04]  /*bd10*/  LDL R195, [R1+0x58] ;  /* 0x0000580001c37983 */ /* 0x000ee80000100800 */
[----:B------:R-:W3:Y:S01]  /*bd20*/  LDL R4, [R1+0x48] ;  /* 0x0000480001047983 */ /* 0x000ee20000100800 */
[----:B------:R-:W-:-:S03]  /*bd30*/  FFMA.FTZ R0, R251, R236, R0 ;  /* 0x000000ecfb007223 */ /* 0x000fc60000010000 */
[----:B------:R-:W3:Y:S01]  /*bd40*/  LDL R223, [R1+0x42c] ;  /* 0x00042c0001df7983 */ /* 0x000ee20000100800 */
[----:B------:R-:W-:Y:S01]  /*bd50*/  FFMA.FTZ R0, R243, R240, R0 ;  /* 0x000000f0f3007223 */ /* 0x000fe20000010000 */
[----:B------:R-:W-:Y:S02]  /*bd60*/  FFMA.FTZ R2, R219, R226, R2 ;  /* 0x000000e2db027223 */ /* 0x000fe40000010002 */
[----:B------:R-:W3:Y:S01]  /*bd70*/  LDL R219, [R1+0x2c] ;  /* 0x00002c0001db7983 */ /* 0x000ee20000100800 */
[----:B------:R-:W-:Y:S01]  /*bd80*/  FFMA.FTZ R0, R231, R244, R0 ;  /* 0x000000f4e7007223 */ /* 0x000fe20000010000 */
[----:B------:R-:W-:Y:S02]  /*bd90*/  FFMA.FTZ R2, R207, R230, R2 ;  /* 0x000000e6cf027223 */ /* 0x000fe40000010002 */
        /* <DEDUP_REMOVED lines=8> */
[----:B------:R-:W3:Y:S01]  /*be20*/  LDL R231, [R1+0x35c] ;  /* 0x00035c0001e77983 */ /* 0x000ee20000100800 */
[----:B--2---:R-:W-:Y:S01]  /*be30*/  FFMA.FTZ R2, R9, R234, R2 ;  /* 0x000000ea09027223 */ /* 0x004fe20000010002 */
[----:B------:R-:W-:Y:S01]  /*be40*/  FADD.FTZ R0, R0, R3 ;  /* 0x0000000300007221 */ /* 0x000fe20000010000 */
[----:B------:R-:W0:Y:S02]  /*be50*/  @P1 LDC R9, c[0x0][0x408] ;  /* 0x00010200ff091b82 */ /* 0x000e240000000800 */
[----:B----4-:R-:W-:-:S02]  /*be60*/  FFMA.FTZ R2, R8, R238, R2 ;  /* 0x000000ee08027223 */ /* 0x010fc40000010002 */
[----:B------:R-:W2:Y:S02]  /*be70*/  LDL R8, [R1+0x40c] ;  /* 0x00040c0001087983 */ /* 0x000ea40000100800 */
[----:B---3--:R-:W-:Y:S02]  /*be80*/  FFMA.FTZ R2, R203, R242, R2 ;  /* 0x000000f2cb027223 */ /* 0x008fe40000010002 */
[----:B------:R-:W3:Y:S01]  /*be90*/  LDL R203, [R1+0x3ec] ;  /* 0x0003ec0001cb7983 */ /* 0x000ee20000100800 */
[----:B------:R-:W0:Y:S01]  /*bea0*/  @P1 LDC R3, c[0x0][0x430] ;  /* 0x00010c00ff031b82 */ /* 0x000e220000000800 */
[----:B------:R-:W-:Y:S02]  /*beb0*/  FFMA.FTZ R2, R199, R246, R2 ;  /* 0x000000f6c7027223 */ /* 0x000fe40000010002 */
[----:B------:R-:W4:Y:S02]  /*bec0*/  LDL R199, [R1+0x3dc] ;  /* 0x0003dc0001c77983 */ /* 0x000f240000100800 */
[----:B------:R-:W-:-:S02]  /*bed0*/  FFMA.FTZ R2, R195, R250, R2 ;  /* 0x000000fac3027223 */ /* 0x000fc40000010002 */
[----:B------:R-:W4:Y:S02]  /*bee0*/  LDL R195, [R1+0x3cc] ;  /* 0x0003cc0001c37983 */ /* 0x000f240000100800 */
[----:B------:R-:W-:Y:S02]  /*bef0*/  FFMA.FTZ R2, R4, R252, R2 ;  /* 0x000000fc04027223 */ /* 0x000fe40000010002 */
[----:B------:R-:W4:Y:S02]  /*bf00*/  LDL R4, [R1+0x3bc] ;  /* 0x0003bc0001047983 */ /* 0x000f240000100800 */
[----:B------:R-:W-:Y:S01]  /*bf10*/  FADD.FTZ R252, R2, R0 ;  /* 0x0000000002fc7221 */ /* 0x000fe20000010000 */
[----:B0-----:R-:W-:Y:S02]  /*bf20*/  @P1 IMAD.IADD R0, R3, 0x1, R9 ;  /* 0x0000000103001824 */ /* 0x001fe400078e0209 */
[----:B------:R-:W4:Y:S03]  /*bf30*/  LDL R9, [R1+0x3ac] ;  /* 0x0003ac0001097983 */ /* 0x000f260000100800 */
[----:B------:R-:W-:Y:S01]  /*bf40*/  @P1 ISETP.GE.AND P4, PT, R5, R0, PT ;  /* 0x000000000500120c */ /* 0x000fe20003f86270 */
[----:B------:R-:W-:Y:S01]  /*bf50*/  FMUL.FTZ R0, R223, R7 ;  /* 0x00000007df007220 */ /* 0x000fe20000410000 */
[----:B------:R-:W-:Y:S01]  /*bf60*/  ISETP.NE.U32.AND P2, PT, RZ, UR12, PT ;  /* 0x0000000cff007c0c */ /* 0x000fe2000bf45070 */
[----:B------:R-:W4:Y:S02]  /*bf70*/  LDL R223, [R1+0x32c] ;  /* 0x00032c0001df7983 */ /* 0x000f240000100800 */
[----:B------:R-:W-:Y:S01]  /*bf80*/  FFMA.FTZ R0, R215, R219, R0 ;  /* 0x000000dbd7007223 */ /* 0x000fe20000010000 */
[----:B------:R-:W-:Y:S01]  /*bf90*/  ISETP.NE.AND.EX P2, PT, RZ, UR13, PT, P2 ;  /* 0x0000000dff007c0c */ /* 0x000fe2000bf45320 */
[----:B------:R-:W4:Y:S02]  /*bfa0*/  LDL R219, [R1+0x31c] ;  /* 0x00031c0001db7983 */ /* 0x000f240000100800 */
[----:B------:R-:W-:-:S02]  /*bfb0*/  FFMA.FTZ R0, R211, R11, R0 ;  /* 0x0000000bd3007223 */ /* 0x000fc40000010000 */
[----:B------:R-:W4:Y:S04]  /*bfc0*/  LDL R215, [R1+0x30c] ;  /* 0x00030c0001d77983 */ /* 0x000f280000100800 */
[----:B------:R-:W4:Y:S04]  /*bfd0*/  LDL R211, [R1+0x2fc] ;  /* 0x0002fc0001d37983 */ /* 0x000f280000100800 */
[----:B------:R-:W0:Y:S01]  /*bfe0*/  @P2 LDC.64 R2, c[0x0][0x438] ;  /* 0x00010e00ff022b82 */ /* 0x000e220000000a00 */
[----:B--2---:R-:W-:Y:S02]  /*bff0*/  FFMA.FTZ R0, R8, R15, R0 ;  /* 0x0000000f08007223 */ /* 0x004fe40000010000 */
[----:B------:R-:W2:Y:S02]  /*c000*/  LDL R8, [R1+0x39c] ;  /* 0x00039c0001087983 */ /* 0x000ea40000100800 */
[----:B------:R-:W-:Y:S01]  /*c010*/  FFMA.FTZ R0, R207, R19, R0 ;  /* 0x00000013cf007223 */ /* 0x000fe20000010000 */
[----:B0-----:R-:W-:Y:S01]  /*c020*/  @P2 IMAD.WIDE R2, R227, 0x4, R2 ;  /* 0x00000004e3022825 */ /* 0x001fe200078e0202 */
[----:B------:R-:W2:Y:S03]  /*c030*/  LDL R207, [R1+0x2ec] ;  /* 0x0002ec0001cf7983 */ /* 0x000ea60000100800 */
[----:B---3--:R-:W-:Y:S01]  /*c040*/  FFMA.FTZ R0, R203, R23, R0 ;  /* 0x00000017cb007223 */ /* 0x008fe20000010000 */
[----:B------:R-:W3:Y:S03]  /*c050*/  LDL R227, [R1+0x33c] ;  /* 0x00033c0001e37983 */ /* 0x000ee60000100800 */
[----:B----4-:R-:W-:Y:S01]  /*c060*/  FFMA.FTZ R0, R199, R27, R0 ;  /* 0x0000001bc7007223 */ /* 0x010fe20000010000 */
[----:B------:R0:W4:Y:S03]  /*c070*/  @P2 LDG.E R2, desc[UR36][R2.64] ;  /* 0x0000002402022981 */ /* 0x000126000c1e1900 */
[----:B------:R-:W-:Y:S01]  /*c080*/  FFMA.FTZ R0, R195, R31, R0 ;  /* 0x0000001fc3007223 */ /* 0x000fe20000010000 */
[----:B------:R-:W4:Y:S03]  /*c090*/  LDL R203, [R1+0x2cc] ;  /* 0x0002cc0001cb7983 */ /* 0x000f260000100800 */
[----:B------:R-:W-:-:S02]  /*c0a0*/  FFMA.FTZ R0, R4, R35, R0 ;  /* 0x0000002304007223 */ /* 0x000fc40000010000 */
[----:B------:R-:W3:Y:S04]  /*c0b0*/  LDL R4, [R1+0x34c] ;  /* 0x00034c0001047983 */ /* 0x000ee80000100800 */
[----:B------:R-:W4:Y:S04]  /*c0c0*/  LDL R3, [R1+0x2dc] ;  /* 0x0002dc0001037983 */ /* 0x000f280000100800 */
        /* <DEDUP_REMOVED lines=38> */
[----:B--2---:R-:W-:-:S03]  /*c330*/  FFMA.FTZ R0, R8, R111, R0 ;  /* 0x0000006f08007223 */ /* 0x004fc60000010000 */
[----:B------:R-:W2:Y:S01]  /*c340*/  LDL R8, [R1+0x21c] ;  /* 0x00021c0001087983 */ /* 0x000ea20000100800 */
[----:B---3--:R-:W-:-:S03]  /*c350*/  FFMA.FTZ R0, R4, R115, R0 ;  /* 0x0000007304007223 */ /* 0x008fc60000010000 */
[----:B------:R-:W3:Y:S01]  /*c360*/  LDL R4, [R1+0x1ac] ;  /* 0x0001ac0001047983 */ /* 0x000ee20000100800 */
[----:B----4-:R-:W-:-:S03]  /*c370*/  FFMA.FTZ R0, R3, R119, R0 ;  /* 0x0000007703007223 */ /* 0x010fc60000010000 */
[----:B------:R-:W4:Y:S01]  /*c380*/  LDL R3, [R1+0x15c] ;  /* 0x00015c0001037983 */ /* 0x000f220000100800 */
[----:B------:R-:W-:-:S04]  /*c390*/  FFMA.FTZ R0, R243, R123, R0 ;  /* 0x0000007bf3007223 */ /* 0x000fc80000010000 */
[----:B------:R-:W-:-:S04]  /*c3a0*/  FFMA.FTZ R0, R239, R127, R0 ;  /* 0x0000007fef007223 */ /* 0x000fc80000010000 */
[----:B------:R-:W-:-:S04]  /*c3b0*/  FFMA.FTZ R0, R235, R131, R0 ;  /* 0x00000083eb007223 */ /* 0x000fc80000010000 */
[----:B------:R-:W-:-:S04]  /*c3c0*/  FFMA.FTZ R0, R231, R135, R0 ;  /* 0x00000087e7007223 */ /* 0x000fc80000010000 */
[----:B--2---:R-:W-:Y:S02]  /*c3d0*/  FFMA.FTZ R0, R8, R139, R0 ;  /* 0x0000008b08007223 */ /* 0x004fe40000010000 */
[----:B------:R-:W2:Y:S02]  /*c3e0*/  LDL R8, [R1+0x1c] ;  /* 0x00001c0001087983 */ /* 0x000ea40000100800 */
[----:B------:R-:W-:-:S04]  /*c3f0*/  FFMA.FTZ R0, R227, R143, R0 ;  /* 0x0000008fe3007223 */ /* 0x000fc80000010000 */
[----:B------:R-:W-:-:S04]  /*c400*/  FFMA.FTZ R0, R223, R147, R0 ;  /* 0x00000093df007223 */ /* 0x000fc80000010000 */
[----:B------:R-:W-:-:S04]  /*c410*/  FFMA.FTZ R0, R219, R151, R0 ;  /* 0x00000097db007223 */ /* 0x000fc80000010000 */
[----:B------:R-:W-:-:S04]  /*c420*/  FFMA.FTZ R0, R215, R155, R0 ;  /* 0x0000009bd7007223 */ /* 0x000fc80000010000 */
[----:B------:R-:W-:-:S04]  /*c430*/  FFMA.FTZ R0, R211, R159, R0 ;  /* 0x0000009fd3007223 */ /* 0x000fc80000010000 */
[----:B------:R-:W-:-:S04]  /*c440*/  FFMA.FTZ R0, R207, R163, R0 ;  /* 0x000000a3cf007223 */ /* 0x000fc80000010000 */
[----:B---3--:R-:W-:Y:S02]  /*c450*/  FFMA.FTZ R0, R4, R167, R0 ;  /* 0x000000a704007223 */ /* 0x008fe40000010000 */
[----:B------:R-:W3:Y:S02]  /*c460*/  LDL.LU R4, [R1+0x4] ;  /* 0x0000040001047983 */ /* 0x000ee40000300800 */
[----:B------:R-:W-:Y:S02]  /*c470*/  FFMA.FTZ R0, R203, R171, R0 ;  /* 0x000000abcb007223 */ /* 0x000fe40000010000 */
[----:B------:R-:W2:Y:S02]  /*c480*/  LDL R203, [R1+0x12c] ;  /* 0x00012c0001cb7983 */ /* 0x000ea40000100800 */
[----:B------:R-:W-:Y:S02]  /*c490*/  FFMA.FTZ R0, R199, R175, R0 ;  /* 0x000000afc7007223 */ /* 0x000fe40000010000 */
[----:B------:R-:W3:Y:S02]  /*c4a0*/  LDL R199, [R1+0x13c] ;  /* 0x00013c0001c77983 */ /* 0x000ee40000100800 */
[----:B------:R-:W-:-:S02]  /*c4b0*/  FFMA.FTZ R0, R195, R179, R0 ;  /* 0x000000b3c3007223 */ /* 0x000fc40000010000 */
[----:B------:R-:W2:Y:S02]  /*c4c0*/  LDL R195, [R1+0x14c] ;  /* 0x00014c0001c37983 */ /* 0x000ea40000100800 */
[----:B------:R-:W-:Y:S02]  /*c4d0*/  FFMA.FTZ R0, R9, R183, R0 ;  /* 0x000000b709007223 */ /* 0x000fe40000010000 */
[----:B------:R-:W3:Y:S02]  /*c4e0*/  LDL R207, [R1+0x11c] ;  /* 0x00011c0001cf7983 */ /* 0x000ee40000100800 */
[----:B----4-:R-:W-:Y:S02]  /*c4f0*/  FFMA.FTZ R0, R3, R187, R0 ;  /* 0x000000bb03007223 */ /* 0x010fe40000010000 */
        /* <DEDUP_REMOVED lines=14> */
[----:B------:R-:W3:Y:S02]  /*c5e0*/  LDL.LU R195, [R1+0x494] ;  /* 0x0004940001c37983 */ /* 0x000ee40000300800 */
[----:B---3--:R-:W-:Y:S02]  /*c5f0*/  FFMA.FTZ R0, R199, R195, R0 ;  /* 0x000000c3c7007223 */ /* 0x008fe40000010000 */
[----:B------:R-:W2:Y:S02]  /*c600*/  LDL.LU R199, [R1+0x490] ;  /* 0x0004900001c77983 */ /* 0x000ea40000300800 */
[----:B--2---:R-:W-:Y:S02]  /*c610*/  FFMA.FTZ R0, R203, R199, R0 ;  /* 0x000000c7cb007223 */ /* 0x004fe40000010000 */
[----:B------:R-:W2:Y:S02]  /*c620*/  LDL.LU R203, [R1+0x48c] ;  /* 0x00048c0001cb7983 */ /* 0x000ea40000300800 */
[----:B--2---:R-:W-:-:S02]  /*c630*/  FFMA.FTZ R0, R207, R203, R0 ;  /* 0x000000cbcf007223 */ /* 0x004fc40000010000 */
[----:B------:R-:W4:Y:S02]  /*c640*/  LDL.LU R207, [R1+0x488] ;  /* 0x0004880001cf7983 */ /* 0x000f240000300800 */
[----:B----4-:R-:W-:Y:S02]  /*c650*/  FFMA.FTZ R0, R211, R207, R0 ;  /* 0x000000cfd3007223 */ /* 0x010fe40000010000 */
[----:B------:R-:W2:Y:S02]  /*c660*/  LDL.LU R211, [R1+0x484] ;  /* 0x0004840001d37983 */ /* 0x000ea40000300800 */
[----:B--2---:R-:W-:Y:S02]  /*c670*/  FFMA.FTZ R0, R215, R211, R0 ;  /* 0x000000d3d7007223 */ /* 0x004fe40000010000 */
[----:B------:R-:W2:Y:S02]  /*c680*/  LDL.LU R215, [R1+0x480] ;  /* 0x0004800001d77983 */ /* 0x000ea40000300800 */
[----:B--2---:R-:W-:-:S02]  /*c690*/  FFMA.FTZ R0, R219, R215, R0 ;  /* 0x000000d7db007223 */ /* 0x004fc40000010000 */
[----:B------:R-:W2:Y:S02]  /*c6a0*/  LDL.LU R219, [R1+0x47c] ;  /* 0x00047c0001db7983 */ /* 0x000ea40000300800 */
[----:B--2---:R-:W-:Y:S02]  /*c6b0*/  FFMA.FTZ R0, R223, R219, R0 ;  /* 0x000000dbdf007223 */ /* 0x004fe40000010000 */
        /* <DEDUP_REMOVED lines=16> */
[----:B------:R1:W5:Y:S02]  /*c7c0*/  LDL.LU R9, [R1+0x458] ;  /* 0x0004580001097983 */ /* 0x0003640000300800 */
[----:B------:R-:W-:Y:S02]  /*c7d0*/  FFMA.FTZ R0, R3, R8, R0 ;  /* 0x0000000803007223 */ /* 0x000fe40000010000 */
[----:B------:R1:W5:Y:S02]  /*c7e0*/  LDL.LU R8, [R1+0x454] ;  /* 0x0004540001087983 */ /* 0x0003640000300800 */
[----:B0-----:R-:W-:Y:S01]  /*c7f0*/  FADD.FTZ R3, R0, R252 ;  /* 0x000000fc00037221 */ /* 0x001fe20000010000 */
[----:B------:R-:W-:Y:S01]  /*c800*/  @P1 SEL R0, RZ, UR39, P4 ;  /* 0x00000027ff001c07 */ /* 0x000fe2000a000000 */
[----:B------:R-:W2:Y:S02]  /*c810*/  LDL R252, [R1+0x440] ;  /* 0x0004400001fc7983 */ /* 0x000ea40000100800 */
[----:B------:R-:W-:Y:S01]  /*c820*/  FMUL.FTZ R3, R3, UR17 ;  /* 0x0000001103037c20 */ /* 0x000fe20008410000 */
[----:B------:R-:W-:-:S02]  /*c830*/  @P1 IADD3 R0, PT, PT, R5, -UR45, R0 ;  /* 0x8000002d05001c10 */ /* 0x000fc4000fffe000 */
[----:B------:R1:W5:Y:S01]  /*c840*/  LDL.LU R5, [R1+0x450] ;  /* 0x0004500001057983 */ /* 0x0003620000300800 */
[----:B------:R-:W-:-:S03]  /*c850*/  @P2 FADD.FTZ R3, R3, R2 ;  /* 0x0000000203032221 */ /* 0x000fc60000010000 */
[----:B------:R-:W3:Y:S01]  /*c860*/  LDL R2, [R1+0x3c] ;  /* 0x00003c0001027983 */ /* 0x000ee20000100800 */
[----:B------:R-:W-:-:S05]  /*c870*/  @P1 I2FP.F32.S32 R0, R0 ;  /* 0x0000000000001245 */ /* 0x000fca0000201400 */
[----:B------:R-:W-:Y:S02]  /*c880*/  @P1 FFMA.FTZ R3, R0, R4, R3 ;  /* 0x0000000400031223 */ /* 0x000fe40000010003 */
[----:B------:R1:W5:Y:S03]  /*c890*/  LDL.LU R4, [R1+0x44c] ;  /* 0x00044c0001047983 */ /* 0x0003660000300800 */
[----:B--2---:R-:W-:-:S05]  /*c8a0*/  @!P3 FMNMX.FTZ R252, R252, R3, !PT ;  /* 0x00000003fcfcb209 */ /* 0x004fca0007810000 */
[----:B------:R1:W-:Y:S04]  /*c8b0*/  @!P3 STL [R1+0x440], R252 ;  /* 0x000440fc0100b387 */ /* 0x0003e80000100800 */
[----:B---3--:R1:W-:Y:S02]  /*c8c0*/  STS [R2], R3 ;  /* 0x0000000302007388 */ /* 0x0083e40000000800 */
.L_x_4638:
[----:B------:R-:W-:Y:S05]  /*c8d0*/  BSYNC.RECONVERGENT B1 ;  /* 0x0000000000017941 */ /* 0x000fea0003800200 */
.L_x_4637:
[----:B------:R-:W2:Y:S04]  /*c8e0*/  LDL.LU R0, [R1+0x3c] ;  /* 0x00003c0001007983 */ /* 0x000ea80000300800 */
[----:B-----5:R0:W-:Y:S04]  /*c8f0*/  STL [R1+0x450], R5 ;  /* 0x0004500501007387 */ /* 0x0201e80000100800 */
[----:B0-----:R-:W4:Y:S04]  /*c900*/  LDL.LU R5, [R1+0x34] ;  /* 0x0000340001057983 */ /* 0x001f280000300800 */
[----:B------:R2:W-:Y:S04]  /*c910*/  STL [R1+0x44c], R4 ;  /* 0x00044c0401007387 */ /* 0x0005e80000100800 */
[----:B-1-3--:R-:W3:Y:S04]  /*c920*/  LDL.LU R252, [R1+0x38] ;  /* 0x0000380001fc7983 */ /* 0x00aee80000300800 */
[----:B------:R-:W3:Y:S04]  /*c930*/  LDL.LU R3, [R1+0x30] ;  /* 0x0000300001037983 */ /* 0x000ee80000300800 */
[----:B------:R-:W3:Y:S01]  /*c940*/  LDL R2, [R1+0x444] ;  /* 0x0004440001027983 */ /* 0x000ee20000100800 */
[----:B--2---:R-:W-:-:S03]  /*c950*/  MOV R4, R0 ;  /* 0x0000000000047202 */ /* 0x004fc60000000f00 */
[----:B------:R-:W2:Y:S01]  /*c960*/  LDL.LU R0, [R1+0x8] ;  /* 0x0000080001007983 */ /* 0x000ea20000300800 */
[----:B------:R-:W-:Y:S02]  /*c970*/  IADD3 R4, PT, PT, R4, 0x400, RZ ;  /* 0x0000040004047810 */ /* 0x000fe40007ffe0ff */
[----:B----4-:R-:W-:-:S05]  /*c980*/  IADD3 R5, P1, PT, R5, 0x100, RZ ;  /* 0x0000010005057810 */ /* 0x010fca0007f3e0ff */
[----:B------:R0:W-:Y:S01]  /*c990*/  STL [R1+0x34], R5 ;  /* 0x0000340501007387 */ /* 0x0001e20000100800 */
[----:B---3--:R-:W-:Y:S01]  /*c9a0*/  VIADD R252, R252, 0x100 ;  /* 0x00000100fcfc7836 */ /* 0x008fe20000000000 */
[----:B------:R-:W-:Y:S02]  /*c9b0*/  IADD3.X R3, PT, PT, RZ, R3, RZ, P1, !PT ;  /* 0x00000003ff037210 */ /* 0x000fe40000ffe4ff */
[----:B0-----:R4:W5:Y:S04]  /*c9c0*/  LDL.LU R5, [R1+0x450] ;  /* 0x0004500001057983 */ /* 0x0019680000300800 */
[----:B------:R0:W-:Y:S04]  /*c9d0*/  STL [R1+0x3c], R4 ;  /* 0x00003c0401007387 */ /* 0x0001e80000100800 */
[----:B0-----:R4:W5:Y:S01]  /*c9e0*/  LDL.LU R4, [R1+0x44c] ;  /* 0x00044c0001047983 */ /* 0x0019620000300800 */
[----:B--2---:R-:W-:-:S05]  /*c9f0*/  VIADD R0, R0, 0x100 ;  /* 0x0000010000007836 */ /* 0x004fca0000000000 */
[----:B------:R4:W-:Y:S04]  /*ca00*/  STL [R1+0x8], R0 ;  /* 0x0000080001007387 */ /* 0x0009e80000100800 */
[----:B------:R4:W-:Y:S04]  /*ca10*/  STL [R1+0x38], R252 ;  /* 0x000038fc01007387 */ /* 0x0009e80000100800 */
[----:B------:R4:W-:Y:S01]  /*ca20*/  STL [R1+0x30], R3 ;  /* 0x0000300301007387 */ /* 0x0009e20000100800 */
[----:B------:R-:W-:-:S13]  /*ca30*/  ISETP.GE.AND P1, PT, R0, R2, PT ;  /* 0x000000020000720c */ /* 0x000fda0003f26270 */
[----:B----4-:R-:W-:Y:S05]  /*ca40*/  @!P1 BRA `(.L_x_4639) ;  /* 0xffffff6000e89947 */ /* 0x010fea000383ffff */
.L_x_4508:
[----:B0--3--:R-:W-:Y:S05]  /*ca50*/  BSYNC.RECONVERGENT B0 ;  /* 0x0000000000007941 */ /* 0x009fea0003800200 */
.L_x_4507:
[----:B------:R-:W3:Y:S01]  /*ca60*/  LDL.LU R2, [R1+0x440] ;  /* 0x0004400001027983 */ /* 0x000ee20000300800 */
[----:B------:R-:W0:Y:S01]  /*ca70*/  S2UR UR10, SR_CgaCtaId ;  /* 0x00000000000a79c3 */ /* 0x000e220000008800 */
[----:B------:R-:W-:Y:S01]  /*ca80*/  UMOV UR9, 0x400 ;  /* 0x0000040000097882 */ /* 0x000fe20000000000 */
[----:B------:R-:W4:Y:S01]  /*ca90*/  LDCU UR5, c[0x0][0x3f4] ;  /* 0x00007e80ff0577ac */ /* 0x000f220008000800 */
[----:B------:R-:W-:Y:S01]  /*caa0*/  BSSY.RECONVERGENT B0, `(.L_x_4640) ;  /* 0x000018d000007945 */ /* 0x000fe20003800200 */
[----:B------:R-:W1:Y:S04]  /*cab0*/  LDCU UR6, c[0x0][0x3f4] ;  /* 0x00007e80ff0677ac */ /* 0x000e680008000800 */
[----:B------:R-:W1:Y:S01]  /*cac0*/  S2UR UR13, SR_CTAID.Y ;  /* 0x00000000000d79c3 */ /* 0x000e620000002600 */
[----:B------:R-:W-:-:S02]  /*cad0*/  UIADD3 UR12, UPT, UPT, UR45, 0x1, URZ ;  /* 0x000000012d0c7890 */ /* 0x000fc4000fffe0ff */
[----:B----4-:R-:W-:Y:S02]  /*cae0*/  UIADD3 UR5, UPT, UPT, UR45, 0x1, -UR5 ;  /* 0x000000012d057890 */ /* 0x010fe4000fffe805 */
[----:B0-----:R-:W-:Y:S02]  /*caf0*/  ULEA UR11, UR10, UR9, 0x18 ;  /* 0x000000090a0b7291 */ /* 0x001fe4000f8ec0ff */
[----:B------:R-:W-:-:S04]  /*cb00*/  UISETP.LT.AND UP0, UPT, URZ, UR5, UPT ;  /* 0x00000005ff00728c */ /* 0x000fc8000bf01270 */
[----:B------:R-:W-:Y:S02]  /*cb10*/  USEL UR5, URZ, UR5, !UP0 ;  /* 0x00000005ff057287 */ /* 0x000fe4000c000000 */
[----:B-1----:R-:W-:-:S04]  /*cb20*/  UIMAD UR6, UR13, UR6, URZ ;  /* 0x000000060d0672a4 */ /* 0x002fc8000f8e02ff */
[----:B------:R-:W-:Y:S01]  /*cb30*/  USHF.R.S32.HI UR15, URZ, 0x1f, UR6 ;  /* 0x0000001fff0f7899 */ /* 0x000fe20008011406 */
[----:B---3--:R-:W0:Y:S02]  /*cb40*/  SHFL.BFLY PT, R0, R2, 0x10, 0x1f ;  /* 0x0e001f0002007f89 */ /* 0x008e2400000e0000 */
[----:B0-----:R-:W-:-:S05]  /*cb50*/  FMNMX.FTZ R3, R0, R2, !PT ;  /* 0x0000000200037209 */ /* 0x001fca0007810000 */
[----:B------:R-:W0:Y:S02]  /*cb60*/  SHFL.BFLY PT, R0, R3, 0x8, 0x1f ;  /* 0x0d001f0003007f89 */ /* 0x000e2400000e0000 */
[----:B0----5:R-:W-:Y:S02]  /*cb70*/  FMNMX.FTZ R4, R3, R0, !PT ;  /* 0x0000000003047209 */ /* 0x021fe40007810000 */
[----:B------:R-:W0:Y:S03]  /*cb80*/  S2R R0, SR_TID.X ;  /* 0x0000000000007919 */ /* 0x000e260000002100 */
[----:B------:R-:W1:Y:S02]  /*cb90*/  SHFL.BFLY PT, R5, R4, 0x4, 0x1f ;  /* 0x0c801f0004057f89 */ /* 0x000e6400000e0000 */
[----:B-1----:R-:W-:Y:S02]  /*cba0*/  FMNMX.FTZ R5, R4, R5, !PT ;  /* 0x0000000504057209 */ /* 0x002fe40007810000 */
[----:B0-----:R-:W-:-:S03]  /*cbb0*/  SHF.L.U32 R13, R0, 0x2, RZ ;  /* 0x00000002000d7819 */ /* 0x001fc600000006ff */
[----:B------:R-:W0:Y:S02]  /*cbc0*/  SHFL.BFLY PT, R2, R5, 0x2, 0x1f ;  /* 0x0c401f0005027f89 */ /* 0x000e2400000e0000 */
[----:B0-----:R-:W-:Y:S01]  /*cbd0*/  FMNMX.FTZ R6, R5, R2, !PT ;  /* 0x0000000205067209 */ /* 0x001fe20007810000 */
[----:B------:R-:W-:Y:S01]  /*cbe0*/  IMAD.MOV.U32 R5, RZ, RZ, -0x800001 ;  /* 0xff7fffffff057424 */ /* 0x000fe200078e00ff */
[----:B------:R-:W-:-:S03]  /*cbf0*/  LOP3.LUT P1, R2, R0, 0x1f, RZ, 0xc0, !PT ;  /* 0x0000001f00027812 */ /* 0x000fc6000782c0ff */
[----:B------:R-:W0:Y:S01]  /*cc00*/  SHFL.BFLY PT, R7, R6, 0x1, 0x1f ;  /* 0x0c201f0006077f89 */ /* 0x000e2200000e0000 */
[C---:B------:R-:W-:Y:S02]  /*cc10*/  ISETP.GT.U32.AND P0, PT, R2.reuse, 0x7, PT ;  /* 0x000000070200780c */ /* 0x040fe40003f04070 */
[----:B------:R-:W-:-:S07]  /*cc20*/  LEA R4, R2, UR11, 0x2 ;  /* 0x0000000b02047c11 */ /* 0x000fce000f8e10ff */
[----:B------:R-:W-:Y:S02]  /*cc30*/  @!P1 LEA.HI R3, R0, UR11, RZ, 0x1d ;  /* 0x0000000b00039c11 */ /* 0x000fe4000f8fe8ff */
[----:B0-----:R-:W-:-:S05]  /*cc40*/  FMNMX.FTZ R10, R6, R7, !PT ;  /* 0x00000007060a7209 */ /* 0x001fca0007810000 */
[----:B------:R0:W-:Y:S01]  /*cc50*/  @!P1 STS [R3], R10 ;  /* 0x0000000a03009388 */ /* 0x0001e20000000800 */
[----:B------:R-:W-:Y:S01]  /*cc60*/  BAR.SYNC.DEFER_BLOCKING 0x0 ;  /* 0x0000000000007b1d */ /* 0x000fe20000010000 */
[----:B0-----:R-:W-:-:S05]  /*cc70*/  IADD3 R3, PT, PT, R0, UR5, RZ ;  /* 0x0000000500037c10 */ /* 0x001fca000fffe0ff */
[----:B------:R-:W0:Y:S01]  /*cc80*/  @!P0 LDS R5, [R4] ;  /* 0x0000000004058984 */ /* 0x000e220000000800 */
[----:B------:R-:W-:-:S03]  /*cc90*/  ISETP.GT.AND P0, PT, R3, UR45, PT ;  /* 0x0000002d03007c0c */ /* 0x000fc6000bf04270 */
[----:B0-----:R-:W0:Y:S02]  /*cca0*/  SHFL.BFLY PT, R6, R5, 0x4, 0x1f ;  /* 0x0c801f0005067f89 */ /* 0x001e2400000e0000 */
[----:B0-----:R-:W-:Y:S01]  /*ccb0*/  FMNMX.FTZ R6, R6, R5, !PT ;  /* 0x0000000506067209 */ /* 0x001fe20007810000 */
[----:B------:R-:W-:-:S04]  /*ccc0*/  IMAD.MOV.U32 R5, RZ, RZ, RZ ;  /* 0x000000ffff057224 */ /* 0x000fc800078e00ff */
[----:B------:R-:W0:Y:S02]  /*ccd0*/  SHFL.BFLY PT, R7, R6, 0x2, 0x1f ;  /* 0x0c401f0006077f89 */ /* 0x000e2400000e0000 */
        /* <DEDUP_REMOVED lines=9> */
[----:B0-----:R-:W-:Y:S01]  /*cd70*/  IMAD.U32 R8, RZ, RZ, UR12 ;  /* 0x0000000cff087e24 */ /* 0x001fe2000f8e00ff */
[----:B------:R-:W-:Y:S01]  /*cd80*/  LOP3.LUT R6, RZ, R0, RZ, 0x33, !PT ;  /* 0x00000000ff067212 */ /* 0x000fe200078e33ff */
[----:B------:R-:W-:Y:S03]  /*cd90*/  BSSY.RECONVERGENT B1, `(.L_x_4643) ;  /* 0x000001c000017945 */ /* 0x000fe60003800200 */
[----:B------:R-:W-:-:S04]  /*cda0*/  VIADDMNMX R5, R3, 0x100, R8, !PT ;  /* 0x0000010003057846 */ /* 0x000fc80007800108 */
[----:B------:R-:W-:Y:S01]  /*cdb0*/  IADD3 R7, PT, PT, R5, -UR5, R6 ;  /* 0x8000000505077c10 */ /* 0x000fe2000fffe006 */
[----:B------:R-:W-:-:S03]  /*cdc0*/  IMAD.MOV.U32 R6, RZ, RZ, R3 ;  /* 0x000000ffff067224 */ /* 0x000fc600078e0003 */
[C---:B------:R-:W-:Y:S02]  /*cdd0*/  LOP3.LUT R5, R7.reuse, 0x300, RZ, 0xc0, !PT ;  /* 0x0000030007057812 */ /* 0x040fe400078ec0ff */
[----:B------:R-:W-:Y:S02]  /*cde0*/  ISETP.GE.U32.AND P1, PT, R7, 0x300, PT ;  /* 0x000003000700780c */ /* 0x000fe40003f26070 */
[----:B------:R-:W-:Y:S01]  /*cdf0*/  ISETP.NE.AND P0, PT, R5, 0x300, PT ;  /* 0x000003000500780c */ /* 0x000fe20003f05270 */
[----:B------:R-:W-:-:S12]  /*ce00*/  HFMA2 R5, -RZ, RZ, 0, 0 ;  /* 0x00000000ff057431 */ /* 0x000fd800000001ff */
[----:B------:R-:W-:Y:S05]  /*ce10*/  @!P0 BRA `(.L_x_4644) ;  /* 0x00000000004c8947 */ /* 0x000fea0003800000 */
[----:B------:R-:W-:Y:S01]  /*ce20*/  UIADD3 UR7, UPT, UPT, UR9, 0x440, URZ ;  /* 0x0000044009077890 */ /* 0x000fe2000fffe0ff */
[----:B------:R-:W-:Y:S01]  /*ce30*/  LEA.HI R5, R7, 0x1, RZ, 0x18 ;  /* 0x0000000107057811 */ /* 0x000fe200078fc0ff */
[----:B------:R-:W-:Y:S02]  /*ce40*/  IMAD.MOV.U32 R6, RZ, RZ, R3 ;  /* 0x000000ffff067224 */ /* 0x000fe400078e0003 */
[----:B------:R-:W-:Y:S01]  /*ce50*/  ULEA UR7, UR10, UR7, 0x18 ;  /* 0x000000070a077291 */ /* 0x000fe2000f8ec0ff */
[----:B------:R-:W-:Y:S02]  /*ce60*/  LOP3.LUT R7, R5, 0x3, RZ, 0xc0, !PT ;  /* 0x0000000305077812 */ /* 0x000fe400078ec0ff */
[----:B------:R-:W-:Y:S02]  /*ce70*/  MOV R5, RZ ;  /* 0x000000ff00057202 */ /* 0x000fe40000000f00 */
[----:B------:R-:W-:Y:S01]  /*ce80*/  IADD3 R8, PT, PT, -R7, RZ, RZ ;  /* 0x000000ff07087210 */ /* 0x000fe20007ffe1ff */
[----:B------:R-:W-:-:S07]  /*ce90*/  VIADD R7, R13, UR7 ;  /* 0x000000070d077c36 */ /* 0x000fce0008000000 */
.L_x_4645:
[----:B------:R-:W1:Y:S01]  /*cea0*/  LDS R9, [R7] ;  /* 0x0000000007097984 */ /* 0x000e620000000800 */
[----:B------:R-:W-:Y:S01]  /*ceb0*/  IADD3 R8, PT, PT, R8, 0x1, RZ ;  /* 0x0000000108087810 */ /* 0x000fe20007ffe0ff */
[----:B------:R-:W-:-:S03]  /*cec0*/  VIADD R6, R6, 0x100 ;  /* 0x0000010006067836 */ /* 0x000fc60000000000 */
[----:B------:R-:W-:Y:S01]  /*ced0*/  ISETP.NE.AND P0, PT, R8, RZ, PT ;  /* 0x000000ff0800720c */ /* 0x000fe20003f05270 */
[----:B-1----:R-:W-:-:S04]  /*cee0*/  FADD.FTZ R9, -R25, R9 ;  /* 0x0000000919097221 */ /* 0x002fc80000010100 */
[----:B------:R-:W-:-:S04]  /*cef0*/  FMUL.FTZ R9, R9, 1.4426950216293334961 ;  /* 0x3fb8aa3b09097820 */ /* 0x000fc80000410000 */
[----:B------:R-:W0:Y:S02]  /*cf00*/  MUFU.EX2 R10, R9 ;  /* 0x00000009000a7308 */ /* 0x000e240000000800 */
[----:B0-----:R0:W-:Y:S01]  /*cf10*/  STS [R7], R10 ;  /* 0x0000000a07007388 */ /* 0x0011e20000000800 */
[----:B------:R-:W-:Y:S01]  /*cf20*/  FADD.FTZ R5, R10, R5 ;  /* 0x000000050a057221 */ /* 0x000fe20000010000 */
[----:B0-----:R-:W-:Y:S01]  /*cf30*/  IADD3 R7, PT, PT, R7, 0x400, RZ ;  /* 0x0000040007077810 */ /* 0x001fe20007ffe0ff */
[----:B------:R-:W-:Y:S06]  /*cf40*/  @P0 BRA `(.L_x_4645) ;  /* 0xfffffffc00d40947 */ /* 0x000fec000383ffff */
.L_x_4644:
[----:B------:R-:W-:Y:S05]  /*cf50*/  BSYNC.RECONVERGENT B1 ;  /* 0x0000000000017941 */ /* 0x000fea0003800200 */
.L_x_4643:
[----:B------:R-:W-:Y:S05]  /*cf60*/  @!P1 BRA `(.L_x_4641) ;  /* 0x0000001400009947 */ /* 0x000fea0003800000 */
[----:B------:R-:W-:Y:S01]  /*cf70*/  UIADD3 UR7, UPT, UPT, UR9, 0x440, URZ ;  /* 0x0000044009077890 */ /* 0x000fe2000fffe0ff */
[C---:B------:R-:W-:Y:S01]  /*cf80*/  VIADD R15, R6.reuse, 0x400 ;  /* 0x00000400060f7836 */ /* 0x040fe20000000000 */
[----:B------:R-:W-:Y:S02]  /*cf90*/  USHF.L.U32 UR8, UR5, 0x2, URZ ;  /* 0x0000000205087899 */ /* 0x000fe400080006ff */
[----:B------:R-:W-:Y:S02]  /*cfa0*/  ULEA UR7, UR10, UR7, 0x18 ;  /* 0x000000070a077291 */ /* 0x000fe4000f8ec0ff */
[----:B------:R-:W-:Y:S02]  /*cfb0*/  ISETP.GT.AND P0, PT, R15, UR45, PT ;  /* 0x0000002d0f007c0c */ /* 0x000fe4000bf04270 */
[----:B------:R-:W-:-:S04]  /*cfc0*/  LEA R7, R6, -UR8, 0x2 ;  /* 0x8000000806077c11 */ /* 0x000fc8000f8e10ff */
[----:B------:R-:W-:Y:S01]  /*cfd0*/  IADD3 R6, PT, PT, R7, UR7, RZ ;  /* 0x0000000707067c10 */ /* 0x000fe2000fffe0ff */
[----:B------:R-:W1:Y:S04]  /*cfe0*/  LDS R8, [R7+UR7] ;  /* 0x0000000707087984 */ /* 0x000e680008000800 */
[----:B------:R-:W0:Y:S04]  /*cff0*/  LDS R9, [R7+UR7+0x400] ;  /* 0x0004000707097984 */ /* 0x000e280008000800 */
[----:B------:R-:W2:Y:S04]  /*d000*/  LDS R10, [R7+UR7+0x800] ;  /* 0x00080007070a7984 */ /* 0x000ea80008000800 */
[----:B------:R-:W3:Y:S01]  /*d010*/  LDS R11, [R7+UR7+0xc00] ;  /* 0x000c0007070b7984 */ /* 0x000ee20008000800 */
[----:B-1----:R-:W-:-:S04]  /*d020*/  FADD.FTZ R8, -R25, R8 ;  /* 0x0000000819087221 */ /* 0x002fc80000010100 */
[----:B------:R-:W-:Y:S01]  /*d030*/  FMUL.FTZ R8, R8, 1.4426950216293334961 ;  /* 0x3fb8aa3b08087820 */ /* 0x000fe20000410000 */
[C---:B0-----:R-:W-:Y:S01]  /*d040*/  FADD.FTZ R9, -R25.reuse, R9 ;  /* 0x0000000919097221 */ /* 0x041fe20000010100 */
[----:B--2---:R-:W-:-:S03]  /*d050*/  FADD.FTZ R10, -R25, R10 ;  /* 0x0000000a190a7221 */ /* 0x004fc60000010100 */
[----:B------:R-:W-:Y:S01]  /*d060*/  FMUL.FTZ R9, R9, 1.4426950216293334961 ;  /* 0x3fb8aa3b09097820 */ /* 0x000fe20000410000 */
[----:B------:R-:W0:Y:S01]  /*d070*/  MUFU.EX2 R8, R8 ;  /* 0x0000000800087308 */ /* 0x000e220000000800 */
[----:B---3--:R-:W-:Y:S01]  /*d080*/  FADD.FTZ R12, -R25, R11 ;  /* 0x0000000b190c7221 */ /* 0x008fe20000010100 */
[----:B------:R-:W-:Y:S02]  /*d090*/  FMUL.FTZ R11, R10, 1.4426950216293334961 ;  /* 0x3fb8aa3b0a0b7820 */ /* 0x000fe40000410000 */
[----:B------:R-:W1:Y:S01]  /*d0a0*/  MUFU.EX2 R10, R9 ;  /* 0x00000009000a7308 */ /* 0x000e620000000800 */
[----:B------:R-:W-:-:S03]  /*d0b0*/  FMUL.FTZ R14, R12, 1.4426950216293334961 ;  /* 0x3fb8aa3b0c0e7820 */ /* 0x000fc60000410000 */
[----:B------:R-:W2:Y:S04]  /*d0c0*/  MUFU.EX2 R12, R11 ;  /* 0x0000000b000c7308 */ /* 0x000ea80000000800 */
[----:B------:R-:W3:Y:S01]  /*d0d0*/  MUFU.EX2 R14, R14 ;  /* 0x0000000e000e7308 */ /* 0x000ee20000000800 */
[----:B0-----:R-:W-:Y:S01]  /*d0e0*/  FADD.FTZ R5, R5, R8 ;  /* 0x0000000805057221 */ /* 0x001fe20000010000 */
[----:B------:R4:W-:Y:S03]  /*d0f0*/  STS [R7+UR7], R8 ;  /* 0x0000000807007988 */ /* 0x0009e60008000807 */
[----:B-1----:R-:W-:Y:S01]  /*d100*/  FADD.FTZ R5, R5, R10 ;  /* 0x0000000a05057221 */ /* 0x002fe20000010000 */
[----:B------:R4:W-:Y:S03]  /*d110*/  STS [R7+UR7+0x400], R10 ;  /* 0x0004000a07007988 */ /* 0x0009e60008000807 */
[----:B--2---:R-:W-:Y:S01]  /*d120*/  FADD.FTZ R5, R5, R12 ;  /* 0x0000000c05057221 */ /* 0x004fe20000010000 */
[----:B------:R4:W-:Y:S03]  /*d130*/  STS [R7+UR7+0x800], R12 ;  /* 0x0008000c07007988 */ /* 0x0009e60008000807 */
[----:B---3--:R-:W-:Y:S01]  /*d140*/  FADD.FTZ R5, R5, R14 ;  /* 0x0000000e05057221 */ /* 0x008fe20000010000 */
[----:B------:R4:W-:Y:S01]  /*d150*/  STS [R7+UR7+0xc00], R14 ;  /* 0x000c000e07007988 */ /* 0x0009e20008000807 */
[----:B------:R-:W-:Y:S05]  /*d160*/  @P0 BRA `(.L_x_4641) ;  /* 0x0000001000800947 */ /* 0x000fea0003800000 */
[----:B----4-:R-:W-:Y:S01]  /*d170*/  IADD3 R7, PT, PT, -R15, UR45, RZ ;  /* 0x0000002d0f077c10 */ /* 0x010fe2000fffe1ff */
[----:B------:R-:W-:Y:S01]  /*d180*/  BSSY.RECONVERGENT B1, `(.L_x_4646) ;  /* 0x000006c000017945 */ /* 0x000fe20003800200 */
[----:B------:R-:W-:Y:S01]  /*d190*/  VIADD R6, R6, 0x1800 ;  /* 0x0000180006067836 */ /* 0x000fe20000000000 */
[----:B------:R-:W-:Y:S02]  /*d1a0*/  PLOP3.LUT P0, PT, PT, PT, PT, 0x80, 0x8 ;  /* 0x000000000008781c */ /* 0x000fe40003f0f070 */
[----:B------:R-:W-:-:S13]  /*d1b0*/  ISETP.GT.AND P1, PT, R7, 0xbff, PT ;  /* 0x00000bff0700780c */ /* 0x000fda0003f24270 */
[----:B------:R-:W-:Y:S05]  /*d1c0*/  @!P1 BRA `(.L_x_4647) ;  /* 0x00000004009c9947 */ /* 0x000fea0003800000 */
[----:B------:R-:W-:Y:S02]  /*d1d0*/  MOV R26, UR45 ;  /* 0x0000002d001a7c02 */ /* 0x000fe40008000f00 */
[----:B------:R-:W-:-:S03]  /*d1e0*/  PLOP3.LUT P0, PT, PT, PT, PT, 0x8, 0x80 ;  /* 0x000000000080781c */ /* 0x000fc60003f0e170 */
[----:B------:R-:W-:-:S10]  /*d1f0*/  VIADD R26, R26, 0xfffff401 ;  /* 0xfffff4011a1a7836 */ /* 0x000fd40000000000 */
.L_x_4648:
[----:B------:R-:W0:Y:S01]  /*d200*/  LDS R7, [R6+-0x800] ;  /* 0xfff8000006077984 */ /* 0x000e220000000800 */
[----:B------:R-:W-:-:S03]  /*d210*/  IADD3 R15, PT, PT, R15, 0x1000, RZ ;  /* 0x000010000f0f7810 */ /* 0x000fc60007ffe0ff */
[----:B------:R-:W1:Y:S01]  /*d220*/  LDS R8, [R6+-0x400] ;  /* 0xfffc000006087984 */ /* 0x000e620000000800 */
        /* <DEDUP_REMOVED lines=19> */
[----:B---3--:R-:W-:Y:S01]  /*d360*/  FADD.FTZ R10, -R25, R10 ;  /* 0x0000000a190a7221 */ /* 0x008fe20000010100 */
[----:B------:R-:W-:Y:S01]  /*d370*/  FMUL.FTZ R9, R9, 1.4426950216293334961 ;  /* 0x3fb8aa3b09097820 */ /* 0x000fe20000410000 */
[----:B------:R-:W3:Y:S01]  /*d380*/  MUFU.EX2 R8, R8 ;  /* 0x0000000800087308 */ /* 0x000ee20000000800 */
[----:B------:R-:W1:Y:S01]  /*d390*/  LDS R23, [R6+0x3000] ;  /* 0x0030000006177984 */ /* 0x000e620000000800 */
[C---:B----4-:R-:W-:Y:S01]  /*d3a0*/  FADD.FTZ R11, -R25.reuse, R11 ;  /* 0x0000000b190b7221 */ /* 0x050fe20000010100 */
[----:B------:R-:W-:Y:S01]  /*d3b0*/  FMUL.FTZ R10, R10, 1.4426950216293334961 ;  /* 0x3fb8aa3b0a0a7820 */ /* 0x000fe20000410000 */
[----:B-----5:R-:W-:Y:S01]  /*d3c0*/  FADD.FTZ R12, -R25, R12 ;  /* 0x0000000c190c7221 */ /* 0x020fe20000010100 */
        /* <DEDUP_REMOVED lines=71> */
.L_x_4647:
[----:B------:R-:W-:Y:S05]  /*d840*/  BSYNC.RECONVERGENT B1 ;  /* 0x0000000000017941 */ /* 0x000fea0003800200 */
.L_x_4646:
        /* <DEDUP_REMOVED lines=55> */
.L_x_4650:
[----:B------:R-:W-:Y:S05]  /*dbc0*/  BSYNC.RECONVERGENT B1 ;  /* 0x0000000000017941 */ /* 0x000fea0003800200 */
.L_x_4649:
[----:B------:R-:W-:-:S13]  /*dbd0*/  ISETP.GT.AND P1, PT, R15, UR45, PT ;  /* 0x0000002d0f007c0c */ /* 0x000fda000bf24270 */
[----:B------:R-:W-:Y:S05]  /*dbe0*/  @!P0 BRA P1, `(.L_x_4641) ;  /* 0x0000000400e08947 */ /* 0x000fea0000800000 */
        /* <DEDUP_REMOVED lines=25> */
.L_x_4642:
[----:B------:R-:W-:Y:S01]  /*dd80*/  MOV R10, UR12 ;  /* 0x0000000c000a7c02 */ /* 0x000fe20008000f00 */
[----:B------:R-:W-:Y:S01]  /*dd90*/  BSSY.RECONVERGENT B1, `(.L_x_4651) ;  /* 0x0000025000017945 */ /* 0x000fe20003800200 */
[----:B0-----:R-:W-:Y:S02]  /*dda0*/  LOP3.LUT R8, RZ, R0, RZ, 0x33, !PT ;  /* 0x00000000ff087212 */ /* 0x001fe400078e33ff */
[----:B------:R-:W-:Y:S02]  /*ddb0*/  VIADDMNMX R5, R3, 0x100, R10, !PT ;  /* 0x0000010003057846 */ /* 0x000fe4000780010a */
[----:B------:R-:W-:Y:S02]  /*ddc0*/  MOV R9, R3 ;  /* 0x0000000300097202 */ /* 0x000fe40000000f00 */
[----:B------:R-:W-:-:S04]  /*ddd0*/  IADD3 R8, PT, PT, R5, -UR5, R8 ;  /* 0x8000000505087c10 */ /* 0x000fc8000fffe008 */
[C---:B------:R-:W-:Y:S02]  /*dde0*/  LOP3.LUT R5, R8.reuse, 0x300, RZ, 0xc0, !PT ;  /* 0x0000030008057812 */ /* 0x040fe400078ec0ff */
[----:B------:R-:W-:Y:S02]  /*ddf0*/  ISETP.GE.U32.AND P1, PT, R8, 0x300, PT ;  /* 0x000003000800780c */ /* 0x000fe40003f26070 */
[----:B------:R-:W-:Y:S01]  /*de00*/  ISETP.NE.AND P0, PT, R5, 0x300, PT ;  /* 0x000003000500780c */ /* 0x000fe20003f05270 */
[----:B------:R-:W-:-:S12]  /*de10*/  IMAD.MOV.U32 R5, RZ, RZ, RZ ;  /* 0x000000ffff057224 */ /* 0x000fd800078e00ff */
[----:B------:R-:W-:Y:S05]  /*de20*/  @!P0 BRA `(.L_x_4652) ;  /* 0x00000000006c8947 */ /* 0x000fea0003800000 */
[----:B------:R-:W-:Y:S01]  /*de30*/  UIADD3 UR7, UPT, UPT, UR9, 0x440, URZ ;  /* 0x0000044009077890 */ /* 0x000fe2000fffe0ff */
[----:B------:R-:W-:Y:S02]  /*de40*/  LEA.HI R5, R8, 0x1, RZ, 0x18 ;  /* 0x0000000108057811 */ /* 0x000fe400078fc0ff */
[----:B------:R-:W-:Y:S01]  /*de50*/  IADD3 R14, P0, P2, R6, UR6, R3 ;  /* 0x00000006060e7c10 */ /* 0x000fe2000fa1e003 */
[----:B------:R-:W-:Y:S01]  /*de60*/  ULEA UR7, UR10, UR7, 0x18 ;  /* 0x000000070a077291 */ /* 0x000fe2000f8ec0ff */
[----:B------:R-:W-:Y:S01]  /*de70*/  LOP3.LUT R6, R5, 0x3, RZ, 0xc0, !PT ;  /* 0x0000000305067812 */ /* 0x000fe200078ec0ff */
[----:B------:R-:W-:Y:S01]  /*de80*/  IMAD.MOV.U32 R5, RZ, RZ, RZ ;  /* 0x000000ffff057224 */ /* 0x000fe200078e00ff */
[----:B------:R-:W-:Y:S02]  /*de90*/  IADD3.X R7, PT, PT, R7, UR15, RZ, P0, P2 ;  /* 0x0000000f07077c10 */ /* 0x000fe400087e44ff */
[----:B------:R-:W-:Y:S01]  /*dea0*/  MOV R9, R3 ;  /* 0x0000000300097202 */ /* 0x000fe20000000f00 */
[----:B------:R-:W-:Y:S01]  /*deb0*/  IMAD.MOV R10, RZ, RZ, -R6 ;  /* 0x000000ffff0a7224 */ /* 0x000fe200078e0a06 */
[----:B------:R-:W-:-:S07]  /*dec0*/  IADD3 R8, PT, PT, R13, UR7, RZ ;  /* 0x000000070d087c10 */ /* 0x000fce000fffe0ff */
.L_x_4653:
        /* <DEDUP_REMOVED lines=17> */
.L_x_4652:
[----:B------:R-:W-:Y:S05]  /*dfe0*/  BSYNC.RECONVERGENT B1 ;  /* 0x0000000000017941 */ /* 0x000fea0003800200 */
.L_x_4651:
[----:B------:R-:W-:Y:S05]  /*dff0*/  @!P1 BRA `(.L_x_4641) ;  /* 0x0000000000dc9947 */ /* 0x000fea0003800000 */
[----:B------:R-:W0:Y:S01]  /*e000*/  S2R R8, SR_CgaCtaId ;  /* 0x0000000000087919 */ /* 0x000e220000008800 */
[----:B------:R-:W2:Y:S01]  /*e010*/  LDC.64 R16, c[0x0][0x420] ;  /* 0x00010800ff107b82 */ /* 0x000ea20000000a00 */
        /* <DEDUP_REMOVED lines=10> */
.L_x_4654:
[----:B------:R-:W-:-:S05]  /*e0c0*/  IMAD.MOV.U32 R6, RZ, RZ, R11 ;  /* 0x000000ffff067224 */ /* 0x000fca00078e000b */
[----:B------:R-:W2:Y:S04]  /*e0d0*/  LDG.E.U8 R14, desc[UR36][R6.64+-0x200] ;  /* 0xfffe0024060e7981 */ /* 0x000ea8000c1e1100 */
[----:B------:R-:W3:Y:S04]  /*e0e0*/  LDG.E.U8 R10, desc[UR36][R6.64+-0x100] ;  /* 0xffff0024060a7981 */ /* 0x000ee8000c1e1100 */
[----:B------:R-:W4:Y:S04]  /*e0f0*/  LDG.E.U8 R11, desc[UR36][R6.64] ;  /* 0x00000024060b7981 */ /* 0x000f28000c1e1100 */
[----:B------:R-:W5:Y:S01]  /*e100*/  LDG.E.U8 R12, desc[UR36][R6.64+0x100] ;  /* 0x00010024060c7981 */ /* 0x000f62000c1e1100 */
[----:B------:R-:W-:-:S02]  /*e110*/  IMAD.MOV.U32 R15, RZ, RZ, RZ ;  /* 0x000000ffff0f7224 */ /* 0x000fc400078e00ff */
[----:B------:R-:W-:Y:S02]  /*e120*/  HFMA2 R17, -RZ, RZ, 0, 0 ;  /* 0x00000000ff117431 */ /* 0x000fe400000001ff */
[----:B------:R-:W-:Y:S01]  /*e130*/  IMAD.MOV.U32 R19, RZ, RZ, RZ ;  /* 0x000000ffff137224 */ /* 0x000fe200078e00ff */
        /* <DEDUP_REMOVED lines=35> */
.L_x_4641:
[----:B------:R-:W-:Y:S05]  /*e370*/  BSYNC.RECONVERGENT B0 ;  /* 0x0000000000007941 */ /* 0x000fea0003800200 */
.L_x_4640:
[----:B0-----:R-:W0:Y:S01]  /*e380*/  SHFL.BFLY PT, R6, R5, 0x10, 0x1f ;  /* 0x0e001f0005067f89 */ /* 0x001e2200000e0000 */
[C---:B------:R-:W-:Y:S01]  /*e390*/  ISETP.NE.AND P0, PT, R2.reuse, RZ, PT ;  /* 0x000000ff0200720c */ /* 0x040fe20003f05270 */
[----:B------:R-:W2:Y:S01]  /*e3a0*/  LDCU.U8 UR9, c[0x0][0x48c] ;  /* 0x00009180ff0977ac */ /* 0x000ea20008000000 */
[----:B------:R-:W-:Y:S01]  /*e3b0*/  ISETP.GT.U32.AND P1, PT, R2, 0x7, PT ;  /* 0x000000070200780c */ /* 0x000fe20003f24070 */
[----:B----4-:R-:W3:Y:S01]  /*e3c0*/  S2R R12, SR_CTAID.X ;  /* 0x00000000000c7919 */ /* 0x010ee20000002500 */
[----:B------:R-:W3:Y:S09]  /*e3d0*/  LDC R15, c[0x0][0x3f8] ;  /* 0x0000fe00ff0f7b82 */ /* 0x000ef20000000800 */
[----:B------:R-:W-:-:S04]  /*e3e0*/  @!P0 SHF.R.U32.HI R2, RZ, 0x3, R0 ;  /* 0x00000003ff028819 */ /* 0x000fc80000011600 */
[----:B------:R-:W-:Y:S01]  /*e3f0*/  @!P0 LOP3.LUT R11, R2, 0x7c, RZ, 0xc0, !PT ;  /* 0x0000007c020b8812 */ /* 0x000fe200078ec0ff */
[----:B--2---:R-:W-:Y:S01]  /*e400*/  UISETP.NE.AND UP0, UPT, UR9, URZ, UPT ;  /* 0x000000ff0900728c */ /* 0x004fe2000bf05270 */
[----:B0-----:R-:W-:-:S05]  /*e410*/  FADD.FTZ R6, R6, R5 ;  /* 0x0000000506067221 */ /* 0x001fca0000010000 */
[----:B------:R-:W0:Y:S01]  /*e420*/  SHFL.BFLY PT, R7, R6, 0x8, 0x1f ;  /* 0x0d001f0006077f89 */ /* 0x000e2200000e0000 */
[----:B---3--:R-:W-:Y:S02]  /*e430*/  IMAD R33, R15, UR13, R12 ;  /* 0x0000000d0f217c24 */ /* 0x008fe4000f8e020c */
[----:B0-----:R-:W-:-:S05]  /*e440*/  FADD.FTZ R7, R6, R7 ;  /* 0x0000000706077221 */ /* 0x001fca0000010000 */
[----:B------:R-:W0:Y:S02]  /*e450*/  SHFL.BFLY PT, R8, R7, 0x4, 0x1f ;  /* 0x0c801f0007087f89 */ /* 0x000e2400000e0000 */
[----:B0-----:R-:W-:-:S05]  /*e460*/  FADD.FTZ R8, R7, R8 ;  /* 0x0000000807087221 */ /* 0x001fca0000010000 */
[----:B------:R-:W0:Y:S02]  /*e470*/  SHFL.BFLY PT, R9, R8, 0x2, 0x1f ;  /* 0x0c401f0008097f89 */ /* 0x000e2400000e0000 */
[----:B0-----:R-:W-:-:S05]  /*e480*/  FADD.FTZ R9, R8, R9 ;  /* 0x0000000908097221 */ /* 0x001fca0000010000 */
[----:B------:R-:W0:Y:S02]  /*e490*/  SHFL.BFLY PT, R10, R9, 0x1, 0x1f ;  /* 0x0c201f00090a7f89 */ /* 0x000e2400000e0000 */
[----:B0-----:R-:W-:-:S05]  /*e4a0*/  FADD.FTZ R10, R9, R10 ;  /* 0x0000000a090a7221 */ /* 0x001fca0000010000 */
[----:B------:R-:W-:Y:S01]  /*e4b0*/  @!P0 STS [R11+UR11+0x20], R10 ;  /* 0x0000200a0b008988 */ /* 0x000fe2000800080b */
[----:B------:R-:W-:Y:S01]  /*e4c0*/  BAR.SYNC.DEFER_BLOCKING 0x0 ;  /* 0x0000000000007b1d */ /* 0x000fe20000010000 */
[----:B------:R-:W-:-:S05]  /*e4d0*/  ISETP.GT.AND P0, PT, R3, UR45, PT ;  /* 0x0000002d03007c0c */ /* 0x000fca000bf04270 */
[----:B------:R-:W0:Y:S04]  /*e4e0*/  @!P1 LDS R10, [R4+0x20] ;  /* 0x00002000040a9984 */ /* 0x000e280000000800 */
[----:B0-----:R-:W0:Y:S02]  /*e4f0*/  SHFL.BFLY PT, R5, R10, 0x4, 0x1f ;  /* 0x0c801f000a057f89 */ /* 0x001e2400000e0000 */
[----:B0-----:R-:W-:-:S05]  /*e500*/  FADD.FTZ R5, R5, R10 ;  /* 0x0000000a05057221 */ /* 0x001fca0000010000 */
[----:B------:R-:W0:Y:S02]  /*e510*/  SHFL.BFLY PT, R2, R5, 0x2, 0x1f ;  /* 0x0c401f0005027f89 */ /* 0x000e2400000e0000 */
[----:B0-----:R-:W-:Y:S01]  /*e520*/  FADD.FTZ R2, R5, R2 ;  /* 0x0000000205027221 */ /* 0x001fe20000010000 */
[----:B------:R-:W-:-:S04]  /*e530*/  CS2R R4, SRZ ;  /* 0x0000000000047805 */ /* 0x000fc8000001ff00 */
[----:B------:R-:W0:Y:S02]  /*e540*/  SHFL.BFLY PT, R7, R2, 0x1, 0x1f ;  /* 0x0c201f0002077f89 */ /* 0x000e2400000e0000 */
[----:B0-----:R-:W-:-:S06]  /*e550*/  FADD.FTZ R7, R2, R7 ;  /* 0x0000000702077221 */ /* 0x001fcc0000010000 */
[----:B------:R-:W0:Y:S02]  /*e560*/  SHFL.IDX PT, R7, R7, RZ, 0x1f ;  /* 0x00001fff07077589 */ /* 0x000e2400000e0000 */
[----:B0-----:R-:W-:-:S04]  /*e570*/  FADD.FTZ R6, R7, 9.9999999747524270788e-07 ;  /* 0x358637bd07067421 */ /* 0x001fc80000010000 */
[----:B------:R0:W2:Y:S01]  /*e580*/  MUFU.RCP R31, R6 ;  /* 0x00000006001f7308 */ /* 0x0000a20000001000 */
[----:B------:R-:W-:Y:S05]  /*e590*/  BRA.U !UP0, `(.L_x_4655) ;  /* 0x0000000108187547 */ /* 0x000fea000b800000 */
[----:B------:R-:W3:Y:S08]  /*e5a0*/  LDC R2, c[0x0][0x488] ;  /* 0x00012200ff027b82 */ /* 0x000ef00000000800 */
[----:B------:R-:W3:Y:S08]  /*e5b0*/  LDC R4, c[0x0][0x40c] ;  /* 0x00010300ff047b82 */ /* 0x000ef00000000800 */
[----:B------:R-:W4:Y:S01]  /*e5c0*/  LDC R5, c[0x0][0x3f4] ;  /* 0x0000fd00ff057b82 */ /* 0x000f220000000800 */
[----:B---3--:R-:W-:-:S04]  /*e5d0*/  IMAD R2, R33, R2, R4 ;  /* 0x0000000221027224 */ /* 0x008fc800078e0204 */
[----:B----4-:R-:W-:-:S05]  /*e5e0*/  IMAD R4, R2, R5, RZ ;  /* 0x0000000502047224 */ /* 0x010fca00078e02ff */
[----:B------:R-:W-:-:S07]  /*e5f0*/  SHF.R.S32.HI R5, RZ, 0x1f, R4 ;  /* 0x0000001fff057819 */ /* 0x000fce0000011404 */
.L_x_4655:
[----:B------:R-:W-:Y:S04]  /*e600*/  BSSY.RECONVERGENT B0, `(.L_x_4656) ;  /* 0x0000168000007945 */ /* 0x000fe80003800200 */
[----:B------:R-:W-:Y:S05]  /*e610*/  @P0 BRA `(.L_x_4657) ;  /* 0x0000001400980947 */ /* 0x000fea0003800000 */
[----:B------:R-:W-:-:S09]  /*e620*/  UISETP.NE.AND UP0, UPT, UR9, URZ, UPT ;  /* 0x000000ff0900728c */ /* 0x000fd2000bf05270 */
[----:B------:R-:W-:Y:S05]  /*e630*/  BRA.U UP0, `(.L_x_4658) ;  /* 0x0000000900807547 */ /* 0x000fea000b800000 */
[----:B------:R-:W-:Y:S01]  /*e640*/  IMAD.U32 R2, RZ, RZ, UR12 ;  /* 0x0000000cff027e24 */ /* 0x000fe2000f8e00ff */
[----:B------:R-:W-:Y:S01]  /*e650*/  LOP3.LUT R5, RZ, R0, RZ, 0x33, !PT ;  /* 0x00000000ff057212 */ /* 0x000fe200078e33ff */
[----:B------:R-:W-:Y:S03]  /*e660*/  BSSY.RECONVERGENT B1, `(.L_x_4659) ;  /* 0x0000019000017945 */ /* 0x000fe60003800200 */
[----:B------:R-:W-:-:S04]  /*e670*/  VIADDMNMX R2, R3, 0x100, R2, !PT ;  /* 0x0000010003027846 */ /* 0x000fc80007800102 */
        /* <DEDUP_REMOVED lines=8> */
[----:B------:R-:W-:Y:S01]  /*e700*/  UIADD3 UR7, UPT, UPT, UR7, 0x440, URZ ;  /* 0x0000044007077890 */ /* 0x000fe2000fffe0ff */
[C---:B------:R-:W-:Y:S02]  /*e710*/  SHF.L.U32 R4, R2.reuse, 0x8, RZ ;  /* 0x0000000802047819 */ /* 0x040fe400000006ff */
[----:B------:R-:W-:Y:S02]  /*e720*/  LOP3.LUT R2, R2, 0x3, RZ, 0xc0, !PT ;  /* 0x0000000302027812 */ /* 0x000fe400078ec0ff */
[----:B------:R-:W-:-:S03]  /*e730*/  LOP3.LUT R4, R4, 0x300, RZ, 0xc0, !PT ;  /* 0x0000030004047812 */ /* 0x000fc600078ec0ff */
[----:B------:R-:W-:Y:S01]  /*e740*/  IMAD.MOV R5, RZ, RZ, -R2 ;  /* 0x000000ffff057224 */ /* 0x000fe200078e0a02 */
[----:B------:R-:W-:Y:S01]  /*e750*/  IADD3 R3, PT, PT, R3, R4, RZ ;  /* 0x0000000403037210 */ /* 0x000fe20007ffe0ff */
[----:B---3--:R-:W-:-:S06]  /*e760*/  ULEA UR7, UR8, UR7, 0x18 ;  /* 0x0000000708077291 */ /* 0x008fcc000f8ec0ff */
[----:B------:R-:W-:-:S07]  /*e770*/  VIADD R2, R13, UR7 ;  /* 0x000000070d027c36 */ /* 0x000fce0008000000 */
.L_x_4661:
[----:B------:R-:W2:Y:S01]  /*e780*/  LDS R4, [R2] ;  /* 0x0000000002047984 */ /* 0x000ea20000000800 */
[----:B------:R-:W-:-:S04]  /*e790*/  IADD3 R5, PT, PT, R5, 0x1, RZ ;  /* 0x0000000105057810 */ /* 0x000fc80007ffe0ff */
[----:B------:R-:W-:Y:S01]  /*e7a0*/  ISETP.NE.AND P0, PT, R5, RZ, PT ;  /* 0x000000ff0500720c */ /* 0x000fe20003f05270 */
[----:B--2---:R-:W-:-:S05]  /*e7b0*/  FMUL.FTZ R7, R4, R31 ;  /* 0x0000001f04077220 */ /* 0x004fca0000410000 */
[----:B------:R2:W-:Y:S02]  /*e7c0*/  STS [R2], R7 ;  /* 0x0000000702007388 */ /* 0x0005e40000000800 */
[----:B--2---:R-:W-:-:S05]  /*e7d0*/  VIADD R2, R2, 0x400 ;  /* 0x0000040002027836 */ /* 0x004fca0000000000 */
[----:B------:R-:W-:Y:S05]  /*e7e0*/  @P0 BRA `(.L_x_4661) ;  /* 0xfffffffc00e40947 */ /* 0x000fea000383ffff */
.L_x_4660:
[----:B------:R-:W-:Y:S05]  /*e7f0*/  BSYNC.RECONVERGENT B1 ;  /* 0x0000000000017941 */ /* 0x000fea0003800200 */
.L_x_4659:
[----:B------:R-:W-:Y:S05]  /*e800*/  @!P1 BRA `(.L_x_4657) ;  /* 0x00000014001c9947 */ /* 0x000fea0003800000 */
[----:B------:R-:W3:Y:S01]  /*e810*/  S2UR UR8, SR_CgaCtaId ;  /* 0x00000000000879c3 */ /* 0x000ee20000008800 */
[----:B------:R-:W-:Y:S01]  /*e820*/  UMOV UR7, 0x400 ;  /* 0x0000040000077882 */ /* 0x000fe20000000000 */
[----:B------:R-:W-:Y:S02]  /*e830*/  USHF.L.U32 UR10, UR5, 0x2, URZ ;  /* 0x00000002050a7899 */ /* 0x000fe400080006ff */
[----:B------:R-:W-:-:S04]  /*e840*/  UIADD3 UR7, UPT, UPT, UR7, 0x440, URZ ;  /* 0x0000044007077890 */ /* 0x000fc8000fffe0ff */
[----:B------:R-:W-:Y:S01]  /*e850*/  LEA R2, R3, -UR10, 0x2 ;  /* 0x8000000a03027c11 */ /* 0x000fe2000f8e10ff */
[----:B---3--:R-:W-:-:S09]  /*e860*/  ULEA UR7, UR8, UR7, 0x18 ;  /* 0x0000000708077291 */ /* 0x008fd2000f8ec0ff */
[----:B------:R-:W2:Y:S04]  /*e870*/  LDS R4, [R2+UR7] ;  /* 0x0000000702047984 */ /* 0x000ea80008000800 */
[----:B0-----:R-:W0:Y:S04]  /*e880*/  LDS R6, [R2+UR7+0x400] ;  /* 0x0004000702067984 */ /* 0x001e280008000800 */
[----:B------:R-:W3:Y:S04]  /*e890*/  LDS R8, [R2+UR7+0x800] ;  /* 0x0008000702087984 */ /* 0x000ee80008000800 */
[----:B------:R-:W4:Y:S01]  /*e8a0*/  LDS R10, [R2+UR7+0xc00] ;  /* 0x000c0007020a7984 */ /* 0x000f220008000800 */
[----:B--2---:R-:W-:Y:S01]  /*e8b0*/  FMUL.FTZ R5, R4, R31 ;  /* 0x0000001f04057220 */ /* 0x004fe20000410000 */
[----:B------:R-:W-:Y:S01]  /*e8c0*/  IADD3 R4, PT, PT, R3, 0x400, RZ ;  /* 0x0000040003047810 */ /* 0x000fe20007ffe0ff */
[----:B------:R-:W-:-:S02]  /*e8d0*/  VIADD R3, R2, UR7 ;  /* 0x0000000702037c36 */ /* 0x000fc40008000000 */
[-C--:B0-----:R-:W-:Y:S01]  /*e8e0*/  FMUL.FTZ R7, R6, R31.reuse ;  /* 0x0000001f06077220 */ /* 0x081fe20000410000 */
[----:B------:R-:W-:Y:S01]  /*e8f0*/  ISETP.GT.AND P0, PT, R4, UR45, PT ;  /* 0x0000002d04007c0c */ /* 0x000fe2000bf04270 */
[----:B------:R0:W-:Y:S01]  /*e900*/  STS [R2+UR7], R5 ;  /* 0x0000000502007988 */ /* 0x0001e20008000807 */
[----:B---3--:R-:W-:-:S03]  /*e910*/  FMUL.FTZ R9, R8, R31 ;  /* 0x0000001f08097220 */ /* 0x008fc60000410000 */
[----:B------:R0:W-:Y:S01]  /*e920*/  STS [R2+UR7+0x400], R7 ;  /* 0x0004000702007988 */ /* 0x0001e20008000807 */
[----:B----4-:R-:W-:-:S03]  /*e930*/  FMUL.FTZ R11, R10, R31 ;  /* 0x0000001f0a0b7220 */ /* 0x010fc60000410000 */
[----:B------:R0:W-:Y:S04]  /*e940*/  STS [R2+UR7+0x800], R9 ;  /* 0x0008000902007988 */ /* 0x0001e80008000807 */
        /* <DEDUP_REMOVED lines=11> */
.L_x_4664:
[----:B------:R-:W0:Y:S01]  /*ea00*/  LDS R2, [R3+-0x800] ;  /* 0xfff8000003027984 */ /* 0x000e220000000800 */
[----:B------:R-:W-:-:S03]  /*ea10*/  VIADD R4, R4, 0x1000 ;  /* 0x0000100004047836 */ /* 0x000fc60000000000 */
[----:B------:R-:W2:Y:S02]  /*ea20*/  LDS R5, [R3+-0x400] ;  /* 0xfffc000003057984 */ /* 0x000ea40000000800 */
        /* <DEDUP_REMOVED lines=10> */
[----:B0-----:R-:W-:-:S03]  /*ead0*/  FMUL.FTZ R2, R31, R2 ;  /* 0x000000021f027220 */ /* 0x001fc60000410000 */
[----:B-1----:R-:W0:Y:S01]  /*eae0*/  LDS R25, [R3+0x2400] ;  /* 0x0024000003197984 */ /* 0x002e220000000800 */
[----:B--2---:R-:W-:-:S03]  /*eaf0*/  FMUL.FTZ R6, R31, R5 ;  /* 0x000000051f067220 */ /* 0x004fc60000410000 */
[----:B------:R-:W1:Y:S01]  /*eb00*/  LDS R26, [R3+0x2800] ;  /* 0x00280000031a7984 */ /* 0x000e620000000800 */
[----:B---3--:R-:W-:-:S03]  /*eb10*/  FMUL.FTZ R8, R31, R7 ;  /* 0x000000071f087220 */ /* 0x008fc60000410000 */
[----:B------:R-:W2:Y:S01]  /*eb20*/  LDS R27, [R3+0x2c00] ;  /* 0x002c0000031b7984 */ /* 0x000ea20000000800 */
[----:B----4-:R-:W-:-:S03]  /*eb30*/  FMUL.FTZ R10, R31, R9 ;  /* 0x000000091f0a7220 */ /* 0x010fc60000410000 */
[----:B------:R-:W3:Y:S01]  /*eb40*/  LDS R28, [R3+0x3000] ;  /* 0x00300000031c7984 */ /* 0x000ee20000000800 */
        /* <DEDUP_REMOVED lines=13> */
[----:B0-----:R-:W-:-:S03]  /*ec20*/  FMUL.FTZ R6, R31, R25 ;  /* 0x000000191f067220 */ /* 0x001fc60000410000 */
[----:B------:R-:W-:Y:S01]  /*ec30*/  STS [R3+0xc00], R16 ;  /* 0x000c001003007388 */ /* 0x000fe20000000800 */
[----:B-1----:R-:W-:-:S03]  /*ec40*/  FMUL.FTZ R26, R31, R26 ;  /* 0x0000001a1f1a7220 */ /* 0x002fc60000410000 */
[----:B------:R-:W-:Y:S01]  /*ec50*/  STS [R3+0x1000], R2 ;  /* 0x0010000203007388 */ /* 0x000fe20000000800 */
[----:B--2---:R-:W-:-:S03]  /*ec60*/  FMUL.FTZ R8, R31, R27 ;  /* 0x0000001b1f087220 */ /* 0x004fc60000410000 */
[----:B------:R-:W-:Y:S01]  /*ec70*/  STS [R3+0x1400], R18 ;  /* 0x0014001203007388 */ /* 0x000fe20000000800 */
[----:B---3--:R-:W-:-:S03]  /*ec80*/  FMUL.FTZ R28, R31, R28 ;  /* 0x0000001c1f1c7220 */ /* 0x008fc60000410000 */
        /* <DEDUP_REMOVED lines=11> */
.L_x_4663:
[----:B------:R-:W-:Y:S05]  /*ed40*/  BSYNC.RECONVERGENT B1 ;  /* 0x0000000000017941 */ /* 0x000fea0003800200 */
.L_x_4662:
[----:B------:R-:W-:Y:S01]  /*ed50*/  IADD3 R2, PT, PT, -R4, UR45, RZ ;  /* 0x0000002d04027c10 */ /* 0x000fe2000fffe1ff */
[----:B------:R-:W-:Y:S03]  /*ed60*/  BSSY.RECONVERGENT B1, `(.L_x_4665) ;  /* 0x000001e000017945 */ /* 0x000fe60003800200 */
[----:B------:R-:W-:-:S13]  /*ed70*/  ISETP.GT.AND P1, PT, R2, 0x3ff, PT ;  /* 0x000003ff0200780c */ /* 0x000fda0003f24270 */
[----:B------:R-:W-:Y:S05]  /*ed80*/  @!P1 BRA `(.L_x_4666) ;  /* 0x00000000006c9947 */ /* 0x000fea0003800000 */
[----:B------:R-:W0:Y:S01]  /*ed90*/  LDS R2, [R3+-0x800] ;  /* 0xfff8000003027984 */ /* 0x000e220000000800 */
[----:B------:R-:W-:Y:S01]  /*eda0*/  PLOP3.LUT P0, PT, PT, PT, PT, 0x8, 0x80 ;  /* 0x000000000080781c */ /* 0x000fe20003f0e170 */
[----:B------:R-:W-:Y:S02]  /*edb0*/  VIADD R4, R4, 0x800 ;  /* 0x0000080004047836 */ /* 0x000fe40000000000 */
[----:B------:R-:W2:Y:S04]  /*edc0*/  LDS R5, [R3+-0x400] ;  /* 0xfffc000003057984 */ /* 0x000ea80000000800 */
[----:B------:R-:W3:Y:S04]  /*edd0*/  LDS R7, [R3] ;  /* 0x0000000003077984 */ /* 0x000ee80000000800 */
[----:B------:R-:W4:Y:S04]  /*ede0*/  LDS R9, [R3+0x400] ;  /* 0x0004000003097984 */ /* 0x000f280000000800 */
[----:B------:R-:W5:Y:S04]  /*edf0*/  LDS R11, [R3+0x800] ;  /* 0x00080000030b7984 */ /* 0x000f680000000800 */
[----:B------:R-:W1:Y:S04]  /*ee00*/  LDS R16, [R3+0xc00] ;  /* 0x000c000003107984 */ /* 0x000e680000000800 */
[----:B------:R-:W1:Y:S04]  /*ee10*/  LDS R17, [R3+0x1000] ;  /* 0x0010000003117984 */ /* 0x000e680000000800 */
[----:B------:R-:W1:Y:S01]  /*ee20*/  LDS R19, [R3+0x1400] ;  /* 0x0014000003137984 */ /* 0x000e620000000800 */
[C---:B0-----:R-:W-:Y:S01]  /*ee30*/  FMUL.FTZ R2, R31.reuse, R2 ;  /* 0x000000021f027220 */ /* 0x041fe20000410000 */
[----:B--2---:R-:W-:-:S04]  /*ee40*/  FMUL.FTZ R6, R31, R5 ;  /* 0x000000051f067220 */ /* 0x004fc80000410000 */
        /* <DEDUP_REMOVED lines=14> */
[----:B0-----:R-:W-:-:S07]  /*ef30*/  IADD3 R3, PT, PT, R3, 0x2000, RZ ;  /* 0x0000200003037810 */ /* 0x001fce0007ffe0ff */
.L_x_4666:
[----:B------:R-:W-:Y:S05]  /*ef40*/  BSYNC.RECONVERGENT B1 ;  /* 0x0000000000017941 */ /* 0x000fea0003800200 */
.L_x_4665:
[----:B------:R-:W-:-:S13]  /*ef50*/  ISETP.GT.AND P1, PT, R4, UR45, PT ;  /* 0x0000002d04007c0c */ /* 0x000fda000bf24270 */
[----:B------:R-:W-:Y:S05]  /*ef60*/  @!P0 BRA P1, `(.L_x_4657) ;  /* 0x0000000c00448947 */ /* 0x000fea0000800000 */
[----:B------:R-:W0:Y:S04]  /*ef70*/  LDS R2, [R3+-0x800] ;  /* 0xfff8000003027984 */ /* 0x000e280000000800 */
[----:B------:R-:W2:Y:S04]  /*ef80*/  LDS R4, [R3+-0x400] ;  /* 0xfffc000003047984 */ /* 0x000ea80000000800 */
[----:B------:R-:W3:Y:S04]  /*ef90*/  LDS R5, [R3] ;  /* 0x0000000003057984 */ /* 0x000ee80000000800 */
[----:B------:R-:W4:Y:S01]  /*efa0*/  LDS R7, [R3+0x400] ;  /* 0x0004000003077984 */ /* 0x000f220000000800 */
[C---:B0-----:R-:W-:Y:S01]  /*efb0*/  FMUL.FTZ R2, R31.reuse, R2 ;  /* 0x000000021f027220 */ /* 0x041fe20000410000 */
[----:B--2---:R-:W-:-:S04]  /*efc0*/  FMUL.FTZ R4, R31, R4 ;  /* 0x000000041f047220 */ /* 0x004fc80000410000 */
[----:B------:R0:W-:Y:S01]  /*efd0*/  STS [R3+-0x800], R2 ;  /* 0xfff8000203007388 */ /* 0x0001e20000000800 */
[----:B---3--:R-:W-:-:S03]  /*efe0*/  FMUL.FTZ R6, R31, R5 ;  /* 0x000000051f067220 */ /* 0x008fc60000410000 */
[----:B------:R0:W-:Y:S01]  /*eff0*/  STS [R3+-0x400], R4 ;  /* 0xfffc000403007388 */ /* 0x0001e20000000800 */
[----:B----4-:R-:W-:-:S03]  /*f000*/  FMUL.FTZ R8, R31, R7 ;  /* 0x000000071f087220 */ /* 0x010fc60000410000 */
[----:B------:R0:W-:Y:S04]  /*f010*/  STS [R3], R6 ;  /* 0x0000000603007388 */ /* 0x0001e80000000800 */
[----:B------:R0:W-:Y:S01]  /*f020*/  STS [R3+0x400], R8 ;  /* 0x0004000803007388 */ /* 0x0001e20000000800 */
[----:B------:R-:W-:Y:S05]  /*f030*/  BRA `(.L_x_4657) ;  /* 0x0000000c00107947 */ /* 0x000fea0003800000 */
.L_x_4658:
[----:B------:R-:W-:Y:S01]  /*f040*/  IMAD.U32 R2, RZ, RZ, UR12 ;  /* 0x0000000cff027e24 */ /* 0x000fe2000f8e00ff */
[----:B------:R-:W-:Y:S01]  /*f050*/  LOP3.LUT R7, RZ, R0, RZ, 0x33, !PT ;  /* 0x00000000ff077212 */ /* 0x000fe200078e33ff */
[----:B------:R-:W-:Y:S03]  /*f060*/  BSSY.RECONVERGENT B1, `(.L_x_4667) ;  /* 0x0000023000017945 */ /* 0x000fe60003800200 */
[----:B------:R-:W-:-:S04]  /*f070*/  VIADDMNMX R2, R3, 0x100, R2, !PT ;  /* 0x0000010003027846 */ /* 0x000fc80007800102 */
[----:B------:R-:W-:-:S04]  /*f080*/  IADD3 R2, PT, PT, R2, -UR5, R7 ;  /* 0x8000000502027c10 */ /* 0x000fc8000fffe007 */
[C---:B0-----:R-:W-:Y:S02]  /*f090*/  LOP3.LUT R6, R2.reuse, 0x300, RZ, 0xc0, !PT ;  /* 0x0000030002067812 */ /* 0x041fe400078ec0ff */
        /* <DEDUP_REMOVED lines=12> */
[----:B------:R-:W-:-:S04]  /*f160*/  LOP3.LUT R6, R6, 0x300, RZ, 0xc0, !PT ;  /* 0x0000030006067812 */ /* 0x000fc800078ec0ff */
[----:B------:R-:W-:Y:S02]  /*f170*/  IADD3 R3, PT, PT, R3, R6, RZ ;  /* 0x0000000603037210 */ /* 0x000fe40007ffe0ff */
[----:B---3--:R-:W-:-:S04]  /*f180*/  LEA R10, P0, R11, UR10, 0x2 ;  /* 0x0000000a0b0a7c11 */ /* 0x008fc8000f8010ff */
[----:B------:R-:W-:Y:S01]  /*f190*/  LEA.HI.X R11, R11, UR11, R8, 0x2, P0 ;  /* 0x0000000b0b0b7c11 */ /* 0x000fe200080f1408 */
[----:B0-----:R-:W-:Y:S01]  /*f1a0*/  ULEA UR7, UR8, UR7, 0x18 ;  /* 0x0000000708077291 */ /* 0x001fe2000f8ec0ff */
[----:B------:R-:W-:-:S05]  /*f1b0*/  IMAD.MOV R8, RZ, RZ, -R2 ;  /* 0x000000ffff087224 */ /* 0x000fca00078e0a02 */
[----:B------:R-:W-:-:S07]  /*f1c0*/  IADD3 R2, PT, PT, R13, UR7, RZ ;  /* 0x000000070d027c10 */ /* 0x000fce000fffe0ff */
.L_x_4669:
[----:B---3--:R-:W2:Y:S01]  /*f1d0*/  LDS R6, [R2] ;  /* 0x0000000002067984 */ /* 0x008ea20000000800 */
[----:B------:R-:W-:Y:S01]  /*f1e0*/  MOV R7, R11 ;  /* 0x0000000b00077202 */ /* 0x000fe20000000f00 */
        /* <DEDUP_REMOVED lines=8> */
[----:B0-----:R-:W-:Y:S02]  /*f270*/  VIADD R2, R2, 0x400 ;  /* 0x0000040002027836 */ /* 0x001fe40000000000 */
[----:B------:R-:W-:Y:S05]  /*f280*/  @P0 BRA `(.L_x_4669) ;  /* 0xfffffffc00d00947 */ /* 0x000fea000383ffff */
.L_x_4668:
[----:B------:R-:W-:Y:S05]  /*f290*/  BSYNC.RECONVERGENT B1 ;  /* 0x0000000000017941 */ /* 0x000fea0003800200 */
.L_x_4667:
[----:B------:R-:W-:Y:S05]  /*f2a0*/  @!P1 BRA `(.L_x_4657) ;  /* 0x0000000800749947 */ /* 0x000fea0003800000 */
[----:B---3--:R-:W0:Y:S01]  /*f2b0*/  S2R R7, SR_CgaCtaId ;  /* 0x0000000000077919 */ /* 0x008e220000008800 */
[----:B------:R-:W3:Y:S01]  /*f2c0*/  LDCU.64 UR10, c[0x0][0x480] ;  /* 0x00009000ff0a77ac */ /* 0x000ee20008000a00 */
[C---:B------:R-:W-:Y:S01]  /*f2d0*/  IADD3 R8, PT, PT, -R3.reuse, UR45, RZ ;  /* 0x0000002d03087c10 */ /* 0x040fe2000fffe1ff */
[----:B------:R-:W-:Y:S01]  /*f2e0*/  BSSY.RECONVERGENT B1, `(.L_x_4670) ;  /* 0x000005b000017945 */ /* 0x000fe20003800200 */
[----:B------:R-:W-:Y:S01]  /*f2f0*/  IADD3 R4, P0, PT, R3, R4, RZ ;  /* 0x0000000403047210 */ /* 0x000fe20007f1e0ff */
[----:B------:R-:W-:Y:S01]  /*f300*/  USHF.L.U32 UR7, UR5, 0x2, URZ ;  /* 0x0000000205077899 */ /* 0x000fe200080006ff */
[----:B------:R-:W-:Y:S02]  /*f310*/  MOV R2, 0x400 ;  /* 0x0000040000027802 */ /* 0x000fe40000000f00 */
[----:B------:R-:W-:Y:S02]  /*f320*/  ISETP.GT.AND P1, PT, R8, 0xbff, PT ;  /* 0x00000bff0800780c */ /* 0x000fe40003f24270 */
[----:B------:R-:W-:Y:S01]  /*f330*/  IADD3.X R5, PT, PT, RZ, R5, RZ, P0, !PT ;  /* 0x00000005ff057210 */ /* 0x000fe200007fe4ff */
[----:B------:R-:W-:Y:S01]  /*f340*/  VIADD R2, R2, 0x440 ;  /* 0x0000044002027836 */ /* 0x000fe20000000000 */
[----:B---3--:R-:W-:-:S04]  /*f350*/  LEA R6, P0, R4, UR10, 0x2 ;  /* 0x0000000a04067c11 */ /* 0x008fc8000f8010ff */
[----:B------:R-:W-:Y:S02]  /*f360*/  LEA.HI.X R5, R4, UR11, R5, 0x2, P0 ;  /* 0x0000000b04057c11 */ /* 0x000fe400080f1405 */
[----:B------:R-:W-:-:S04]  /*f370*/  IADD3 R4, P0, PT, R6, 0x800, RZ ;  /* 0x0000080006047810 */ /* 0x000fc80007f1e0ff */
[----:B------:R-:W-:Y:S02]  /*f380*/  IADD3.X R5, PT, PT, RZ, R5, RZ, P0, !PT ;  /* 0x00000005ff057210 */ /* 0x000fe400007fe4ff */
[----:B------:R-:W-:Y:S02]  /*f390*/  PLOP3.LUT P0, PT, PT, PT, PT, 0x80, 0x8 ;  /* 0x000000000008781c */ /* 0x000fe40003f0f070 */
[----:B0-----:R-:W-:Y:S02]  /*f3a0*/  LEA R7, R7, R2, 0x18 ;  /* 0x0000000207077211 */ /* 0x001fe400078ec0ff */
[----:B------:R-:W-:-:S04]  /*f3b0*/  LEA R2, R3, -UR7, 0x2 ;  /* 0x8000000703027c11 */ /* 0x000fc8000f8e10ff */
[----:B------:R-:W-:Y:S01]  /*f3c0*/  IADD3 R2, PT, PT, R2, 0x800, R7 ;  /* 0x0000080002027810 */ /* 0x000fe20007ffe007 */
[----:B------:R-:W-:Y:S06]  /*f3d0*/  @!P1 BRA `(.L_x_4671) ;  /* 0x00000004002c9947 */ /* 0x000fec0003800000 */
[----:B------:R-:W-:Y:S01]  /*f3e0*/  IMAD.U32 R32, RZ, RZ, UR45 ;  /* 0x0000002dff207e24 */ /* 0x000fe2000f8e00ff */
[----:B------:R-:W-:-:S04]  /*f3f0*/  PLOP3.LUT P0, PT, PT, PT, PT, 0x8, 0x80 ;  /* 0x000000000080781c */ /* 0x000fc80003f0e170 */
[----:B------:R-:W-:-:S09]  /*f400*/  IADD3 R32, PT, PT, R32, -0xbff, RZ ;  /* 0xfffff40120207810 */ /* 0x000fd20007ffe0ff */
.L_x_4672:
[----:B------:R-:W2:Y:S01]  /*f410*/  LDS R6, [R2+-0x800] ;  /* 0xfff8000002067984 */ /* 0x000ea20000000800 */
[----:B------:R-:W-:-:S03]  /*f420*/  VIADD R3, R3, 0x1000 ;  /* 0x0000100003037836 */ /* 0x000fc60000000000 */
[----:B------:R-:W0:Y:S02]  /*f430*/  LDS R8, [R2+-0x400] ;  /* 0xfffc000002087984 */ /* 0x000e240000000800 */
[----:B------:R-:W-:Y:S02]  /*f440*/  ISETP.GE.AND P1, PT, R3, R32, PT ;  /* 0x000000200300720c */ /* 0x000fe40003f26270 */
[----:B------:R-:W3:Y:S04]  /*f450*/  LDS R10, [R2] ;  /* 0x00000000020a7984 */ /* 0x000ee80000000800 */
[----:B------:R-:W-:Y:S04]  /*f460*/  LDS R24, [R2+0x1800] ;  /* 0x0018000002187984 */ /* 0x000fe80000000800 */
[----:B------:R-:W4:Y:S04]  /*f470*/  LDS R14, [R2+0x400] ;  /* 0x00040000020e7984 */ /* 0x000f280000000800 */
[----:B------:R-:W-:Y:S04]  /*f480*/  LDS R22, [R2+0x1400] ;  /* 0x0014000002167984 */ /* 0x000fe80000000800 */
[----:B------:R-:W-:Y:S04]  /*f490*/  LDS R26, [R2+0x2000] ;  /* 0x00200000021a7984 */ /* 0x000fe80000000800 */
[----:B------:R-:W5:Y:S04]  /*f4a0*/  LDS R16, [R2+0x800] ;  /* 0x0008000002107984 */ /* 0x000f680000000800 */
[----:B------:R-:W5:Y:S04]  /*f4b0*/  LDS R18, [R2+0xc00] ;  /* 0x000c000002127984 */ /* 0x000f680000000800 */
[----:B------:R-:W5:Y:S01]  /*f4c0*/  LDS R20, [R2+0x1000] ;  /* 0x0010000002147984 */ /* 0x000f620000000800 */
[----:B--2---:R-:W-:-:S03]  /*f4d0*/  FMUL.FTZ R7, R31, R6 ;  /* 0x000000061f077220 */ /* 0x004fc60000410000 */
[----:B-1----:R-:W1:Y:S01]  /*f4e0*/  LDS R25, [R2+0x1c00] ;  /* 0x001c000002197984 */ /* 0x002e620000000800 */
[----:B0-----:R-:W-:-:S03]  /*f4f0*/  FMUL.FTZ R9, R31, R8 ;  /* 0x000000081f097220 */ /* 0x001fc60000410000 */
[----:B------:R-:W-:Y:S01]  /*f500*/  LDS R6, [R2+0x3400] ;  /* 0x0034000002067984 */ /* 0x000fe20000000800 */
[----:B---3--:R-:W-:-:S03]  /*f510*/  FMUL.FTZ R11, R31, R10 ;  /* 0x0000000a1f0b7220 */ /* 0x008fc60000410000 */
[----:B------:R-:W0:Y:S04]  /*f520*/  LDS R27, [R2+0x2400] ;  /* 0x00240000021b7984 */ /* 0x000e280000000800 */
[----:B------:R-:W-:Y:S01]  /*f530*/  LDS R28, [R2+0x2800] ;  /* 0x00280000021c7984 */ /* 0x000fe20000000800 */
[----:B----4-:R-:W-:-:S03]  /*f540*/  FMUL.FTZ R17, R31, R14 ;  /* 0x0000000e1f117220 */ /* 0x010fc60000410000 */
[----:B------:R-:W2:Y:S04]  /*f550*/  LDS R29, [R2+0x2c00] ;  /* 0x002c0000021d7984 */ /* 0x000ea80000000800 */
[----:B------:R-:W3:Y:S04]  /*f560*/  LDS R30, [R2+0x3000] ;  /* 0x00300000021e7984 */ /* 0x000ee80000000800 */
[----:B------:R-:W-:Y:S01]  /*f570*/  STG.E desc[UR36][R4.64+-0x400], R9 ;  /* 0xfffc000904007986 */ /* 0x000fe2000c101924 */
[----:B-----5:R-:W-:-:S03]  /*f580*/  FMUL.FTZ R19, R31, R16 ;  /* 0x000000101f137220 */ /* 0x020fc60000410000 */
[----:B------:R4:W-:Y:S01]  /*f590*/  STS [R2+-0x400], R9 ;  /* 0xfffc000902007388 */ /* 0x0009e20000000800 */
[----:B------:R-:W-:-:S03]  /*f5a0*/  FMUL.FTZ R21, R31, R18 ;  /* 0x000000121f157220 */ /* 0x000fc60000410000 */
[----:B------:R-:W-:Y:S01]  /*f5b0*/  STG.E desc[UR36][R4.64+-0x800], R7 ;  /* 0xfff8000704007986 */ /* 0x000fe2000c101924 */
[----:B------:R-:W-:-:S03]  /*f5c0*/  FMUL.FTZ R23, R31, R20 ;  /* 0x000000141f177220 */ /* 0x000fc60000410000 */
[----:B------:R5:W-:Y:S01]  /*f5d0*/  STS [R2+-0x800], R7 ;  /* 0xfff8000702007388 */ /* 0x000be20000000800 */
[----:B----4-:R-:W-:-:S03]  /*f5e0*/  FMUL.FTZ R9, R31, R24 ;  /* 0x000000181f097220 */ /* 0x010fc60000410000 */
[----:B------:R-:W-:Y:S01]  /*f5f0*/  STG.E desc[UR36][R4.64], R11 ;  /* 0x0000000b04007986 */ /* 0x000fe2000c101924 */
[----:B-1----:R-:W-:-:S03]  /*f600*/  FMUL.FTZ R25, R31, R25 ;  /* 0x000000191f197220 */ /* 0x002fc60000410000 */
[----:B------:R1:W-:Y:S01]  /*f610*/  STS [R2], R11 ;  /* 0x0000000b02007388 */ /* 0x0003e20000000800 */
[----:B-----5:R-:W-:-:S03]  /*f620*/  FMUL.FTZ R7, R31, R22 ;  /* 0x000000161f077220 */ /* 0x020fc60000410000 */
[----:B------:R-:W-:Y:S01]  /*f630*/  STG.E desc[UR36][R4.64+0x1800], R9 ;  /* 0x0018000904007986 */ /* 0x000fe2000c101924 */
[----:B0-----:R-:W-:-:S03]  /*f640*/  FMUL.FTZ R27, R31, R27 ;  /* 0x0000001b1f1b7220 */ /* 0x001fc60000410000 */
[----:B------:R0:W-:Y:S01]  /*f650*/  STS [R2+0x1800], R9 ;  /* 0x0018000902007388 */ /* 0x0001e20000000800 */
[----:B-1----:R-:W-:-:S03]  /*f660*/  FMUL.FTZ R11, R31, R26 ;  /* 0x0000001a1f0b7220 */ /* 0x002fc60000410000 */
[----:B------:R-:W-:Y:S01]  /*f670*/  STG.E desc[UR36][R4.64+0x400], R17 ;  /* 0x0004001104007986 */ /* 0x000fe2000c101924 */
[----:B--2---:R-:W-:-:S03]  /*f680*/  FMUL.FTZ R29, R31, R29 ;  /* 0x0000001d1f1d7220 */ /* 0x004fc60000410000 */
[----:B------:R1:W-:Y:S01]  /*f690*/  STS [R2+0x400], R17 ;  /* 0x0004001102007388 */ /* 0x0003e20000000800 */
[C---:B0-----:R-:W-:Y:S01]  /*f6a0*/  FMUL.FTZ R9, R31.reuse, R6 ;  /* 0x000000061f097220 */ /* 0x041fe20000410000 */
[----:B------:R-:W-:Y:S02]  /*f6b0*/  IADD3 R6, P2, PT, R4, 0x4000, RZ ;  /* 0x0000400004067810 */ /* 0x000fe40007f5e0ff */
[----:B------:R-:W-:Y:S04]  /*f6c0*/  STG.E desc[UR36][R4.64+0x1400], R7 ;  /* 0x0014000704007986 */ /* 0x000fe8000c101924 */
[----:B------:R3:W-:Y:S01]  /*f6d0*/  STS [R2+0x1400], R7 ;  /* 0x0014000702007388 */ /* 0x0007e20000000800 */
[----:B-1----:R-:W-:-:S03]  /*f6e0*/  FMUL.FTZ R17, R31, R28 ;  /* 0x0000001c1f117220 */ /* 0x002fc60000410000 */
[----:B------:R-:W-:Y:S04]  /*f6f0*/  STG.E desc[UR36][R4.64+0x2000], R11 ;  /* 0x0020000b04007986 */ /* 0x000fe8000c101924 */
[----:B------:R0:W-:Y:S01]  /*f700*/  STS [R2+0x2000], R11 ;  /* 0x0020000b02007388 */ /* 0x0001e20000000800 */
[----:B---3--:R-:W-:-:S03]  /*f710*/  FMUL.FTZ R7, R31, R30 ;  /* 0x0000001e1f077220 */ /* 0x008fc60000410000 */
[----:B------:R-:W-:Y:S04]  /*f720*/  STG.E desc[UR36][R4.64+0x800], R19 ;  /* 0x0008001304007986 */ /* 0x000fe8000c101924 */
[----:B------:R-:W-:Y:S01]  /*f730*/  STS [R2+0x800], R19 ;  /* 0x0008001302007388 */ /* 0x000fe20000000800 */
[----:B0-----:R-:W-:-:S03]  /*f740*/  IADD3.X R11, PT, PT, RZ, R5, RZ, P2, !PT ;  /* 0x00000005ff0b7210 */ /* 0x001fc600017fe4ff */
        /* <DEDUP_REMOVED lines=16> */
[----:B0-----:R-:W-:Y:S01]  /*f850*/  MOV R4, R6 ;  /* 0x0000000600047202 */ /* 0x001fe20000000f00 */
[----:B------:R-:W-:-:S02]  /*f860*/  IMAD.MOV.U32 R5, RZ, RZ, R11 ;  /* 0x000000ffff057224 */ /* 0x000fc400078e000b */
[----:B-1----:R-:W-:Y:S01]  /*f870*/  VIADD R2, R2, 0x4000 ;  /* 0x0000400002027836 */ /* 0x002fe20000000000 */
[----:B------:R-:W-:Y:S06]  /*f880*/  @!P1 BRA `(.L_x_4672) ;  /* 0xfffffff800e09947 */ /* 0x000fec000383ffff */
.L_x_4671:
[----:B------:R-:W-:Y:S05]  /*f890*/  BSYNC.RECONVERGENT B1 ;  /* 0x0000000000017941 */ /* 0x000fea0003800200 */
.L_x_4670:
        /* <DEDUP_REMOVED lines=41> */
[----:B------:R-:W-:-:S02]  /*fb30*/  MOV R5, R9 ;  /* 0x0000000900057202 */ /* 0x000fc40000000f00 */
[----:B-1----:R-:W-:-:S07]  /*fb40*/  IADD3 R2, PT, PT, R2, 0x2000, RZ ;  /* 0x0000200002027810 */ /* 0x002fce0007ffe0ff */
.L_x_4674:
[----:B------:R-:W-:Y:S05]  /*fb50*/  BSYNC.RECONVERGENT B1 ;  /* 0x0000000000017941 */ /* 0x000fea0003800200 */
.L_x_4673:
[----:B------:R-:W-:-:S13]  /*fb60*/  ISETP.LE.OR P0, PT, R3, UR45, P0 ;  /* 0x0000002d03007c0c */ /* 0x000fda0008703670 */
        /* <DEDUP_REMOVED lines=17> */
.L_x_4657:
[----:B------:R-:W-:Y:S05]  /*fc80*/  BSYNC.RECONVERGENT B0 ;  /* 0x0000000000007941 */ /* 0x000fea0003800200 */
.L_x_4656:
[----:B------:R-:W-:Y:S01]  /*fc90*/  USHF.R.S32.HI UR7, URZ, 0x1f, UR45 ;  /* 0x0000001fff077899 */ /* 0x000fe2000801142d */
[----:B------:R-:W-:Y:S01]  /*fca0*/  SHF.R.U32.HI R14, RZ, 0x6, R0 ;  /* 0x00000006ff0e7819 */ /* 0x000fe20000011600 */
[----:B------:R-:W4:Y:S01]  /*fcb0*/  LDCU.64 UR8, c[0x0][0x3b0] ;  /* 0x00007600ff0877ac */ /* 0x000f220008000a00 */
[----:B------:R-:W-:Y:S02]  /*fcc0*/  LOP3.LUT R13, R13, 0xfc, RZ, 0xc0, !PT ;  /* 0x000000fc0d0d7812 */ /* 0x000fe400078ec0ff */
[----:B0--3--:R-:W-:Y:S01]  /*fcd0*/  CS2R R6, SRZ ;  /* 0x0000000000067805 */ /* 0x009fe2000001ff00 */
[----:B------:R-:W-:Y:S01]  /*fce0*/  ULEA.HI UR7, UR7, UR45, URZ, 0x2 ;  /* 0x0000002d07077291 */ /* 0x000fe2000f8f10ff */
[----:B------:R-:W0:Y:S03]  /*fcf0*/  LDCU.64 UR10, c[0x0][0x3c8] ;  /* 0x00007900ff0a77ac */ /* 0x000e260008000a00 */
[----:B------:R-:W-:Y:S01]  /*fd00*/  ULOP3.LUT UR7, UR7, 0xfffffffc, URZ, 0xc0, !UPT ;  /* 0xfffffffc07077892 */ /* 0x000fe2000f8ec0ff */
[----:B------:R-:W3:Y:S03]  /*fd10*/  LDCU.64 UR12, c[0x0][0x3c8] ;  /* 0x00007900ff0c77ac */ /* 0x000ee60008000a00 */
[----:B------:R-:W-:Y:S01]  /*fd20*/  UIADD3 UR7, UPT, UPT, -UR7, UR45, URZ ;  /* 0x0000002d07077290 */ /* 0x000fe2000fffe1ff */
[----:B----4-:R-:W-:-:S05]  /*fd30*/  ISETP.EQ.U32.AND P1, PT, RZ, UR8, PT ;  /* 0x00000008ff007c0c */ /* 0x010fca000bf22070 */
[----:B------:R-:W-:-:S04]  /*fd40*/  ISETP.NE.AND P0, PT, R14, UR7, PT ;  /* 0x000000070e007c0c */ /* 0x000fc8000bf05270 */
[----:B------:R-:W-:-:S04]  /*fd50*/  ISETP.GT.U32.OR P0, PT, R13, 0xbf, P0 ;  /* 0x000000bf0d00780c */ /* 0x000fc80000704470 */
[----:B------:R-:W-:-:S13]  /*fd60*/  ISETP.EQ.OR.EX P0, PT, RZ, UR9, P0, P1 ;  /* 0x00000009ff007c0c */ /* 0x000fda0008702710 */
[----:B------:R-:W4:Y:S01]  /*fd70*/  @!P0 LDC.64 R2, c[0x0][0x3b0] ;  /* 0x0000ec00ff028b82 */ /* 0x000f220000000a00 */
[----:B------:R-:W-:Y:S01]  /*fd80*/  @!P0 IMAD R5, R12, 0xc0, R13 ;  /* 0x000000c00c058824 */ /* 0x000fe200078e020d */
[----:B------:R-:W-:Y:S03]  /*fd90*/  BSSY.RECONVERGENT B0, `(.L_x_4675) ;  /* 0x000022c000007945 */ /* 0x000fe60003800200 */
[----:B----4-:R-:W-:Y:S01]  /*fda0*/  @!P0 IMAD.WIDE.U32 R2, R5, 0x4, R2 ;  /* 0x0000000405028825 */ /* 0x010fe200078e0002 */
[----:B------:R-:W-:-:S06]  /*fdb0*/  CS2R R4, SRZ ;  /* 0x0000000000047805 */ /* 0x000fcc000001ff00 */
[----:B------:R4:W5:Y:S01]  /*fdc0*/  @!P0 LDG.E.128 R4, desc[UR36][R2.64] ;  /* 0x0000002402048981 */ /* 0x000962000c1e1d00 */
[----:B------:R-:W-:Y:S01]  /*fdd0*/  BAR.SYNC.DEFER_BLOCKING 0x0 ;  /* 0x0000000000007b1d */ /* 0x000fe20000010000 */
[----:B------:R-:W-:Y:S01]  /*fde0*/  ISETP.GT.U32.AND P0, PT, R13, 0xbf, PT ;  /* 0x000000bf0d00780c */ /* 0x000fe20003f04070 */
[----:B------:R-:W-:Y:S01]  /*fdf0*/  IMAD R16, R33, 0xc0, RZ ;  /* 0x000000c021107824 */ /* 0x000fe200078e02ff */
[----:B------:R-:W-:Y:S02]  /*fe00*/  CS2R R10, SRZ ;  /* 0x00000000000a7805 */ /* 0x000fe4000001ff00 */
[----:B------:R-:W-:-:S09]  /*fe10*/  CS2R R8, SRZ ;  /* 0x0000000000087805 */ /* 0x000fd2000001ff00 */
[----:B0--34-:R-:W-:Y:S05]  /*fe20*/  @P0 BRA `(.L_x_4676) ;  /* 0x0000002000880947 */ /* 0x019fea0003800000 */
[----:B------:R-:W0:Y:S01]  /*fe30*/  LDCU UR8, c[0x0][0x3f4] ;  /* 0x00007e80ff0877ac */ /* 0x000e220008000800 */
[----:B------:R-:W3:Y:S01]  /*fe40*/  LDC.64 R2, c[0x0][0x3c0] ;  /* 0x0000f000ff027b82 */ /* 0x000ee20000000a00 */
[----:B------:R-:W-:Y:S01]  /*fe50*/  IADD3 R19, PT, PT, R14, UR5, RZ ;  /* 0x000000050e137c10 */ /* 0x000fe2000fffe0ff */
[----:B------:R-:W-:Y:S01]  /*fe60*/  BSSY.RECONVERGENT B1, `(.L_x_4677) ;  /* 0x0000093000017945 */ /* 0x000fe20003800200 */
[----:B------:R-:W-:Y:S02]  /*fe70*/  IMAD.MOV.U32 R11, RZ, RZ, RZ ;  /* 0x000000ffff0b7224 */ /* 0x000fe400078e00ff */
[----:B0-----:R-:W-:-:S04]  /*fe80*/  IMAD.U32 R18, RZ, RZ, UR8 ;  /* 0x00000008ff127e24 */ /* 0x001fc8000f8e00ff */
[C---:B------:R-:W-:Y:S01]  /*fe90*/  IMAD R17, R18.reuse, UR4, R13 ;  /* 0x0000000412117c24 */ /* 0x040fe2000f8e020d */
[----:B------:R-:W-:-:S03]  /*fea0*/  VIMNMX R20, PT, PT, R18, UR45, PT ;  /* 0x0000002d12147c48 */ /* 0x000fc6000bfe0100 */
[----:B---3--:R-:W-:Y:S01]  /*feb0*/  IMAD.WIDE R2, R17, 0x4, R2 ;  /* 0x0000000411027825 */ /* 0x008fe200078e0202 */
[----:B------:R-:W-:-:S13]  /*fec0*/  ISETP.GE.AND P0, PT, R19, R20, PT ;  /* 0x000000141300720c */ /* 0x000fda0003f06270 */
[----:B------:R-:W-:Y:S05]  /*fed0*/  @P0 BRA `(.L_x_4678) ;  /* 0x00000008002c0947 */ /* 0x000fea0003800000 */
[----:B------:R-:W-:Y:S01]  /*fee0*/  IADD3 R17, PT, PT, R19, 0x4, RZ ;  /* 0x0000000413117810 */ /* 0x000fe20007ffe0ff */
[----:B------:R-:W-:Y:S01]  /*fef0*/  ULOP3.LUT UR8, URZ, UR5, URZ, 0x33, !UPT ;  /* 0x00000005ff087292 */ /* 0x000fe2000f8e33ff */
[----:B------:R-:W-:Y:S01]  /*ff00*/  BSSY.RECONVERGENT B2, `(.L_x_4679) ;  /* 0x000004b000027945 */ /* 0x000fe20003800200 */
[----:B------:R-:W-:Y:S01]  /*ff10*/  IMAD R54, R15, R18, RZ ;  /* 0x000000120f367224 */ /* 0x000fe200078e02ff */
[----:B------:R-:W-:Y:S01]  /*ff20*/  VIMNMX R9, PT, PT, R20, R17, !PT ;  /* 0x0000001114097248 */ /* 0x000fe20007fe0100 */
[----:B------:R-:W-:Y:S01]  /*ff30*/  IMAD.MOV.U32 R28, RZ, RZ, R19 ;  /* 0x000000ffff1c7224 */ /* 0x000fe200078e0013 */
[----:B------:R-:W-:Y:S02]  /*ff40*/  CS2R R10, SRZ ;  /* 0x00000000000a7805 */ /* 0x000fe4000001ff00 */
[----:B------:R-:W-:Y:S02]  /*ff50*/  IADD3 R53, PT, PT, -R14, UR8, R9 ;  /* 0x000000080e357c10 */ /* 0x000fe4000fffe109 */
[----:B------:R-:W-:-:S02]  /*ff60*/  CS2R R8, SRZ ;  /* 0x0000000000087805 */ /* 0x000fc4000001ff00 */
[C---:B------:R-:W-:Y:S02]  /*ff70*/  ISETP.GE.U32.AND P0, PT, R53.reuse, 0xc, PT ;  /* 0x0000000c3500780c */ /* 0x040fe40003f06070 */
[----:B------:R-:W-:-:S04]  /*ff80*/  LEA.HI R20, R53, 0x1, RZ, 0x1e ;  /* 0x0000000135147811 */ /* 0x000fc800078ff0ff */
[----:B------:R-:W-:-:S07]  /*ff90*/  LOP3.LUT P1, R55, R20, 0x3, RZ, 0xc0, !PT ;  /* 0x0000000314377812 */ /* 0x000fce000782c0ff */
[----:B------:R-:W-:Y:S06]  /*ffa0*/  @!P0 BRA `(.L_x_4680) ;  /* 0x0000000400008947 */ /* 0x000fec0003800000 */
[----:B------:R-:W0:Y:S01]  /*ffb0*/  S2UR UR9, SR_CgaCtaId ;  /* 0x00000000000979c3 */ /* 0x000e220000008800 */
[----:B------:R-:W-:Y:S01]  /*ffc0*/  UMOV UR8, 0x400 ;  /* 0x0000040000087882 */ /* 0x000fe20000000000 */
[----:B------:R-:W-:Y:S01]  /*ffd0*/  LOP3.LUT R20, R20, 0x7ffffffc, RZ, 0xc0, !PT ;  /* 0x7ffffffc14147812 */ /* 0x000fe200078ec0ff */
[----:B------:R-:W-:Y:S01]  /*ffe0*/  UIADD3 UR8, UPT, UPT, UR8, 0x440, URZ ;  /* 0x0000044008087890 */ /* 0x000fe2000fffe0ff */
[C---:B------:R-:W-:Y:S01]  /*fff0*/  IADD3 R29, PT, PT, R19.reuse, 0xc, RZ ;  /* 0x0000000c131d7810 */ /* 0x040fe20007ffe0ff */
[----:B------:R-:W-:Y:S01]  /*10000*/  VIADD R30, R19, 0x8 ;  /* 0x00000008131e7836 */ /* 0x000fe20000000000 */
[----:B------:R-:W-:Y:S01]  /*10010*/  MOV R28, R19 ;  /* 0x00000013001c7202 */ /* 0x000fe20000000f00 */
[----:B------:R-:W-:Y:S01]  /*10020*/  IMAD.MOV.U32 R8, RZ, RZ, RZ ;  /* 0x000000ffff087224 */ /* 0x000fe200078e00ff */
[----:B--2---:R-:W-:Y:S01]  /*10030*/  IADD3 R31, PT, PT, -R20, RZ, RZ ;  /* 0x000000ff141f7210 */ /* 0x004fe20007ffe1ff */
[----:B0-----:R-:W-:-:S06]  /*10040*/  ULEA UR8, UR9, UR8, 0x18 ;  /* 0x0000000809087291 */ /* 0x001fcc000f8ec0ff */
[----:B------:R-:W-:-:S05]  /*10050*/  LEA R21, R14, UR8, 0x2 ;  /* 0x000000080e157c11 */ /* 0x000fca000f8e10ff */
[----:B------:R-:W-:-:S07]  /*10060*/  VIADD R32, R21, 0x20 ;  /* 0x0000002015207836 */ /* 0x000fce0000000000 */
.L_x_4681:
[----:B------:R-:W-:Y:S01]  /*10070*/  IADD3 R21, P0, PT, R28, UR6, RZ ;  /* 0x000000061c157c10 */ /* 0x000fe2000ff1e0ff */
[----:B------:R-:W-:Y:S03]  /*10080*/  LDS R34, [R32+-0x10] ;  /* 0xfffff00020227984 */ /* 0x000fe60000000800 */
[----:B------:R-:W-:Y:S01]  /*10090*/  IADD3.X R22, PT, PT, RZ, UR15, RZ, P0, !PT ;  /* 0x0000000fff167c10 */ /* 0x000fe200087fe4ff */
[----:B------:R-:W-:Y:S01]  /*100a0*/  LDS R35, [R32] ;  /* 0x0000000020237984 */ /* 0x000fe20000000800 */
[----:B------:R-:W-:-:S03]  /*100b0*/  LEA R20, P0, R21, UR10, 0x2 ;  /* 0x0000000a15147c11 */ /* 0x000fc6000f8010ff */
[----:B------:R-:W-:Y:S01]  /*100c0*/  LDS R52, [R32+0x10] ;  /* 0x0000100020347984 */ /* 0x000fe20000000800 */
[----:B------:R-:W-:-:S05]  /*100d0*/  LEA.HI.X R21, R21, UR11, R22, 0x2, P0 ;  /* 0x0000000b15157c11 */ /* 0x000fca00080f1416 */
[----:B------:R-:W2:Y:S04]  /*100e0*/  LDG.E R23, desc[UR36][R20.64] ;  /* 0x0000002414177981 */ /* 0x000ea8000c1e1900 */
[----:B------:R-:W3:Y:S04]  /*100f0*/  LDG.E R22, desc[UR36][R20.64+0x10] ;  /* 0x0000102414167981 */ /* 0x000ee8000c1e1900 */
[----:B-1----:R-:W4:Y:S04]  /*10100*/  LDG.E R25, desc[UR36][R20.64+0x20] ;  /* 0x0000202414197981 */ /* 0x002f28000c1e1900 */
[----:B------:R-:W4:Y:S01]  /*10110*/  LDG.E R26, desc[UR36][R20.64+0x30] ;  /* 0x00003024141a7981 */ /* 0x000f22000c1e1900 */
[----:B--2---:R-:W-:-:S02]  /*10120*/  IMAD R23, R54, R23, R28 ;  /* 0x0000001736177224 */ /* 0x004fc400078e021c */
[C---:B---3--:R-:W-:Y:S02]  /*10130*/  IMAD R22, R54.reuse, R22, R17 ;  /* 0x0000001636167224 */ /* 0x048fe400078e0211 */
[----:B------:R-:W-:Y:S02]  /*10140*/  IMAD R23, R23, 0xc0, RZ ;  /* 0x000000c017177824 */ /* 0x000fe400078e02ff */
[----:B----4-:R-:W-:Y:S02]  /*10150*/  IMAD R24, R54, R25, R30 ;  /* 0x0000001936187224 */ /* 0x010fe400078e021e */
[----:B------:R-:W-:Y:S02]  /*10160*/  IMAD R25, R22, 0xc0, RZ ;  /* 0x000000c016197824 */ /* 0x000fe400078e02ff */
[----:B------:R-:W-:-:S04]  /*10170*/  IMAD.WIDE R22, R23, 0x4, R2 ;  /* 0x0000000417167825 */ /* 0x000fc800078e0202 */
[----:B------:R-:W-:Y:S01]  /*10180*/  IMAD R27, R24, 0xc0, RZ ;  /* 0x000000c0181b7824 */ /* 0x000fe200078e02ff */
[----:B------:R-:W2:Y:S01]  /*10190*/  LDG.E.128 R36, desc[UR36][R22.64] ;  /* 0x0000002416247981 */ /* 0x000ea2000c1e1d00 */
[----:B------:R-:W-:Y:S02]  /*101a0*/  IMAD R26, R54, R26, R29 ;  /* 0x0000001a361a7224 */ /* 0x000fe400078e021d */
[----:B------:R-:W-:-:S04]  /*101b0*/  IMAD.WIDE R24, R25, 0x4, R2 ;  /* 0x0000000419187825 */ /* 0x000fc800078e0202 */
[----:B------:R-:W-:Y:S01]  /*101c0*/  IMAD R33, R26, 0xc0, RZ ;  /* 0x000000c01a217824 */ /* 0x000fe200078e02ff */
[----:B------:R-:W3:Y:S01]  /*101d0*/  LDG.E.128 R40, desc[UR36][R24.64] ;  /* 0x0000002418287981 */ /* 0x000ee2000c1e1d00 */
[----:B------:R-:W-:-:S04]  /*101e0*/  IMAD.WIDE R20, R27, 0x4, R2 ;  /* 0x000000041b147825 */ /* 0x000fc800078e0202 */
[----:B------:R-:W-:Y:S01]  /*101f0*/  IMAD.WIDE R26, R33, 0x4, R2 ;  /* 0x00000004211a7825 */ /* 0x000fe200078e0202 */
[----:B------:R-:W4:Y:S04]  /*10200*/  LDG.E.128 R44, desc[UR36][R20.64] ;  /* 0x00000024142c7981 */ /* 0x000f28000c1e1d00 */
[----:B------:R-:W4:Y:S04]  /*10210*/  LDG.E.128 R48, desc[UR36][R26.64] ;  /* 0x000000241a307981 */ /* 0x000f28000c1e1d00 */
[----:B------:R0:W2:Y:S01]  /*10220*/  LDS R33, [R32+-0x20] ;  /* 0xffffe00020217984 */ /* 0x0000a20000000800 */
[----:B------:R-:W-:-:S05]  /*10230*/  VIADD R31, R31, 0x4 ;  /* 0x000000041f1f7836 */ /* 0x000fca0000000000 */
[----:B------:R-:W-:Y:S01]  /*10240*/  ISETP.NE.AND P0, PT, R31, RZ, PT ;  /* 0x000000ff1f00720c */ /* 0x000fe20003f05270 */
[----:B------:R-:W-:Y:S01]  /*10250*/  VIADD R28, R28, 0x10 ;  /* 0x000000101c1c7836 */ /* 0x000fe20000000000 */
[----:B0-----:R-:W-:Y:S01]  /*10260*/  IADD3 R32, PT, PT, R32, 0x40, RZ ;  /* 0x0000004020207810 */ /* 0x001fe20007ffe0ff */
[----:B------:R-:W-:Y:S01]  /*10270*/  VIADD R30, R30, 0x10 ;  /* 0x000000101e1e7836 */ /* 0x000fe20000000000 */
[----:B------:R-:W-:Y:S02]  /*10280*/  IADD3 R17, PT, PT, R17, 0x10, RZ ;  /* 0x0000001011117810 */ /* 0x000fe40007ffe0ff */
[----:B------:R-:W-:Y:S01]  /*10290*/  IADD3 R29, PT, PT, R29, 0x10, RZ ;  /* 0x000000101d1d7810 */ /* 0x000fe20007ffe0ff */
        /* <DEDUP_REMOVED lines=17> */
.L_x_4680:
[----:B------:R-:W-:Y:S05]  /*103b0*/  BSYNC.RECONVERGENT B2 ;  /* 0x0000000000027941 */ /* 0x000fea0003800200 */
.L_x_4679:
[----:B------:R-:W-:Y:S05]  /*103c0*/  @!P1 BRA `(.L_x_4678) ;  /* 0x0000000000f09947 */ /* 0x000fea0003800000 */
[----:B------:R-:W-:Y:S01]  /*103d0*/  ISETP.NE.AND P1, PT, R55, 0x1, PT ;  /* 0x000000013700780c */ /* 0x000fe20003f25270 */
[----:B------:R-:W-:Y:S01]  /*103e0*/  BSSY.RECONVERGENT B2, `(.L_x_4682) ;  /* 0x0000024000027945 */ /* 0x000fe20003800200 */
[----:B------:R-:W-:-:S11]  /*103f0*/  LOP3.LUT P0, RZ, R53, 0x4, RZ, 0xc0, !PT ;  /* 0x0000000435ff7812 */ /* 0x000fd6000780c0ff */
[----:B------:R-:W-:Y:S05]  /*10400*/  @!P1 BRA `(.L_x_4683) ;  /* 0x0000000000849947 */ /* 0x000fea0003800000 */
[----:B------:R-:W0:Y:S01]  /*10410*/  LDCU.64 UR8, c[0x0][0x3c8] ;  /* 0x00007900ff0877ac */ /* 0x000e220008000a00 */
[----:B------:R-:W-:-:S05]  /*10420*/  IADD3 R17, P1, PT, R28, UR6, RZ ;  /* 0x000000061c117c10 */ /* 0x000fca000ff3e0ff */
[----:B------:R-:W-:Y:S01]  /*10430*/  IMAD.X R22, RZ, RZ, UR15, P1 ;  /* 0x0000000fff167e24 */ /* 0x000fe200088e06ff */
[----:B0-----:R-:W-:-:S04]  /*10440*/  LEA R20, P1, R17, UR8, 0x2 ;  /* 0x0000000811147c11 */ /* 0x001fc8000f8210ff */
[----:B------:R-:W-:-:S05]  /*10450*/  LEA.HI.X R21, R17, UR9, R22, 0x2, P1 ;  /* 0x0000000911157c11 */ /* 0x000fca00088f1416 */
[----:B------:R-:W3:Y:S04]  /*10460*/  LDG.E R17, desc[UR36][R20.64] ;  /* 0x0000002414117981 */ /* 0x000ee8000c1e1900 */
[----:B------:R-:W4:Y:S01]  /*10470*/  LDG.E R23, desc[UR36][R20.64+0x10] ;  /* 0x0000102414177981 */ /* 0x000f22000c1e1900 */
[----:B------:R-:W-:Y:S01]  /*10480*/  HFMA2 R22, -RZ, RZ, 0, 1.1444091796875e-05 ;  /* 0x000000c0ff167431 */ /* 0x000fe200000001ff */
[----:B------:R-:W0:Y:S01]  /*10490*/  S2UR UR9, SR_CgaCtaId ;  /* 0x00000000000979c3 */ /* 0x000e220000008800 */
[----:B------:R-:W-:Y:S02]  /*104a0*/  UMOV UR8, 0x400 ;  /* 0x0000040000087882 */ /* 0x000fe40000000000 */
[----:B------:R-:W-:-:S04]  /*104b0*/  UIADD3 UR8, UPT, UPT, UR8, 0x440, URZ ;  /* 0x0000044008087890 */ /* 0x000fc8000fffe0ff */
[----:B0-----:R-:W-:Y:S01]  /*104c0*/  ULEA UR8, UR9, UR8, 0x18 ;  /* 0x0000000809087291 */ /* 0x001fe2000f8ec0ff */
[C-C-:B---3--:R-:W-:Y:S02]  /*104d0*/  IMAD R17, R54.reuse, R17, R28.reuse ;  /* 0x0000001136117224 */ /* 0x148fe400078e021c */
[----:B----4-:R-:W-:Y:S02]  /*104e0*/  IMAD R23, R54, R23, R28 ;  /* 0x0000001736177224 */ /* 0x010fe400078e021c */
[----:B------:R-:W-:Y:S02]  /*104f0*/  IMAD R17, R17, 0xc0, RZ ;  /* 0x000000c011117824 */ /* 0x000fe400078e02ff */
[----:B-1----:R-:W-:Y:S02]  /*10500*/  IMAD R25, R23, R22, 0x300 ;  /* 0x0000030017197424 */ /* 0x002fe400078e0216 */
[----:B------:R-:W-:-:S04]  /*10510*/  IMAD.WIDE R22, R17, 0x4, R2 ;  /* 0x0000000411167825 */ /* 0x000fc800078e0202 */
[----:B------:R-:W-:Y:S01]  /*10520*/  IMAD.WIDE R24, R25, 0x4, R2 ;  /* 0x0000000419187825 */ /* 0x000fe200078e0202 */
[----:B------:R-:W3:Y:S05]  /*10530*/  LDG.E.128 R32, desc[UR36][R22.64] ;  /* 0x0000002416207981 */ /* 0x000eea000c1e1d00 */
[----:B------:R-:W4:Y:S01]  /*10540*/  LDG.E.128 R24, desc[UR36][R24.64] ;  /* 0x0000002418187981 */ /* 0x000f22000c1e1d00 */
[C---:B------:R-:W-:Y:S01]  /*10550*/  VIADD R17, R28.reuse, -UR5 ;  /* 0x800000051c117c36 */ /* 0x040fe20008000000 */
[----:B------:R-:W-:-:S04]  /*10560*/  IADD3 R28, PT, PT, R28, 0x8, RZ ;  /* 0x000000081c1c7810 */ /* 0x000fc80007ffe0ff */
[----:B------:R-:W-:-:S05]  /*10570*/  LEA R17, R17, UR8, 0x2 ;  /* 0x0000000811117c11 */ /* 0x000fca000f8e10ff */
[----:B------:R-:W3:Y:S04]  /*10580*/  LDS R20, [R17] ;  /* 0x0000000011147984 */ /* 0x000ee80000000800 */
[----:B------:R-:W4:Y:S01]  /*10590*/  LDS R29, [R17+0x10] ;  /* 0x00001000111d7984 */ /* 0x000f220000000800 */
[-C--:B---3--:R-:W-:Y:S01]  /*105a0*/  FFMA.FTZ R21, R32, R20.reuse, R8 ;  /* 0x0000001420157223 */ /* 0x088fe20000010008 */
[-C--:B------:R-:W-:Y:S01]  /*105b0*/  FFMA.FTZ R22, R33, R20.reuse, R9 ;  /* 0x0000001421167223 */ /* 0x080fe20000010009 */
[-C--:B------:R-:W-:Y:S01]  /*105c0*/  FFMA.FTZ R23, R34, R20.reuse, R10 ;  /* 0x0000001422177223 */ /* 0x080fe2000001000a */
[----:B------:R-:W-:Y:S01]  /*105d0*/  FFMA.FTZ R20, R35, R20, R11 ;  /* 0x0000001423147223 */ /* 0x000fe2000001000b */
[-C--:B----4-:R-:W-:Y:S01]  /*105e0*/  FFMA.FTZ R8, R24, R29.reuse, R21 ;  /* 0x0000001d18087223 */ /* 0x090fe20000010015 */
[-C--:B------:R-:W-:Y:S01]  /*105f0*/  FFMA.FTZ R9, R25, R29.reuse, R22 ;  /* 0x0000001d19097223 */ /* 0x080fe20000010016 */
[-C--:B------:R-:W-:Y:S01]  /*10600*/  FFMA.FTZ R10, R26, R29.reuse, R23 ;  /* 0x0000001d1a0a7223 */ /* 0x080fe20000010017 */
[----:B------:R-:W-:-:S07]  /*10610*/  FFMA.FTZ R11, R27, R29, R20 ;  /* 0x0000001d1b0b7223 */ /* 0x000fce0000010014 */
.L_x_4683:
[----:B------:R-:W-:Y:S05]  /*10620*/  BSYNC.RECONVERGENT B2 ;  /* 0x0000000000027941 */ /* 0x000fea0003800200 */
.L_x_4682:
[----:B------:R-:W-:Y:S05]  /*10630*/  @P0 BRA `(.L_x_4678) ;  /* 0x0000000000540947 */ /* 0x000fea0003800000 */
[----:B------:R-:W0:Y:S01]  /*10640*/  LDCU.64 UR8, c[0x0][0x3c8] ;  /* 0x00007900ff0877ac */ /* 0x000e220008000a00 */
[----:B------:R-:W-:-:S05]  /*10650*/  IADD3 R17, P0, PT, R28, UR6, RZ ;  /* 0x000000061c117c10 */ /* 0x000fca000ff1e0ff */
[----:B------:R-:W-:Y:S01]  /*10660*/  IMAD.X R20, RZ, RZ, UR15, P0 ;  /* 0x0000000fff147e24 */ /* 0x000fe200080e06ff */
[----:B0-----:R-:W-:-:S04]  /*10670*/  LEA R22, P0, R17, UR8, 0x2 ;  /* 0x0000000811167c11 */ /* 0x001fc8000f8010ff */
[----:B------:R-:W-:-:S06]  /*10680*/  LEA.HI.X R23, R17, UR9, R20, 0x2, P0 ;  /* 0x0000000911177c11 */ /* 0x000fcc00080f1414 */
[----:B------:R-:W3:Y:S01]  /*10690*/  LDG.E R23, desc[UR36][R22.64] ;  /* 0x0000002416177981 */ /* 0x000ee2000c1e1900 */
[----:B------:R-:W0:Y:S01]  /*106a0*/  S2UR UR9, SR_CgaCtaId ;  /* 0x00000000000979c3 */ /* 0x000e220000008800 */
[----:B------:R-:W-:Y:S02]  /*106b0*/  UMOV UR8, 0x400 ;  /* 0x0000040000087882 */ /* 0x000fe40000000000 */
[----:B------:R-:W-:-:S04]  /*106c0*/  UIADD3 UR8, UPT, UPT, UR8, 0x440, URZ ;  /* 0x0000044008087890 */ /* 0x000fc8000fffe0ff */
[----:B0-----:R-:W-:Y:S01]  /*106d0*/  ULEA UR8, UR9, UR8, 0x18 ;  /* 0x0000000809087291 */ /* 0x001fe2000f8ec0ff */
[----:B---3--:R-:W-:-:S04]  /*106e0*/  IMAD R17, R54, R23, R28 ;  /* 0x0000001736117224 */ /* 0x008fc800078e021c */
[----:B------:R-:W-:-:S04]  /*106f0*/  IMAD R17, R17, 0xc0, RZ ;  /* 0x000000c011117824 */ /* 0x000fc800078e02ff */
[----:B------:R-:W-:-:S05]  /*10700*/  IMAD.WIDE R20, R17, 0x4, R2 ;  /* 0x0000000411147825 */ /* 0x000fca00078e0202 */
[----:B-1----:R-:W3:Y:S01]  /*10710*/  LDG.E.128 R24, desc[UR36][R20.64] ;  /* 0x0000002414187981 */ /* 0x002ee2000c1e1d00 */
[----:B------:R-:W-:-:S04]  /*10720*/  IADD3 R17, PT, PT, R28, -UR5, RZ ;  /* 0x800000051c117c10 */ /* 0x000fc8000fffe0ff */
[----:B------:R-:W-:-:S06]  /*10730*/  LEA R17, R17, UR8, 0x2 ;  /* 0x0000000811117c11 */ /* 0x000fcc000f8e10ff */
[----:B------:R-:W3:Y:S02]  /*10740*/  LDS R17, [R17] ;  /* 0x0000000011117984 */ /* 0x000ee40000000800 */
[-C--:B---3--:R-:W-:Y:S01]  /*10750*/  FFMA.FTZ R8, R24, R17.reuse, R8 ;  /* 0x0000001118087223 */ /* 0x088fe20000010008 */
[-C--:B------:R-:W-:Y:S01]  /*10760*/  FFMA.FTZ R9, R25, R17.reuse, R9 ;  /* 0x0000001119097223 */ /* 0x080fe20000010009 */
[-C--:B------:R-:W-:Y:S01]  /*10770*/  FFMA.FTZ R10, R26, R17.reuse, R10 ;  /* 0x000000111a0a7223 */ /* 0x080fe2000001000a */
[----:B------:R-:W-:-:S07]  /*10780*/  FFMA.FTZ R11, R27, R17, R11 ;  /* 0x000000111b0b7223 */ /* 0x000fce000001000b */
.L_x_4678:
[----:B------:R-:W-:Y:S05]  /*10790*/  BSYNC.RECONVERGENT B1 ;  /* 0x0000000000017941 */ /* 0x000fea0003800200 */
.L_x_4677:
[----:B------:R-:W-:Y:S01]  /*107a0*/  ISETP.GE.AND P0, PT, R19, UR45, PT ;  /* 0x0000002d13007c0c */ /* 0x000fe2000bf06270 */
[----:B------:R-:W-:-:S12]  /*107b0*/  BSSY.RECONVERGENT B3, `(.L_x_4684) ;  /* 0x000014d000037945 */ /* 0x000fd80003800200 */
[----:B------:R-:W-:Y:S05]  /*107c0*/  @P0 BRA `(.L_x_4685) ;  /* 0x00000014002c0947 */ /* 0x000fea0003800000 */
[----:B------:R-:W-:Y:S01]  /*107d0*/  IMAD.MOV.U32 R20, RZ, RZ, 0x4 ;  /* 0x00000004ff147424 */ /* 0x000fe200078e00ff */
[----:B------:R-:W-:Y:S01]  /*107e0*/  ULOP3.LUT UR8, URZ, UR5, URZ, 0x33, !UPT ;  /* 0x00000005ff087292 */ /* 0x000fe2000f8e33ff */
[----:B------:R-:W-:Y:S01]  /*107f0*/  BSSY.RECONVERGENT B2, `(.L_x_4686) ;  /* 0x00000bd000027945 */ /* 0x000fe20003800200 */
[----:B------:R-:W-:Y:S02]  /*10800*/  IMAD R32, R15, R18, RZ ;  /* 0x000000120f207224 */ /* 0x000fe400078e02ff */
[----:B------:R-:W-:-:S04]  /*10810*/  VIADDMNMX R17, R19, R20, UR45, !PT ;  /* 0x0000002d13117e46 */ /* 0x000fc8000f800114 */
[----:B------:R-:W-:-:S04]  /*10820*/  IADD3 R29, PT, PT, -R14, UR8, R17 ;  /* 0x000000080e1d7c10 */ /* 0x000fc8000fffe111 */
[C---:B------:R-:W-:Y:S02]  /*10830*/  ISETP.GE.U32.AND P0, PT, R29.reuse, 0xc, PT ;  /* 0x0000000c1d00780c */ /* 0x040fe40003f06070 */
[----:B------:R-:W-:-:S11]  /*10840*/  LEA.HI R30, R29, 0x1, RZ, 0x1e ;  /* 0x000000011d1e7811 */ /* 0x000fd600078ff0ff */
[----:B------:R-:W-:Y:S05]  /*10850*/  @!P0 BRA `(.L_x_4687) ;  /* 0x0000000800d88947 */ /* 0x000fea0003800000 */
[----:B------:R-:W0:Y:S01]  /*10860*/  S2UR UR9, SR_CgaCtaId ;  /* 0x00000000000979c3 */ /* 0x000e220000008800 */
[----:B------:R-:W-:Y:S01]  /*10870*/  UMOV UR8, 0x400 ;  /* 0x0000040000087882 */ /* 0x000fe20000000000 */
[----:B------:R-:W-:Y:S01]  /*10880*/  LOP3.LUT R15, R30, 0x7ffffffc, RZ, 0xc0, !PT ;  /* 0x7ffffffc1e0f7812 */ /* 0x000fe200078ec0ff */
[----:B------:R-:W-:Y:S01]  /*10890*/  UIADD3 UR8, UPT, UPT, UR8, 0x440, URZ ;  /* 0x0000044008087890 */ /* 0x000fe2000fffe0ff */
[----:B------:R-:W-:Y:S01]  /*108a0*/  BSSY.RECONVERGENT B1, `(.L_x_4688) ;  /* 0x00000b0000017945 */ /* 0x000fe20003800200 */
[----:B------:R-:W-:Y:S02]  /*108b0*/  IADD3 R19, PT, PT, R19, 0x8, RZ ;  /* 0x0000000813137810 */ /* 0x000fe40007ffe0ff */
[----:B------:R-:W-:Y:S01]  /*108c0*/  IMAD.MOV R17, RZ, RZ, -R15 ;  /* 0x000000ffff117224 */ /* 0x000fe200078e0a0f */
[----:B------:R-:W3:Y:S01]  /*108d0*/  LDC R34, c[0x0][0x3f4] ;  /* 0x0000fd00ff227b82 */ /* 0x000ee20000000800 */
[----:B0-----:R-:W-:-:S06]  /*108e0*/  ULEA UR8, UR9, UR8, 0x18 ;  /* 0x0000000809087291 */ /* 0x001fcc000f8ec0ff */
[----:B------:R-:W-:-:S04]  /*108f0*/  LEA R18, R14, UR8, 0x2 ;  /* 0x000000080e127c11 */ /* 0x000fc8000f8e10ff */
[----:B------:R-:W-:-:S07]  /*10900*/  IADD3 R15, PT, PT, R18, 0x20, RZ ;  /* 0x00000020120f7810 */ /* 0x000fce0007ffe0ff */
.L_x_4697:
[----:B---3--:R-:W-:Y:S01]  /*10910*/  IMAD.MOV.U32 R18, RZ, RZ, R34 ;  /* 0x000000ffff127224 */ /* 0x008fe200078e0022 */
[----:B------:R-:W-:Y:S01]  /*10920*/  IADD3 R23, PT, PT, R19, -0x8, RZ ;  /* 0xfffffff813177810 */ /* 0x000fe20007ffe0ff */
[----:B------:R-:W-:Y:S01]  /*10930*/  VIADD R17, R17, 0x4 ;  /* 0x0000000411117836 */ /* 0x000fe20000000000 */
[C---:B--2---:R-:W-:Y:S01]  /*10940*/  IADD3 R31, PT, PT, R19.reuse, -0x4, RZ ;  /* 0xfffffffc131f7810 */ /* 0x044fe20007ffe0ff */
[----:B------:R-:W-:Y:S01]  /*10950*/  VIADD R33, R19, 0x4 ;  /* 0x0000000413217836 */ /* 0x000fe20000000000 */
[-C--:B------:R-:W-:Y:S01]  /*10960*/  ISETP.GE.AND P4, PT, R23, R18.reuse, PT ;  /* 0x000000121700720c */ /* 0x080fe20003f86270 */
[----:B------:R-:W-:Y:S01]  /*10970*/  BSSY.RECONVERGENT B4, `(.L_x_4689) ;  /* 0x000002a000047945 */ /* 0x000fe20003800200 */
[----:B------:R-:W-:Y:S02]  /*10980*/  ISETP.NE.AND P0, PT, R17, RZ, PT ;  /* 0x000000ff1100720c */ /* 0x000fe40003f05270 */
[-C--:B------:R-:W-:Y:S02]  /*10990*/  ISETP.GE.AND P1, PT, R31, R18.reuse, PT ;  /* 0x000000121f00720c */ /* 0x080fe40003f26270 */
[----:B------:R-:W-:-:S02]  /*109a0*/  ISETP.GE.AND P2, PT, R19, R18, PT ;  /* 0x000000121300720c */ /* 0x000fc40003f46270 */
[----:B------:R-:W-:-:S05]  /*109b0*/  ISETP.GE.AND P3, PT, R33, R18, PT ;  /* 0x000000122100720c */ /* 0x000fca0003f66270 */
[----:B------:R-:W-:Y:S08]  /*109c0*/  @!P4 BRA `(.L_x_4690) ;  /* 0x000000000090c947 */ /* 0x000ff00003800000 */
[----:B-1----:R-:W-:Y:S01]  /*109d0*/  IABS R25, R18 ;  /* 0x0000001200197213 */ /* 0x002fe20000000000 */
[----:B------:R-:W0:Y:S01]  /*109e0*/  LDS R28, [R15+-0x20] ;  /* 0xffffe0000f1c7984 */ /* 0x000e220000000800 */
[----:B------:R-:W-:Y:S02]  /*109f0*/  IABS R26, R23 ;  /* 0x00000017001a7213 */ /* 0x000fe40000000000 */
[----:B------:R-:W1:Y:S01]  /*10a00*/  I2F.RP R22, R25 ;  /* 0x0000001900167306 */ /* 0x000e620000209400 */
[----:B------:R-:W-:Y:S02]  /*10a10*/  ISETP.GE.AND P5, PT, R23, RZ, PT ;  /* 0x000000ff1700720c */ /* 0x000fe40003fa6270 */
[----:B------:R-:W-:-:S05]  /*10a20*/  ISETP.NE.AND P6, PT, R18, RZ, PT ;  /* 0x000000ff1200720c */ /* 0x000fca0003fc5270 */
[----:B-1----:R-:W1:Y:S02]  /*10a30*/  MUFU.RCP R22, R22 ;  /* 0x0000001600167308 */ /* 0x002e640000001000 */
[----:B-1----:R-:W-:-:S06]  /*10a40*/  IADD3 R24, PT, PT, R22, 0xffffffe, RZ ;  /* 0x0ffffffe16187810 */ /* 0x002fcc0007ffe0ff */
[----:B------:R-:W1:Y:S02]  /*10a50*/  F2I.FTZ.U32.TRUNC.NTZ R21, R24 ;  /* 0x0000001800157305 */ /* 0x000e64000021f000 */
[----:B-1----:R-:W-:-:S04]  /*10a60*/  IMAD.MOV R20, RZ, RZ, -R21 ;  /* 0x000000ffff147224 */ /* 0x002fc800078e0a15 */
        /* <DEDUP_REMOVED lines=20> */
[----:B------:R-:W-:-:S05]  /*10bb0*/  IMAD.WIDE R20, R21, 0x4, R2 ;  /* 0x0000000415147825 */ /* 0x000fca00078e0202 */
[----:B------:R-:W0:Y:S02]  /*10bc0*/  LDG.E.128 R24, desc[UR36][R20.64] ;  /* 0x0000002414187981 */ /* 0x000e24000c1e1d00 */
[-C--:B0-----:R-:W-:Y:S01]  /*10bd0*/  FFMA.FTZ R8, R24, R28.reuse, R8 ;  /* 0x0000001c18087223 */ /* 0x081fe20000010008 */
[-C--:B------:R-:W-:Y:S01]  /*10be0*/  FFMA.FTZ R9, R25, R28.reuse, R9 ;  /* 0x0000001c19097223 */ /* 0x080fe20000010009 */
[-C--:B------:R-:W-:Y:S01]  /*10bf0*/  FFMA.FTZ R10, R26, R28.reuse, R10 ;  /* 0x0000001c1a0a7223 */ /* 0x080fe2000001000a */
[----:B------:R-:W-:-:S07]  /*10c00*/  FFMA.FTZ R11, R27, R28, R11 ;  /* 0x0000001c1b0b7223 */ /* 0x000fce000001000b */
.L_x_4690:
[----:B------:R-:W-:Y:S05]  /*10c10*/  BSYNC.RECONVERGENT B4 ;  /* 0x0000000000047941 */ /* 0x000fea0003800200 */
.L_x_4689:
[----:B------:R-:W-:Y:S04]  /*10c20*/  BSSY.RECONVERGENT B4, `(.L_x_4691) ;  /* 0x0000026000047945 */ /* 0x000fe80003800200 */
[----:B------:R-:W-:Y:S05]  /*10c30*/  @!P1 BRA `(.L_x_4692) ;  /* 0x0000000000909947 */ /* 0x000fea0003800000 */
[----:B------:R-:W-:Y:S01]  /*10c40*/  IABS R23, R18 ;  /* 0x0000001200177213 */ /* 0x000fe20000000000 */
[----:B------:R-:W0:Y:S01]  /*10c50*/  LDS R28, [R15+-0x10] ;  /* 0xfffff0000f1c7984 */ /* 0x000e220000000800 */
[----:B------:R-:W-:Y:S02]  /*10c60*/  IABS R26, R31 ;  /* 0x0000001f001a7213 */ /* 0x000fe40000000000 */
[----:B------:R-:W2:Y:S01]  /*10c70*/  I2F.RP R22, R23 ;  /* 0x0000001700167306 */ /* 0x000ea20000209400 */
[----:B------:R-:W-:Y:S02]  /*10c80*/  ISETP.GE.AND P4, PT, R31, RZ, PT ;  /* 0x000000ff1f00720c */ /* 0x000fe40003f86270 */
[----:B------:R-:W-:-:S05]  /*10c90*/  ISETP.NE.AND P5, PT, R18, RZ, PT ;  /* 0x000000ff1200720c */ /* 0x000fca0003fa5270 */
[----:B--2---:R-:W2:Y:S02]  /*10ca0*/  MUFU.RCP R22, R22 ;  /* 0x0000001600167308 */ /* 0x004ea40000001000 */
[----:B--2---:R-:W-:-:S06]  /*10cb0*/  VIADD R24, R22, 0xffffffe ;  /* 0x0ffffffe16187836 */ /* 0x004fcc0000000000 */
[----:B------:R-:W2:Y:S02]  /*10cc0*/  F2I.FTZ.U32.TRUNC.NTZ R21, R24 ;  /* 0x0000001800157305 */ /* 0x000ea4000021f000 */
        /* <DEDUP_REMOVED lines=27> */
.L_x_4692:
[----:B------:R-:W-:Y:S05]  /*10e80*/  BSYNC.RECONVERGENT B4 ;  /* 0x0000000000047941 */ /* 0x000fea0003800200 */
.L_x_4691:
[----:B------:R-:W-:Y:S04]  /*10e90*/  BSSY.RECONVERGENT B4, `(.L_x_4693) ;  /* 0x0000026000047945 */ /* 0x000fe80003800200 */
[----:B------:R-:W-:Y:S05]  /*10ea0*/  @!P2 BRA `(.L_x_4694) ;  /* 0x000000000090a947 */ /* 0x000fea0003800000 */
[----:B------:R-:W-:Y:S01]  /*10eb0*/  IABS R23, R18 ;  /* 0x0000001200177213 */ /* 0x000fe20000000000 */
[----:B------:R-:W0:Y:S01]  /*10ec0*/  LDS R28, [R15] ;  /* 0x000000000f1c7984 */ /* 0x000e220000000800 */
        /* <DEDUP_REMOVED lines=34> */
.L_x_4694:
[----:B------:R-:W-:Y:S05]  /*110f0*/  BSYNC.RECONVERGENT B4 ;  /* 0x0000000000047941 */ /* 0x000fea0003800200 */
.L_x_4693:
[----:B------:R-:W-:Y:S04]  /*11100*/  BSSY.RECONVERGENT B4, `(.L_x_4695) ;  /* 0x0000026000047945 */ /* 0x000fe80003800200 */
[----:B------:R-:W-:Y:S05]  /*11110*/  @!P3 BRA `(.L_x_4696) ;  /* 0x000000000090b947 */ /* 0x000fea0003800000 */
[----:B------:R-:W-:Y:S01]  /*11120*/  IABS R23, R18 ;  /* 0x0000001200177213 */ /* 0x000fe20000000000 */
[----:B------:R-:W0:Y:S01]  /*11130*/  LDS R28, [R15+0x10] ;  /* 0x000010000f1c7984 */ /* 0x000e220000000800 */
        /* <DEDUP_REMOVED lines=34> */
.L_x_4696:
[----:B------:R-:W-:Y:S05]  /*11360*/  BSYNC.RECONVERGENT B4 ;  /* 0x0000000000047941 */ /* 0x000fea0003800200 */
.L_x_4695:
[----:B------:R-:W-:Y:S01]  /*11370*/  IADD3 R19, PT, PT, R19, 0x10, RZ ;  /* 0x0000001013137810 */ /* 0x000fe20007ffe0ff */
[----:B------:R-:W-:Y:S01]  /*11380*/  VIADD R15, R15, 0x40 ;  /* 0x000000400f0f7836 */ /* 0x000fe20000000000 */
[----:B------:R-:W-:Y:S06]  /*11390*/  @P0 BRA `(.L_x_4697) ;  /* 0xfffffff4005c0947 */ /* 0x000fec000383ffff */
[----:B------:R-:W-:Y:S05]  /*113a0*/  BSYNC.RECONVERGENT B1 ;  /* 0x0000000000017941 */ /* 0x000fea0003800200 */
.L_x_4688:
[----:B------:R-:W-:-:S07]  /*113b0*/  IADD3 R19, PT, PT, R19, -0x8, RZ ;  /* 0xfffffff813137810 */ /* 0x000fce0007ffe0ff */
.L_x_4687:
[----:B------:R-:W-:Y:S05]  /*113c0*/  BSYNC.RECONVERGENT B2 ;  /* 0x0000000000027941 */ /* 0x000fea0003800200 */
.L_x_4686:
[----:B------:R-:W-:-:S13]  /*113d0*/  LOP3.LUT P0, R30, R30, 0x3, RZ, 0xc0, !PT ;  /* 0x000000031e1e7812 */ /* 0x000fda000780c0ff */
[----:B------:R-:W-:Y:S05]  /*113e0*/  @!P0 BRA `(.L_x_4685) ;  /* 0x0000000800248947 */ /* 0x000fea0003800000 */
[----:B------:R-:W-:Y:S01]  /*113f0*/  ISETP.NE.AND P0, PT, R30, 0x1, PT ;  /* 0x000000011e00780c */ /* 0x000fe20003f05270 */
[----:B------:R-:W-:-:S12]  /*11400*/  BSSY.RECONVERGENT B1, `(.L_x_4698) ;  /* 0x000005a000017945 */ /* 0x000fd80003800200 */
[----:B------:R-:W-:Y:S05]  /*11410*/  @!P0 BRA `(.L_x_4699) ;  /* 0x0000000400608947 */ /* 0x000fea0003800000 */
[----:B------:R-:W0:Y:S01]  /*11420*/  S2UR UR9, SR_CgaCtaId ;  /* 0x00000000000979c3 */ /* 0x000e220000008800 */
[----:B------:R-:W-:Y:S01]  /*11430*/  UMOV UR8, 0x400 ;  /* 0x0000040000087882 */ /* 0x000fe20000000000 */
[CC--:B------:R-:W-:Y:S01]  /*11440*/  ISETP.GE.AND P1, PT, R19.reuse, R18.reuse, PT ;  /* 0x000000121300720c */ /* 0x0c0fe20003f26270 */
[----:B------:R-:W-:Y:S01]  /*11450*/  UIADD3 UR8, UPT, UPT, UR8, 0x440, URZ ;  /* 0x0000044008087890 */ /* 0x000fe2000fffe0ff */
[C---:B------:R-:W-:Y:S01]  /*11460*/  IADD3 R15, PT, PT, R19.reuse, -UR5, RZ ;  /* 0x80000005130f7c10 */ /* 0x040fe2000fffe0ff */
[----:B--2---:R-:W-:Y:S01]  /*11470*/  VIADD R31, R19, 0x4 ;  /* 0x00000004131f7836 */ /* 0x004fe20000000000 */
[----:B------:R-:W-:Y:S04]  /*11480*/  BSSY.RECONVERGENT B2, `(.L_x_4700) ;  /* 0x0000029000027945 */ /* 0x000fe80003800200 */
[----:B------:R-:W-:Y:S01]  /*11490*/  ISETP.GE.AND P0, PT, R31, R18, PT ;  /* 0x000000121f00720c */ /* 0x000fe20003f06270 */
[----:B0-----:R-:W-:-:S06]  /*114a0*/  ULEA UR8, UR9, UR8, 0x18 ;  /* 0x0000000809087291 */ /* 0x001fcc000f8ec0ff */
[----:B------:R-:W-:Y:S01]  /*114b0*/  LEA R28, R15, UR8, 0x2 ;  /* 0x000000080f1c7c11 */ /* 0x000fe2000f8e10ff */
[----:B------:R-:W-:Y:S06]  /*114c0*/  @!P1 BRA `(.L_x_4701) ;  /* 0x0000000000909947 */ /* 0x000fec0003800000 */
[----:B------:R-:W-:Y:S01]  /*114d0*/  IABS R22, R18 ;  /* 0x0000001200167213 */ /* 0x000fe20000000000 */
[----:B------:R-:W-:Y:S01]  /*114e0*/  IMAD.MOV.U32 R20, RZ, RZ, RZ ;  /* 0x000000ffff147224 */ /* 0x000fe200078e00ff */
[----:B------:R-:W-:Y:S01]  /*114f0*/  IABS R17, R19 ;  /* 0x0000001300117213 */ /* 0x000fe20000000000 */
[----:B------:R-:W0:Y:S01]  /*11500*/  LDCU.64 UR8, c[0x0][0x3c8] ;  /* 0x00007900ff0877ac */ /* 0x000e220008000a00 */
[----:B------:R-:W2:Y:S01]  /*11510*/  I2F.RP R23, R22 ;  /* 0x0000001600177306 */ /* 0x000ea20000209400 */
[----:B------:R-:W-:Y:S02]  /*11520*/  ISETP.GE.AND P2, PT, R19, RZ, PT ;  /* 0x000000ff1300720c */ /* 0x000fe40003f46270 */
[----:B------:R-:W-:-:S05]  /*11530*/  ISETP.NE.AND P3, PT, R18, RZ, PT ;  /* 0x000000ff1200720c */ /* 0x000fca0003f65270 */
[----:B--2---:R-:W2:Y:S02]  /*11540*/  MUFU.RCP R23, R23 ;  /* 0x0000001700177308 */ /* 0x004ea40000001000 */
[----:B--2---:R-:W-:-:S06]  /*11550*/  VIADD R21, R23, 0xffffffe ;  /* 0x0ffffffe17157836 */ /* 0x004fcc0000000000 */
[----:B------:R-:W2:Y:S02]  /*11560*/  F2I.FTZ.U32.TRUNC.NTZ R21, R21 ;  /* 0x0000001500157305 */ /* 0x000ea4000021f000 */
[----:B--2---:R-:W-:-:S05]  /*11570*/  IADD3 R15, PT, PT, RZ, -R21, RZ ;  /* 0x80000015ff0f7210 */ /* 0x004fca0007ffe0ff */
[----:B------:R-:W-:-:S04]  /*11580*/  IMAD R15, R15, R22, RZ ;  /* 0x000000160f0f7224 */ /* 0x000fc800078e02ff */
[----:B------:R-:W-:-:S06]  /*11590*/  IMAD.HI.U32 R20, R21, R15, R20 ;  /* 0x0000000f15147227 */ /* 0x000fcc00078e0014 */
        /* <DEDUP_REMOVED lines=17> */
[----:B------:R-:W0:Y:S04]  /*116b0*/  LDS R15, [R28] ;  /* 0x000000001c0f7984 */ /* 0x000e280000000800 */
[----:B-1----:R-:W0:Y:S02]  /*116c0*/  LDG.E.128 R24, desc[UR36][R20.64] ;  /* 0x0000002414187981 */ /* 0x002e24000c1e1d00 */
[-C--:B0-----:R-:W-:Y:S01]  /*116d0*/  FFMA.FTZ R8, R24, R15.reuse, R8 ;  /* 0x0000000f18087223 */ /* 0x081fe20000010008 */
[-C--:B------:R-:W-:Y:S01]  /*116e0*/  FFMA.FTZ R9, R25, R15.reuse, R9 ;  /* 0x0000000f19097223 */ /* 0x080fe20000010009 */
[-C--:B------:R-:W-:Y:S01]  /*116f0*/  FFMA.FTZ R10, R26, R15.reuse, R10 ;  /* 0x0000000f1a0a7223 */ /* 0x080fe2000001000a */
[----:B------:R-:W-:-:S07]  /*11700*/  FFMA.FTZ R11, R27, R15, R11 ;  /* 0x0000000f1b0b7223 */ /* 0x000fce000001000b */
.L_x_4701:
[----:B------:R-:W-:Y:S05]  /*11710*/  BSYNC.RECONVERGENT B2 ;  /* 0x0000000000027941 */ /* 0x000fea0003800200 */
.L_x_4700:
[----:B------:R-:W-:Y:S04]  /*11720*/  BSSY.RECONVERGENT B2, `(.L_x_4702) ;  /* 0x0000026000027945 */ /* 0x000fe80003800200 */
[----:B------:R-:W-:Y:S05]  /*11730*/  @!P0 BRA `(.L_x_4703) ;  /* 0x0000000000908947 */ /* 0x000fea0003800000 */
        /* <DEDUP_REMOVED lines=30> */
[----:B------:R-:W0:Y:S04]  /*11920*/  LDS R15, [R28+0x10] ;  /* 0x000010001c0f7984 */ /* 0x000e280000000800 */
[----:B-1----:R-:W0:Y:S02]  /*11930*/  LDG.E.128 R24, desc[UR36][R20.64] ;  /* 0x0000002414187981 */ /* 0x002e24000c1e1d00 */
[-C--:B0-----:R-:W-:Y:S01]  /*11940*/  FFMA.FTZ R8, R24, R15.reuse, R8 ;  /* 0x0000000f18087223 */ /* 0x081fe20000010008 */
[-C--:B------:R-:W-:Y:S01]  /*11950*/  FFMA.FTZ R9, R25, R15.reuse, R9 ;  /* 0x0000000f19097223 */ /* 0x080fe20000010009 */
[-C--:B------:R-:W-:Y:S01]  /*11960*/  FFMA.FTZ R10, R26, R15.reuse, R10 ;  /* 0x0000000f1a0a7223 */ /* 0x080fe2000001000a */
[----:B------:R-:W-:-:S07]  /*11970*/  FFMA.FTZ R11, R27, R15, R11 ;  /* 0x0000000f1b0b7223 */ /* 0x000fce000001000b */
.L_x_4703:
[----:B------:R-:W-:Y:S05]  /*11980*/  BSYNC.RECONVERGENT B2 ;  /* 0x0000000000027941 */ /* 0x000fea0003800200 */
.L_x_4702:
[----:B------:R-:W-:-:S07]  /*11990*/  VIADD R19, R19, 0x8 ;  /* 0x0000000813137836 */ /* 0x000fce0000000000 */
.L_x_4699:
[----:B------:R-:W-:Y:S05]  /*119a0*/  BSYNC.RECONVERGENT B1 ;  /* 0x0000000000017941 */ /* 0x000fea0003800200 */
.L_x_4698:
[----:B------:R-:W-:-:S04]  /*119b0*/  LOP3.LUT P0, RZ, R29, 0x4, RZ, 0xc0, !PT ;  /* 0x000000041dff7812 */ /* 0x000fc8000780c0ff */
[----:B------:R-:W-:-:S13]  /*119c0*/  ISETP.LT.OR P0, PT, R19, R18, P0 ;  /* 0x000000121300720c */ /* 0x000fda0000701670 */
[----:B------:R-:W-:Y:S05]  /*119d0*/  @P0 BRA `(.L_x_4685) ;  /* 0x0000000000a80947 */ /* 0x000fea0003800000 */
[----:B------:R-:W-:Y:S01]  /*119e0*/  IABS R22, R18 ;  /* 0x0000001200167213 */ /* 0x000fe20000000000 */
[----:B------:R-:W-:Y:S01]  /*119f0*/  HFMA2 R20, -RZ, RZ, 0, 0 ;  /* 0x00000000ff147431 */ /* 0x000fe200000001ff */
[----:B------:R-:W-:Y:S01]  /*11a00*/  IABS R17, R19 ;  /* 0x0000001300117213 */ /* 0x000fe20000000000 */
[----:B------:R-:W0:Y:S01]  /*11a10*/  LDCU.64 UR8, c[0x0][0x3c8] ;  /* 0x00007900ff0877ac */ /* 0x000e220008000a00 */
[----:B------:R-:W3:Y:S01]  /*11a20*/  I2F.RP R23, R22 ;  /* 0x0000001600177306 */ /* 0x000ee20000209400 */
[----:B------:R-:W-:Y:S02]  /*11a30*/  ISETP.GE.AND P1, PT, R19, RZ, PT ;  /* 0x000000ff1300720c */ /* 0x000fe40003f26270 */
[----:B------:R-:W-:-:S05]  /*11a40*/  ISETP.NE.AND P2, PT, R18, RZ, PT ;  /* 0x000000ff1200720c */ /* 0x000fca0003f45270 */
[----:B---3--:R-:W3:Y:S02]  /*11a50*/  MUFU.RCP R23, R23 ;  /* 0x0000001700177308 */ /* 0x008ee40000001000 */
[----:B---3--:R-:W-:-:S06]  /*11a60*/  IADD3 R21, PT, PT, R23, 0xffffffe, RZ ;  /* 0x0ffffffe17157810 */ /* 0x008fcc0007ffe0ff */
[----:B------:R-:W3:Y:S02]  /*11a70*/  F2I.FTZ.U32.TRUNC.NTZ R21, R21 ;  /* 0x0000001500157305 */ /* 0x000ee4000021f000 */
        /* <DEDUP_REMOVED lines=16> */
[----:B------:R-:W3:Y:S01]  /*11b80*/  LDG.E R20, desc[UR36][R20.64] ;  /* 0x0000002414147981 */ /* 0x000ee2000c1e1900 */
[----:B------:R-:W0:Y:S01]  /*11b90*/  S2UR UR9, SR_CgaCtaId ;  /* 0x00000000000979c3 */ /* 0x000e220000008800 */
[----:B------:R-:W-:Y:S02]  /*11ba0*/  UMOV UR8, 0x400 ;  /* 0x0000040000087882 */ /* 0x000fe40000000000 */
[----:B------:R-:W-:Y:S01]  /*11bb0*/  UIADD3 UR8, UPT, UPT, UR8, 0x440, URZ ;  /* 0x0000044008087890 */ /* 0x000fe2000fffe0ff */
[----:B------:R-:W-:-:S03]  /*11bc0*/  IADD3 R19, PT, PT, R19, -UR5, RZ ;  /* 0x8000000513137c10 */ /* 0x000fc6000fffe0ff */
[----:B0-----:R-:W-:-:S06]  /*11bd0*/  ULEA UR8, UR9, UR8, 0x18 ;  /* 0x0000000809087291 */ /* 0x001fcc000f8ec0ff */
[----:B------:R-:W-:-:S06]  /*11be0*/  LEA R19, R19, UR8, 0x2 ;  /* 0x0000000813137c11 */ /* 0x000fcc000f8e10ff */
[----:B------:R-:W0:Y:S01]  /*11bf0*/  LDS R19, [R19] ;  /* 0x0000000013137984 */ /* 0x000e220000000800 */
[----:B---3--:R-:W-:-:S04]  /*11c00*/  IMAD R15, R32, R20, R15 ;  /* 0x00000014200f7224 */ /* 0x008fc800078e020f */
[----:B------:R-:W-:-:S04]  /*11c10*/  IMAD R15, R15, 0xc0, RZ ;  /* 0x000000c00f0f7824 */ /* 0x000fc800078e02ff */
[----:B------:R-:W-:-:S05]  /*11c20*/  IMAD.WIDE R2, R15, 0x4, R2 ;  /* 0x000000040f027825 */ /* 0x000fca00078e0202 */
[----:B-1----:R-:W0:Y:S02]  /*11c30*/  LDG.E.128 R24, desc[UR36][R2.64] ;  /* 0x0000002402187981 */ /* 0x002e24000c1e1d00 */
[-C--:B0-----:R-:W-:Y:S01]  /*11c40*/  FFMA.FTZ R8, R24, R19.reuse, R8 ;  /* 0x0000001318087223 */ /* 0x081fe20000010008 */
[-C--:B------:R-:W-:Y:S01]  /*11c50*/  FFMA.FTZ R9, R25, R19.reuse, R9 ;  /* 0x0000001319097223 */ /* 0x080fe20000010009 */
[-C--:B------:R-:W-:Y:S01]  /*11c60*/  FFMA.FTZ R10, R26, R19.reuse, R10 ;  /* 0x000000131a0a7223 */ /* 0x080fe2000001000a */
[----:B------:R-:W-:-:S07]  /*11c70*/  FFMA.FTZ R11, R27, R19, R11 ;  /* 0x000000131b0b7223 */ /* 0x000fce000001000b */
.L_x_4685:
[----:B------:R-:W-:Y:S05]  /*11c80*/  BSYNC.RECONVERGENT B3 ;  /* 0x0000000000037941 */ /* 0x000fea0003800200 */
.L_x_4684:
[----:B------:R-:W-:-:S13]  /*11c90*/  ISETP.NE.AND P0, PT, R14, UR7, PT ;  /* 0x000000070e007c0c */ /* 0x000fda000bf05270 */
[----:B------:R-:W-:Y:S05]  /*11ca0*/  @P0 BRA `(.L_x_4676) ;  /* 0x0000000000e80947 */ /* 0x000fea0003800000 */
[----:B------:R-:W0:Y:S01]  /*11cb0*/  LDC R2, c[0x0][0x478] ;  /* 0x00011e00ff027b82 */ /* 0x000e220000000800 */
[----:B--2---:R-:W-:Y:S01]  /*11cc0*/  VIADD R31, R13, UR43 ;  /* 0x0000002b0d1f7c36 */ /* 0x004fe20008000000 */
[----:B------:R-:W2:Y:S01]  /*11cd0*/  LDCU.64 UR8, c[0x0][0x460] ;  /* 0x00008c00ff0877ac */ /* 0x000ea20008000a00 */
[----:B------:R-:W3:Y:S01]  /*11ce0*/  LDCU.64 UR16, c[0x0][0x3c0] ;  /* 0x00007800ff1077ac */ /* 0x000ee20008000a00 */
[----:B0-----:R-:W-:-:S13]  /*11cf0*/  ISETP.NE.AND P1, PT, R2, 0x2, PT ;  /* 0x000000020200780c */ /* 0x001fda0003f25270 */
[----:B------:R-:W0:Y:S08]  /*11d00*/  @!P1 LDC.64 R2, c[0x0][0x3a8] ;  /* 0x0000ea00ff029b82 */ /* 0x000e300000000a00 */
[----:B-1----:R-:W1:Y:S08]  /*11d10*/  @!P1 LDC.64 R24, c[0x0][0x468] ;  /* 0x00011a00ff189b82 */ /* 0x002e700000000a00 */
[----:B------:R-:W4:Y:S01]  /*11d20*/  @P1 LDC.64 R20, c[0x0][0x3a8] ;  /* 0x0000ea00ff141b82 */ /* 0x000f220000000a00 */
[----:B0-----:R-:W-:-:S04]  /*11d30*/  @!P1 IADD3 R2, P0, PT, R31, R2, RZ ;  /* 0x000000021f029210 */ /* 0x001fc80007f1e0ff */
[----:B------:R-:W-:Y:S01]  /*11d40*/  @!P1 LEA.HI.X.SX32 R3, R31, R3, 0x1, P0 ;  /* 0x000000031f039211 */ /* 0x000fe200000f0eff */
[----:B-1----:R-:W3:Y:S04]  /*11d50*/  @!P1 LDG.E R24, desc[UR36][R24.64+0x8] ;  /* 0x0000082418189981 */ /* 0x002ee8000c1e1900 */
[----:B------:R-:W3:Y:S01]  /*11d60*/  @!P1 LDG.E R15, desc[UR36][R2.64] ;  /* 0x00000024020f9981 */ /* 0x000ee2000c1e1900 */
[----:B--2---:R-:W-:-:S04]  /*11d70*/  ISETP.NE.U32.AND P0, PT, RZ, UR8, PT ;  /* 0x00000008ff007c0c */ /* 0x004fc8000bf05070 */
[----:B------:R-:W-:-:S13]  /*11d80*/  ISETP.NE.AND.EX P0, PT, RZ, UR9, PT, P0 ;  /* 0x00000009ff007c0c */ /* 0x000fda000bf05300 */
[----:B------:R-:W0:Y:S08]  /*11d90*/  @P0 LDC R33, c[0x0][0x3f8] ;  /* 0x0000fe00ff210b82 */ /* 0x000e300000000800 */
[----:B------:R-:W1:Y:S01]  /*11da0*/  @P0 LDC.64 R22, c[0x0][0x458] ;  /* 0x00011600ff160b82 */ /* 0x000e620000000a00 */
[----:B----4-:R-:W-:-:S04]  /*11db0*/  @P1 IMAD.WIDE R2, R31, 0x4, R20 ;  /* 0x000000041f021825 */ /* 0x010fc800078e0214 */
[----:B0-----:R-:W-:-:S04]  /*11dc0*/  @P0 IMAD R12, R33, UR38, R12 ;  /* 0x00000026210c0c24 */ /* 0x001fc8000f8e020c */
[----:B------:R-:W-:-:S04]  /*11dd0*/  @P0 IMAD R21, R12, 0xc0, R13 ;  /* 0x000000c00c150824 */ /* 0x000fc800078e020d */
[----:B-1----:R-:W-:-:S06]  /*11de0*/  @P0 IMAD.WIDE R20, R21, 0x4, R22 ;  /* 0x0000000415140825 */ /* 0x002fcc00078e0216 */
[----:B------:R-:W2:Y:S01]  /*11df0*/  @P0 LDG.E.128 R20, desc[UR36][R20.64] ;  /* 0x0000002414140981 */ /* 0x000ea2000c1e1d00 */
[----:B---3--:R-:W0:Y:S08]  /*11e00*/  @!P1 I2F.S8 R17, R15 ;  /* 0x0000000f00119306 */ /* 0x008e300000001400 */
[----:B------:R-:W1:Y:S08]  /*11e10*/  @!P1 I2F.S8 R19, R15.B1 ;  /* 0x1000000f00139306 */ /* 0x000e700000001400 */
[----:B------:R-:W3:Y:S08]  /*11e20*/  @!P1 I2F.S8 R27, R15.B2 ;  /* 0x2000000f001b9306 */ /* 0x000ef00000001400 */
[----:B------:R-:W4:Y:S01]  /*11e30*/  @!P1 I2F.S8 R29, R15.B3 ;  /* 0x3000000f001d9306 */ /* 0x000f220000001400 */
[C---:B0-----:R-:W-:Y:S01]  /*11e40*/  @!P1 FMUL.FTZ R32, R24.reuse, R17 ;  /* 0x0000001118209220 */ /* 0x041fe20000410000 */
[C---:B-1----:R-:W-:Y:S01]  /*11e50*/  @!P1 FMUL.FTZ R33, R24.reuse, R19 ;  /* 0x0000001318219220 */ /* 0x042fe20000410000 */
[C---:B---3--:R-:W-:Y:S01]  /*11e60*/  @!P1 FMUL.FTZ R34, R24.reuse, R27 ;  /* 0x0000001b18229220 */ /* 0x048fe20000410000 */
[----:B----4-:R-:W-:-:S06]  /*11e70*/  @!P1 FMUL.FTZ R35, R24, R29 ;  /* 0x0000001d18239220 */ /* 0x010fcc0000410000 */
[----:B------:R0:W3:Y:S01]  /*11e80*/  @P1 LDG.E.128 R32, desc[UR36][R2.64] ;  /* 0x0000002402201981 */ /* 0x0000e2000c1e1d00 */
[----:B------:R-:W1:Y:S01]  /*11e90*/  S2UR UR9, SR_CgaCtaId ;  /* 0x00000000000979c3 */ /* 0x000e620000008800 */
[----:B------:R-:W-:Y:S02]  /*11ea0*/  UMOV UR8, 0x400 ;  /* 0x0000040000087882 */ /* 0x000fe40000000000 */
[----:B------:R-:W-:Y:S02]  /*11eb0*/  UIADD3 UR14, UPT, UPT, UR8, 0x440, URZ ;  /* 0x00000440080e7890 */ /* 0x000fe4000fffe0ff */
[----:B------:R-:W-:Y:S01]  /*11ec0*/  UIADD3 UR8, UPT, UPT, -UR5, UR45, URZ ;  /* 0x0000002d05087290 */ /* 0x000fe2000fffe1ff */
[----:B------:R-:W-:Y:S01]  /*11ed0*/  IMAD R18, R16, R18, R13 ;  /* 0x0000001210127224 */ /* 0x000fe200078e020d */
[----:B-1----:R-:W-:-:S04]  /*11ee0*/  ULEA UR9, UR9, UR14, 0x18 ;  /* 0x0000000e09097291 */ /* 0x002fc8000f8ec0ff */
[----:B------:R-:W-:Y:S01]  /*11ef0*/  ULEA UR8, UR8, UR9, 0x2 ;  /* 0x0000000908087291 */ /* 0x000fe2000f8e10ff */
[----:B0-----:R-:W-:-:S08]  /*11f00*/  SHF.R.S32.HI R2, RZ, 0x1f, R18 ;  /* 0x0000001fff027819 */ /* 0x001fd00000011412 */
[----:B------:R-:W0:Y:S01]  /*11f10*/  LDS R15, [UR8] ;  /* 0x00000008ff0f7984 */ /* 0x000e220008000800 */
[----:B------:R-:W-:-:S06]  /*11f20*/  UIMAD UR8, UR41, 0xc0, URZ ;  /* 0x000000c0290878a4 */ /* 0x000fcc000f8e02ff */
[----:B------:R-:W-:Y:S02]  /*11f30*/  IADD3 R18, P1, PT, R18, UR8, RZ ;  /* 0x0000000812127c10 */ /* 0x000fe4000ff3e0ff */
[----:B------:R-:W-:-:S04]  /*11f40*/  MOV R3, UR8 ;  /* 0x0000000800037c02 */ /* 0x000fc80008000f00 */
[----:B------:R-:W-:Y:S02]  /*11f50*/  LEA.HI.X.SX32 R3, R3, R2, 0x1, P1 ;  /* 0x0000000203037211 */ /* 0x000fe400008f0eff */
[----:B------:R-:W-:-:S04]  /*11f60*/  LEA R2, P1, R18, UR16, 0x2 ;  /* 0x0000001012027c11 */ /* 0x000fc8000f8210ff */
[----:B------:R-:W-:Y:S01]  /*11f70*/  LEA.HI.X R3, R18, UR17, R3, 0x2, P1 ;  /* 0x0000001112037c11 */ /* 0x000fe200088f1403 */
[----:B---3-5:R-:W-:Y:S01]  /*11f80*/  FADD.FTZ R4, R32, R4 ;  /* 0x0000000420047221 */ /* 0x028fe20000010000 */
[----:B------:R-:W-:Y:S01]  /*11f90*/  FADD.FTZ R5, R33, R5 ;  /* 0x0000000521057221 */ /* 0x000fe20000010000 */
[----:B------:R-:W-:Y:S01]  /*11fa0*/  FADD.FTZ R6, R34, R6 ;  /* 0x0000000622067221 */ /* 0x000fe20000010000 */
[----:B------:R-:W-:Y:S01]  /*11fb0*/  FADD.FTZ R7, R35, R7 ;  /* 0x0000000723077221 */ /* 0x000fe20000010000 */
[----:B--2---:R-:W-:Y:S01]  /*11fc0*/  @P0 FMUL.FTZ R4, R4, R20 ;  /* 0x0000001404040220 */ /* 0x004fe20000410000 */
[----:B------:R-:W-:Y:S01]  /*11fd0*/  @P0 FMUL.FTZ R5, R5, R21 ;  /* 0x0000001505050220 */ /* 0x000fe20000410000 */
[----:B------:R-:W-:Y:S01]  /*11fe0*/  @P0 FMUL.FTZ R6, R6, R22 ;  /* 0x0000001606060220 */ /* 0x000fe20000410000 */
[----:B------:R-:W-:-:S05]  /*11ff0*/  @P0 FMUL.FTZ R7, R7, R23 ;  /* 0x0000001707070220 */ /* 0x000fca0000410000 */
[----:B------:R3:W-:Y:S01]  /*12000*/  STG.E.128 desc[UR36][R2.64], R4 ;  /* 0x0000000402007986 */ /* 0x0007e2000c101d24 */
[C---:B0-----:R-:W-:Y:S01]  /*12010*/  FFMA.FTZ R8, R15.reuse, R4, R8 ;  /* 0x000000040f087223 */ /* 0x041fe20000010008 */
[C---:B------:R-:W-:Y:S01]  /*12020*/  FFMA.FTZ R9, R15.reuse, R5, R9 ;  /* 0x000000050f097223 */ /* 0x040fe20000010009 */
[C---:B------:R-:W-:Y:S01]  /*12030*/  FFMA.FTZ R10, R15.reuse, R6, R10 ;  /* 0x000000060f0a7223 */ /* 0x040fe2000001000a */
[----:B------:R-:W-:-:S07]  /*12040*/  FFMA.FTZ R11, R15, R7, R11 ;  /* 0x000000070f0b7223 */ /* 0x000fce000001000b */
.L_x_4676:
[----:B------:R-:W-:Y:S05]  /*12050*/  BSYNC.RECONVERGENT B0 ;  /* 0x0000000000007941 */ /* 0x000fea0003800200 */
.L_x_4675:
[----:B------:R-:W-:Y:S01]  /*12060*/  BAR.SYNC.DEFER_BLOCKING 0x0 ;  /* 0x0000000000007b1d */ /* 0x000fe20000010000 */
[----:B------:R-:W-:-:S04]  /*12070*/  ISETP.GT.U32.AND P1, PT, R13, 0xbf, PT ;  /* 0x000000bf0d00780c */ /* 0x000fc80003f24070 */
[----:B------:R-:W-:-:S09]  /*12080*/  ISETP.GT.U32.OR P0, PT, R0, 0x3f, P1 ;  /* 0x0000003f0000780c */ /* 0x000fd20000f04470 */
[----:B------:R-:W-:Y:S05]  /*12090*/  @P1 BRA `(.L_x_4704) ;  /* 0x0000000000741947 */ /* 0x000fea0003800000 */
[----:B------:R-:W0:Y:S01]  /*120a0*/  S2UR UR5, SR_CgaCtaId ;  /* 0x00000000000579c3 */ /* 0x000e220000008800 */
[----:B------:R-:W-:Y:S01]  /*120b0*/  UMOV UR4, 0x400 ;  /* 0x0000040000047882 */ /* 0x000fe20000000000 */
[----:B---3--:R-:W-:Y:S01]  /*120c0*/  LOP3.LUT R2, R0, 0x380, RZ, 0xc0, !PT ;  /* 0x0000038000027812 */ /* 0x008fe200078ec0ff */
[----:B------:R-:W-:Y:S01]  /*120d0*/  UIADD3 UR4, UPT, UPT, UR4, 0x440, URZ ;  /* 0x0000044004047890 */ /* 0x000fe2000fffe0ff */
[----:B------:R-:W-:Y:S01]  /*120e0*/  IMAD R14, R14, 0xc0, R13 ;  /* 0x000000c00e0e7824 */ /* 0x000fe200078e020d */
[----:B------:R-:W-:Y:S02]  /*120f0*/  ISETP.GT.U32.AND P2, PT, R0, 0x7f, PT ;  /* 0x0000007f0000780c */ /* 0x000fe40003f44070 */
[----:B------:R-:W-:Y:S02]  /*12100*/  ISETP.NE.AND P1, PT, R2, 0x80, PT ;  /* 0x000000800200780c */ /* 0x000fe40003f25270 */
[C---:B------:R-:W-:Y:S02]  /*12110*/  LOP3.LUT R2, R0.reuse, 0x3c0, RZ, 0xc0, !PT ;  /* 0x000003c000027812 */ /* 0x040fe400078ec0ff */
[----:B------:R-:W-:Y:S01]  /*12120*/  ISETP.GT.U32.AND P3, PT, R0, 0x3f, PT ;  /* 0x0000003f0000780c */ /* 0x000fe20003f64070 */
[----:B0-----:R-:W-:-:S06]  /*12130*/  ULEA UR4, UR5, UR4, 0x18 ;  /* 0x0000000405047291 */ /* 0x001fcc000f8ec0ff */
[----:B------:R-:W-:Y:S01]  /*12140*/  LEA R14, R14, UR4, 0x2 ;  /* 0x000000040e0e7c11 */ /* 0x000fe2000f8e10ff */
[----:B------:R-:W-:Y:S05]  /*12150*/  WARPSYNC.ALL ;  /* 0x0000000000007948 */ /* 0x000fea0003800000 */
[----:B------:R-:W-:Y:S01]  /*12160*/  @!P1 STS.128 [R14+-0x600], R8 ;  /* 0xfffa00080e009388 */ /* 0x000fe20000000c00 */
[----:B------:R-:W-:Y:S01]  /*12170*/  BAR.SYNC.DEFER_BLOCKING 0x0 ;  /* 0x0000000000007b1d */ /* 0x000fe20000010000 */
[----:B------:R-:W-:-:S05]  /*12180*/  ISETP.NE.AND P1, PT, R2, 0x40, PT ;  /* 0x000000400200780c */ /* 0x000fca0003f25270 */
[----:B-----5:R-:W0:Y:S02]  /*12190*/  @!P2 LDS.128 R4, [R14] ;  /* 0x000000000e04a984 */ /* 0x020e240000000c00 */
[----:B0-----:R-:W-:Y:S01]  /*121a0*/  @!P2 FADD.FTZ R8, R8, R4 ;  /* 0x000000040808a221 */ /* 0x001fe20000010000 */
[----:B------:R-:W-:Y:S01]  /*121b0*/  @!P2 FADD.FTZ R9, R9, R5 ;  /* 0x000000050909a221 */ /* 0x000fe20000010000 */
[----:B------:R-:W-:Y:S01]  /*121c0*/  @!P2 FADD.FTZ R10, R10, R6 ;  /* 0x000000060a0aa221 */ /* 0x000fe20000010000 */
[----:B------:R-:W-:Y:S01]  /*121d0*/  @!P2 FADD.FTZ R11, R11, R7 ;  /* 0x000000070b0ba221 */ /* 0x000fe20000010000 */
[----:B------:R-:W-:Y:S06]  /*121e0*/  BAR.SYNC.DEFER_BLOCKING 0x0 ;  /* 0x0000000000007b1d */ /* 0x000fec0000010000 */
[----:B------:R-:W-:Y:S02]  /*121f0*/  @!P1 STS.128 [R14+-0x300], R8 ;  /* 0xfffd00080e009388 */ /* 0x000fe40000000c00 */
[----:B------:R-:W-:Y:S06]  /*12200*/  BAR.SYNC.DEFER_BLOCKING 0x0 ;  /* 0x0000000000007b1d */ /* 0x000fec0000010000 */
[----:B------:R-:W0:Y:S02]  /*12210*/  @!P3 LDS.128 R4, [R14] ;  /* 0x000000000e04b984 */ /* 0x000e240000000c00 */
[----:B0-----:R-:W-:Y:S01]  /*12220*/  @!P3 FADD.FTZ R8, R8, R4 ;  /* 0x000000040808b221 */ /* 0x001fe20000010000 */
[----:B------:R-:W-:Y:S01]  /*12230*/  @!P3 FADD.FTZ R9, R9, R5 ;  /* 0x000000050909b221 */ /* 0x000fe20000010000 */
[----:B------:R-:W-:Y:S01]  /*12240*/  @!P3 FADD.FTZ R10, R10, R6 ;  /* 0x000000060a0ab221 */ /* 0x000fe20000010000 */
[----:B------:R-:W-:Y:S01]  /*12250*/  @!P3 FADD.FTZ R11, R11, R7 ;  /* 0x000000070b0bb221 */ /* 0x000fe20000010000 */
[----:B------:R-:W-:Y:S06]  /*12260*/  BAR.SYNC.DEFER_BLOCKING 0x0 ;  /* 0x0000000000007b1d */ /* 0x000fec0000010000 */
.L_x_4704:
[----:B------:R-:W-:Y:S05]  /*12270*/  @P0 EXIT ;  /* 0x000000000000094d */ /* 0x000fea0003800000 */
[----:B------:R-:W0:Y:S02]  /*12280*/  LDCU UR4, c[0x0][0x478] ;  /* 0x00008f00ff0477ac */ /* 0x000e240008000800 */
[----:B0-----:R-:W-:-:S09]  /*12290*/  UISETP.NE.AND UP0, UPT, UR4, 0x2, UPT ;  /* 0x000000020400788c */ /* 0x001fd2000bf05270 */
[----:B------:R-:W-:Y:S05]  /*122a0*/  BRA.U UP0, `(.L_x_4705) ;  /* 0x00000001007c7547 */ /* 0x000fea000b800000 */
[----:B---3--:R-:W0:Y:S01]  /*122b0*/  LDC.64 R2, c[0x0][0x470] ;  /* 0x00011c00ff027b82 */ /* 0x008e220000000a00 */
[----:B------:R-:W3:Y:S01]  /*122c0*/  LDCU.64 UR4, c[0x0][0x380] ;  /* 0x00007000ff0477ac */ /* 0x000ee20008000a00 */
[----:B0-----:R-:W4:Y:S01]  /*122d0*/  LDG.E R2, desc[UR36][R2.64] ;  /* 0x0000002402027981 */ /* 0x001f22000c1e1900 */
[----:B------:R-:W-:Y:S01]  /*122e0*/  IADD3 R13, PT, PT, R16, R13, RZ ;  /* 0x0000000d100d7210 */ /* 0x000fe20007ffe0ff */
        /* <DEDUP_REMOVED lines=17> */
[----:B----45:R-:W-:-:S04]  /*12400*/  PRMT R4, R8, 0x8880, RZ ;  /* 0x0000888008047816 */ /* 0x030fc800000000ff */
[----:B------:R-:W-:Y:S02]  /*12410*/  PRMT R0, R4, 0x7710, RZ ;  /* 0x0000771004007816 */ /* 0x000fe400000000ff */
[----:B------:R-:W-:Y:S02]  /*12420*/  LOP3.LUT R4, R2, 0xff, RZ, 0xc0, !PT ;  /* 0x000000ff02047812 */ /* 0x000fe400078ec0ff */
[----:B------:R-:W-:Y:S02]  /*12430*/  LOP3.LUT R5, R0, 0xff, RZ, 0xc0, !PT ;  /* 0x000000ff00057812 */ /* 0x000fe400078ec0ff */
[----:B------:R-:W-:Y:S02]  /*12440*/  LEA R4, R4, R3, 0x8 ;  /* 0x0000000304047211 */ /* 0x000fe400078e40ff */
[----:B---3--:R-:W-:-:S03]  /*12450*/  IADD3 R2, P0, PT, R13, UR4, RZ ;  /* 0x000000040d027c10 */ /* 0x008fc6000ff1e0ff */
[----:B------:R-:W-:Y:S01]  /*12460*/  IMAD.IADD R5, R4, 0x1, R5 ;  /* 0x0000000104057824 */ /* 0x000fe200078e0205 */
[----:B------:R-:W-:-:S05]  /*12470*/  LEA.HI.X.SX32 R3, R13, UR5, 0x1, P0 ;  /* 0x000000050d037c11 */ /* 0x000fca00080f0eff */
[----:B------:R-:W-:Y:S01]  /*12480*/  STG.E desc[UR36][R2.64], R5 ;  /* 0x0000000502007986 */ /* 0x000fe2000c101924 */
[----:B------:R-:W-:Y:S05]  /*12490*/  EXIT ;  /* 0x000000000000794d */ /* 0x000fea0003800000 */
.L_x_4705:
[----:B---3--:R-:W0:Y:S01]  /*124a0*/  LDC.64 R2, c[0x0][0x380] ;  /* 0x0000e000ff027b82 */ /* 0x008e220000000a00 */
[----:B------:R-:W-:-:S05]  /*124b0*/  IADD3 R13, PT, PT, R16, R13, RZ ;  /* 0x0000000d100d7210 */ /* 0x000fca0007ffe0ff */
[----:B0-----:R-:W-:-:S05]  /*124c0*/  IMAD.WIDE R2, R13, 0x4, R2 ;  /* 0x000000040d027825 */ /* 0x001fca00078e0202 */
[----:B------:R-:W-:Y:S01]  /*124d0*/  STG.E.128 desc[UR36][R2.64], R8 ;  /* 0x0000000802007986 */ /* 0x000fe2000c101d24 */
[----:B------:R-:W-:Y:S05]  /*124e0*/  EXIT ;  /* 0x000000000000794d */ /* 0x000fea0003800000 */
.L_x_4706:
        /* <DEDUP_REMOVED lines=9> */
.L_x_5607:


//--------------------- .text._ZN4mmha33masked_multihead_attention_kernelIfLi192ELi256ELi2ELi64ELi128ELb0ELb1EEEv26Multihead_attention_paramsIT_XT5_EE --------------------------
	.section	.text._ZN4mmha33masked_multihead_attention_kernelIfLi192ELi256ELi2ELi64ELi128ELb0ELb1EEEv26Multihead_attention_paramsIT_XT5_EE,"ax",@progbits
	.align	128
        .global         _ZN4mmha33masked_multihead_attention_kernelIfLi192ELi256ELi2ELi64ELi128ELb0ELb1EEEv26Multihead_attention_paramsIT_XT5_EE
        .type           _ZN4mmha33masked_multihead_attention_kernelIfLi192ELi256ELi2ELi64ELi128ELb0ELb1EEEv26Multihead_attention_paramsIT_XT5_EE,@function
        .size           _ZN4mmha33masked_multihead_attention_kernelIfLi192ELi256ELi2ELi64ELi128ELb0ELb1EEEv26Multihead_attention_paramsIT_XT5_EE,(.L_x_5608 - _ZN4mmha33masked_multihead_attention_kernelIfLi192ELi256ELi2ELi64ELi128ELb0ELb1EEEv26Multihead_attention_paramsIT_XT5_EE)
        .other          _ZN4mmha33masked_multihead_attention_kernelIfLi192ELi256ELi2ELi64ELi128ELb0ELb1EEEv26Multihead_attention_paramsIT_XT5_EE,@"STO_CUDA_ENTRY STV_DEFAULT"
_ZN4mmha33masked_multihead_attention_kernelIfLi192ELi256ELi2ELi64ELi128ELb0ELb1EEEv26Multihead_attention_paramsIT_XT5_EE:
.text._ZN4mmha33masked_multihead_attention_kernelIfLi192ELi256ELi2ELi64ELi128ELb0ELb1EEEv26Multihead_attention_paramsIT_XT5_EE:
        /* <DEDUP_REMOVED lines=11> */
[----:B------:R-:W-:-:S05]  /*00b0*/  IMAD.U32 R3, RZ, RZ, UR5 ;  /* 0x00000005ff037e24 */ /* 0x000fca000f8e00ff */
[----:B0-----:R-:W2:Y:S02]  /*00c0*/  LDG.E.U8 R2, desc[UR36][R2.64] ;  /* 0x0000002402027981 */ /* 0x001ea4000c1e1100 */
[----:B--2---:R-:W-:-:S13]  /*00d0*/  ISETP.NE.AND P0, PT, R2, 0x1, PT ;  /* 0x000000010200780c */ /* 0x004fda0003f05270 */
[----:B------:R-:W-:Y:S05]  /*00e0*/  @!P0 EXIT ;  /* 0x000000000000894d */ /* 0x000fea0003800000 */
.L_x_4707:
        /* <DEDUP_REMOVED lines=17> */
[----:B------:R-:W-:Y:S02]  /*0200*/  IMAD.U32 R2, RZ, RZ, UR4 ;  /* 0x00000004ff027e24 */ /* 0x000fe4000f8e00ff */
[----:B------:R-:W-:-:S05]  /*0210*/  IMAD.U32 R3, RZ, RZ, UR5 ;  /* 0x00000005ff037e24 */ /* 0x000fca000f8e00ff */
[----:B0-----:R0:W3:Y:S01]  /*0220*/  @P1 LDG.E R7, desc[UR36][R2.64] ;  /* 0x0000002402071981 */ /* 0x0010e2000c1e1900 */
[----:B----4-:R-:W-:-:S06]  /*0230*/  IADD3 R4, PT, PT, R0, 0xffffffe, RZ ;  /* 0x0ffffffe00047810 */ /* 0x010fcc0007ffe0ff */
        /* <DEDUP_REMOVED lines=12> */
[----:B------:R-:W-:Y:S02]  /*0300*/  @!UP1 UIMAD UR44, UR45, 0xc0, URZ ;  /* 0x000000c02d2c98a4 */ /* 0x000fe4000f8e02ff */
[----:B------:R-:W-:Y:S01]  /*0310*/  @UP1 UIMAD UR44, UR43, 0xc0, UR7 ;  /* 0x000000c02b2c18a4 */ /* 0x000fe2000f8e0207 */
[----:B----4-:R-:W-:Y:S01]  /*0320*/  IMAD.SHL.U32 R10, R22, 0x4, RZ ;  /* 0x00000004160a7824 */ /* 0x010fe200078e00ff */
[----:B------:R-:W1:Y:S01]  /*0330*/  @!P4 LDC.64 R4, c[0x0][0x468] ;  /* 0x00011a00ff04cb82 */ /* 0x000e620000000a00 */
[----:B------:R-:W-:Y:S01]  /*0340*/  IABS R0, R6 ;  /* 0x0000000600007213 */ /* 0x000fe20000000000 */
[----:B------:R-:W2:Y:S02]  /*0350*/  LDCU.64 UR10, c[0x0][0x460] ;  /* 0x00008c00ff0a77ac */ /* 0x000ea40008000a00 */
[----:B------:R-:W-:-:S05]  /*0360*/  VIADD R13, R10, UR44 ;  /* 0x0000002c0a0d7c36 */ /* 0x000fca0008000000 */
        /* <DEDUP_REMOVED lines=10> */
[----:B------:R-:W-:Y:S01]  /*0410*/  UISETP.GT.U32.AND UP2, UPT, UR12, UR4, UPT ;  /* 0x000000040c00728c */ /* 0x000fe2000bf44070 */
[----:B-1----:R-:W-:-:S10]  /*0420*/  IMAD.U32 R0, RZ, RZ, UR8 ;  /* 0x00000008ff007e24 */ /* 0x002fd4000f8e00ff */
[----:B------:R-:W-:Y:S01]  /*0430*/  @!UP2 UIADD3 UR4, UPT, UPT, UR4, -UR12, URZ ;  /* 0x8000000c0404a290 */ /* 0x000fe2000fffe0ff */
[----:B------:R-:W-:-:S03]  /*0440*/  IABS R0, R0 ;  /* 0x0000000000007213 */ /* 0x000fc60000000000 */
[----:B------:R-:W-:Y:S01]  /*0450*/  UISETP.GE.U32.AND UP4, UPT, UR4, UR12, UPT ;  /* 0x0000000c0400728c */ /* 0x000fe2000bf86070 */
        /* <DEDUP_REMOVED lines=18> */
[----:B------:R-:W-:Y:S01]  /*0580*/  MOV R2, UR4 ;  /* 0x0000000400027c02 */ /* 0x000fe20008000f00 */
        /* <DEDUP_REMOVED lines=9> */
[----:B------:R-:W-:Y:S01]  /*0620*/  UIMAD UR42, UR42, UR9, URZ ;  /* 0x000000092a2a72a4 */ /* 0x000fe2000f8e02ff */
        /* <DEDUP_REMOVED lines=17> */
[----:B------:R-:W-:Y:S02]  /*0740*/  UISETP.NE.AND UP0, UPT, UR8, URZ, UPT ;  /* 0x000000ff0800728c */ /* 0x000fe4000bf05270 */
[----:B------:R-:W-:Y:S01]  /*0750*/  UIADD3 UR41, UPT, UPT, UR46, 0x1, -UR8 ;  /* 0x000000012e297890 */ /* 0x000fe2000fffe808 */
[----:B---3--:R-:W4:Y:S08]  /*0760*/  @!P4 I2F.S8 R0, R6 ;  /* 0x000000060000c306 */ /* 0x008f300000001400 */
[----:B------:R-:W0:Y:S01]  /*0770*/  @!P4 I2F.S8 R2, R6.B1 ;  /* 0x100000060002c306 */ /* 0x000e220000001400 */
[----:B------:R-:W-:-:S07]  /*0780*/  @!UP1 UIADD3 UR40, UPT, UPT, UR40, -UR12, URZ ;  /* 0x8000000c28289290 */ /* 0x000fce000fffe0ff */
[----:B------:R-:W1:Y:S08]  /*0790*/  @!P4 I2F.S8 R4, R6.B2 ;  /* 0x200000060004c306 */ /* 0x000e700000001400 */
[----:B------:R-:W2:Y:S01]  /*07a0*/  @!P4 I2F.S8 R12, R6.B3 ;  /* 0x30000006000cc306 */ /* 0x000ea20000001400 */
[----:B------:R-:W-:Y:S02]  /*07b0*/  UISETP.LT.AND UP1, UPT, URZ, UR41, UPT ;  /* 0x00000029ff00728c */ /* 0x000fe4000bf21270 */
[----:B------:R-:W-:-:S02]  /*07c0*/  @!UP2 UIADD3 UR40, UPT, UPT, -UR40, URZ, URZ ;  /* 0x000000ff2828a290 */ /* 0x000fc4000fffe1ff */
[----:B------:R-:W-:Y:S02]  /*07d0*/  USEL UR41, URZ, UR41, !UP1 ;  /* 0x00000029ff297287 */ /* 0x000fe4000c800000 */
[----:B------:R-:W-:Y:S01]  /*07e0*/  @!UP0 ULOP3.LUT UR40, URZ, UR8, URZ, 0x33, !UPT ;  /* 0x00000008ff288292 */ /* 0x000fe2000f8e33ff */
[C---:B----4-:R-:W-:Y:S01]  /*07f0*/  @!P4 FMUL.FTZ R24, R5.reuse, R0 ;  /* 0x000000000518c220 */ /* 0x050fe20000410000 */
[C---:B0-----:R-:W-:Y:S01]  /*0800*/  @!P4 FMUL.FTZ R25, R5.reuse, R2 ;  /* 0x000000020519c220 */ /* 0x041fe20000410000 */
[C---:B-1----:R-:W-:Y:S01]  /*0810*/  @!P4 FMUL.FTZ R26, R5.reuse, R4 ;  /* 0x00000004051ac220 */ /* 0x042fe20000410000 */
[----:B--2---:R-:W-:Y:S01]  /*0820*/  @!P4 FMUL.FTZ R27, R5, R12 ;  /* 0x0000000c051bc220 */ /* 0x004fe20000410000 */
[----:B------:R-:W-:Y:S07]  /*0830*/  @P0 BRA `(.L_x_4709) ;  /* 0x00000000004c0947 */ /* 0x000fee0003800000 */
        /* <DEDUP_REMOVED lines=19> */
.L_x_4709:
[----:B------:R-:W-:Y:S05]  /*0970*/  BSYNC.RECONVERGENT B0 ;  /* 0x0000000000007941 */ /* 0x000fea0003800200 */
.L_x_4708:
        /* <DEDUP_REMOVED lines=8> */
.L_x_4711:
[----:B------:R-:W-:Y:S05]  /*0a00*/  BSYNC.RECONVERGENT B0 ;  /* 0x0000000000007941 */ /* 0x000fea0003800200 */
.L_x_4710:
[----:B------:R-:W2:Y:S01]  /*0a10*/  LDCU.64 UR4, c[0x0][0x390] ;  /* 0x00007200ff0477ac */ /* 0x000ea20008000a00 */
[----:B------:R-:W3:Y:S01]  /*0a20*/  S2R R11, SR_CTAID.X ;  /* 0x00000000000b7919 */ /* 0x000ee20000002500 */
[----:B------:R-:W-:Y:S02]  /*0a30*/  ISETP.GT.U32.AND P2, PT, R22, 0x3f, PT ;  /* 0x0000003f1600780c */ /* 0x000fe40003f44070 */
[----:B------:R-:W-:Y:S01]  /*0a40*/  CS2R R14, SRZ ;  /* 0x00000000000e7805 */ /* 0x000fe2000001ff00 */
[----:B------:R-:W4:Y:S01]  /*0a50*/  LDCU.64 UR12, c[0x0][0x3a0] ;  /* 0x00007400ff0c77ac */ /* 0x000f220008000a00 */
[----:B------:R-:W-:Y:S02]  /*0a60*/  ISETP.EQ.U32.AND P4, PT, RZ, UR10, PT ;  /* 0x0000000aff007c0c */ /* 0x000fe4000bf82070 */
[----:B------:R-:W-:Y:S02]  /*0a70*/  CS2R R12, SRZ ;  /* 0x00000000000c7805 */ /* 0x000fe4000001ff00 */
[----:B-----5:R-:W-:Y:S01]  /*0a80*/  @P3 R2UR UR38, R8 ;  /* 0x00000000082632ca */ /* 0x020fe200000e0000 */
[----:B------:R-:W0:Y:S01]  /*0a90*/  LDCU.64 UR14, c[0x0][0x418] ;  /* 0x00008300ff0e77ac */ /* 0x000e220008000a00 */
[----:B------:R-:W-:-:S02]  /*0aa0*/  ISETP.EQ.OR.EX P2, PT, RZ, UR11, P2, P4 ;  /* 0x0000000bff007c0c */ /* 0x000fc40009742740 */
[----:B--2---:R-:W-:Y:S02]  /*0ab0*/  ISETP.NE.U32.AND P0, PT, RZ, UR4, PT ;  /* 0x00000004ff007c0c */ /* 0x004fe4000bf05070 */
[----:B----4-:R-:W-:-:S09]  /*0ac0*/  ISETP.NE.U32.AND P1, PT, RZ, UR12, PT ;  /* 0x0000000cff007c0c */ /* 0x010fd2000bf25070 */
[----:B------:R-:W2:Y:S01]  /*0ad0*/  @!P2 LDC.64 R6, c[0x0][0x450] ;  /* 0x00011400ff06ab82 */ /* 0x000ea20000000a00 */
[----:B------:R-:W-:Y:S01]  /*0ae0*/  ISETP.NE.AND.EX P0, PT, RZ, UR5, PT, P0 ;  /* 0x00000005ff007c0c */ /* 0x000fe2000bf05300 */
[----:B------:R-:W-:Y:S01]  /*0af0*/  VOTEU.ALL UP1, P2 ;  /* 0x0000000000ff7886 */ /* 0x000fe20001020000 */
[----:B------:R-:W-:Y:S01]  /*0b00*/  ISETP.NE.AND.EX P1, PT, RZ, UR13, PT, P1 ;  /* 0x0000000dff007c0c */ /* 0x000fe2000bf25310 */
[----:B0-----:R-:W-:Y:S01]  /*0b10*/  UISETP.NE.U32.AND UP0, UPT, UR14, URZ, UPT ;  /* 0x000000ff0e00728c */ /* 0x001fe2000bf05070 */
[C---:B------:R-:W-:Y:S02]  /*0b20*/  ISETP.GT.U32.OR P0, PT, R22.reuse, 0x2f, !P0 ;  /* 0x0000002f1600780c */ /* 0x040fe40004704470 */
[----:B------:R-:W-:Y:S01]  /*0b30*/  ISETP.GT.U32.OR P1, PT, R22, 0x2f, !P1 ;  /* 0x0000002f1600780c */ /* 0x000fe20004f24470 */
[----:B------:R-:W-:Y:S02]  /*0b40*/  UISETP.NE.AND.EX UP0, UPT, UR15, URZ, UPT, UP0 ;  /* 0x000000ff0f00728c */ /* 0x000fe4000bf05300 */
[----:B------:R-:W-:Y:S01]  /*0b50*/  @!UP1 UIMAD UR8, UR38, UR9, URZ ;  /* 0x00000009260892a4 */ /* 0x000fe2000f8e02ff */
[----:B---3--:R-:W-:-:S03]  /*0b60*/  IMAD R11, R11, 0xc0, R10 ;  /* 0x000000c00b0b7824 */ /* 0x008fc600078e020a */
[----:B------:R-:W-:-:S04]  /*0b70*/  PLOP3.LUT P3, PT, PT, PT, UP0, 0x80, 0x8 ;  /* 0x000000000008781c */ /* 0x000fc80003f6f008 */
[----:B-1----:R-:W0:Y:S01]  /*0b80*/  @!P0 LDC.64 R2, c[0x0][0x390] ;  /* 0x0000e400ff028b82 */ /* 0x002e220000000a00 */
[----:B------:R-:W1:Y:S07]  /*0b90*/  @UP0 LDCU.64 UR4, c[0x0][0x418] ;  /* 0x00008300ff0407ac */ /* 0x000e6e0008000a00 */
[----:B------:R-:W3:Y:S01]  /*0ba0*/  @!P1 LDC.64 R4, c[0x0][0x3a0] ;  /* 0x0000e800ff049b82 */ /* 0x000ee20000000a00 */
[----:B------:R-:W-:Y:S01]  /*0bb0*/  IMAD.U32 R0, RZ, RZ, UR8 ;  /* 0x00000008ff007e24 */ /* 0x000fe2000f8e00ff */
[----:B------:R-:W-:-:S02]  /*0bc0*/  CS2R R30, SRZ ;  /* 0x00000000001e7805 */ /* 0x000fc4000001ff00 */
[----:B------:R-:W-:Y:S01]  /*0bd0*/  CS2R R28, SRZ ;  /* 0x00000000001c7805 */ /* 0x000fe2000001ff00 */
[----:B-1----:R-:W-:Y:S01]  /*0be0*/  @UP0 UIMAD.WIDE.U32 UR6, UR6, 0x4, UR4 ;  /* 0x00000004060608a5 */ /* 0x002fe2000f8e0004 */
[----:B------:R-:W1:Y:S01]  /*0bf0*/  LDCU.U8 UR4, c[0x0][0x404] ;  /* 0x00008080ff0477ac */ /* 0x000e620008000000 */
[----:B0-----:R-:W-:-:S04]  /*0c00*/  @!P0 IMAD.WIDE.U32 R2, R11, 0x4, R2 ;  /* 0x000000040b028825 */ /* 0x001fc800078e0002 */
[----:B------:R-:W-:Y:S01]  /*0c10*/  MOV R8, UR6 ;  /* 0x0000000600087c02 */ /* 0x000fe20008000f00 */
[----:B------:R-:W-:Y:S01]  /*0c20*/  IMAD.U32 R9, RZ, RZ, UR7 ;  /* 0x00000007ff097e24 */ /* 0x000fe2000f8e00ff */
[----:B------:R2:W4:Y:S01]  /*0c30*/  @!P0 LDG.E.128 R12, desc[UR36][R2.64] ;  /* 0x00000024020c8981 */ /* 0x000522000c1e1d00 */
[----:B---3--:R-:W-:-:S03]  /*0c40*/  @!P1 IMAD.WIDE.U32 R4, R11, 0x4, R4 ;  /* 0x000000040b049825 */ /* 0x008fc600078e0004 */
[----:B------:R-:W3:Y:S01]  /*0c50*/  @P3 LDG.E R8, desc[UR36][R8.64] ;  /* 0x0000002408083981 */ /* 0x000ee2000c1e1900 */
[----:B------:R-:W-:-:S03]  /*0c60*/  @!P2 IMAD R11, R0, 0xc0, R11 ;  /* 0x000000c0000ba824 */ /* 0x000fc600078e020b */
[----:B------:R-:W3:Y:S01]  /*0c70*/  @!P1 LDG.E.128 R28, desc[UR36][R4.64] ;  /* 0x00000024041c9981 */ /* 0x000ee2000c1e1d00 */
[----:B--2---:R-:W-:Y:S02]  /*0c80*/  @!P2 IMAD.WIDE R2, R11, 0x4, R6 ;  /* 0x000000040b02a825 */ /* 0x004fe400078e0206 */
[----:B------:R-:W0:Y:S03]  /*0c90*/  LDC R7, c[0x0][0x400] ;  /* 0x00010000ff077b82 */ /* 0x000e260000000800 */
[----:B------:R-:W2:Y:S01]  /*0ca0*/  @!P2 LDG.E.128 R32, desc[UR36][R2.64] ;  /* 0x000000240220a981 */ /* 0x000ea2000c1e1d00 */
[----:B-1----:R-:W-:Y:S01]  /*0cb0*/  ISETP.NE.AND P0, PT, RZ, UR4, PT ;  /* 0x00000004ff007c0c */ /* 0x002fe2000bf05270 */
[----:B------:R-:W-:Y:S01]  /*0cc0*/  UMOV UR39, URZ ;  /* 0x000000ff00277c82 */ /* 0x000fe20008000000 */
[----:B------:R-:W-:Y:S01]  /*0cd0*/  USHF.R.S32.HI UR48, URZ, 0x1f, UR47 ;  /* 0x0000001fff307899 */ /* 0x000fe2000801142f */
[----:B------:R-:W-:Y:S01]  /*0ce0*/  BSSY.RECONVERGENT B6, `(.L_x_4712) ;  /* 0x00000d1000067945 */ /* 0x000fe20003800200 */
[----:B0-----:R-:W-:Y:S01]  /*0cf0*/  ISETP.LT.OR P0, PT, R7, 0x1, P0 ;  /* 0x000000010700780c */ /* 0x001fe20000701670 */
[----:B----4-:R-:W-:Y:S01]  /*0d00*/  FADD.FTZ R16, R12, R16 ;  /* 0x000000100c107221 */ /* 0x010fe20000010000 */
[----:B------:R-:W-:Y:S01]  /*0d10*/  FADD.FTZ R17, R13, R17 ;  /* 0x000000110d117221 */ /* 0x000fe20000010000 */
[----:B---3--:R-:W-:Y:S01]  /*0d20*/  @P3 R2UR UR39, R8 ;  /* 0x00000000082732ca */ /* 0x008fe200000e0000 */
[----:B------:R-:W-:Y:S01]  /*0d30*/  FADD.FTZ R24, R28, R24 ;  /* 0x000000181c187221 */ /* 0x000fe20000010000 */
[----:B------:R-:W-:Y:S01]  /*0d40*/  FADD.FTZ R25, R29, R25 ;  /* 0x000000191d197221 */ /* 0x000fe20000010000 */
[----:B------:R-:W-:Y:S01]  /*0d50*/  FADD.FTZ R26, R30, R26 ;  /* 0x0000001a1e1a7221 */ /* 0x000fe20000010000 */
[----:B------:R-:W-:Y:S01]  /*0d60*/  FADD.FTZ R27, R31, R27 ;  /* 0x0000001b1f1b7221 */ /* 0x000fe20000010000 */
[----:B------:R-:W-:Y:S01]  /*0d70*/  FADD.FTZ R18, R14, R18 ;  /* 0x000000120e127221 */ /* 0x000fe20000010000 */
[----:B------:R-:W-:Y:S01]  /*0d80*/  FADD.FTZ R19, R15, R19 ;  /* 0x000000130f137221 */ /* 0x000fe20000010000 */
[----:B--2---:R-:W-:Y:S01]  /*0d90*/  @!P2 FMUL.FTZ R24, R24, R32 ;  /* 0x000000201818a220 */ /* 0x004fe20000410000 */
[----:B------:R-:W-:Y:S01]  /*0da0*/  @!P2 FMUL.FTZ R25, R25, R33 ;  /* 0x000000211919a220 */ /* 0x000fe20000410000 */
[----:B------:R-:W-:Y:S01]  /*0db0*/  @!P2 FMUL.FTZ R26, R26, R34 ;  /* 0x000000221a1aa220 */ /* 0x000fe20000410000 */
[----:B------:R-:W-:Y:S01]  /*0dc0*/  @!P2 FMUL.FTZ R27, R27, R35 ;  /* 0x000000231b1ba220 */ /* 0x000fe20000410000 */
[----:B------:R-:W-:Y:S06]  /*0dd0*/  @P0 BRA `(.L_x_4713) ;  /* 0x0000000000ac0947 */ /* 0x000fec0003800000 */
[----:B------:R-:W-:-:S13]  /*0de0*/  ISETP.GE.AND P0, PT, R10, R7, PT ;  /* 0x000000070a00720c */ /* 0x000fda0003f06270 */
[----:B------:R-:W-:Y:S05]  /*0df0*/  @P0 BRA `(.L_x_4714) ;  /* 0x0000000800fc0947 */ /* 0x000fea0003800000 */
[----:B------:R-:W-:Y:S01]  /*0e00*/  I2FP.F32.U32 R0, R7 ;  /* 0x0000000700007245 */ /* 0x000fe20000201000 */
[----:B------:R-:W-:Y:S01]  /*0e10*/  VIADD R2, R10, 0x2 ;  /* 0x000000020a027836 */ /* 0x000fe20000000000 */
[----:B------:R-:W0:Y:S01]  /*0e20*/  LDCU UR4, c[0x0][0x40c] ;  /* 0x00008180ff0477ac */ /* 0x000e220008000800 */
[----:B------:R-:W-:Y:S01]  /*0e30*/  I2FP.F32.U32 R10, R10 ;  /* 0x0000000a000a7245 */ /* 0x000fe20000201000 */
[----:B------:R-:W1:Y:S02]  /*0e40*/  MUFU.RCP R3, R0 ;  /* 0x0000000000037308 */ /* 0x000e640000001000 */
[----:B------:R-:W-:Y:S01]  /*0e50*/  I2FP.F32.U32 R2, R2 ;  /* 0x0000000200027245 */ /* 0x000fe20000201000 */
[----:B0-----:R-:W-:-:S04]  /*0e60*/  UIADD3 UR4, UPT, UPT, -UR39, UR4, URZ ;  /* 0x0000000427047290 */ /* 0x001fc8000fffe1ff */
[-C--:B-1----:R-:W-:Y:S01]  /*0e70*/  FMUL.FTZ R2, R2, R3.reuse ;  /* 0x0000000302027220 */ /* 0x082fe20000410000 */
[----:B------:R-:W-:-:S03]  /*0e80*/  FMUL.FTZ R10, R10, R3 ;  /* 0x000000030a0a7220 */ /* 0x000fc60000410000 */
[----:B------:R-:W-:Y:S01]  /*0e90*/  FMUL.FTZ R2, R2, 13.28771209716796875 ;  /* 0x41549a7802027820 */ /* 0x000fe20000410000 */
[----:B------:R-:W-:Y:S01]  /*0ea0*/  FMUL.FTZ R10, R10, 13.28771209716796875 ;  /* 0x41549a780a0a7820 */ /* 0x000fe20000410000 */
[----:B------:R-:W-:Y:S02]  /*0eb0*/  I2FP.F32.S32 R0, UR4 ;  /* 0x0000000400007c45 */ /* 0x000fe40008201400 */
[----:B------:R-:W0:Y:S04]  /*0ec0*/  MUFU.EX2 R7, -R2 ;  /* 0x8000000200077308 */ /* 0x000e280000000800 */
[----:B------:R-:W1:Y:S01]  /*0ed0*/  MUFU.EX2 R5, -R10 ;  /* 0x8000000a00057308 */ /* 0x000e620000000800 */
        /* <DEDUP_REMOVED lines=27> */
.L_x_4713:
        /* <DEDUP_REMOVED lines=10> */
[----:B0-----:R-:W-:Y:S01]  /*1130*/  IADD3 R2, PT, PT, R0, 0xffffffe, RZ ;  /* 0x0ffffffe00027810 */ /* 0x001fe20007ffe0ff */
[----:B------:R-:W-:-:S05]  /*1140*/  IMAD.MOV R0, RZ, RZ, -R8 ;  /* 0x000000ffff007224 */ /* 0x000fca00078e0a08 */
        /* <DEDUP_REMOVED lines=37> */
[----:B------:R-:W-:Y:S01]  /*13a0*/  IMAD.U32 R7, RZ, RZ, UR7 ;  /* 0x00000007ff077e24 */ /* 0x000fe2000f8e00ff */
[----:B----4-:R-:W-:Y:S01]  /*13b0*/  MOV R10, UR8 ;  /* 0x00000008000a7c02 */ /* 0x010fe20008000f00 */
[----:B-1----:R-:W-:-:S07]  /*13c0*/  IMAD.U32 R11, RZ, RZ, UR9 ;  /* 0x00000009ff0b7e24 */ /* 0x002fce000f8e00ff */
[----:B------:R-:W-:-:S07]  /*13d0*/  LEPC R20, `(.L_x_4715) ;  /* 0x000000001014794e */ /* 0x000fce0000000000 */
[----:B--2---:R-:W-:Y:S05]  /*13e0*/  CALL.ABS.NOINC R2 ;  /* 0x0000000002007343 */ /* 0x004fea0003c00000 */
.L_x_4715:
        /* <DEDUP_REMOVED lines=8> */
[--C-:B-1----:R-:W-:Y:S02]  /*1470*/  IMAD R2, R5, 0x4, R0.reuse ;  /* 0x0000000405027824 */ /* 0x102fe400078e0200 */
[C---:B------:R-:W-:Y:S02]  /*1480*/  @!P6 IMAD R4, R3.reuse, 0x4, R0 ;  /* 0x000000040304e824 */ /* 0x040fe400078e0200 */
[----:B------:R-:W-:-:S03]  /*1490*/  @!P6 IMAD R3, R3, 0x4, R2 ;  /* 0x000000040303e824 */ /* 0x000fc600078e0202 */
        /* <DEDUP_REMOVED lines=14> */
[----:B------:R-:W-:Y:S01]  /*1580*/  SHF.L.U32 R4, R4, 0x1, RZ ;  /* 0x0000000104047819 */ /* 0x000fe200000006ff */
[C---:B------:R-:W-:Y:S01]  /*1590*/  IMAD R20, R23.reuse, 0x4, R15 ;  /* 0x0000000417147824 */ /* 0x040fe200078e020f */
[----:B------:R0:W1:Y:S01]  /*15a0*/  LDS R16, [R15] ;  /* 0x000000000f107984 */ /* 0x0000620000000800 */
[----:B------:R-:W-:Y:S01]  /*15b0*/  IMAD R30, R23, 0x4, R21 ;  /* 0x00000004171e7824 */ /* 0x000fe200078e0215 */
[----:B------:R-:W-:Y:S02]  /*15c0*/  LOP3.LUT R6, R4, 0xfffffffc, RZ, 0xc0, !PT ;  /* 0xfffffffc04067812 */ /* 0x000fe400078ec0ff */
[----:B------:R0:W2:Y:S02]  /*15d0*/  LDS R18, [R15+0x4] ;  /* 0x000004000f127984 */ /* 0x0000a40000000800 */
[----:B------:R-:W-:-:S02]  /*15e0*/  ISETP.GE.AND P0, PT, R6, R5, PT ;  /* 0x000000050600720c */ /* 0x000fc40003f06270 */
        /* <DEDUP_REMOVED lines=26> */
[----:B------:R-:W1:Y:S08]  /*1790*/  MUFU.SIN R5, R8 ;  /* 0x0000000800057308 */ /* 0x000e700000000400 */
[----:B------:R-:W5:Y:S01]  /*17a0*/  MUFU.COS R9, R13 ;  /* 0x0000000d00097308 */ /* 0x000f620000000000 */
[-C--:B0-----:R-:W-:Y:S01]  /*17b0*/  FMUL.FTZ R7, R19, R6.reuse ;  /* 0x0000000613077220 */ /* 0x081fe20000410000 */
[-C--:B------:R-:W-:Y:S01]  /*17c0*/  FMUL.FTZ R11, R27, R6.reuse ;  /* 0x000000061b0b7220 */ /* 0x080fe20000410000 */
[-C--:B--2---:R-:W-:Y:S01]  /*17d0*/  FMUL.FTZ R12, R18, R6.reuse ;  /* 0x00000006120c7220 */ /* 0x084fe20000410000 */
[----:B----4-:R-:W-:-:S04]  /*17e0*/  FMUL.FTZ R14, R26, R6 ;  /* 0x000000061a0e7220 */ /* 0x010fc80000410000 */
[----:B------:R3:W0:Y:S01]  /*17f0*/  MUFU.COS R4, R8 ;  /* 0x0000000800047308 */ /* 0x0006220000000000 */
[-C--:B-1----:R-:W-:Y:S01]  /*1800*/  FMUL.FTZ R3, R17, R5.reuse ;  /* 0x0000000511037220 */ /* 0x082fe20000410000 */
[-C--:B------:R-:W-:Y:S01]  /*1810*/  FMUL.FTZ R6, R16, R5.reuse ;  /* 0x0000000510067220 */ /* 0x080fe20000410000 */
[----:B---3--:R-:W-:Y:S01]  /*1820*/  FMUL.FTZ R8, R24, R5 ;  /* 0x0000000518087220 */ /* 0x008fe20000410000 */
[----:B-----5:R-:W-:Y:S01]  /*1830*/  FFMA.FTZ R10, R18, R9, -R7 ;  /* 0x00000009120a7223 */ /* 0x020fe20000010807 */
[----:B------:R-:W-:Y:S01]  /*1840*/  FMUL.FTZ R7, R25, R5 ;  /* 0x0000000519077220 */ /* 0x000fe20000410000 */
[-C--:B------:R-:W-:Y:S01]  /*1850*/  FFMA.FTZ R26, R26, R9.reuse, -R11 ;  /* 0x000000091a1a7223 */ /* 0x080fe2000001080b */
[-C--:B------:R-:W-:Y:S01]  /*1860*/  FFMA.FTZ R19, R19, R9.reuse, R12 ;  /* 0x0000000913137223 */ /* 0x080fe2000001000c */
[----:B------:R-:W-:Y:S01]  /*1870*/  FFMA.FTZ R27, R27, R9, R14 ;  /* 0x000000091b1b7223 */ /* 0x000fe2000001000e */
[----:B------:R-:W-:Y:S01]  /*1880*/  MOV R18, R10 ;  /* 0x0000000a00127202 */ /* 0x000fe20000000f00 */
[-C--:B0-----:R-:W-:Y:S01]  /*1890*/  FFMA.FTZ R3, R16, R4.reuse, -R3 ;  /* 0x0000000410037223 */ /* 0x081fe20000010803 */
[-C--:B------:R-:W-:Y:S01]  /*18a0*/  FFMA.FTZ R24, R24, R4.reuse, -R7 ;  /* 0x0000000418187223 */ /* 0x080fe20000010807 */
[-C--:B------:R-:W-:Y:S01]  /*18b0*/  FFMA.FTZ R17, R17, R4.reuse, R6 ;  /* 0x0000000411117223 */ /* 0x080fe20000010006 */
[----:B------:R-:W-:Y:S01]  /*18c0*/  FFMA.FTZ R25, R25, R4, R8 ;  /* 0x0000000419197223 */ /* 0x000fe20000010008 */
[----:B------:R-:W-:-:S07]  /*18d0*/  IMAD.MOV.U32 R16, RZ, RZ, R3 ;  /* 0x000000ffff107224 */ /* 0x000fce00078e0003 */
.L_x_4719:
[----:B------:R-:W-:Y:S05]  /*18e0*/  BSYNC.RECONVERGENT B1 ;  /* 0x0000000000017941 */ /* 0x000fea0003800200 */
.L_x_4718:
        /* <DEDUP_REMOVED lines=8> */
.L_x_4717:
[----:B------:R-:W-:Y:S05]  /*1970*/  BSYNC.RECONVERGENT B0 ;  /* 0x0000000000007941 */ /* 0x000fea0003800200 */
.L_x_4716:
[----:B------:R-:W-:Y:S01]  /*1980*/  BAR.SYNC.DEFER_BLOCKING 0x0 ;  /* 0x0000000000007b1d */ /* 0x000fe20000010000 */
[----:B------:R-:W-:-:S04]  /*1990*/  @!P6 IMAD R23, R23, R28, R29 ;  /* 0x0000001c1717e224 */ /* 0x000fc800078e021d */
[C---:B------:R-:W-:Y:S02]  /*19a0*/  @!P6 IMAD R0, R23.reuse, 0x4, R0 ;  /* 0x000000041700e824 */ /* 0x040fe400078e0200 */
[----:B------:R-:W-:-:S03]  /*19b0*/  @!P6 IMAD R2, R23, 0x4, R2 ;  /* 0x000000041702e824 */ /* 0x000fc600078e0202 */
[----:B---3--:R0:W1:Y:S04]  /*19c0*/  @!P6 LDS.128 R16, [R0] ;  /* 0x000000000010e984 */ /* 0x0080680000000c00 */
[----:B------:R0:W2:Y:S01]  /*19d0*/  @!P6 LDS.128 R24, [R2] ;  /* 0x000000000218e984 */ /* 0x0000a20000000c00 */
[----:B------:R-:W-:Y:S06]  /*19e0*/  BAR.SYNC.DEFER_BLOCKING 0x0 ;  /* 0x0000000000007b1d */ /* 0x000fec0000010000 */
.L_x_4714:
[----:B------:R-:W-:Y:S05]  /*19f0*/  BSYNC.RECONVERGENT B6 ;  /* 0x0000000000067941 */ /* 0x000fea0003800200 */
.L_x_4712:
[----:B------:R-:W-:Y:S01]  /*1a00*/  ISETP.GT.U32.AND P0, PT, R22, 0x3f, PT ;  /* 0x0000003f1600780c */ /* 0x000fe20003f04070 */
[----:B------:R-:W-:Y:S01]  /*1a10*/  BSSY.RECONVERGENT B0, `(.L_x_4720) ;  /* 0x0000016000007945 */ /* 0x000fe20003800200 */
[----:B0-----:R-:W-:-:S11]  /*1a20*/  IMAD.MOV.U32 R0, RZ, RZ, RZ ;  /* 0x000000ffff007224 */ /* 0x001fd600078e00ff */
[----:B------:R-:W-:Y:S05]  /*1a30*/  @P0 BRA `(.L_x_4721) ;  /* 0x00000000004c0947 */ /* 0x000fea0003800000 */
[----:B------:R-:W-:Y:S01]  /*1a40*/  ISETP.GT.U32.AND P0, PT, R22, 0x2f, PT ;  /* 0x0000002f1600780c */ /* 0x000fe20003f04070 */
[----:B------:R-:W0:Y:S01]  /*1a50*/  S2UR UR5, SR_CgaCtaId ;  /* 0x00000000000579c3 */ /* 0x000e220000008800 */
[----:B------:R-:W-:Y:S02]  /*1a60*/  UMOV UR4, 0x400 ;  /* 0x0000040000047882 */ /* 0x000fe40000000000 */
[----:B------:R-:W-:-:S09]  /*1a70*/  UIADD3 UR4, UPT, UPT, UR4, 0x20, URZ ;  /* 0x0000002004047890 */ /* 0x000fd2000fffe0ff */
[----:B------:R-:W3:Y:S08]  /*1a80*/  @!P0 LDC R5, c[0x0][0x3f4] ;  /* 0x0000fd00ff058b82 */ /* 0x000ef00000000800 */
[----:B------:R-:W4:Y:S01]  /*1a90*/  @!P0 LDC.64 R2, c[0x0][0x3b8] ;  /* 0x0000ee00ff028b82 */ /* 0x000f220000000a00 */
[----:B0-----:R-:W-:-:S06]  /*1aa0*/  ULEA UR4, UR5, UR4, 0x18 ;  /* 0x0000000405047291 */ /* 0x001fcc000f8ec0ff */
[----:B------:R-:W-:-:S05]  /*1ab0*/  LEA R4, R22, UR4, 0x4 ;  /* 0x0000000416047c11 */ /* 0x000fca000f8e20ff */
[----:B-1----:R0:W-:Y:S01]  /*1ac0*/  STS.128 [R4], R16 ;  /* 0x0000001004007388 */ /* 0x0021e20000000c00 */
[----:B---3--:R-:W-:Y:S02]  /*1ad0*/  @!P0 IMAD R0, R22, R5, UR40 ;  /* 0x0000002816008e24 */ /* 0x008fe4000f8e0205 */
[----:B------:R-:W-:-:S04]  /*1ae0*/  @!P0 IMAD R5, R5, UR45, RZ ;  /* 0x0000002d05058c24 */ /* 0x000fc8000f8e02ff */
[----:B------:R-:W-:Y:S02]  /*1af0*/  @!P0 IMAD R5, R5, 0x30, R0 ;  /* 0x0000003005058824 */ /* 0x000fe400078e0200 */
[----:B--2---:R-:W-:-:S03]  /*1b00*/  FMUL.FTZ R0, R24, R16 ;  /* 0x0000001018007220 */ /* 0x004fc60000410000 */
[----:B------:R-:W-:-:S05]  /*1b10*/  @!P0 SHF.L.U32 R5, R5, 0x2, RZ ;  /* 0x0000000205058819 */ /* 0x000fca00000006ff */
[----:B----4-:R-:W-:-:S04]  /*1b20*/  @!P0 IMAD.WIDE R2, R5, 0x4, R2 ;  /* 0x0000000405028825 */ /* 0x010fc800078e0202 */
[----:B------:R-:W-:Y:S01]  /*1b30*/  FFMA.FTZ R5, R25, R17, R0 ;  /* 0x0000001119057223 */ /* 0x000fe20000010000 */
[----:B------:R0:W-:Y:S03]  /*1b40*/  @!P0 STG.E.128 desc[UR36][R2.64], R24 ;  /* 0x0000001802008986 */ /* 0x0001e6000c101d24 */
[----:B------:R-:W-:-:S04]  /*1b50*/  FFMA.FTZ R0, R26, R18, R5 ;  /* 0x000000121a007223 */ /* 0x000fc80000010005 */
[----:B------:R-:W-:-:S07]  /*1b60*/  FFMA.FTZ R0, R27, R19, R0 ;  /* 0x000000131b007223 */ /* 0x000fce0000010000 */
.L_x_4721:
[----:B------:R-:W-:Y:S05]  /*1b70*/  BSYNC.RECONVERGENT B0 ;  /* 0x0000000000007941 */ /* 0x000fea0003800200 */
.L_x_4720:
[----:B0-----:R-:W0:Y:S01]  /*1b80*/  SHFL.BFLY PT, R3, R0, 0x10, 0x1f ;  /* 0x0e001f0000037f89 */ /* 0x001e2200000e0000 */
[----:B------:R-:W3:Y:S01]  /*1b90*/  S2UR UR12, SR_CgaCtaId ;  /* 0x00000000000c79c3 */ /* 0x000ee20000008800 */
[----:B------:R-:W-:Y:S01]  /*1ba0*/  UMOV UR11, 0x400 ;  /* 0x00000400000b7882 */ /* 0x000fe20000000000 */
[----:B------:R-:W-:Y:S01]  /*1bb0*/  UIADD3 UR10, UPT, UPT, -UR41, UR46, URZ ;  /* 0x0000002e290a7290 */ /* 0x000fe2000fffe1ff */
[----:B------:R-:W-:Y:S01]  /*1bc0*/  BSSY.RECONVERGENT B0, `(.L_x_4722) ;  /* 0x000002d000007945 */ /* 0x000fe20003800200 */
[----:B------:R-:W-:Y:S01]  /*1bd0*/  UIADD3 UR5, UPT, UPT, UR11, 0x420, URZ ;  /* 0x000004200b057890 */ /* 0x000fe2000fffe0ff */
[----:B------:R-:W-:Y:S02]  /*1be0*/  IMAD.MOV.U32 R252, RZ, RZ, -0x800001 ;  /* 0xff7ffffffffc7424 */ /* 0x000fe400078e00ff */
[----:B0-----:R-:W-:Y:S01]  /*1bf0*/  FADD.FTZ R3, R3, R0 ;  /* 0x0000000003037221 */ /* 0x001fe20000010000 */
[----:B------:R-:W-:Y:S01]  /*1c00*/  SHF.R.U32.HI R0, RZ, 0x3, R22 ;  /* 0x00000003ff007819 */ /* 0x000fe20000011616 */
[----:B---3--:R-:W-:-:S02]  /*1c10*/  ULEA UR4, UR12, UR11, 0x18 ;  /* 0x0000000b0c047291 */ /* 0x008fc4000f8ec0ff */
[----:B------:R-:W-:Y:S01]  /*1c20*/  ULEA UR5, UR12, UR5, 0x18 ;  /* 0x000000050c057291 */ /* 0x000fe2000f8ec0ff */
[----:B------:R-:W0:Y:S01]  /*1c30*/  SHFL.BFLY PT, R2, R3, 0x8, 0x1f ;  /* 0x0d001f0003027f89 */ /* 0x000e2200000e0000 */
[----:B------:R-:W-:Y:S02]  /*1c40*/  LOP3.LUT R0, R0, 0x7c, RZ, 0xc0, !PT ;  /* 0x0000007c00007812 */ /* 0x000fe400078ec0ff */
[----:B------:R-:W-:Y:S01]  /*1c50*/  ULEA UR13, UR10, UR5, 0x2 ;  /* 0x000000050a0d7291 */ /* 0x000fe2000f8e10ff */
[----:B0-----:R-:W-:-:S05]  /*1c60*/  FADD.FTZ R4, R3, R2 ;  /* 0x0000000203047221 */ /* 0x001fca0000010000 */
        /* <DEDUP_REMOVED lines=9> */
[----:B------:R-:W-:Y:S01]  /*1d00*/  @!P0 STS [R0+UR4+0x8], R7 ;  /* 0x0000080700008988 */ /* 0x000fe20008000804 */
[----:B------:R-:W-:Y:S01]  /*1d10*/  BAR.SYNC.DEFER_BLOCKING 0x0 ;  /* 0x0000000000007b1d */ /* 0x000fe20000010000 */
[----:B------:R-:W-:-:S05]  /*1d20*/  ISETP.NE.AND P0, PT, R22, RZ, PT ;  /* 0x000000ff1600720c */ /* 0x000fca0003f05270 */
[----:B------:R-:W0:Y:S04]  /*1d30*/  @!P1 LDS R7, [R2+0x8] ;  /* 0x0000080002079984 */ /* 0x000e280000000800 */
[----:B0-----:R-:W0:Y:S02]  /*1d40*/  SHFL.BFLY PT, R4, R7, 0x1, 0x1f ;  /* 0x0c201f0007047f89 */ /* 0x001e2400000e0000 */
[----:B0-----:R-:W-:-:S06]  /*1d50*/  FADD.FTZ R4, R4, R7 ;  /* 0x0000000704047221 */ /* 0x001fcc0000010000 */
[----:B------:R-:W0:Y:S01]  /*1d60*/  SHFL.IDX PT, R4, R4, RZ, 0x1f ;  /* 0x00001fff04047589 */ /* 0x000e2200000e0000 */
[----:B------:R-:W-:Y:S05]  /*1d70*/  @P0 BRA `(.L_x_4723) ;  /* 0x0000000000440947 */ /* 0x000fea0003800000 */
[----:B------:R-:W3:Y:S01]  /*1d80*/  LDCU.64 UR6, c[0x0][0x438] ;  /* 0x00008700ff0677ac */ /* 0x000ee20008000a00 */
[----:B------:R-:W0:Y:S01]  /*1d90*/  LDCU UR4, c[0x0][0x410] ;  /* 0x00008200ff0477ac */ /* 0x000e220008000800 */
[----:B---3--:R-:W-:-:S04]  /*1da0*/  UISETP.NE.U32.AND UP0, UPT, UR6, URZ, UPT ;  /* 0x000000ff0600728c */ /* 0x008fc8000bf05070 */
[----:B------:R-:W-:Y:S01]  /*1db0*/  UISETP.NE.AND.EX UP0, UPT, UR7, URZ, UPT, UP0 ;  /* 0x000000ff0700728c */ /* 0x000fe2000bf05300 */
[----:B0-----:R-:W-:-:S08]  /*1dc0*/  FMUL.FTZ R252, R4, UR4 ;  /* 0x0000000404fc7c20 */ /* 0x001fd00008410000 */
[----:B------:R-:W-:Y:S05]  /*1dd0*/  BRA.U !UP0, `(.L_x_4724) ;  /* 0x0000000108287547 */ /* 0x000fea000b800000 */
[----:B------:R-:W0:Y:S01]  /*1de0*/  LDCU UR9, c[0x0][0x440] ;  /* 0x00008800ff0977ac */ /* 0x000e220008000800 */
[----:B------:R-:W3:Y:S01]  /*1df0*/  LDCU.64 UR6, c[0x0][0x438] ;  /* 0x00008700ff0677ac */ /* 0x000ee20008000a00 */
[----:B------:R-:W-:-:S04]  /*1e00*/  UIADD3 UR4, UPT, UPT, -UR39, UR46, URZ ;  /* 0x0000002e27047290 */ /* 0x000fc8000fffe1ff */
[----:B0-----:R-:W-:-:S04]  /*1e10*/  UIMAD UR8, UR43, UR9, UR4 ;  /* 0x000000092b0872a4 */ /* 0x001fc8000f8e0204 */
[----:B------:R-:W-:-:S04]  /*1e20*/  UIMAD UR8, UR8, UR9, UR4 ;  /* 0x00000009080872a4 */ /* 0x000fc8000f8e0204 */
[----:B---3--:R-:W-:-:S06]  /*1e30*/  UIMAD.WIDE UR6, UR8, 0x4, UR6 ;  /* 0x00000004080678a5 */ /* 0x008fcc000f8e0206 */
[----:B------:R-:W-:Y:S02]  /*1e40*/  IMAD.U32 R3, RZ, RZ, UR7 ;  /* 0x00000007ff037e24 */ /* 0x000fe4000f8e00ff */
[----:B------:R-:W-:-:S05]  /*1e50*/  IMAD.U32 R2, RZ, RZ, UR6 ;  /* 0x00000006ff027e24 */ /* 0x000fca000f8e00ff */
[----:B------:R-:W3:Y:S02]  /*1e60*/  LDG.E R3, desc[UR36][R2.64] ;  /* 0x0000002402037981 */ /* 0x000ee4000c1e1900 */
[----:B---3--:R-:W-:-:S07]  /*1e70*/  FADD.FTZ R252, R252, R3 ;  /* 0x00000003fcfc7221 */ /* 0x008fce0000010000 */
.L_x_4724:
[----:B------:R3:W-:Y:S02]  /*1e80*/  STS [UR13], R252 ;  /* 0x000000fcff007988 */ /* 0x0007e4000800080d */
.L_x_4723:
[----:B------:R-:W-:Y:S05]  /*1e90*/  BSYNC.RECONVERGENT B0 ;  /* 0x0000000000007941 */ /* 0x000fea0003800200 */
.L_x_4722:
[----:B------:R-:W-:Y:S01]  /*1ea0*/  UIADD3 UR4, UPT, UPT, UR10, 0xf, URZ ;  /* 0x0000000f0a047890 */ /* 0x000fe2000fffe0ff */
[----:B------:R-:W-:Y:S01]  /*1eb0*/  SHF.R.U32.HI R248, RZ, 0x1, R22 ;  /* 0x00000001fff87819 */ /* 0x000fe20000011616 */
[----:B------:R-:W4:Y:S01]  /*1ec0*/  LDCU UR8, c[0x0][0x3f0] ;  /* 0x00007e00ff0877ac */ /* 0x000f220008000800 */
[----:B------:R-:W-:Y:S01]  /*1ed0*/  IMAD.SHL.U32 R22, R22, 0x8, RZ ;  /* 0x0000000816167824 */ /* 0x000fe200078e00ff */
[----:B------:R-:W-:Y:S01]  /*1ee0*/  BSSY B0, `(.L_x_4725) ;  /* 0x0000892000007945 */ /* 0x000fe20003800000 */
[----:B------:R-:W-:Y:S02]  /*1ef0*/  USHF.R.S32.HI UR6, URZ, 0x1f, UR4 ;  /* 0x0000001fff067899 */ /* 0x000fe40008011404 */
[----:B------:R-:W-:Y:S01]  /*1f00*/  UIADD3 UR11, UPT, UPT, UR11, 0x20, URZ ;  /* 0x000000200b0b7890 */ /* 0x000fe2000fffe0ff */
[----:B------:R-:W-:Y:S01]  /*1f10*/  LOP3.LUT R3, R22, 0x8, RZ, 0xc0, !PT ;  /* 0x0000000816037812 */ /* 0x000fe200078ec0ff */
[----:B------:R-:W-:Y:S01]  /*1f20*/  ULEA.HI UR6, UR6, UR4, URZ, 0x4 ;  /* 0x0000000406067291 */ /* 0x000fe2000f8f20ff */
[----:B------:R-:W0:Y:S03]  /*1f30*/  LDCU UR10, c[0x0][0x3f8] ;  /* 0x00007f00ff0a77ac */ /* 0x000e260008000800 */
[----:B------:R-:W-:Y:S01]  /*1f40*/  ULOP3.LUT UR7, UR6, 0xfffffff0, URZ, 0xc0, !UPT ;  /* 0xfffffff006077892 */ /* 0x000fe2000f8ec0ff */
[----:B------:R-:W0:Y:S05]  /*1f50*/  LDCU UR13, c[0x0][0x3f4] ;  /* 0x00007e80ff0d77ac */ /* 0x000e2a0008000800 */
[----:B------:R-:W-:Y:S01]  /*1f60*/  ISETP.GE.AND P0, PT, R248, UR7, PT ;  /* 0x00000007f8007c0c */ /* 0x000fe2000bf06270 */
[----:B----4-:R-:W-:Y:S01]  /*1f70*/  UIMAD UR4, UR42, UR8, UR43 ;  /* 0x000000082a0472a4 */ /* 0x010fe2000f8e022b */
[----:B------:R-:W4:Y:S01]  /*1f80*/  LDCU UR22, c[0x0][0x410] ;  /* 0x00008200ff1677ac */ /* 0x000f220008000800 */
[----:B------:R-:W0:Y:S01]  /*1f90*/  LDCU.64 UR14, c[0x0][0x3c8] ;  /* 0x00007900ff0e77ac */ /* 0x000e220008000a00 */
[----:B------:R-:W0:Y:S01]  /*1fa0*/  LDCU.64 UR16, c[0x0][0x3b8] ;  /* 0x00007700ff1077ac */ /* 0x000e220008000a00 */
[----:B------:R-:W0:Y:S01]  /*1fb0*/  LDCU.64 UR18, c[0x0][0x438] ;  /* 0x00008700ff1277ac */ /* 0x000e220008000a00 */
[----:B------:R-:W0:Y:S01]  /*1fc0*/  LDCU.64 UR20, c[0x0][0x448] ;  /* 0x00008900ff1477ac */ /* 0x000e220008000a00 */
[----:B------:R-:W-:-:S02]  /*1fd0*/  ULEA UR6, UR12, UR11, 0x18 ;  /* 0x0000000b0c067291 */ /* 0x000fc4000f8ec0ff */
[----:B------:R-:W-:Y:S01]  /*1fe0*/  UIMAD UR4, UR4, 0xc0, URZ ;  /* 0x000000c0040478a4 */ /* 0x000fe2000f8e02ff */
[----:B------:R-:W-:Y:S06]  /*1ff0*/  BAR.SYNC.DEFER_BLOCKING 0x0 ;  /* 0x0000000000007b1d */ /* 0x000fec0000010000 */
[----:B------:R-:W-:Y:S05]  /*2000*/  @P0 BRA `(.L_x_4726) ;  /* 0x0000008400fc0947 */ /* 0x000fea0003800000 */
[----:B------:R-:W5:Y:S01]  /*2010*/  LDS.64 R8, [R3+UR6] ;  /* 0x0000000603087984 */ /* 0x000f620008000a00 */
[----:B------:R-:W1:Y:S01]  /*2020*/  LDCU.64 UR8, c[0x0][0x420] ;  /* 0x00008400ff0877ac */ /* 0x000e620008000a00 */
[C---:B------:R-:W-:Y:S02]  /*2030*/  IADD3 R0, PT, PT, R248.reuse, UR41, RZ ;  /* 0x00000029f8007c10 */ /* 0x040fe4000fffe0ff */
[----:B------:R-:W2:Y:S01]  /*2040*/  LDS.64 R6, [R3+UR6+0x10] ;  /* 0x0000100603067984 */ /* 0x000ea20008000a00 */
[----:B------:R-:W3:Y:S01]  /*2050*/  LDCU UR11, c[0x0][0x440] ;  /* 0x00008800ff0b77ac */ /* 0x000ee20008000800 */
[----:B------:R-:W-:Y:S02]  /*2060*/  LEA R248, R248, UR5, 0x2 ;  /* 0x00000005f8f87c11 */ /* 0x000fe4000f8e10ff */
[----:B0-----:R-:W0:Y:S04]  /*2070*/  LDS.64 R4, [R3+UR6+0x20] ;  /* 0x0000200603047984 */ /* 0x001e280008000a00 */
[----:B------:R-:W-:Y:S04]  /*2080*/  LDS.64 R250, [R3+UR6+0x90] ;  /* 0x0000900603fa7984 */ /* 0x000fe80008000a00 */
[----:B------:R-:W-:Y:S01]  /*2090*/  LDS.64 R244, [R3+UR6+0xa0] ;  /* 0x0000a00603f47984 */ /* 0x000fe20008000a00 */
[----:B-1----:R-:W-:Y:S01]  /*20a0*/  IMAD.U32 R11, RZ, RZ, UR8 ;  /* 0x00000008ff0b7e24 */ /* 0x002fe2000f8e00ff */
[----:B------:R-:W-:Y:S01]  /*20b0*/  ISETP.NE.U32.AND P0, PT, RZ, UR8, PT ;  /* 0x00000008ff007c0c */ /* 0x000fe2000bf05070 */
[----:B------:R-:W-:Y:S01]  /*20c0*/  IMAD.U32 R10, RZ, RZ, UR9 ;  /* 0x00000009ff0a7e24 */ /* 0x000fe2000f8e00ff */
[----:B------:R-:W-:Y:S01]  /*20d0*/  LDS.64 R114, [R3+UR6+0xb0] ;  /* 0x0000b00603727984 */ /* 0x000fe20008000a00 */
[----:B---3--:R-:W-:-:S02]  /*20e0*/  UIMAD UR7, UR43, UR11, UR46 ;  /* 0x0000000b2b0772a4 */ /* 0x008fc4000f8e022e */
[----:B------:R-:W-:Y:S01]  /*20f0*/  IMAD.U32 R247, RZ, RZ, UR11 ;  /* 0x0000000bfff77e24 */ /* 0x000fe2000f8e00ff */
[--C-:B------:R-:W-:Y:S01]  /*2100*/  IADD3 R2, P1, P2, R11, UR47, R0.reuse ;  /* 0x0000002f0b027c10 */ /* 0x100fe2000fa3e000 */
[----:B------:R-:W-:Y:S01]  /*2110*/  LDS.64 R112, [R3+UR6+0xc0] ;  /* 0x0000c00603707984 */ /* 0x000fe20008000a00 */
[----:B------:R-:W-:Y:S01]  /*2120*/  ISETP.NE.AND.EX P0, PT, RZ, UR9, PT, P0 ;  /* 0x00000009ff007c0c */ /* 0x000fe2000bf05300 */
[----:B------:R-:W-:Y:S02]  /*2130*/  IMAD R247, R247, UR7, R0 ;  /* 0x00000007f7f77c24 */ /* 0x000fe4000f8e0200 */
[----:B------:R-:W-:Y:S04]  /*2140*/  LDS.64 R110, [R3+UR6+0xd0] ;  /* 0x0000d006036e7984 */ /* 0x000fe80008000a00 */
[----:B------:R-:W-:Y:S04]  /*2150*/  LDS.64 R108, [R3+UR6+0xe0] ;  /* 0x0000e006036c7984 */ /* 0x000fe80008000a00 */
[----:B------:R-:W-:Y:S04]  /*2160*/  LDS.64 R106, [R3+UR6+0xf0] ;  /* 0x0000f006036a7984 */ /* 0x000fe80008000a00 */
[----:B-----5:R-:W-:Y:S04]  /*2170*/  STL.64 [R1+0x40], R8 ;  /* 0x0000400801007387 */ /* 0x020fe80000100a00 */
[----:B------:R-:W1:Y:S04]  /*2180*/  LDS.64 R8, [R3+UR6+0x30] ;  /* 0x0000300603087984 */ /* 0x000e680008000a00 */
[----:B--2---:R-:W-:Y:S04]  /*2190*/  STL.64 [R1+0x38], R6 ;  /* 0x0000380601007387 */ /* 0x004fe80000100a00 */
[----:B------:R-:W2:Y:S04]  /*21a0*/  LDS.64 R6, [R3+UR6+0x40] ;  /* 0x0000400603067984 */ /* 0x000ea80008000a00 */
[----:B0-----:R-:W-:Y:S04]  /*21b0*/  STL.64 [R1+0x30], R4 ;  /* 0x0000300401007387 */ /* 0x001fe80000100a00 */
[----:B------:R-:W0:Y:S04]  /*21c0*/  LDS.64 R4, [R3+UR6+0x50] ;  /* 0x0000500603047984 */ /* 0x000e280008000a00 */
[----:B------:R-:W-:Y:S04]  /*21d0*/  LDS.64 R104, [R3+UR6+0x100] ;  /* 0x0001000603687984 */ /* 0x000fe80008000a00 */
[----:B------:R-:W-:Y:S04]  /*21e0*/  LDS.64 R102, [R3+UR6+0x110] ;  /* 0x0001100603667984 */ /* 0x000fe80008000a00 */
[----:B------:R-:W-:Y:S04]  /*21f0*/  LDS.64 R100, [R3+UR6+0x120] ;  /* 0x0001200603647984 */ /* 0x000fe80008000a00 */
[----:B------:R-:W-:Y:S04]  /*2200*/  LDS.64 R98, [R3+UR6+0x130] ;  /* 0x0001300603627984 */ /* 0x000fe80008000a00 */
[----:B------:R-:W-:Y:S04]  /*2210*/  LDS.64 R96, [R3+UR6+0x140] ;  /* 0x0001400603607984 */ /* 0x000fe80008000a00 */
[----:B-1----:R-:W-:Y:S04]  /*2220*/  STL.64 [R1+0x28], R8 ;  /* 0x0000280801007387 */ /* 0x002fe80000100a00 */
[----:B------:R-:W1:Y:S04]  /*2230*/  LDS.64 R8, [R3+UR6+0x60] ;  /* 0x0000600603087984 */ /* 0x000e680008000a00 */
[----:B--2---:R-:W-:Y:S04]  /*2240*/  STL.64 [R1+0x20], R6 ;  /* 0x0000200601007387 */ /* 0x004fe80000100a00 */
[----:B------:R-:W2:Y:S04]  /*2250*/  LDS.64 R6, [R3+UR6+0x70] ;  /* 0x0000700603067984 */ /* 0x000ea80008000a00 */
[----:B0-----:R-:W-:Y:S04]  /*2260*/  STL.64 [R1+0x18], R4 ;  /* 0x0000180401007387 */ /* 0x001fe80000100a00 */
[----:B------:R-:W0:Y:S04]  /*2270*/  LDS.64 R4, [R3+UR6+0x80] ;  /* 0x0000800603047984 */ /* 0x000e280008000a00 */
[----:B------:R-:W3:Y:S04]  /*2280*/  LDS.64 R94, [R3+UR6+0x150] ;  /* 0x00015006035e7984 */ /* 0x000ee80008000a00 */
[----:B------:R-:W3:Y:S04]  /*2290*/  LDS.64 R92, [R3+UR6+0x160] ;  /* 0x00016006035c7984 */ /* 0x000ee80008000a00 */
[----:B------:R-:W3:Y:S04]  /*22a0*/  LDS.64 R90, [R3+UR6+0x170] ;  /* 0x00017006035a7984 */ /* 0x000ee80008000a00 */
[----:B------:R-:W3:Y:S04]  /*22b0*/  LDS.64 R88, [R3+UR6+0x180] ;  /* 0x0001800603587984 */ /* 0x000ee80008000a00 */
[----:B------:R-:W3:Y:S04]  /*22c0*/  LDS.64 R86, [R3+UR6+0x190] ;  /* 0x0001900603567984 */ /* 0x000ee80008000a00 */
[----:B-1----:R-:W-:Y:S04]  /*22d0*/  STL.64 [R1+0x10], R8 ;  /* 0x0000100801007387 */ /* 0x002fe80000100a00 */
[----:B------:R-:W1:Y:S04]  /*22e0*/  LDS.64 R84, [R3+UR6+0x1a0] ;  /* 0x0001a00603547984 */ /* 0x000e680008000a00 */
[----:B--2---:R-:W-:Y:S04]  /*22f0*/  STL.64 [R1+0x8], R6 ;  /* 0x0000080601007387 */ /* 0x004fe80000100a00 */
[----:B------:R-:W2:Y:S04]  /*2300*/  LDS.64 R82, [R3+UR6+0x1b0] ;  /* 0x0001b00603527984 */ /* 0x000ea80008000a00 */
[----:B0-----:R-:W-:Y:S04]  /*2310*/  STL.64 [R1], R4 ;  /* 0x0000000401007387 */ /* 0x001fe80000100a00 */
        /* <DEDUP_REMOVED lines=36> */
[----:B-123-5:R-:W-:-:S07]  /*2560*/  IADD3.X R3, PT, PT, R10, UR48, RZ, P1, P2 ;  /* 0x000000300a037c10 */ /* 0x02efce0008fe44ff */
.L_x_4858:
[----:B------:R-:W1:Y:S02]  /*2570*/  LDC R12, c[0x0][0x3f4] ;  /* 0x0000fd00ff0c7b82 */ /* 0x000e640000000800 */
[----:B-1----:R-:W-:-:S04]  /*2580*/  IABS R12, R12 ;  /* 0x0000000c000c7213 */ /* 0x002fc80000000000 */
[----:B0-----:R-:W1:Y:S08]  /*2590*/  I2F.RP R10, R12 ;  /* 0x0000000c000a7306 */ /* 0x001e700000209400 */
[----:B-1----:R-:W1:Y:S02]  /*25a0*/  MUFU.RCP R10, R10 ;  /* 0x0000000a000a7308 */ /* 0x002e640000001000 */
[----:B-1----:R-:W-:-:S06]  /*25b0*/  VIADD R10, R10, 0xffffffe ;  /* 0x0ffffffe0a0a7836 */ /* 0x002fcc0000000000 */
[----:B------:R-:W1:Y:S02]  /*25c0*/  F2I.FTZ.U32.TRUNC.NTZ R11, R10 ;  /* 0x0000000a000b7305 */ /* 0x000e64000021f000 */
[----:B-1----:R-:W-:-:S05]  /*25d0*/  IADD3 R10, PT, PT, RZ, -R11, RZ ;  /* 0x8000000bff0a7210 */ /* 0x002fca0007ffe0ff */
[----:B------:R-:W-:Y:S02]  /*25e0*/  IMAD R13, R10, R12, RZ ;  /* 0x0000000c0a0d7224 */ /* 0x000fe400078e02ff */
[----:B------:R-:W-:-:S04]  /*25f0*/  IMAD.MOV.U32 R10, RZ, RZ, RZ ;  /* 0x000000ffff0a7224 */ /* 0x000fc800078e00ff */
[----:B------:R-:W-:Y:S01]  /*2600*/  IMAD.HI.U32 R11, R11, R13, R10 ;  /* 0x0000000d0b0b7227 */ /* 0x000fe200078e000a */
[----:B------:R-:W-:Y:S01]  /*2610*/  IABS R13, R0 ;  /* 0x00000000000d7213 */ /* 0x000fe20000000000 */
[----:B------:R-:W1:Y:S04]  /*2620*/  LDC R10, c[0x0][0x3f4] ;  /* 0x0000fd00ff0a7b82 */ /* 0x000e680000000800 */
[----:B------:R-:W-:-:S04]  /*2630*/  IMAD.HI.U32 R11, R11, R13, RZ ;  /* 0x0000000d0b0b7227 */ /* 0x000fc800078e00ff */
[----:B------:R-:W-:Y:S01]  /*2640*/  IMAD.MOV R11, RZ, RZ, -R11 ;  /* 0x000000ffff0b7224 */ /* 0x000fe200078e0a0b */
[----:B-1----:R-:W-:-:S05]  /*2650*/  IABS R14, R10 ;  /* 0x0000000a000e7213 */ /* 0x002fca0000000000 */
[----:B------:R-:W-:-:S05]  /*2660*/  IMAD R11, R14, R11, R13 ;  /* 0x0000000b0e0b7224 */ /* 0x000fca00078e020d */
[----:B------:R-:W-:-:S13]  /*2670*/  ISETP.GT.U32.AND P1, PT, R12, R11, PT ;  /* 0x0000000b0c00720c */ /* 0x000fda0003f24070 */
[----:B------:R-:W-:-:S05]  /*2680*/  @!P1 IMAD.IADD R11, R11, 0x1, -R14 ;  /* 0x000000010b0b9824 */ /* 0x000fca00078e0a0e */
[----:B------:R-:W-:Y:S02]  /*2690*/  ISETP.GT.U32.AND P1, PT, R12, R11, PT ;  /* 0x0000000b0c00720c */ /* 0x000fe40003f24070 */
[----:B------:R-:W2:Y:S01]  /*26a0*/  @P0 LDG.E.U8 R12, desc[UR36][R2.64] ;  /* 0x00000024020c0981 */ /* 0x000ea2000c1e1100 */
[C---:B------:R-:W-:Y:S01]  /*26b0*/  ISETP.GE.AND P2, PT, R0.reuse, RZ, PT ;  /* 0x000000ff0000720c */ /* 0x040fe20003f46270 */
[----:B------:R-:W-:Y:S01]  /*26c0*/  BSSY.RECONVERGENT B1, `(.L_x_4727) ;  /* 0x0000022000017945 */ /* 0x000fe20003800200 */
[----:B------:R-:W-:-:S04]  /*26d0*/  ISETP.GE.AND P3, PT, R0, UR46, PT ;  /* 0x0000002e00007c0c */ /* 0x000fc8000bf66270 */
[----:B------:R-:W-:Y:S02]  /*26e0*/  FSEL R117, R117, RZ, P3 ;  /* 0x000000ff75757208 */ /* 0x000fe40001800000 */
[----:B------:R-:W-:Y:S02]  /*26f0*/  FSEL R116, R116, RZ, P3 ;  /* 0x000000ff74747208 */ /* 0x000fe40001800000 */
[----:B------:R-:W-:Y:S01]  /*2700*/  @!P1 IMAD.IADD R11, R11, 0x1, -R14 ;  /* 0x000000010b0b9824 */ /* 0x000fe200078e0a0e */
[----:B------:R-:W-:-:S04]  /*2710*/  ISETP.NE.AND P1, PT, R10, RZ, PT ;  /* 0x000000ff0a00720c */ /* 0x000fc80003f25270 */
[----:B------:R-:W-:-:S09]  /*2720*/  @!P2 IADD3 R11, PT, PT, -R11, RZ, RZ ;  /* 0x000000ff0b0ba210 */ /* 0x000fd20007ffe1ff */
[----:B------:R-:W-:Y:S02]  /*2730*/  @!P1 LOP3.LUT R11, RZ, R10, RZ, 0x33, !PT ;  /* 0x0000000aff0b9212 */ /* 0x000fe400078e33ff */
[----:B------:R-:W-:-:S03]  /*2740*/  ISETP.GE.AND P1, PT, R0, UR46, PT ;  /* 0x0000002e00007c0c */ /* 0x000fc6000bf26270 */
[----:B------:R-:W-:Y:S01]  /*2750*/  IMAD.SHL.U32 R13, R11, 0x4, RZ ;  /* 0x000000040b0d7824 */ /* 0x000fe200078e00ff */
[----:B--2---:R-:W-:Y:S01]  /*2760*/  ISETP.NE.AND P2, PT, R12, RZ, P0 ;  /* 0x000000ff0c00720c */ /* 0x004fe20000745270 */
[----:B------:R-:W-:-:S05]  /*2770*/  IMAD R12, R10, 0xc0, RZ ;  /* 0x000000c00a0c7824 */ /* 0x000fca00078e02ff */
[----:B------:R-:W-:-:S13]  /*2780*/  ISETP.GE.OR P4, PT, R13, R12, P1 ;  /* 0x0000000c0d00720c */ /* 0x000fda0000f86670 */
[----:B------:R-:W-:Y:S05]  /*2790*/  @P4 BRA `(.L_x_4728) ;  /* 0x0000000000504947 */ /* 0x000fea0003800000 */
[----:B------:R-:W1:Y:S02]  /*27a0*/  S2UR UR7, SR_CTAID.Y ;  /* 0x00000000000779c3 */ /* 0x000e640000002600 */
[----:B-1----:R-:W-:-:S05]  /*27b0*/  IMAD R116, R10, UR7, RZ ;  /* 0x000000070a747c24 */ /* 0x002fca000f8e02ff */
[----:B------:R-:W-:-:S04]  /*27c0*/  IADD3 R15, P4, PT, R116, R11, RZ ;  /* 0x0000000b740f7210 */ /* 0x000fc80007f9e0ff */
[----:B------:R-:W-:Y:S02]  /*27d0*/  LEA.HI.X.SX32 R116, R116, RZ, 0x1, P4 ;  /* 0x000000ff74747211 */ /* 0x000fe400020f0eff */
[----:B------:R-:W-:-:S04]  /*27e0*/  LEA R14, P4, R15, UR14, 0x2 ;  /* 0x0000000e0f0e7c11 */ /* 0x000fc8000f8810ff */
[----:B------:R-:W-:-:S05]  /*27f0*/  LEA.HI.X R15, R15, UR15, R116, 0x2, P4 ;  /* 0x0000000f0f0f7c11 */ /* 0x000fca000a0f1474 */
[----:B------:R1:W2:Y:S02]  /*2800*/  LDG.E R14, desc[UR36][R14.64] ;  /* 0x000000240e0e7981 */ /* 0x0002a4000c1e1900 */
[----:B-1----:R-:W-:-:S04]  /*2810*/  IMAD R15, R10, UR10, RZ ;  /* 0x0000000a0a0f7c24 */ /* 0x002fc8000f8e02ff */
[----:B--2---:R-:W-:Y:S02]  /*2820*/  IMAD R15, R14, R15, RZ ;  /* 0x0000000f0e0f7224 */ /* 0x004fe400078e02ff */
[----:B------:R-:W1:Y:S02]  /*2830*/  S2R R14, SR_TID.X ;  /* 0x00000000000e7919 */ /* 0x000e640000002100 */
[----:B------:R-:W-:Y:S02]  /*2840*/  IMAD R15, R15, 0xc0, R13 ;  /* 0x000000c00f0f7824 */ /* 0x000fe400078e020d */
[----:B-1----:R-:W-:-:S05]  /*2850*/  IMAD.SHL.U32 R14, R14, 0x2, RZ ;  /* 0x000000020e0e7824 */ /* 0x002fca00078e00ff */
        /* <DEDUP_REMOVED lines=8> */
.L_x_4728:
[----:B----4-:R-:W-:Y:S05]  /*28e0*/  BSYNC.RECONVERGENT B1 ;  /* 0x0000000000017941 */ /* 0x010fea0003800200 */
.L_x_4727:
[----:B------:R-:W-:Y:S01]  /*28f0*/  IMAD.IADD R14, R11, 0x1, R10 ;  /* 0x000000010b0e7824 */ /* 0x000fe200078e020a */
[----:B------:R-:W-:Y:S01]  /*2900*/  BSSY.RECONVERGENT B1, `(.L_x_4729) ;  /* 0x000001b000017945 */ /* 0x000fe20003800200 */
[----:B------:R-:W-:Y:S02]  /*2910*/  FSEL R119, R119, RZ, P3 ;  /* 0x000000ff77777208 */ /* 0x000fe40001800000 */
[----:B------:R-:W-:Y:S01]  /*2920*/  IMAD.SHL.U32 R15, R14, 0x4, RZ ;  /* 0x000000040e0f7824 */ /* 0x000fe200078e00ff */
[----:B------:R-:W-:-:S04]  /*2930*/  FSEL R118, R118, RZ, P3 ;  /* 0x000000ff76767208 */ /* 0x000fc80001800000 */
        /* <DEDUP_REMOVED lines=8> */
[----:B------:R1:W2:Y:S01]  /*29c0*/  LDG.E R118, desc[UR36][R118.64] ;  /* 0x0000002476767981 */ /* 0x0002a2000c1e1900 */
[----:B------:R-:W-:Y:S01]  /*29d0*/  IMAD R15, R10, UR10, RZ ;  /* 0x0000000a0a0f7c24 */ /* 0x000fe2000f8e02ff */
[----:B-1----:R-:W1:Y:S02]  /*29e0*/  S2R R119, SR_TID.X ;  /* 0x0000000000777919 */ /* 0x002e640000002100 */
[----:B-1----:R-:W-:-:S04]  /*29f0*/  SHF.L.U32 R119, R119, 0x1, RZ ;  /* 0x0000000177777819 */ /* 0x002fc800000006ff */
[----:B------:R-:W-:-:S05]  /*2a00*/  LOP3.LUT R119, R119, 0x2, RZ, 0xc0, !PT ;  /* 0x0000000277777812 */ /* 0x000fca00078ec0ff */
[----:B------:R-:W-:Y:S02]  /*2a10*/  IMAD R119, R10, UR4, R119 ;  /* 0x000000040a777c24 */ /* 0x000fe4000f8e0277 */
        /* <DEDUP_REMOVED lines=9> */
.L_x_4730:
[----:B------:R-:W-:Y:S05]  /*2ab0*/  BSYNC.RECONVERGENT B1 ;  /* 0x0000000000017941 */ /* 0x000fea0003800200 */
.L_x_4729:
[----:B------:R-:W-:Y:S01]  /*2ac0*/  IMAD R15, R10, 0x8, R13 ;  /* 0x000000080a0f7824 */ /* 0x000fe200078e020d */
[----:B------:R-:W-:Y:S01]  /*2ad0*/  BSSY.RECONVERGENT B1, `(.L_x_4731) ;  /* 0x0000019000017945 */ /* 0x000fe20003800200 */
[----:B------:R-:W-:Y:S02]  /*2ae0*/  FSEL R121, R121, RZ, P3 ;  /* 0x000000ff79797208 */ /* 0x000fe40001800000 */
[----:B------:R-:W-:Y:S02]  /*2af0*/  FSEL R120, R120, RZ, P3 ;  /* 0x000000ff78787208 */ /* 0x000fe40001800000 */
        /* <DEDUP_REMOVED lines=12> */
[----:B------:R-:W-:-:S05]  /*2bc0*/  IMAD R15, R120, 0xc0, R15 ;  /* 0x000000c0780f7824 */ /* 0x000fca00078e020f */
[----:B------:R-:W-:Y:S01]  /*2bd0*/  SHF.R.S32.HI R120, RZ, 0x1f, R15 ;  /* 0x0000001fff787819 */ /* 0x000fe2000001140f */
[----:B-1----:R-:W-:-:S05]  /*2be0*/  IMAD.SHL.U32 R121, R121, 0x2, RZ ;  /* 0x0000000279797824 */ /* 0x002fca00078e00ff */
[----:B------:R-:W-:-:S05]  /*2bf0*/  LOP3.LUT R121, R121, 0x2, RZ, 0xc0, !PT ;  /* 0x0000000279797812 */ /* 0x000fca00078ec0ff */
[----:B------:R-:W-:-:S05]  /*2c00*/  IMAD R121, R10, UR4, R121 ;  /* 0x000000040a797c24 */ /* 0x000fca000f8e0279 */
[----:B------:R-:W-:-:S04]  /*2c10*/  IADD3 R15, P4, PT, R121, R15, RZ ;  /* 0x0000000f790f7210 */ /* 0x000fc80007f9e0ff */
[----:B------:R-:W-:Y:S02]  /*2c20*/  LEA.HI.X.SX32 R121, R121, R120, 0x1, P4 ;  /* 0x0000007879797211 */ /* 0x000fe400020f0eff */
[----:B------:R-:W-:-:S04]  /*2c30*/  LEA R120, P4, R15, UR16, 0x2 ;  /* 0x000000100f787c11 */ /* 0x000fc8000f8810ff */
[----:B------:R-:W-:-:S06]  /*2c40*/  LEA.HI.X R121, R15, UR17, R121, 0x2, P4 ;  /* 0x000000110f797c11 */ /* 0x000fcc000a0f1479 */
[----:B------:R-:W5:Y:S03]  /*2c50*/  LDG.E.64 R120, desc[UR36][R120.64] ;  /* 0x0000002478787981 */ /* 0x000f66000c1e1b00 */
.L_x_4732:
[----:B------:R-:W-:Y:S05]  /*2c60*/  BSYNC.RECONVERGENT B1 ;  /* 0x0000000000017941 */ /* 0x000fea0003800200 */
.L_x_4731:
[----:B------:R-:W-:Y:S01]  /*2c70*/  IMAD R15, R10, 0x2, R14 ;  /* 0x000000020a0f7824 */ /* 0x000fe200078e020e */
[----:B------:R-:W-:Y:S01]  /*2c80*/  BSSY.RECONVERGENT B1, `(.L_x_4733) ;  /* 0x000001a000017945 */ /* 0x000fe20003800200 */
[----:B------:R-:W-:Y:S02]  /*2c90*/  FSEL R123, R123, RZ, P3 ;  /* 0x000000ff7b7b7208 */ /* 0x000fe40001800000 */
[----:B------:R-:W-:Y:S02]  /*2ca0*/  FSEL R122, R122, RZ, P3 ;  /* 0x000000ff7a7a7208 */ /* 0x000fe40001800000 */
[----:B------:R-:W-:-:S04]  /*2cb0*/  SHF.L.U32 R15, R15, 0x2, RZ ;  /* 0x000000020f0f7819 */ /* 0x000fc800000006ff */
        /* <DEDUP_REMOVED lines=22> */
.L_x_4734:
[----:B------:R-:W-:Y:S05]  /*2e20*/  BSYNC.RECONVERGENT B1 ;  /* 0x0000000000017941 */ /* 0x000fea0003800200 */
.L_x_4733:
        /* <DEDUP_REMOVED lines=26> */
.L_x_4736:
[----:B------:R-:W-:Y:S05]  /*2fd0*/  BSYNC.RECONVERGENT B1 ;  /* 0x0000000000017941 */ /* 0x000fea0003800200 */
.L_x_4735:
        /* <DEDUP_REMOVED lines=17> */
[----:B------:R-:W-:-:S04]  /*30f0*/  IMAD R15, R126, 0x30, R15 ;  /* 0x000000307e0f7824 */ /* 0x000fc800078e020f */
[----:B------:R-:W-:-:S05]  /*3100*/  IMAD.SHL.U32 R15, R15, 0x4, RZ ;  /* 0x000000040f0f7824 */ /* 0x000fca00078e00ff */
        /* <DEDUP_REMOVED lines=9> */
.L_x_4738:
[----:B------:R-:W-:Y:S05]  /*31a0*/  BSYNC.RECONVERGENT B1 ;  /* 0x0000000000017941 */ /* 0x000fea0003800200 */
.L_x_4737:
[----:B------:R-:W-:Y:S01]  /*31b0*/  IMAD R14, R10, 0x4, R14 ;  /* 0x000000040a0e7824 */ /* 0x000fe200078e020e */
[----:B------:R-:W-:Y:S01]  /*31c0*/  BSSY.RECONVERGENT B1, `(.L_x_4739) ;  /* 0x000001c000017945 */ /* 0x000fe20003800200 */
[----:B------:R-:W-:Y:S02]  /*31d0*/  FSEL R129, R129, RZ, P3 ;  /* 0x000000ff81817208 */ /* 0x000fe40001800000 */
[----:B------:R-:W-:Y:S01]  /*31e0*/  IMAD.IADD R15, R14, 0x1, R10 ;  /* 0x000000010e0f7824 */ /* 0x000fe200078e020a */
[----:B------:R-:W-:-:S04]  /*31f0*/  FSEL R128, R128, RZ, P3 ;  /* 0x000000ff80807208 */ /* 0x000fc80001800000 */
        /* <DEDUP_REMOVED lines=24> */
.L_x_4740:
[----:B------:R-:W-:Y:S05]  /*3380*/  BSYNC.RECONVERGENT B1 ;  /* 0x0000000000017941 */ /* 0x000fea0003800200 */
.L_x_4739:
[----:B------:R-:W-:Y:S01]  /*3390*/  IMAD R15, R10, 0x2, R14 ;  /* 0x000000020a0f7824 */ /* 0x000fe200078e020e */
        /* <DEDUP_REMOVED lines=18> */
[----:B------:R-:W-:Y:S02]  /*34c0*/  SHF.R.S32.HI R130, RZ, 0x1f, R15 ;  /* 0x0000001fff827819 */ /* 0x000fe4000001140f */
[----:B-1----:R-:W-:-:S04]  /*34d0*/  SHF.L.U32 R131, R131, 0x1, RZ ;  /* 0x0000000183837819 */ /* 0x002fc800000006ff */
[----:B------:R-:W-:-:S05]  /*34e0*/  LOP3.LUT R131, R131, 0x2, RZ, 0xc0, !PT ;  /* 0x0000000283837812 */ /* 0x000fca00078ec0ff */
[----:B------:R-:W-:-:S05]  /*34f0*/  IMAD R131, R10, UR4, R131 ;  /* 0x000000040a837c24 */ /* 0x000fca000f8e0283 */
[----:B------:R-:W-:-:S04]  /*3500*/  IADD3 R15, P4, PT, R131, R15, RZ ;  /* 0x0000000f830f7210 */ /* 0x000fc80007f9e0ff */
[----:B------:R-:W-:Y:S02]  /*3510*/  LEA.HI.X.SX32 R131, R131, R130, 0x1, P4 ;  /* 0x0000008283837211 */ /* 0x000fe400020f0eff */
[----:B------:R-:W-:-:S04]  /*3520*/  LEA R130, P4, R15, UR16, 0x2 ;  /* 0x000000100f827c11 */ /* 0x000fc8000f8810ff */
[----:B------:R-:W-:-:S06]  /*3530*/  LEA.HI.X R131, R15, UR17, R131, 0x2, P4 ;  /* 0x000000110f837c11 */ /* 0x000fcc000a0f1483 */
[----:B------:R-:W5:Y:S03]  /*3540*/  LDG.E.64 R130, desc[UR36][R130.64] ;  /* 0x0000002482827981 */ /* 0x000f66000c1e1b00 */
.L_x_4742:
[----:B------:R-:W-:Y:S05]  /*3550*/  BSYNC.RECONVERGENT B1 ;  /* 0x0000000000017941 */ /* 0x000fea0003800200 */
.L_x_4741:
        /* <DEDUP_REMOVED lines=26> */
.L_x_4744:
[----:B------:R-:W-:Y:S05]  /*3700*/  BSYNC.RECONVERGENT B1 ;  /* 0x0000000000017941 */ /* 0x000fea0003800200 */
.L_x_4743:
[----:B------:R-:W-:Y:S01]  /*3710*/  IMAD R246, R10, 0x2, R14 ;  /* 0x000000020af67824 */ /* 0x000fe200078e020e */
[----:B------:R-:W-:Y:S01]  /*3720*/  BSSY.RECONVERGENT B1, `(.L_x_4745) ;  /* 0x000001c000017945 */ /* 0x000fe20003800200 */
[----:B------:R-:W-:Y:S02]  /*3730*/  FSEL R135, R135, RZ, P3 ;  /* 0x000000ff87877208 */ /* 0x000fe40001800000 */
[----:B------:R-:W-:Y:S02]  /*3740*/  FSEL R134, R134, RZ, P3 ;  /* 0x000000ff86867208 */ /* 0x000fe40001800000 */
[----:B------:R-:W-:-:S05]  /*3750*/  LEA R246, R10, R246, 0x1 ;  /* 0x000000f60af67211 */ /* 0x000fca00078e08ff */
[----:B------:R-:W-:-:S05]  /*3760*/  IMAD.SHL.U32 R14, R246, 0x4, RZ ;  /* 0x00000004f60e7824 */ /* 0x000fca00078e00ff */
        /* <DEDUP_REMOVED lines=23> */
.L_x_4746:
[----:B------:R-:W-:Y:S05]  /*38e0*/  BSYNC.RECONVERGENT B1 ;  /* 0x0000000000017941 */ /* 0x000fea0003800200 */
.L_x_4745:
[----:B------:R-:W-:Y:S01]  /*38f0*/  IMAD.IADD R249, R246, 0x1, R10 ;  /* 0x00000001f6f97824 */ /* 0x000fe200078e020a */
        /* <DEDUP_REMOVED lines=27> */
.L_x_4748:
[----:B------:R-:W-:Y:S05]  /*3ab0*/  BSYNC.RECONVERGENT B1 ;  /* 0x0000000000017941 */ /* 0x000fea0003800200 */
.L_x_4747:
        /* <DEDUP_REMOVED lines=28> */
.L_x_4750:
[----:B------:R-:W-:Y:S05]  /*3c80*/  BSYNC.RECONVERGENT B1 ;  /* 0x0000000000017941 */ /* 0x000fea0003800200 */
.L_x_4749:
        /* <DEDUP_REMOVED lines=18> */
[----:B------:R-:W-:-:S04]  /*3db0*/  SHF.L.U32 R14, R14, 0x2, RZ ;  /* 0x000000020e0e7819 */ /* 0x000fc800000006ff */
        /* <DEDUP_REMOVED lines=9> */
.L_x_4752:
[----:B------:R-:W-:Y:S05]  /*3e50*/  BSYNC.RECONVERGENT B1 ;  /* 0x0000000000017941 */ /* 0x000fea0003800200 */
.L_x_4751:
        /* <DEDUP_REMOVED lines=28> */
.L_x_4754:
[----:B------:R-:W-:Y:S05]  /*4020*/  BSYNC.RECONVERGENT B1 ;  /* 0x0000000000017941 */ /* 0x000fea0003800200 */
.L_x_4753:
[----:B------:R-:W-:Y:S01]  /*4030*/  IADD3 R246, PT, PT, R246, R10, RZ ;  /* 0x0000000af6f67210 */ /* 0x000fe20007ffe0ff */
[----:B------:R-:W-:Y:S01]  /*4040*/  BSSY.RECONVERGENT B1, `(.L_x_4755) ;  /* 0x000001b000017945 */ /* 0x000fe20003800200 */
[----:B------:R-:W-:Y:S02]  /*4050*/  FSEL R145, R145, RZ, P3 ;  /* 0x000000ff91917208 */ /* 0x000fe40001800000 */
[----:B------:R-:W-:Y:S01]  /*4060*/  FSEL R144, R144, RZ, P3 ;  /* 0x000000ff90907208 */ /* 0x000fe20001800000 */
        /* <DEDUP_REMOVED lines=24> */
.L_x_4756:
[----:B------:R-:W-:Y:S05]  /*41f0*/  BSYNC.RECONVERGENT B1 ;  /* 0x0000000000017941 */ /* 0x000fea0003800200 */
.L_x_4755:
        /* <DEDUP_REMOVED lines=28> */
.L_x_4758:
[----:B------:R-:W-:Y:S05]  /*43c0*/  BSYNC.RECONVERGENT B1 ;  /* 0x0000000000017941 */ /* 0x000fea0003800200 */
.L_x_4757:
        /* <DEDUP_REMOVED lines=26> */
.L_x_4760:
[----:B------:R-:W-:Y:S05]  /*4570*/  BSYNC.RECONVERGENT B1 ;  /* 0x0000000000017941 */ /* 0x000fea0003800200 */
.L_x_4759:
[----:B------:R-:W-:Y:S01]  /*4580*/  LEA R246, R10, R246, 0x1 ;  /* 0x000000f60af67211 */ /* 0x000fe200078e08ff */
        /* <DEDUP_REMOVED lines=27> */
.L_x_4762:
[----:B------:R-:W-:Y:S05]  /*4740*/  BSYNC.RECONVERGENT B1 ;  /* 0x0000000000017941 */ /* 0x000fea0003800200 */
.L_x_4761:
        /* <DEDUP_REMOVED lines=28> */
.L_x_4764:
[----:B------:R-:W-:Y:S05]  /*4910*/  BSYNC.RECONVERGENT B1 ;  /* 0x0000000000017941 */ /* 0x000fea0003800200 */
.L_x_4763:
        /* <DEDUP_REMOVED lines=28> */
.L_x_4766:
[----:B------:R-:W-:Y:S05]  /*4ae0*/  BSYNC.RECONVERGENT B1 ;  /* 0x0000000000017941 */ /* 0x000fea0003800200 */
.L_x_4765:
        /* <DEDUP_REMOVED lines=28> */
.L_x_4768:
[----:B------:R-:W-:Y:S05]  /*4cb0*/  BSYNC.RECONVERGENT B1 ;  /* 0x0000000000017941 */ /* 0x000fea0003800200 */
.L_x_4767:
        /* <DEDUP_REMOVED lines=28> */
.L_x_4770:
[----:B------:R-:W-:Y:S05]  /*4e80*/  BSYNC.RECONVERGENT B1 ;  /* 0x0000000000017941 */ /* 0x000fea0003800200 */
.L_x_4769:
        /* <DEDUP_REMOVED lines=28> */
.L_x_4772:
[----:B------:R-:W-:Y:S05]  /*5050*/  BSYNC.RECONVERGENT B1 ;  /* 0x0000000000017941 */ /* 0x000fea0003800200 */
.L_x_4771:
        /* <DEDUP_REMOVED lines=28> */
.L_x_4774:
[----:B------:R-:W-:Y:S05]  /*5220*/  BSYNC.RECONVERGENT B1 ;  /* 0x0000000000017941 */ /* 0x000fea0003800200 */
.L_x_4773:
        /* <DEDUP_REMOVED lines=28> */
.L_x_4776:
[----:B------:R-:W-:Y:S05]  /*53f0*/  BSYNC.RECONVERGENT B1 ;  /* 0x0000000000017941 */ /* 0x000fea0003800200 */
.L_x_4775:
        /* <DEDUP_REMOVED lines=28> */
.L_x_4778:
[----:B------:R-:W-:Y:S05]  /*55c0*/  BSYNC.RECONVERGENT B1 ;  /* 0x0000000000017941 */ /* 0x000fea0003800200 */
.L_x_4777:
        /* <DEDUP_REMOVED lines=28> */
.L_x_4780:
[----:B------:R-:W-:Y:S05]  /*5790*/  BSYNC.RECONVERGENT B1 ;  /* 0x0000000000017941 */ /* 0x000fea0003800200 */
.L_x_4779:
        /* <DEDUP_REMOVED lines=28> */
.L_x_4782:
[----:B------:R-:W-:Y:S05]  /*5960*/  BSYNC.RECONVERGENT B1 ;  /* 0x0000000000017941 */ /* 0x000fea0003800200 */
.L_x_4781:
        /* <DEDUP_REMOVED lines=28> */
.L_x_4784:
[----:B------:R-:W-:Y:S05]  /*5b30*/  BSYNC.RECONVERGENT B1 ;  /* 0x0000000000017941 */ /* 0x000fea0003800200 */
.L_x_4783:
        /* <DEDUP_REMOVED lines=28> */
.L_x_4786:
[----:B------:R-:W-:Y:S05]  /*5d00*/  BSYNC.RECONVERGENT B1 ;  /* 0x0000000000017941 */ /* 0x000fea0003800200 */
.L_x_4785:
        /* <DEDUP_REMOVED lines=28> */
.L_x_4788:
[----:B------:R-:W-:Y:S05]  /*5ed0*/  BSYNC.RECONVERGENT B1 ;  /* 0x0000000000017941 */ /* 0x000fea0003800200 */
.L_x_4787:
[----:B------:R-:W-:Y:S01]  /*5ee0*/  IMAD.IADD R249, R246, 0x1, R10 ;  /* 0x00000001f6f97824 */ /* 0x000fe200078e020a */
[----:B------:R-:W-:Y:S01]  /*5ef0*/  BSSY.RECONVERGENT B1, `(.L_x_4789) ;  /* 0x000001e000017945 */ /* 0x000fe20003800200 */
[----:B------:R-:W-:Y:S01]  /*5f00*/  IMAD R246, R10, 0x80, R13 ;  /* 0x000000800af67824 */ /* 0x000fe200078e020d */
[----:B------:R-:W-:Y:S01]  /*5f10*/  FSEL R179, R179, RZ, P3 ;  /* 0x000000ffb3b37208 */ /* 0x000fe20001800000 */
[----:B------:R-:W-:Y:S01]  /*5f20*/  IMAD.SHL.U32 R14, R249, 0x4, RZ ;  /* 0x00000004f90e7824 */ /* 0x000fe200078e00ff */
[----:B------:R-:W-:Y:S02]  /*5f30*/  FSEL R181, R181, RZ, P3 ;  /* 0x000000ffb5b57208 */ /* 0x000fe40001800000 */
[-C--:B------:R-:W-:Y:S02]  /*5f40*/  ISETP.GE.OR P4, PT, R246, R12.reuse, P1 ;  /* 0x0000000cf600720c */ /* 0x080fe40000f86670 */
[----:B------:R-:W-:Y:S02]  /*5f50*/  ISETP.GE.OR P5, PT, R14, R12, P1 ;  /* 0x0000000c0e00720c */ /* 0x000fe40000fa6670 */
[----:B------:R-:W-:-:S11]  /*5f60*/  FSEL R178, R178, RZ, P3 ;  /* 0x000000ffb2b27208 */ /* 0x000fd60001800000 */
        /* <DEDUP_REMOVED lines=8> */
[----:B------:R-:W-:-:S04]  /*5ff0*/  IMAD R13, R10, UR10, RZ ;  /* 0x0000000a0a0d7c24 */ /* 0x000fc8000f8e02ff */
        /* <DEDUP_REMOVED lines=13> */
.L_x_4790:
[----:B------:R-:W-:Y:S05]  /*60d0*/  BSYNC.RECONVERGENT B1 ;  /* 0x0000000000017941 */ /* 0x000fea0003800200 */
.L_x_4789:
[----:B------:R-:W-:Y:S01]  /*60e0*/  BSSY.RECONVERGENT B1, `(.L_x_4791) ;  /* 0x0000018000017945 */ /* 0x000fe20003800200 */
[----:B------:R-:W-:Y:S01]  /*60f0*/  IMAD R13, R10, 0x2, R249 ;  /* 0x000000020a0d7824 */ /* 0x000fe200078e02f9 */
[----:B------:R-:W-:Y:S02]  /*6100*/  FSEL R180, R180, RZ, P3 ;  /* 0x000000ffb4b47208 */ /* 0x000fe40001800000 */
        /* <DEDUP_REMOVED lines=21> */
.L_x_4792:
[----:B------:R-:W-:Y:S05]  /*6260*/  BSYNC.RECONVERGENT B1 ;  /* 0x0000000000017941 */ /* 0x000fea0003800200 */
.L_x_4791:
[----:B------:R-:W-:Y:S01]  /*6270*/  IMAD.SHL.U32 R14, R13, 0x4, RZ ;  /* 0x000000040d0e7824 */ /* 0x000fe200078e00ff */
[----:B------:R-:W-:Y:S01]  /*6280*/  BSSY.RECONVERGENT B1, `(.L_x_4793) ;  /* 0x000001b000017945 */ /* 0x000fe20003800200 */
[----:B------:R-:W-:Y:S01]  /*6290*/  FSEL R183, R183, RZ, P3 ;  /* 0x000000ffb7b77208 */ /* 0x000fe20001800000 */
[----:B------:R-:W-:Y:S01]  /*62a0*/  IMAD.IADD R246, R13, 0x1, R10 ;  /* 0x000000010df67824 */ /* 0x000fe200078e020a */
        /* <DEDUP_REMOVED lines=14> */
[----:B------:R-:W-:Y:S01]  /*6390*/  IMAD.SHL.U32 R13, R13, 0x4, RZ ;  /* 0x000000040d0d7824 */ /* 0x000fe200078e00ff */
[----:B-1----:R-:W-:-:S04]  /*63a0*/  SHF.L.U32 R15, R15, 0x1, RZ ;  /* 0x000000010f0f7819 */ /* 0x002fc800000006ff */
        /* <DEDUP_REMOVED lines=8> */
.L_x_4794:
[----:B------:R-:W-:Y:S05]  /*6430*/  BSYNC.RECONVERGENT B1 ;  /* 0x0000000000017941 */ /* 0x000fea0003800200 */
.L_x_4793:
[----:B------:R-:W-:Y:S01]  /*6440*/  IMAD.SHL.U32 R13, R246, 0x4, RZ ;  /* 0x00000004f60d7824 */ /* 0x000fe200078e00ff */
[----:B------:R-:W-:Y:S01]  /*6450*/  BSSY.RECONVERGENT B1, `(.L_x_4795) ;  /* 0x000001b000017945 */ /* 0x000fe20003800200 */
[----:B------:R-:W-:Y:S02]  /*6460*/  FSEL R185, R185, RZ, P3 ;  /* 0x000000ffb9b97208 */ /* 0x000fe40001800000 */
[----:B------:R-:W-:Y:S02]  /*6470*/  FSEL R184, R184, RZ, P3 ;  /* 0x000000ffb8b87208 */ /* 0x000fe40001800000 */
[----:B------:R-:W-:Y:S01]  /*6480*/  ISETP.GE.OR P4, PT, R13, R12, P1 ;  /* 0x0000000c0d00720c */ /* 0x000fe20000f86670 */
[----:B------:R-:W-:-:S12]  /*6490*/  IMAD.IADD R13, R246, 0x1, R10 ;  /* 0x00000001f60d7824 */ /* 0x000fd800078e020a */
        /* <DEDUP_REMOVED lines=22> */
.L_x_4796:
[----:B------:R-:W-:Y:S05]  /*6600*/  BSYNC.RECONVERGENT B1 ;  /* 0x0000000000017941 */ /* 0x000fea0003800200 */
.L_x_4795:
        /* <DEDUP_REMOVED lines=18> */
[----:B------:R-:W-:Y:S02]  /*6730*/  IMAD.SHL.U32 R13, R13, 0x4, RZ ;  /* 0x000000040d0d7824 */ /* 0x000fe400078e00ff */
[----:B-1----:R-:W-:-:S05]  /*6740*/  IMAD.SHL.U32 R15, R15, 0x2, RZ ;  /* 0x000000020f0f7824 */ /* 0x002fca00078e00ff */
        /* <DEDUP_REMOVED lines=8> */
.L_x_4798:
[----:B------:R-:W-:Y:S05]  /*67d0*/  BSYNC.RECONVERGENT B1 ;  /* 0x0000000000017941 */ /* 0x000fea0003800200 */
.L_x_4797:
[C---:B------:R-:W-:Y:S01]  /*67e0*/  SHF.L.U32 R13, R246.reuse, 0x2, RZ ;  /* 0x00000002f60d7819 */ /* 0x040fe200000006ff */
[----:B------:R-:W-:Y:S01]  /*67f0*/  BSSY.RECONVERGENT B1, `(.L_x_4799) ;  /* 0x000001b000017945 */ /* 0x000fe20003800200 */
[----:B------:R-:W-:Y:S02]  /*6800*/  FSEL R189, R189, RZ, P3 ;  /* 0x000000ffbdbd7208 */ /* 0x000fe40001800000 */
[----:B------:R-:W-:Y:S01]  /*6810*/  ISETP.GE.OR P4, PT, R13, R12, P1 ;  /* 0x0000000c0d00720c */ /* 0x000fe20000f86670 */
[----:B------:R-:W-:Y:S01]  /*6820*/  IMAD.IADD R13, R246, 0x1, R10 ;  /* 0x00000001f60d7824 */ /* 0x000fe200078e020a */
        /* <DEDUP_REMOVED lines=23> */
.L_x_4800:
[----:B------:R-:W-:Y:S05]  /*69a0*/  BSYNC.RECONVERGENT B1 ;  /* 0x0000000000017941 */ /* 0x000fea0003800200 */
.L_x_4799:
[----:B------:R-:W-:Y:S01]  /*69b0*/  IMAD.SHL.U32 R14, R13, 0x4, RZ ;  /* 0x000000040d0e7824 */ /* 0x000fe200078e00ff */
[----:B------:R-:W-:Y:S01]  /*69c0*/  BSSY.RECONVERGENT B1, `(.L_x_4801) ;  /* 0x000001b000017945 */ /* 0x000fe20003800200 */
[----:B------:R-:W-:Y:S02]  /*69d0*/  FSEL R191, R191, RZ, P3 ;  /* 0x000000ffbfbf7208 */ /* 0x000fe40001800000 */
[----:B------:R-:W-:Y:S02]  /*69e0*/  FSEL R190, R190, RZ, P3 ;  /* 0x000000ffbebe7208 */ /* 0x000fe40001800000 */
[----:B------:R-:W-:Y:S02]  /*69f0*/  ISETP.GE.OR P4, PT, R14, R12, P1 ;  /* 0x0000000c0e00720c */ /* 0x000fe40000f86670 */
[----:B------:R-:W-:-:S11]  /*6a00*/  IADD3 R246, PT, PT, R13, R10, RZ ;  /* 0x0000000a0df67210 */ /* 0x000fd60007ffe0ff */
        /* <DEDUP_REMOVED lines=22> */
.L_x_4802:
[----:B------:R-:W-:Y:S05]  /*6b70*/  BSYNC.RECONVERGENT B1 ;  /* 0x0000000000017941 */ /* 0x000fea0003800200 */
.L_x_4801:
        /* <DEDUP_REMOVED lines=28> */
.L_x_4804:
[----:B------:R-:W-:Y:S05]  /*6d40*/  BSYNC.RECONVERGENT B1 ;  /* 0x0000000000017941 */ /* 0x000fea0003800200 */
.L_x_4803:
        /* <DEDUP_REMOVED lines=18> */
[----:B------:R-:W-:Y:S01]  /*6e70*/  SHF.L.U32 R13, R13, 0x2, RZ ;  /* 0x000000020d0d7819 */ /* 0x000fe200000006ff */
        /* <DEDUP_REMOVED lines=9> */
.L_x_4806:
[----:B------:R-:W-:Y:S05]  /*6f10*/  BSYNC.RECONVERGENT B1 ;  /* 0x0000000000017941 */ /* 0x000fea0003800200 */
.L_x_4805:
        /* <DEDUP_REMOVED lines=28> */
.L_x_4808:
[----:B------:R-:W-:Y:S05]  /*70e0*/  BSYNC.RECONVERGENT B1 ;  /* 0x0000000000017941 */ /* 0x000fea0003800200 */
.L_x_4807:
[----:B------:R-:W-:Y:S01]  /*70f0*/  SHF.L.U32 R14, R13, 0x2, RZ ;  /* 0x000000020d0e7819 */ /* 0x000fe200000006ff */
[----:B------:R-:W-:Y:S01]  /*7100*/  BSSY.RECONVERGENT B1, `(.L_x_4809) ;  /* 0x000001b000017945 */ /* 0x000fe20003800200 */
[----:B------:R-:W-:Y:S01]  /*7110*/  FSEL R199, R199, RZ, P3 ;  /* 0x000000ffc7c77208 */ /* 0x000fe20001800000 */
[----:B------:R-:W-:Y:S01]  /*7120*/  IMAD.IADD R246, R13, 0x1, R10 ;  /* 0x000000010df67824 */ /* 0x000fe200078e020a */
        /* <DEDUP_REMOVED lines=24> */
.L_x_4810:
[----:B------:R-:W-:Y:S05]  /*72b0*/  BSYNC.RECONVERGENT B1 ;  /* 0x0000000000017941 */ /* 0x000fea0003800200 */
.L_x_4809:
        /* <DEDUP_REMOVED lines=28> */
.L_x_4812:
[----:B------:R-:W-:Y:S05]  /*7480*/  BSYNC.RECONVERGENT B1 ;  /* 0x0000000000017941 */ /* 0x000fea0003800200 */
.L_x_4811:
        /* <DEDUP_REMOVED lines=28> */
.L_x_4814:
[----:B------:R-:W-:Y:S05]  /*7650*/  BSYNC.RECONVERGENT B1 ;  /* 0x0000000000017941 */ /* 0x000fea0003800200 */
.L_x_4813:
        /* <DEDUP_REMOVED lines=28> */
.L_x_4816:
[----:B------:R-:W-:Y:S05]  /*7820*/  BSYNC.RECONVERGENT B1 ;  /* 0x0000000000017941 */ /* 0x000fea0003800200 */
.L_x_4815:
        /* <DEDUP_REMOVED lines=28> */
.L_x_4818:
[----:B------:R-:W-:Y:S05]  /*79f0*/  BSYNC.RECONVERGENT B1 ;  /* 0x0000000000017941 */ /* 0x000fea0003800200 */
.L_x_4817:
        /* <DEDUP_REMOVED lines=28> */
.L_x_4820:
[----:B------:R-:W-:Y:S05]  /*7bc0*/  BSYNC.RECONVERGENT B1 ;  /* 0x0000000000017941 */ /* 0x000fea0003800200 */
.L_x_4819:
        /* <DEDUP_REMOVED lines=28> */
.L_x_4822:
[----:B------:R-:W-:Y:S05]  /*7d90*/  BSYNC.RECONVERGENT B1 ;  /* 0x0000000000017941 */ /* 0x000fea0003800200 */
.L_x_4821:
        /* <DEDUP_REMOVED lines=28> */
.L_x_4824:
[----:B------:R-:W-:Y:S05]  /*7f60*/  BSYNC.RECONVERGENT B1 ;  /* 0x0000000000017941 */ /* 0x000fea0003800200 */
.L_x_4823:
        /* <DEDUP_REMOVED lines=28> */
.L_x_4826:
[----:B------:R-:W-:Y:S05]  /*8130*/  BSYNC.RECONVERGENT B1 ;  /* 0x0000000000017941 */ /* 0x000fea0003800200 */
.L_x_4825:
        /* <DEDUP_REMOVED lines=28> */
.L_x_4828:
[----:B------:R-:W-:Y:S05]  /*8300*/  BSYNC.RECONVERGENT B1 ;  /* 0x0000000000017941 */ /* 0x000fea0003800200 */
.L_x_4827:
        /* <DEDUP_REMOVED lines=28> */
.L_x_4830:
[----:B------:R-:W-:Y:S05]  /*84d0*/  BSYNC.RECONVERGENT B1 ;  /* 0x0000000000017941 */ /* 0x000fea0003800200 */
.L_x_4829:
        /* <DEDUP_REMOVED lines=28> */
.L_x_4832:
[----:B------:R-:W-:Y:S05]  /*86a0*/  BSYNC.RECONVERGENT B1 ;  /* 0x0000000000017941 */ /* 0x000fea0003800200 */
.L_x_4831:
        /* <DEDUP_REMOVED lines=28> */
.L_x_4834:
[----:B------:R-:W-:Y:S05]  /*8870*/  BSYNC.RECONVERGENT B1 ;  /* 0x0000000000017941 */ /* 0x000fea0003800200 */
.L_x_4833:
        /* <DEDUP_REMOVED lines=28> */
.L_x_4836:
[----:B------:R-:W-:Y:S05]  /*8a40*/  BSYNC.RECONVERGENT B1 ;  /* 0x0000000000017941 */ /* 0x000fea0003800200 */
.L_x_4835:
        /* <DEDUP_REMOVED lines=28> */
.L_x_4838:
[----:B------:R-:W-:Y:S05]  /*8c10*/  BSYNC.RECONVERGENT B1 ;  /* 0x0000000000017941 */ /* 0x000fea0003800200 */
.L_x_4837:
        /* <DEDUP_REMOVED lines=28> */
.L_x_4840:
[----:B------:R-:W-:Y:S05]  /*8de0*/  BSYNC.RECONVERGENT B1 ;  /* 0x0000000000017941 */ /* 0x000fea0003800200 */
.L_x_4839:
        /* <DEDUP_REMOVED lines=28> */
.L_x_4842:
[----:B------:R-:W-:Y:S05]  /*8fb0*/  BSYNC.RECONVERGENT B1 ;  /* 0x0000000000017941 */ /* 0x000fea0003800200 */
.L_x_4841:
        /* <DEDUP_REMOVED lines=28> */
.L_x_4844:
[----:B------:R-:W-:Y:S05]  /*9180*/  BSYNC.RECONVERGENT B1 ;  /* 0x0000000000017941 */ /* 0x000fea0003800200 */
.L_x_4843:
        /* <DEDUP_REMOVED lines=28> */
.L_x_4846:
[----:B------:R-:W-:Y:S05]  /*9350*/  BSYNC.RECONVERGENT B1 ;  /* 0x0000000000017941 */ /* 0x000fea0003800200 */
.L_x_4845:
        /* <DEDUP_REMOVED lines=28> */
.L_x_4848:
[----:B------:R-:W-:Y:S05]  /*9520*/  BSYNC.RECONVERGENT B1 ;  /* 0x0000000000017941 */ /* 0x000fea0003800200 */
.L_x_4847:
        /* <DEDUP_REMOVED lines=28> */
.L_x_4850:
[----:B------:R-:W-:Y:S05]  /*96f0*/  BSYNC.RECONVERGENT B1 ;  /* 0x0000000000017941 */ /* 0x000fea0003800200 */
.L_x_4849:
[C---:B------:R-:W-:Y:S01]  /*9700*/  IMAD.SHL.U32 R13, R246.reuse, 0x4, RZ ;  /* 0x00000004f60d7824 */ /* 0x040fe200078e00ff */
[----:B------:R-:W-:Y:S01]  /*9710*/  IADD3 R14, PT, PT, R246, R10, RZ ;  /* 0x0000000af60e7210 */ /* 0x000fe20007ffe0ff */
[----:B------:R-:W-:Y:S01]  /*9720*/  BSSY.RECONVERGENT B1, `(.L_x_4851) ;  /* 0x000001c000017945 */ /* 0x000fe20003800200 */
[----:B------:R-:W-:Y:S02]  /*9730*/  FSEL R241, R241, RZ, P3 ;  /* 0x000000fff1f17208 */ /* 0x000fe40001800000 */
[----:B------:R-:W-:Y:S01]  /*9740*/  ISETP.GE.OR P5, PT, R13, R12, P1 ;  /* 0x0000000c0d00720c */ /* 0x000fe20000fa6670 */
[----:B------:R-:W-:Y:S01]  /*9750*/  IMAD.SHL.U32 R14, R14, 0x4, RZ ;  /* 0x000000040e0e7824 */ /* 0x000fe200078e00ff */
[----:B------:R-:W-:-:S04]  /*9760*/  FSEL R240, R240, RZ, P3 ;  /* 0x000000fff0f07208 */ /* 0x000fc80001800000 */
        /* <DEDUP_REMOVED lines=23> */
.L_x_4852:
[----:B------:R-:W-:Y:S05]  /*98e0*/  BSYNC.RECONVERGENT B1 ;  /* 0x0000000000017941 */ /* 0x000fea0003800200 */
.L_x_4851:
[----:B------:R-:W-:Y:S01]  /*98f0*/  BSSY.RECONVERGENT B1, `(.L_x_4853) ;  /* 0x0000018000017945 */ /* 0x000fe20003800200 */
[----:B------:R-:W-:Y:S02]  /*9900*/  FSEL R243, R243, RZ, P3 ;  /* 0x000000fff3f37208 */ /* 0x000fe40001800000 */
[----:B------:R-:W-:Y:S01]  /*9910*/  FSEL R242, R242, RZ, P3 ;  /* 0x000000fff2f27208 */ /* 0x000fe20001800000 */
        /* <DEDUP_REMOVED lines=11> */
[----:B------:R-:W-:Y:S02]  /*99d0*/  IMAD R14, R11, 0xc0, R14 ;  /* 0x000000c00b0e7824 */ /* 0x000fe400078e020e */
[----:B-1----:R-:W-:-:S05]  /*99e0*/  IMAD.SHL.U32 R12, R12, 0x2, RZ ;  /* 0x000000020c0c7824 */ /* 0x002fca00078e00ff */
[----:B------:R-:W-:-:S05]  /*99f0*/  LOP3.LUT R12, R12, 0x2, RZ, 0xc0, !PT ;  /* 0x000000020c0c7812 */ /* 0x000fca00078ec0ff */
[----:B------:R-:W-:Y:S01]  /*9a00*/  IMAD R11, R10, UR4, R12 ;  /* 0x000000040a0b7c24 */ /* 0x000fe2000f8e020c */
[----:B------:R-:W-:-:S04]  /*9a10*/  SHF.R.S32.HI R12, RZ, 0x1f, R14 ;  /* 0x0000001fff0c7819 */ /* 0x000fc8000001140e */
[----:B------:R-:W-:-:S04]  /*9a20*/  IADD3 R10, P3, PT, R11, R14, RZ ;  /* 0x0000000e0b0a7210 */ /* 0x000fc80007f7e0ff */
[----:B------:R-:W-:Y:S02]  /*9a30*/  LEA.HI.X.SX32 R12, R11, R12, 0x1, P3 ;  /* 0x0000000c0b0c7211 */ /* 0x000fe400018f0eff */
[----:B------:R-:W-:-:S04]  /*9a40*/  LEA R242, P3, R10, UR16, 0x2 ;  /* 0x000000100af27c11 */ /* 0x000fc8000f8610ff */
[----:B------:R-:W-:-:S06]  /*9a50*/  LEA.HI.X R243, R10, UR17, R12, 0x2, P3 ;  /* 0x000000110af37c11 */ /* 0x000fcc00098f140c */
[----:B------:R-:W5:Y:S03]  /*9a60*/  LDG.E.64 R242, desc[UR36][R242.64] ;  /* 0x00000024f2f27981 */ /* 0x000f66000c1e1b00 */
.L_x_4854:
[----:B------:R-:W-:Y:S05]  /*9a70*/  BSYNC.RECONVERGENT B1 ;  /* 0x0000000000017941 */ /* 0x000fea0003800200 */
.L_x_4853:
[----:B------:R-:W2:Y:S04]  /*9a80*/  LDL R10, [R1+0x38] ;  /* 0x00003800010a7983 */ /* 0x000ea80000100800 */
[----:B0-----:R0:W-:Y:S04]  /*9a90*/  STL [R1+0x6c], R4 ;  /* 0x00006c0401007387 */ /* 0x0011e80000100800 */
[----:B------:R-:W3:Y:S04]  /*9aa0*/  LDL R11, [R1+0x3c] ;  /* 0x00003c00010b7983 */ /* 0x000ee80000100800 */
[----:B0-----:R-:W4:Y:S04]  /*9ab0*/  LDL R4, [R1+0x40] ;  /* 0x0000400001047983 */ /* 0x001f280000100800 */
[----:B-----5:R0:W-:Y:S04]  /*9ac0*/  STL [R1+0x68], R242 ;  /* 0x000068f201007387 */ /* 0x0201e80000100800 */
[----:B0-----:R-:W4:Y:S04]  /*9ad0*/  LDL R242, [R1+0x44] ;  /* 0x0000440001f27983 */ /* 0x001f280000100800 */
[----:B------:R0:W-:Y:S04]  /*9ae0*/  STL [R1+0x64], R5 ;  /* 0x0000640501007387 */ /* 0x0001e80000100800 */
        /* <DEDUP_REMOVED lines=14> */
[----:B------:R-:W4:Y:S04]  /*9bd0*/  LDL R249, [R1+0x10] ;  /* 0x0000100001f97983 */ /* 0x000f280000100800 */
[----:B------:R-:W4:Y:S04]  /*9be0*/  LDL R246, [R1+0x14] ;  /* 0x0000140001f67983 */ /* 0x000f280000100800 */
[----:B0-----:R-:W4:Y:S04]  /*9bf0*/  LDL R0, [R1+0x1c] ;  /* 0x00001c0001007983 */ /* 0x001f280000100800 */
[----:B------:R-:W4:Y:S04]  /*9c00*/  LDL R15, [R1+0x8] ;  /* 0x00000800010f7983 */ /* 0x000f280000100800 */
[----:B------:R-:W4:Y:S04]  /*9c10*/  LDL R14, [R1+0xc] ;  /* 0x00000c00010e7983 */ /* 0x000f280000100800 */
[----:B------:R-:W4:Y:S04]  /*9c20*/  LDL R13, [R1] ;  /* 0x00000000010d7983 */ /* 0x000f280000100800 */
[----:B------:R-:W4:Y:S01]  /*9c30*/  LDL R12, [R1+0x4] ;  /* 0x00000400010c7983 */ /* 0x000f220000100800 */
[----:B--2---:R-:W-:Y:S01]  /*9c40*/  FMUL.FTZ R10, R10, R118 ;  /* 0x000000760a0a7220 */ /* 0x004fe20000410000 */
[----:B---3--:R-:W-:-:S03]  /*9c50*/  FMUL.FTZ R11, R11, R119 ;  /* 0x000000770b0b7220 */ /* 0x008fc60000410000 */
[----:B----4-:R-:W-:Y:S02]  /*9c60*/  FFMA.FTZ R10, R4, R116, R10 ;  /* 0x00000074040a7223 */ /* 0x010fe4000001000a */
[----:B------:R-:W2:Y:S01]  /*9c70*/  LDL.LU R4, [R1+0x6c] ;  /* 0x00006c0001047983 */ /* 0x000ea20000300800 */
[----:B------:R-:W-:-:S03]  /*9c80*/  FFMA.FTZ R11, R242, R117, R11 ;  /* 0x00000075f20b7223 */ /* 0x000fc6000001000b */
[----:B------:R-:W2:Y:S01]  /*9c90*/  LDL.LU R242, [R1+0x68] ;  /* 0x0000680001f27983 */ /* 0x000ea20000300800 */
[----:B------:R-:W-:-:S03]  /*9ca0*/  FFMA.FTZ R10, R5, R120, R10 ;  /* 0x00000078050a7223 */ /* 0x000fc6000001000a */
[----:B------:R-:W3:Y:S01]  /*9cb0*/  LDL.LU R5, [R1+0x64] ;  /* 0x0000640001057983 */ /* 0x000ee20000300800 */
[----:B------:R-:W-:-:S03]  /*9cc0*/  FFMA.FTZ R11, R243, R121, R11 ;  /* 0x00000079f30b7223 */ /* 0x000fc6000001000b */
[----:B------:R-:W3:Y:S01]  /*9cd0*/  LDL.LU R243, [R1+0x60] ;  /* 0x0000600001f37983 */ /* 0x000ee20000300800 */
        /* <DEDUP_REMOVED lines=113> */
[----:B------:R-:W1:Y:S01]  /*a3f0*/  S2R R246, SR_TID.X ;  /* 0x0000000000f67919 */ /* 0x000e620000002100 */
[----:B------:R-:W-:Y:S02]  /*a400*/  FFMA.FTZ R11, R25, R229, R11 ;  /* 0x000000e5190b7223 */ /* 0x000fe4000001000b */
[----:B------:R-:W-:Y:S02]  /*a410*/  FFMA.FTZ R10, R22, R230, R10 ;  /* 0x000000e6160a7223 */ /* 0x000fe4000001000a */
[----:B------:R-:W-:Y:S02]  /*a420*/  FFMA.FTZ R11, R23, R231, R11 ;  /* 0x000000e7170b7223 */ /* 0x000fe4000001000b */
[----:B------:R-:W-:Y:S02]  /*a430*/  FFMA.FTZ R10, R20, R232, R10 ;  /* 0x000000e8140a7223 */ /* 0x000fe4000001000a */
[----:B------:R-:W-:-:S02]  /*a440*/  FFMA.FTZ R11, R21, R233, R11 ;  /* 0x000000e9150b7223 */ /* 0x000fc4000001000b */
[----:B------:R-:W-:Y:S02]  /*a450*/  FFMA.FTZ R10, R18, R234, R10 ;  /* 0x000000ea120a7223 */ /* 0x000fe4000001000a */
[----:B------:R-:W-:Y:S02]  /*a460*/  FFMA.FTZ R11, R19, R235, R11 ;  /* 0x000000eb130b7223 */ /* 0x000fe4000001000b */
[----:B------:R-:W-:Y:S02]  /*a470*/  FFMA.FTZ R10, R16, R236, R10 ;  /* 0x000000ec100a7223 */ /* 0x000fe4000001000a */
[----:B------:R-:W-:Y:S02]  /*a480*/  FFMA.FTZ R11, R17, R237, R11 ;  /* 0x000000ed110b7223 */ /* 0x000fe4000001000b */
[----:B------:R-:W-:Y:S02]  /*a490*/  FFMA.FTZ R10, R8, R238, R10 ;  /* 0x000000ee080a7223 */ /* 0x000fe4000001000a */
[----:B------:R-:W-:-:S02]  /*a4a0*/  FFMA.FTZ R11, R9, R239, R11 ;  /* 0x000000ef090b7223 */ /* 0x000fc4000001000b */
[----:B------:R-:W-:Y:S02]  /*a4b0*/  FFMA.FTZ R10, R6, R240, R10 ;  /* 0x000000f0060a7223 */ /* 0x000fe4000001000a */
[----:B------:R-:W-:Y:S01]  /*a4c0*/  FFMA.FTZ R11, R7, R241, R11 ;  /* 0x000000f1070b7223 */ /* 0x000fe2000001000b */
[----:B------:R-:W-:Y:S01]  /*a4d0*/  UMOV UR7, 0xffffffff ;  /* 0xffffffff00077882 */ /* 0x000fe20000000000 */
[----:B--2---:R-:W-:Y:S02]  /*a4e0*/  FFMA.FTZ R10, R4, R242, R10 ;  /* 0x000000f2040a7223 */ /* 0x004fe4000001000a */
[----:B---3--:R-:W-:Y:S01]  /*a4f0*/  FFMA.FTZ R11, R5, R243, R11 ;  /* 0x000000f3050b7223 */ /* 0x008fe2000001000b */
[----:B-1----:R-:W-:-:S03]  /*a500*/  LOP3.LUT R246, R246, 0x1, RZ, 0xc0, !PT ;  /* 0x00000001f6f67812 */ /* 0x002fc600078ec0ff */
[----:B------:R-:W-:Y:S01]  /*a510*/  FADD.FTZ R10, R10, R11 ;  /* 0x0000000b0a0a7221 */ /* 0x000fe20000010000 */
[----:B0-----:R-:W-:Y:S06]  /*a520*/  BRA.DIV UR7, `(.L_x_4855) ;  /* 0x0000005e07287947 */ /* 0x001fec000b800000 */
[----:B------:R0:W1:Y:S02]  /*a530*/  SHFL.BFLY PT, R14, R10, 0x1, 0x1f ;  /* 0x0c201f000a0e7f89 */ /* 0x00006400000e0000 */
.L_x_4928:
[----:B------:R-:W-:Y:S01]  /*a540*/  ISETP.EQ.U32.OR P1, PT, R246, 0x1, P1 ;  /* 0x00000001f600780c */ /* 0x000fe20000f22470 */
[----:B-1----:R-:W-:Y:S01]  /*a550*/  FADD.FTZ R12, R10, R14 ;  /* 0x0000000e0a0c7221 */ /* 0x002fe20000010000 */
[----:B------:R-:W-:Y:S03]  /*a560*/  BSSY.RECONVERGENT B1, `(.L_x_4856) ;  /* 0x0000019000017945 */ /* 0x000fe60003800200 */
[----:B------:R-:W-:-:S08]  /*a570*/  FMUL.FTZ R12, R12, UR22 ;  /* 0x000000160c0c7c20 */ /* 0x000fd00008410000 */
[----:B------:R-:W-:Y:S05]  /*a580*/  @P1 BRA `(.L_x_4857) ;  /* 0x0000000000581947 */ /* 0x000fea0003800000 */
[----:B------:R-:W-:-:S04]  /*a590*/  ISETP.NE.U32.AND P1, PT, RZ, UR18, PT ;  /* 0x00000012ff007c0c */ /* 0x000fc8000bf25070 */
[----:B------:R-:W-:-:S13]  /*a5a0*/  ISETP.NE.AND.EX P3, PT, RZ, UR19, PT, P1 ;  /* 0x00000013ff007c0c */ /* 0x000fda000bf65310 */
[----:B0-----:R-:W0:Y:S02]  /*a5b0*/  @P3 LDC.64 R10, c[0x0][0x438] ;  /* 0x00010e00ff0a3b82 */ /* 0x001e240000000a00 */
[----:B0----5:R-:W-:-:S06]  /*a5c0*/  @P3 IMAD.WIDE R10, R247, 0x4, R10 ;  /* 0x00000004f70a3825 */ /* 0x021fcc00078e020a */
[----:B------:R0:W2:Y:S01]  /*a5d0*/  @P3 LDG.E R10, desc[UR36][R10.64] ;  /* 0x000000240a0a3981 */ /* 0x0000a2000c1e1900 */
[----:B------:R-:W-:-:S04]  /*a5e0*/  ISETP.NE.U32.AND P1, PT, RZ, UR20, PT ;  /* 0x00000014ff007c0c */ /* 0x000fc8000bf25070 */
[----:B------:R-:W-:-:S13]  /*a5f0*/  ISETP.NE.AND.EX P1, PT, RZ, UR21, PT, P1 ;  /* 0x00000015ff007c0c */ /* 0x000fda000bf25310 */
[----:B0-----:R-:W0:Y:S01]  /*a600*/  @P1 LDC R11, c[0x0][0x430] ;  /* 0x00010c00ff0b1b82 */ /* 0x001e220000000800 */
[----:B------:R-:W1:Y:S01]  /*a610*/  @P1 S2R R13, SR_CTAID.X ;  /* 0x00000000000d1919 */ /* 0x000e620000002500 */
[----:B--2---:R-:W-:-:S06]  /*a620*/  @P3 FADD.FTZ R12, R12, R10 ;  /* 0x0000000a0c0c3221 */ /* 0x004fcc0000010000 */
[----:B------:R-:W0:Y:S02]  /*a630*/  @P1 LDC R10, c[0x0][0x408] ;  /* 0x00010200ff0a1b82 */ /* 0x000e240000000800 */
[----:B0-----:R-:W-:-:S04]  /*a640*/  @P1 IADD3 R10, PT, PT, R11, R10, RZ ;  /* 0x0000000a0b0a1210 */ /* 0x001fc80007ffe0ff */
[----:B------:R-:W-:Y:S02]  /*a650*/  @P1 ISETP.GE.AND P3, PT, R0, R10, PT ;  /* 0x0000000a0000120c */ /* 0x000fe40003f66270 */
[----:B------:R-:W1:Y:S02]  /*a660*/  @P1 LDC.64 R10, c[0x0][0x448] ;  /* 0x00011200ff0a1b82 */ /* 0x000e640000000a00 */
[----:B-1----:R-:W-:-:S06]  /*a670*/  @P1 IMAD.WIDE.U32 R10, R13, 0x4, R10 ;  /* 0x000000040d0a1825 */ /* 0x002fcc00078e000a */
[----:B------:R0:W2:Y:S02]  /*a680*/  @P1 LDG.E R10, desc[UR36][R10.64] ;  /* 0x000000240a0a1981 */ /* 0x0000a4000c1e1900 */
[----:B0-----:R-:W-:-:S04]  /*a690*/  @P1 SEL R11, RZ, UR39, P3 ;  /* 0x00000027ff0b1c07 */ /* 0x001fc80009800000 */
[----:B------:R-:W-:-:S04]  /*a6a0*/  @P1 IADD3 R11, PT, PT, R0, -UR46, R11 ;  /* 0x8000002e000b1c10 */ /* 0x000fc8000fffe00b */
[----:B------:R-:W-:-:S05]  /*a6b0*/  @P1 I2FP.F32.S32 R11, R11 ;  /* 0x0000000b000b1245 */ /* 0x000fca0000201400 */
[----:B--2---:R-:W-:-:S05]  /*a6c0*/  @P1 FFMA.FTZ R12, R11, R10, R12 ;  /* 0x0000000a0b0c1223 */ /* 0x004fca000001000c */
[----:B------:R1:W-:Y:S01]  /*a6d0*/  STS [R248], R12 ;  /* 0x0000000cf8007388 */ /* 0x0003e20000000800 */
[----:B------:R-:W-:-:S07]  /*a6e0*/  @!P2 FMNMX.FTZ R252, R252, R12, !PT ;  /* 0x0000000cfcfca209 */ /* 0x000fce0007810000 */
.L_x_4857:
[----:B------:R-:W-:Y:S05]  /*a6f0*/  BSYNC.RECONVERGENT B1 ;  /* 0x0000000000017941 */ /* 0x000fea0003800200 */
.L_x_4856:
[----:B------:R-:W-:Y:S01]  /*a700*/  UIADD3 UR7, UPT, UPT, UR46, 0x1, -UR13 ;  /* 0x000000012e077890 */ /* 0x000fe2000fffe80d */
[----:B-----5:R-:W-:Y:S01]  /*a710*/  VIADD R0, R0, 0x40 ;  /* 0x0000004000007836 */ /* 0x020fe20000000000 */
[----:B------:R-:W-:Y:S01]  /*a720*/  IADD3 R2, P2, PT, R2, 0x40, RZ ;  /* 0x0000004002027810 */ /* 0x000fe20007f5e0ff */
[----:B-1----:R-:W-:Y:S01]  /*a730*/  VIADD R248, R248, 0x100 ;  /* 0x00000100f8f87836 */ /* 0x002fe20000000000 */
[----:B------:R-:W-:Y:S01]  /*a740*/  UISETP.LT.AND UP0, UPT, URZ, UR7, UPT ;  /* 0x00000007ff00728c */ /* 0x000fe2000bf01270 */
[----:B------:R-:W-:Y:S02]  /*a750*/  VIADD R247, R247, 0x40 ;  /* 0x00000040f7f77836 */ /* 0x000fe40000000000 */
[----:B------:R-:W-:Y:S01]  /*a760*/  IMAD.X R3, RZ, RZ, R3, P2 ;  /* 0x000000ffff037224 */ /* 0x000fe200010e0603 */
[----:B------:R-:W-:-:S04]  /*a770*/  USEL UR7, URZ, UR7, !UP0 ;  /* 0x00000007ff077287 */ /* 0x000fc8000c000000 */
[----:B------:R-:W-:-:S04]  /*a780*/  UIADD3 UR8, UPT, UPT, -UR7, UR46, URZ ;  /* 0x0000002e07087290 */ /* 0x000fc8000fffe1ff */
[----:B------:R-:W-:-:S04]  /*a790*/  UIADD3 UR8, UPT, UPT, UR8, 0xf, URZ ;  /* 0x0000000f08087890 */ /* 0x000fc8000fffe0ff */
[----:B------:R-:W-:-:S04]  /*a7a0*/  USHF.R.S32.HI UR9, URZ, 0x1f, UR8 ;  /* 0x0000001fff097899 */ /* 0x000fc80008011408 */
[----:B------:R-:W-:-:S04]  /*a7b0*/  ULEA.HI UR9, UR9, UR8, URZ, 0x4 ;  /* 0x0000000809097291 */ /* 0x000fc8000f8f20ff */
[----:B------:R-:W-:-:S04]  /*a7c0*/  ULOP3.LUT UR9, UR9, 0xfffffff0, URZ, 0xc0, !UPT ;  /* 0xfffffff009097892 */ /* 0x000fc8000f8ec0ff */
[----:B------:R-:W-:-:S06]  /*a7d0*/  UIADD3 UR9, UPT, UPT, UR7, UR9, URZ ;  /* 0x0000000907097290 */ /* 0x000fcc000fffe0ff */
[----:B------:R-:W-:-:S13]  /*a7e0*/  ISETP.GE.AND P1, PT, R0, UR9, PT ;  /* 0x0000000900007c0c */ /* 0x000fda000bf26270 */
[----:B------:R-:W-:Y:S05]  /*a7f0*/  @!P1 BRA `(.L_x_4858) ;  /* 0xffffff7c005c9947 */ /* 0x000fea000383ffff */
.L_x_4726:
[----:B0---4-:R-:W-:Y:S05]  /*a800*/  BSYNC B0 ;  /* 0x0000000000007941 */ /* 0x011fea0003800000 */
.L_x_4725:
[----:B------:R-:W0:Y:S01]  /*a810*/  S2R R3, SR_TID.X ;  /* 0x0000000000037919 */ /* 0x000e220000002100 */
[----:B------:R-:W4:Y:S02]  /*a820*/  LDCU UR7, c[0x0][0x3f4] ;  /* 0x00007e80ff0777ac */ /* 0x000f240008000800 */
[----:B----4-:R-:W-:-:S06]  /*a830*/  UIADD3 UR7, UPT, UPT, UR46, 0x1, -UR7 ;  /* 0x000000012e077890 */ /* 0x010fcc000fffe807 */
[----:B------:R-:W-:Y:S01]  /*a840*/  VIMNMX R4, PT, PT, RZ, UR7, !PT ;  /* 0x00000007ff047c48 */ /* 0x000fe2000ffe0100 */
        /* <DEDUP_REMOVED lines=9> */
[----:B------:R0:W4:Y:S02]  /*a8e0*/  SHFL.BFLY PT, R14, R2, 0x2, 0x1f ;  /* 0x0c401f00020e7f89 */ /* 0x00012400000e0000 */
.L_x_4934:
[----:B-1----:R-:W1:Y:S01]  /*a8f0*/  S2R R18, SR_CgaCtaId ;  /* 0x0000000000127919 */ /* 0x002e620000008800 */
[----:B------:R-:W-:Y:S01]  /*a900*/  MOV R13, 0x400 ;  /* 0x00000400000d7802 */ /* 0x000fe20000000f00 */
[----:B------:R-:W-:Y:S05]  /*a910*/  WARPSYNC.ALL ;  /* 0x0000000000007948 */ /* 0x000fea0003800000 */
[----:B----4-:R-:W-:Y:S02]  /*a920*/  FMNMX.FTZ R14, R2, R14, !PT ;  /* 0x0000000e020e7209 */ /* 0x010fe40007810000 */
[----:B-1----:R-:W-:-:S04]  /*a930*/  LEA R0, R18, R13, 0x18 ;  /* 0x0000000d12007211 */ /* 0x002fc800078ec0ff */
[-C--:B------:R-:W-:Y:S02]  /*a940*/  @!P0 LEA.HI R5, R3, R0.reuse, RZ, 0x1d ;  /* 0x0000000003058211 */ /* 0x080fe400078fe8ff */
[----:B0-----:R-:W-:-:S03]  /*a950*/  LEA R2, R6, R0, 0x2 ;  /* 0x0000000006027211 */ /* 0x001fc600078e10ff */
[----:B------:R0:W-:Y:S01]  /*a960*/  @!P0 STS [R5], R14 ;  /* 0x0000000e05008388 */ /* 0x0001e20000000800 */
[----:B------:R-:W-:Y:S01]  /*a970*/  BAR.SYNC.DEFER_BLOCKING 0x0 ;  /* 0x0000000000007b1d */ /* 0x000fe20000010000 */
[----:B------:R-:W-:Y:S01]  /*a980*/  ISETP.GT.U32.AND P0, PT, R6, 0x3, PT ;  /* 0x000000030600780c */ /* 0x000fe20003f04070 */
[----:B0-----:R-:W-:Y:S01]  /*a990*/  IMAD.MOV.U32 R5, RZ, RZ, -0x800001 ;  /* 0xff7fffffff057424 */ /* 0x001fe200078e00ff */
[----:B------:R-:W-:Y:S01]  /*a9a0*/  UIADD3 UR12, UPT, UPT, UR46, 0x1, URZ ;  /* 0x000000012e0c7890 */ /* 0x000fe2000fffe0ff */
[----:B------:R-:W-:-:S04]  /*a9b0*/  IMAD.MOV.U32 R10, RZ, RZ, RZ ;  /* 0x000000ffff0a7224 */ /* 0x000fc800078e00ff */
        /* <DEDUP_REMOVED lines=8> */
[----:B------:R-:W-:-:S04]  /*aa40*/  IMAD.SHL.U32 R5, R3, 0x4, RZ ;  /* 0x0000000403057824 */ /* 0x000fc800078e00ff */
        /* <DEDUP_REMOVED lines=12> */
[----:B------:R-:W-:Y:S02]  /*ab10*/  LOP3.LUT R8, RZ, R3, RZ, 0x33, !PT ;  /* 0x00000003ff087212 */ /* 0x000fe400078e33ff */
[----:B------:R-:W-:Y:S01]  /*ab20*/  VIADDMNMX R9, R7, 0x80, R10, !PT ;  /* 0x0000008007097846 */ /* 0x000fe2000780010a */
        /* <DEDUP_REMOVED lines=11> */
[----:B------:R-:W-:Y:S02]  /*abe0*/  LOP3.LUT R9, R8, 0x3, RZ, 0xc0, !PT ;  /* 0x0000000308097812 */ /* 0x000fe400078ec0ff */
[----:B------:R-:W-:Y:S01]  /*abf0*/  MOV R8, R7 ;  /* 0x0000000700087202 */ /* 0x000fe20000000f00 */
[----:B------:R-:W-:Y:S02]  /*ac00*/  IMAD.IADD R11, R5, 0x1, R12 ;  /* 0x00000001050b7824 */ /* 0x000fe400078e020c */
[----:B------:R-:W-:-:S07]  /*ac10*/  IMAD.MOV R9, RZ, RZ, -R9 ;  /* 0x000000ffff097224 */ /* 0x000fce00078e0a09 */
.L_x_4865:
        /* <DEDUP_REMOVED lines=11> */
.L_x_4864:
[----:B------:R-:W-:Y:S05]  /*acd0*/  BSYNC.RECONVERGENT B1 ;  /* 0x0000000000017941 */ /* 0x000fea0003800200 */
.L_x_4863:
[----:B------:R-:W-:Y:S05]  /*ace0*/  @!P1 BRA `(.L_x_4861) ;  /* 0x0000001400009947 */ /* 0x000fea0003800000 */
[----:B------:R-:W-:Y:S02]  /*acf0*/  VIADD R13, R13, 0x420 ;  /* 0x000004200d0d7836 */ /* 0x000fe40000000000 */
[----:B------:R-:W-:-:S03]  /*ad00*/  IMAD.SHL.U32 R9, R4, 0x4, RZ ;  /* 0x0000000404097824 */ /* 0x000fc600078e00ff */
[----:B------:R-:W-:Y:S01]  /*ad10*/  LEA R18, R18, R13, 0x18 ;  /* 0x0000000d12127211 */ /* 0x000fe200078ec0ff */
[C---:B------:R-:W-:Y:S01]  /*ad20*/  IMAD R9, R8.reuse, 0x4, -R9 ;  /* 0x0000000408097824 */ /* 0x040fe200078e0a09 */
[----:B------:R-:W-:-:S03]  /*ad30*/  IADD3 R8, PT, PT, R8, 0x200, RZ ;  /* 0x0000020008087810 */ /* 0x000fc60007ffe0ff */
[----:B------:R-:W-:Y:S01]  /*ad40*/  IMAD.IADD R9, R18, 0x1, R9 ;  /* 0x0000000112097824 */ /* 0x000fe200078e0209 */
[----:B------:R-:W-:-:S04]  /*ad50*/  ISETP.GT.AND P0, PT, R8, UR46, PT ;  /* 0x0000002e08007c0c */ /* 0x000fc8000bf04270 */
[----:B------:R-:W1:Y:S04]  /*ad60*/  LDS R11, [R9] ;  /* 0x00000000090b7984 */ /* 0x000e680000000800 */
[----:B------:R-:W0:Y:S04]  /*ad70*/  LDS R12, [R9+0x200] ;  /* 0x00020000090c7984 */ /* 0x000e280000000800 */
[----:B------:R-:W4:Y:S04]  /*ad80*/  LDS R13, [R9+0x400] ;  /* 0x00040000090d7984 */ /* 0x000f280000000800 */
[----:B------:R-:W5:Y:S01]  /*ad90*/  LDS R14, [R9+0x600] ;  /* 0x00060000090e7984 */ /* 0x000f620000000800 */
        /* <DEDUP_REMOVED lines=21> */
[----:B0-----:R-:W-:Y:S01]  /*aef0*/  IADD3 R11, PT, PT, -R8, UR46, RZ ;  /* 0x0000002e080b7c10 */ /* 0x001fe2000fffe1ff */
[----:B------:R-:W-:Y:S01]  /*af00*/  BSSY.RECONVERGENT B1, `(.L_x_4866) ;  /* 0x000006c000017945 */ /* 0x000fe20003800200 */
[----:B------:R-:W-:Y:S01]  /*af10*/  VIADD R9, R9, 0xc00 ;  /* 0x00000c0009097836 */ /* 0x000fe20000000000 */
[----:B------:R-:W-:Y:S02]  /*af20*/  PLOP3.LUT P0, PT, PT, PT, PT, 0x80, 0x8 ;  /* 0x000000000008781c */ /* 0x000fe40003f0f070 */
[----:B------:R-:W-:-:S13]  /*af30*/  ISETP.GT.AND P1, PT, R11, 0x5ff, PT ;  /* 0x000005ff0b00780c */ /* 0x000fda0003f24270 */
[----:B------:R-:W-:Y:S05]  /*af40*/  @!P1 BRA `(.L_x_4867) ;  /* 0x00000004009c9947 */ /* 0x000fea0003800000 */
[----:B--2---:R-:W-:Y:S01]  /*af50*/  IMAD.U32 R27, RZ, RZ, UR46 ;  /* 0x0000002eff1b7e24 */ /* 0x004fe2000f8e00ff */
[----:B------:R-:W-:-:S03]  /*af60*/  PLOP3.LUT P0, PT, PT, PT, PT, 0x8, 0x80 ;  /* 0x000000000080781c */ /* 0x000fc60003f0e170 */
[----:B------:R-:W-:-:S10]  /*af70*/  VIADD R27, R27, 0xfffffa01 ;  /* 0xfffffa011b1b7836 */ /* 0x000fd40000000000 */
.L_x_4868:
[----:B------:R-:W0:Y:S01]  /*af80*/  LDS R11, [R9+-0x400] ;  /* 0xfffc0000090b7984 */ /* 0x000e220000000800 */
[----:B------:R-:W-:-:S03]  /*af90*/  VIADD R8, R8, 0x800 ;  /* 0x0000080008087836 */ /* 0x000fc60000000000 */
[----:B------:R-:W1:Y:S02]  /*afa0*/  LDS R12, [R9+-0x200] ;  /* 0xfffe0000090c7984 */ /* 0x000e640000000800 */
        /* <DEDUP_REMOVED lines=15> */
[----:B--2---:R-:W-:Y:S01]  /*b0a0*/  FADD.FTZ R13, -R28, R13 ;  /* 0x0000000d1c0d7221 */ /* 0x004fe20000010100 */
        /* <DEDUP_REMOVED lines=81> */
.L_x_4867:
[----:B------:R-:W-:Y:S05]  /*b5c0*/  BSYNC.RECONVERGENT B1 ;  /* 0x0000000000017941 */ /* 0x000fea0003800200 */
.L_x_4866:
        /* <DEDUP_REMOVED lines=10> */
[----:B------:R-:W2:Y:S04]  /*b670*/  LDS R15, [R9+0x400] ;  /* 0x00040000090f7984 */ /* 0x000ea80000000800 */
[----:B------:R-:W3:Y:S04]  /*b680*/  LDS R16, [R9+0x600] ;  /* 0x0006000009107984 */ /* 0x000ee80000000800 */
[----:B------:R-:W3:Y:S04]  /*b690*/  LDS R17, [R9+0x800] ;  /* 0x0008000009117984 */ /* 0x000ee80000000800 */
[----:B------:R-:W3:Y:S01]  /*b6a0*/  LDS R18, [R9+0xa00] ;  /* 0x000a000009127984 */ /* 0x000ee20000000800 */
        /* <DEDUP_REMOVED lines=9> */
[----:B--2---:R-:W-:Y:S01]  /*b740*/  FADD.FTZ R15, -R28, R15 ;  /* 0x0000000f1c0f7221 */ /* 0x004fe20000010100 */
        /* <DEDUP_REMOVED lines=31> */
.L_x_4870:
[----:B------:R-:W-:Y:S05]  /*b940*/  BSYNC.RECONVERGENT B1 ;  /* 0x0000000000017941 */ /* 0x000fea0003800200 */
.L_x_4869:
        /* <DEDUP_REMOVED lines=27> */
.L_x_4862:
[----:B------:R-:W-:Y:S01]  /*bb00*/  IMAD.U32 R12, RZ, RZ, UR12 ;  /* 0x0000000cff0c7e24 */ /* 0x000fe2000f8e00ff */
[----:B------:R-:W-:Y:S01]  /*bb10*/  LOP3.LUT R10, RZ, R3, RZ, 0x33, !PT ;  /* 0x00000003ff0a7212 */ /* 0x000fe200078e33ff */
[----:B------:R-:W-:Y:S03]  /*bb20*/  BSSY.RECONVERGENT B1, `(.L_x_4871) ;  /* 0x0000024000017945 */ /* 0x000fe60003800200 */
[----:B------:R-:W-:-:S04]  /*bb30*/  VIADDMNMX R11, R7, 0x80, R12, !PT ;  /* 0x00000080070b7846 */ /* 0x000fc8000780010c */
        /* <DEDUP_REMOVED lines=8> */
[--C-:B------:R-:W-:Y:S01]  /*bbc0*/  IADD3 R16, P0, P2, R8, UR5, R7.reuse ;  /* 0x0000000508107c10 */ /* 0x100fe2000fa1e007 */
[----:B------:R-:W-:Y:S01]  /*bbd0*/  IMAD.MOV.U32 R10, RZ, RZ, RZ ;  /* 0x000000ffff0a7224 */ /* 0x000fe200078e00ff */
[----:B------:R-:W-:Y:S01]  /*bbe0*/  LEA.HI R8, R12, 0x1, RZ, 0x19 ;  /* 0x000000010c087811 */ /* 0x000fe200078fc8ff */
[----:B------:R-:W-:Y:S01]  /*bbf0*/  IMAD.MOV.U32 R11, RZ, RZ, R7 ;  /* 0x000000ffff0b7224 */ /* 0x000fe200078e0007 */
[----:B------:R-:W-:Y:S02]  /*bc00*/  LEA R12, R18, R13, 0x18 ;  /* 0x0000000d120c7211 */ /* 0x000fe400078ec0ff */
[----:B------:R-:W-:Y:S02]  /*bc10*/  LOP3.LUT R8, R8, 0x3, RZ, 0xc0, !PT ;  /* 0x0000000308087812 */ /* 0x000fe400078ec0ff */
[----:B------:R-:W-:Y:S01]  /*bc20*/  IADD3.X R9, PT, PT, R9, UR9, RZ, P0, P2 ;  /* 0x0000000909097c10 */ /* 0x000fe200087e44ff */
[----:B------:R-:W-:Y:S01]  /*bc30*/  IMAD.IADD R12, R5, 0x1, R12 ;  /* 0x00000001050c7824 */ /* 0x000fe200078e020c */
[----:B------:R-:W-:-:S07]  /*bc40*/  IADD3 R13, PT, PT, -R8, RZ, RZ ;  /* 0x000000ff080d7210 */ /* 0x000fce0007ffe1ff */
.L_x_4873:
[----:B------:R-:W-:-:S06]  /*bc50*/  IMAD.MOV.U32 R8, RZ, RZ, R16 ;  /* 0x000000ffff087224 */ /* 0x000fcc00078e0010 */
[----:B------:R0:W4:Y:S01]  /*bc60*/  LDG.E.U8 R8, desc[UR36][R8.64] ;  /* 0x0000002408087981 */ /* 0x000122000c1e1100 */
[----:B------:R-:W-:Y:S01]  /*bc70*/  IMAD.MOV.U32 R15, RZ, RZ, RZ ;  /* 0x000000ffff0f7224 */ /* 0x000fe200078e00ff */
[----:B------:R-:W-:Y:S01]  /*bc80*/  IADD3 R16, P2, PT, R16, 0x80, RZ ;  /* 0x0000008010107810 */ /* 0x000fe20007f5e0ff */
[----:B------:R-:W-:Y:S02]  /*bc90*/  VIADD R13, R13, 0x1 ;  /* 0x000000010d0d7836 */ /* 0x000fe40000000000 */
[----:B------:R-:W-:Y:S01]  /*bca0*/  VIADD R11, R11, 0x80 ;  /* 0x000000800b0b7836 */ /* 0x000fe20000000000 */
[----:B0-----:R-:W-:Y:S02]  /*bcb0*/  IADD3.X R9, PT, PT, RZ, R9, RZ, P2, !PT ;  /* 0x00000009ff097210 */ /* 0x001fe400017fe4ff */
[----:B----4-:R-:W-:-:S13]  /*bcc0*/  ISETP.NE.AND P0, PT, R8, RZ, PT ;  /* 0x000000ff0800720c */ /* 0x010fda0003f05270 */
[----:B------:R-:W1:Y:S02]  /*bcd0*/  @!P0 LDS R14, [R12] ;  /* 0x000000000c0e8984 */ /* 0x000e640000000800 */
[----:B-1----:R-:W-:-:S04]  /*bce0*/  @!P0 FADD.FTZ R14, -R28, R14 ;  /* 0x0000000e1c0e8221 */ /* 0x002fc80000010100 */
[----:B------:R-:W-:-:S04]  /*bcf0*/  @!P0 FMUL.FTZ R14, R14, 1.4426950216293334961 ;  /* 0x3fb8aa3b0e0e8820 */ /* 0x000fc80000410000 */
[----:B------:R-:W0:Y:S01]  /*bd00*/  @!P0 MUFU.EX2 R15, R14 ;  /* 0x0000000e000f8308 */ /* 0x000e220000000800 */
[----:B------:R-:W-:Y:S01]  /*bd10*/  ISETP.NE.AND P0, PT, R13, RZ, PT ;  /* 0x000000ff0d00720c */ /* 0x000fe20003f05270 */
[----:B0-----:R0:W-:Y:S01]  /*bd20*/  STS [R12], R15 ;  /* 0x0000000f0c007388 */ /* 0x0011e20000000800 */
[----:B------:R-:W-:Y:S01]  /*bd30*/  FADD.FTZ R10, R15, R10 ;  /* 0x0000000a0f0a7221 */ /* 0x000fe20000010000 */
[----:B0-----:R-:W-:-:S10]  /*bd40*/  VIADD R12, R12, 0x200 ;  /* 0x000002000c0c7836 */ /* 0x001fd40000000000 */
[----:B------:R-:W-:Y:S05]  /*bd50*/  @P0 BRA `(.L_x_4873) ;  /* 0xfffffffc00bc0947 */ /* 0x000fea000383ffff */
.L_x_4872:
[----:B------:R-:W-:Y:S05]  /*bd60*/  BSYNC.RECONVERGENT B1 ;  /* 0x0000000000017941 */ /* 0x000fea0003800200 */
.L_x_4871:
[----:B------:R-:W-:Y:S05]  /*bd70*/  @!P1 BRA `(.L_x_4861) ;  /* 0x0000000000dc9947 */ /* 0x000fea0003800000 */
[----:B------:R-:W0:Y:S01]  /*bd80*/  S2R R12, SR_CgaCtaId ;  /* 0x00000000000c7919 */ /* 0x000e220000008800 */
[----:B------:R-:W4:Y:S01]  /*bd90*/  LDC.64 R14, c[0x0][0x420] ;  /* 0x00010800ff0e7b82 */ /* 0x000f220000000a00 */
[----:B------:R-:W-:Y:S01]  /*bda0*/  MOV R9, 0x400 ;  /* 0x0000040000097802 */ /* 0x000fe20000000f00 */
[----:B------:R-:W-:-:S04]  /*bdb0*/  IMAD.SHL.U32 R8, R4, 0x4, RZ ;  /* 0x0000000404087824 */ /* 0x000fc800078e00ff */
[----:B------:R-:W-:Y:S02]  /*bdc0*/  VIADD R9, R9, 0x420 ;  /* 0x0000042009097836 */ /* 0x000fe40000000000 */
[----:B------:R-:W-:Y:S01]  /*bdd0*/  IMAD R8, R11, 0x4, -R8 ;  /* 0x000000040b087824 */ /* 0x000fe200078e0a08 */
[----:B----4-:R-:W-:-:S04]  /*bde0*/  IADD3 R14, P0, P1, R14, UR5, R11 ;  /* 0x000000050e0e7c10 */ /* 0x010fc8000f91e00b */
[----:B------:R-:W-:Y:S02]  /*bdf0*/  IADD3 R14, P2, PT, R14, 0x100, RZ ;  /* 0x000001000e0e7810 */ /* 0x000fe40007f5e0ff */
[----:B0-----:R-:W-:Y:S02]  /*be00*/  LEA R13, R12, R9, 0x18 ;  /* 0x000000090c0d7211 */ /* 0x001fe400078ec0ff */
[----:B------:R-:W-:Y:S02]  /*be10*/  IADD3.X R9, PT, PT, R15, UR9, RZ, P0, P1 ;  /* 0x000000090f097c10 */ /* 0x000fe400087e24ff */
[----:B------:R-:W-:Y:S02]  /*be20*/  IADD3 R12, PT, PT, R8, 0x400, R13 ;  /* 0x00000400080c7810 */ /* 0x000fe40007ffe00d */
[----:B------:R-:W-:-:S07]  /*be30*/  IADD3.X R9, PT, PT, RZ, R9, RZ, P2, !PT ;  /* 0x00000009ff097210 */ /* 0x000fce00017fe4ff */
.L_x_4874:
[----:B------:R-:W-:-:S05]  /*be40*/  IMAD.MOV.U32 R8, RZ, RZ, R14 ;  /* 0x000000ffff087224 */ /* 0x000fca00078e000e */
[----:B------:R-:W4:Y:S04]  /*be50*/  LDG.E.U8 R16, desc[UR36][R8.64+-0x100] ;  /* 0xffff002408107981 */ /* 0x000f28000c1e1100 */
[----:B------:R-:W5:Y:S04]  /*be60*/  LDG.E.U8 R13, desc[UR36][R8.64+-0x80] ;  /* 0xffff8024080d7981 */ /* 0x000f68000c1e1100 */
[----:B------:R-:W2:Y:S04]  /*be70*/  LDG.E.U8 R14, desc[UR36][R8.64] ;  /* 0x00000024080e7981 */ /* 0x000ea8000c1e1100 */
[----:B------:R-:W3:Y:S01]  /*be80*/  LDG.E.U8 R15, desc[UR36][R8.64+0x80] ;  /* 0x00008024080f7981 */ /* 0x000ee2000c1e1100 */
[----:B------:R-:W-:Y:S01]  /*be90*/  VIADD R11, R11, 0x200 ;  /* 0x000002000b0b7836 */ /* 0x000fe20000000000 */
[----:B----4-:R-:W-:-:S02]  /*bea0*/  ISETP.NE.AND P0, PT, R16, RZ, PT ;  /* 0x000000ff1000720c */ /* 0x010fc40003f05270 */
[----:B-----5:R-:W-:Y:S02]  /*beb0*/  ISETP.NE.AND P1, PT, R13, RZ, PT ;  /* 0x000000ff0d00720c */ /* 0x020fe40003f25270 */
[----:B--2---:R-:W-:Y:S02]  /*bec0*/  ISETP.NE.AND P2, PT, R14, RZ, PT ;  /* 0x000000ff0e00720c */ /* 0x004fe40003f45270 */
        /* <DEDUP_REMOVED lines=9> */
[----:B------:R-:W-:Y:S02]  /*bf60*/  IMAD.MOV.U32 R15, RZ, RZ, RZ ;  /* 0x000000ffff0f7224 */ /* 0x000fe400078e00ff */
[----:B------:R0:W1:Y:S01]  /*bf70*/  @!P0 MUFU.EX2 R13, R14 ;  /* 0x0000000e000d8308 */ /* 0x0000620000000800 */
[----:B------:R-:W-:Y:S01]  /*bf80*/  @!P1 FMUL.FTZ R16, R16, 1.4426950216293334961 ;  /* 0x3fb8aa3b10109820 */ /* 0x000fe20000410000 */
[C---:B--2---:R-:W-:Y:S01]  /*bf90*/  @!P2 FADD.FTZ R18, -R28.reuse, R17 ;  /* 0x000000111c12a221 */ /* 0x044fe20000010100 */
[----:B------:R-:W-:Y:S02]  /*bfa0*/  IMAD.MOV.U32 R17, RZ, RZ, RZ ;  /* 0x000000ffff117224 */ /* 0x000fe400078e00ff */
[----:B---3--:R-:W-:Y:S01]  /*bfb0*/  @!P3 FADD.FTZ R20, -R28, R19 ;  /* 0x000000131c14b221 */ /* 0x008fe20000010100 */
[----:B------:R-:W2:Y:S01]  /*bfc0*/  @!P1 MUFU.EX2 R15, R16 ;  /* 0x00000010000f9308 */ /* 0x000ea20000000800 */
[----:B------:R-:W-:Y:S01]  /*bfd0*/  @!P2 FMUL.FTZ R18, R18, 1.4426950216293334961 ;  /* 0x3fb8aa3b1212a820 */ /* 0x000fe20000410000 */
[----:B------:R-:W-:-:S02]  /*bfe0*/  HFMA2 R19, -RZ, RZ, 0, 0 ;  /* 0x00000000ff137431 */ /* 0x000fc400000001ff */
[----:B------:R-:W-:Y:S01]  /*bff0*/  @!P3 FMUL.FTZ R20, R20, 1.4426950216293334961 ;  /* 0x3fb8aa3b1414b820 */ /* 0x000fe20000410000 */
[----:B------:R-:W-:Y:S01]  /*c000*/  ISETP.GT.AND P0, PT, R11, UR46, PT ;  /* 0x0000002e0b007c0c */ /* 0x000fe2000bf04270 */
        /* <DEDUP_REMOVED lines=14> */
.L_x_4861:
[----:B------:R-:W-:Y:S05]  /*c0f0*/  BSYNC.RECONVERGENT B0 ;  /* 0x0000000000007941 */ /* 0x000fea0003800200 */
.L_x_4860:
[----:B0-----:R-:W0:Y:S01]  /*c100*/  SHFL.BFLY PT, R9, R10, 0x10, 0x1f ;  /* 0x0e001f000a097f89 */ /* 0x001e2200000e0000 */
[C---:B------:R-:W-:Y:S01]  /*c110*/  ISETP.NE.AND P0, PT, R6.reuse, RZ, PT ;  /* 0x000000ff0600720c */ /* 0x040fe20003f05270 */
[----:B------:R-:W4:Y:S01]  /*c120*/  LDCU.U8 UR8, c[0x0][0x48c] ;  /* 0x00009180ff0877ac */ /* 0x000f220008000000 */
[----:B------:R-:W-:Y:S01]  /*c130*/  ISETP.GT.U32.AND P1, PT, R6, 0x3, PT ;  /* 0x000000030600780c */ /* 0x000fe20003f24070 */
[----:B------:R-:W5:Y:S10]  /*c140*/  LDC R19, c[0x0][0x3f8] ;  /* 0x0000fe00ff137b82 */ /* 0x000f740000000800 */
[----:B------:R-:W-:-:S04]  /*c150*/  @!P0 SHF.R.U32.HI R14, RZ, 0x3, R3 ;  /* 0x00000003ff0e8819 */ /* 0x000fc80000011603 */
[----:B------:R-:W-:Y:S01]  /*c160*/  @!P0 LOP3.LUT R15, R14, 0x7c, RZ, 0xc0, !PT ;  /* 0x0000007c0e0f8812 */ /* 0x000fe200078ec0ff */
[----:B----4-:R-:W-:-:S04]  /*c170*/  UISETP.NE.AND UP0, UPT, UR8, URZ, UPT ;  /* 0x000000ff0800728c */ /* 0x010fc8000bf05270 */
        /* <DEDUP_REMOVED lines=12> */
[----:B------:R-:W-:-:S05]  /*c240*/  ISETP.GT.AND P0, PT, R7, UR46, PT ;  /* 0x0000002e07007c0c */ /* 0x000fca000bf04270 */
[----:B------:R-:W0:Y:S04]  /*c250*/  @!P1 LDS R13, [R2+0x10] ;  /* 0x00001000020d9984 */ /* 0x000e280000000800 */
[----:B0-----:R-:W0:Y:S02]  /*c260*/  SHFL.BFLY PT, R0, R13, 0x2, 0x1f ;  /* 0x0c401f000d007f89 */ /* 0x001e2400000e0000 */
[----:B0-----:R-:W-:Y:S02]  /*c270*/  FADD.FTZ R6, R0, R13 ;  /* 0x0000000d00067221 */ /* 0x001fe40000010000 */
[----:B------:R-:W5:Y:S03]  /*c280*/  S2R R0, SR_CTAID.X ;  /* 0x0000000000007919 */ /* 0x000f660000002500 */
[----:B------:R-:W0:Y:S02]  /*c290*/  SHFL.BFLY PT, R9, R6, 0x1, 0x1f ;  /* 0x0c201f0006097f89 */ /* 0x000e2400000e0000 */
[----:B0-----:R-:W-:Y:S01]  /*c2a0*/  FADD.FTZ R10, R6, R9 ;  /* 0x00000009060a7221 */ /* 0x001fe20000010000 */
[----:B------:R-:W-:Y:S01]  /*c2b0*/  CS2R R8, SRZ ;  /* 0x0000000000087805 */ /* 0x000fe2000001ff00 */
[----:B-----5:R-:W-:-:S04]  /*c2c0*/  IMAD R37, R19, UR6, R0 ;  /* 0x0000000613257c24 */ /* 0x020fc8000f8e0200 */
[----:B------:R-:W0:Y:S02]  /*c2d0*/  SHFL.IDX PT, R10, R10, RZ, 0x1f ;  /* 0x00001fff0a0a7589 */ /* 0x000e2400000e0000 */
[----:B0-----:R-:W-:-:S04]  /*c2e0*/  FADD.FTZ R11, R10, 9.9999999747524270788e-07 ;  /* 0x358637bd0a0b7421 */ /* 0x001fc80000010000 */
[----:B------:R0:W4:Y:S01]  /*c2f0*/  MUFU.RCP R35, R11 ;  /* 0x0000000b00237308 */ /* 0x0001220000001000 */
[----:B------:R-:W-:Y:S05]  /*c300*/  BRA.U !UP0, `(.L_x_4875) ;  /* 0x0000000108187547 */ /* 0x000fea000b800000 */
[----:B------:R-:W5:Y:S08]  /*c310*/  LDC R2, c[0x0][0x488] ;  /* 0x00012200ff027b82 */ /* 0x000f700000000800 */
[----:B------:R-:W5:Y:S08]  /*c320*/  LDC R6, c[0x0][0x40c] ;  /* 0x00010300ff067b82 */ /* 0x000f700000000800 */
[----:B------:R-:W1:Y:S01]  /*c330*/  LDC R9, c[0x0][0x3f4] ;  /* 0x0000fd00ff097b82 */ /* 0x000e620000000800 */
[----:B-----5:R-:W-:-:S04]  /*c340*/  IMAD R2, R37, R2, R6 ;  /* 0x0000000225027224 */ /* 0x020fc800078e0206 */
[----:B-1----:R-:W-:-:S05]  /*c350*/  IMAD R8, R2, R9, RZ ;  /* 0x0000000902087224 */ /* 0x002fca00078e02ff */
[----:B------:R-:W-:-:S07]  /*c360*/  SHF.R.S32.HI R9, RZ, 0x1f, R8 ;  /* 0x0000001fff097819 */ /* 0x000fce0000011408 */
.L_x_4875:
[----:B------:R-:W-:Y:S04]  /*c370*/  BSSY.RECONVERGENT B0, `(.L_x_4876) ;  /* 0x0000168000007945 */ /* 0x000fe80003800200 */
[----:B------:R-:W-:Y:S05]  /*c380*/  @P0 BRA `(.L_x_4877) ;  /* 0x0000001400980947 */ /* 0x000fea0003800000 */
[----:B------:R-:W-:-:S09]  /*c390*/  UISETP.NE.AND UP0, UPT, UR8, URZ, UPT ;  /* 0x000000ff0800728c */ /* 0x000fd2000bf05270 */
[----:B------:R-:W-:Y:S05]  /*c3a0*/  BRA.U UP0, `(.L_x_4878) ;  /* 0x0000000900807547 */ /* 0x000fea000b800000 */
[----:B------:R-:W-:Y:S01]  /*c3b0*/  MOV R6, UR12 ;  /* 0x0000000c00067c02 */ /* 0x000fe20008000f00 */
        /* <DEDUP_REMOVED lines=8> */
[----:B------:R-:W5:Y:S01]  /*c440*/  S2UR UR7, SR_CgaCtaId ;  /* 0x00000000000779c3 */ /* 0x000f620000008800 */
        /* <DEDUP_REMOVED lines=8> */
[----:B-----5:R-:W-:-:S06]  /*c4d0*/  ULEA UR6, UR7, UR6, 0x18 ;  /* 0x0000000607067291 */ /* 0x020fcc000f8ec0ff */
[----:B------:R-:W-:-:S07]  /*c4e0*/  VIADD R2, R5, UR6 ;  /* 0x0000000605027c36 */ /* 0x000fce0008000000 */
.L_x_4881:
[----:B------:R-:W4:Y:S01]  /*c4f0*/  LDS R6, [R2] ;  /* 0x0000000002067984 */ /* 0x000f220000000800 */
[----:B------:R-:W-:-:S04]  /*c500*/  IADD3 R8, PT, PT, R8, 0x1, RZ ;  /* 0x0000000108087810 */ /* 0x000fc80007ffe0ff */
[----:B------:R-:W-:Y:S01]  /*c510*/  ISETP.NE.AND P0, PT, R8, RZ, PT ;  /* 0x000000ff0800720c */ /* 0x000fe20003f05270 */
[----:B----4-:R-:W-:-:S05]  /*c520*/  FMUL.FTZ R9, R6, R35 ;  /* 0x0000002306097220 */ /* 0x010fca0000410000 */
[----:B------:R4:W-:Y:S02]  /*c530*/  STS [R2], R9 ;  /* 0x0000000902007388 */ /* 0x0009e40000000800 */
[----:B----4-:R-:W-:-:S05]  /*c540*/  VIADD R2, R2, 0x200 ;  /* 0x0000020002027836 */ /* 0x010fca0000000000 */
[----:B------:R-:W-:Y:S05]  /*c550*/  @P0 BRA `(.L_x_4881) ;  /* 0xfffffffc00e40947 */ /* 0x000fea000383ffff */
.L_x_4880:
[----:B------:R-:W-:Y:S05]  /*c560*/  BSYNC.RECONVERGENT B1 ;  /* 0x0000000000017941 */ /* 0x000fea0003800200 */
.L_x_4879:
[----:B------:R-:W-:Y:S05]  /*c570*/  @!P1 BRA `(.L_x_4877) ;  /* 0x00000014001c9947 */ /* 0x000fea0003800000 */
[----:B------:R-:W5:Y:S01]  /*c580*/  S2UR UR7, SR_CgaCtaId ;  /* 0x00000000000779c3 */ /* 0x000f620000008800 */
[----:B------:R-:W-:Y:S01]  /*c590*/  UMOV UR6, 0x400 ;  /* 0x0000040000067882 */ /* 0x000fe20000000000 */
[----:B------:R-:W-:Y:S01]  /*c5a0*/  IMAD.SHL.U32 R2, R4, 0x4, RZ ;  /* 0x0000000404027824 */ /* 0x000fe200078e00ff */
[----:B------:R-:W-:-:S03]  /*c5b0*/  UIADD3 UR6, UPT, UPT, UR6, 0x420, URZ ;  /* 0x0000042006067890 */ /* 0x000fc6000fffe0ff */
[C---:B------:R-:W-:Y:S02]  /*c5c0*/  IMAD R2, R7.reuse, 0x4, -R2 ;  /* 0x0000000407027824 */ /* 0x040fe400078e0a02 */
[----:B------:R-:W-:-:S05]  /*c5d0*/  VIADD R7, R7, 0x200 ;  /* 0x0000020007077836 */ /* 0x000fca0000000000 */
[----:B------:R-:W-:Y:S01]  /*c5e0*/  ISETP.GT.AND P0, PT, R7, UR46, PT ;  /* 0x0000002e07007c0c */ /* 0x000fe2000bf04270 */
[----:B-----5:R-:W-:-:S09]  /*c5f0*/  ULEA UR6, UR7, UR6, 0x18 ;  /* 0x0000000607067291 */ /* 0x020fd2000f8ec0ff */
[----:B------:R-:W4:Y:S04]  /*c600*/  LDS R6, [R2+UR6] ;  /* 0x0000000602067984 */ /* 0x000f280008000800 */
[----:B------:R-:W0:Y:S04]  /*c610*/  LDS R8, [R2+UR6+0x200] ;  /* 0x0002000602087984 */ /* 0x000e280008000800 */
[----:B------:R-:W5:Y:S04]  /*c620*/  LDS R10, [R2+UR6+0x400] ;  /* 0x00040006020a7984 */ /* 0x000f680008000800 */
[----:B------:R-:W1:Y:S01]  /*c630*/  LDS R12, [R2+UR6+0x600] ;  /* 0x00060006020c7984 */ /* 0x000e620008000800 */
[-C--:B----4-:R-:W-:Y:S01]  /*c640*/  FMUL.FTZ R9, R6, R35.reuse ;  /* 0x0000002306097220 */ /* 0x090fe20000410000 */
[----:B------:R-:W-:Y:S01]  /*c650*/  IADD3 R6, PT, PT, R2, UR6, RZ ;  /* 0x0000000602067c10 */ /* 0x000fe2000fffe0ff */
[----:B0-----:R-:W-:-:S03]  /*c660*/  FMUL.FTZ R11, R8, R35 ;  /* 0x00000023080b7220 */ /* 0x001fc60000410000 */
[----:B------:R0:W-:Y:S01]  /*c670*/  STS [R2+UR6], R9 ;  /* 0x0000000902007988 */ /* 0x0001e20008000806 */
[----:B-----5:R-:W-:-:S03]  /*c680*/  FMUL.FTZ R13, R10, R35 ;  /* 0x000000230a0d7220 */ /* 0x020fc60000410000 */
[----:B------:R0:W-:Y:S01]  /*c690*/  STS [R2+UR6+0x200], R11 ;  /* 0x0002000b02007988 */ /* 0x0001e20008000806 */
[----:B-1----:R-:W-:-:S03]  /*c6a0*/  FMUL.FTZ R15, R12, R35 ;  /* 0x000000230c0f7220 */ /* 0x002fc60000410000 */
[----:B------:R0:W-:Y:S04]  /*c6b0*/  STS [R2+UR6+0x400], R13 ;  /* 0x0004000d02007988 */ /* 0x0001e80008000806 */
        /* <DEDUP_REMOVED lines=8> */
[----:B------:R-:W-:Y:S01]  /*c740*/  IMAD.U32 R34, RZ, RZ, UR46 ;  /* 0x0000002eff227e24 */ /* 0x000fe2000f8e00ff */
[----:B------:R-:W-:-:S03]  /*c750*/  PLOP3.LUT P0, PT, PT, PT, PT, 0x8, 0x80 ;  /* 0x000000000080781c */ /* 0x000fc60003f0e170 */
[----:B------:R-:W-:-:S10]  /*c760*/  VIADD R34, R34, 0xfffffa01 ;  /* 0xfffffa0122227836 */ /* 0x000fd40000000000 */
.L_x_4884:
[----:B------:R-:W0:Y:S01]  /*c770*/  LDS R2, [R6+-0x400] ;  /* 0xfffc000006027984 */ /* 0x000e220000000800 */
[----:B------:R-:W-:-:S03]  /*c780*/  VIADD R7, R7, 0x800 ;  /* 0x0000080007077836 */ /* 0x000fc60000000000 */
[----:B------:R-:W1:Y:S02]  /*c790*/  LDS R8, [R6+-0x200] ;  /* 0xfffe000006087984 */ /* 0x000e640000000800 */
        /* <DEDUP_REMOVED lines=8> */
[----:B--2---:R-:W2:Y:S04]  /*c820*/  LDS R24, [R6+0xe00] ;  /* 0x000e000006187984 */ /* 0x004ea80000000800 */
        /* <DEDUP_REMOVED lines=17> */
[C---:B--2---:R-:W-:Y:S02]  /*c940*/  FMUL.FTZ R9, R35.reuse, R18 ;  /* 0x0000001223097220 */ /* 0x044fe40000410000 */
        /* <DEDUP_REMOVED lines=8> */
[----:B----4-:R-:W-:-:S03]  /*c9d0*/  FMUL.FTZ R31, R35, R31 ;  /* 0x0000001f231f7220 */ /* 0x010fc60000410000 */
[----:B------:R-:W-:Y:S01]  /*c9e0*/  STS [R6+0xa00], R23 ;  /* 0x000a001706007388 */ /* 0x000fe20000000800 */
[----:B-----5:R-:W-:-:S03]  /*c9f0*/  FMUL.FTZ R15, R35, R32 ;  /* 0x00000020230f7220 */ /* 0x020fc60000410000 */
        /* <DEDUP_REMOVED lines=11> */
.L_x_4883:
[----:B------:R-:W-:Y:S05]  /*cab0*/  BSYNC.RECONVERGENT B1 ;  /* 0x0000000000017941 */ /* 0x000fea0003800200 */
.L_x_4882:
        /* <DEDUP_REMOVED lines=14> */
[C---:B0-----:R-:W-:Y:S01]  /*cba0*/  FMUL.FTZ R9, R35.reuse, R2 ;  /* 0x0000000223097220 */ /* 0x041fe20000410000 */
[----:B-1----:R-:W-:-:S04]  /*cbb0*/  FMUL.FTZ R11, R35, R8 ;  /* 0x00000008230b7220 */ /* 0x002fc80000410000 */
[----:B------:R-:W-:Y:S01]  /*cbc0*/  STS [R6+-0x400], R9 ;  /* 0xfffc000906007388 */ /* 0x000fe20000000800 */
[----:B----4-:R-:W-:-:S03]  /*cbd0*/  FMUL.FTZ R13, R35, R10 ;  /* 0x0000000a230d7220 */ /* 0x010fc60000410000 */
[----:B------:R-:W-:Y:S01]  /*cbe0*/  STS [R6+-0x200], R11 ;  /* 0xfffe000b06007388 */ /* 0x000fe20000000800 */
[----:B-----5:R-:W-:-:S03]  /*cbf0*/  FMUL.FTZ R15, R35, R12 ;  /* 0x0000000c230f7220 */ /* 0x020fc60000410000 */
[----:B------:R-:W-:Y:S01]  /*cc00*/  STS [R6], R13 ;  /* 0x0000000d06007388 */ /* 0x000fe20000000800 */
[----:B--2---:R-:W-:-:S03]  /*cc10*/  FMUL.FTZ R17, R35, R14 ;  /* 0x0000000e23117220 */ /* 0x004fc60000410000 */
        /* <DEDUP_REMOVED lines=9> */
.L_x_4886:
[----:B------:R-:W-:Y:S05]  /*ccb0*/  BSYNC.RECONVERGENT B1 ;  /* 0x0000000000017941 */ /* 0x000fea0003800200 */
.L_x_4885:
[----:B------:R-:W-:-:S13]  /*ccc0*/  ISETP.GT.AND P1, PT, R7, UR46, PT ;  /* 0x0000002e07007c0c */ /* 0x000fda000bf24270 */
[----:B------:R-:W-:Y:S05]  /*ccd0*/  @!P0 BRA P1, `(.L_x_4877) ;  /* 0x0000000c00448947 */ /* 0x000fea0000800000 */
[----:B------:R-:W0:Y:S04]  /*cce0*/  LDS R2, [R6+-0x400] ;  /* 0xfffc000006027984 */ /* 0x000e280000000800 */
[----:B------:R-:W1:Y:S04]  /*ccf0*/  LDS R8, [R6+-0x200] ;  /* 0xfffe000006087984 */ /* 0x000e680000000800 */
[----:B------:R-:W4:Y:S04]  /*cd00*/  LDS R10, [R6] ;  /* 0x00000000060a7984 */ /* 0x000f280000000800 */
[----:B------:R-:W5:Y:S01]  /*cd10*/  LDS R12, [R6+0x200] ;  /* 0x00020000060c7984 */ /* 0x000f620000000800 */
[C---:B0-----:R-:W-:Y:S01]  /*cd20*/  FMUL.FTZ R7, R35.reuse, R2 ;  /* 0x0000000223077220 */ /* 0x041fe20000410000 */
[----:B-1----:R-:W-:-:S04]  /*cd30*/  FMUL.FTZ R9, R35, R8 ;  /* 0x0000000823097220 */ /* 0x002fc80000410000 */
[----:B------:R0:W-:Y:S01]  /*cd40*/  STS [R6+-0x400], R7 ;  /* 0xfffc000706007388 */ /* 0x0001e20000000800 */
[----:B----4-:R-:W-:-:S03]  /*cd50*/  FMUL.FTZ R11, R35, R10 ;  /* 0x0000000a230b7220 */ /* 0x010fc60000410000 */
[----:B------:R0:W-:Y:S01]  /*cd60*/  STS [R6+-0x200], R9 ;  /* 0xfffe000906007388 */ /* 0x0001e20000000800 */
[----:B-----5:R-:W-:-:S03]  /*cd70*/  FMUL.FTZ R13, R35, R12 ;  /* 0x0000000c230d7220 */ /* 0x020fc60000410000 */
[----:B------:R0:W-:Y:S04]  /*cd80*/  STS [R6], R11 ;  /* 0x0000000b06007388 */ /* 0x0001e80000000800 */
[----:B------:R0:W-:Y:S01]  /*cd90*/  STS [R6+0x200], R13 ;  /* 0x0002000d06007388 */ /* 0x0001e20000000800 */
[----:B------:R-:W-:Y:S05]  /*cda0*/  BRA `(.L_x_4877) ;  /* 0x0000000c00107947 */ /* 0x000fea0003800000 */
.L_x_4878:
[----:B------:R-:W-:Y:S01]  /*cdb0*/  IMAD.U32 R6, RZ, RZ, UR12 ;  /* 0x0000000cff067e24 */ /* 0x000fe2000f8e00ff */
[----:B------:R-:W-:Y:S01]  /*cdc0*/  LOP3.LUT R2, RZ, R3, RZ, 0x33, !PT ;  /* 0x00000003ff027212 */ /* 0x000fe200078e33ff */
[----:B------:R-:W-:Y:S03]  /*cdd0*/  BSSY.RECONVERGENT B1, `(.L_x_4887) ;  /* 0x0000023000017945 */ /* 0x000fe60003800200 */
[----:B0-----:R-:W-:-:S04]  /*cde0*/  VIADDMNMX R11, R7, 0x80, R6, !PT ;  /* 0x00000080070b7846 */ /* 0x001fc80007800106 */
[----:B------:R-:W-:-:S04]  /*cdf0*/  IADD3 R2, PT, PT, -R4, R11, R2 ;  /* 0x0000000b04027210 */ /* 0x000fc80007ffe102 */
[C---:B------:R-:W-:Y:S02]  /*ce00*/  LOP3.LUT R6, R2.reuse, 0x180, RZ, 0xc0, !PT ;  /* 0x0000018002067812 */ /* 0x040fe400078ec0ff */
[----:B------:R-:W-:Y:S02]  /*ce10*/  ISETP.GE.U32.AND P1, PT, R2, 0x180, PT ;  /* 0x000001800200780c */ /* 0x000fe40003f26070 */
[----:B------:R-:W-:-:S13]  /*ce20*/  ISETP.NE.AND P0, PT, R6, 0x180, PT ;  /* 0x000001800600780c */ /* 0x000fda0003f05270 */
[----:B------:R-:W-:Y:S05]  /*ce30*/  @!P0 BRA `(.L_x_4888) ;  /* 0x0000000000708947 */ /* 0x000fea0003800000 */
[----:B------:R-:W0:Y:S01]  /*ce40*/  S2UR UR7, SR_CgaCtaId ;  /* 0x00000000000779c3 */ /* 0x000e220000008800 */
[----:B------:R-:W5:Y:S01]  /*ce50*/  LDCU.64 UR10, c[0x0][0x480] ;  /* 0x00009000ff0a77ac */ /* 0x000f620008000a00 */
[----:B------:R-:W-:Y:S02]  /*ce60*/  LEA.HI R2, R2, 0x1, RZ, 0x19 ;  /* 0x0000000102027811 */ /* 0x000fe400078fc8ff */
[----:B------:R-:W-:Y:S01]  /*ce70*/  IADD3 R15, P0, PT, R7, R8, RZ ;  /* 0x00000008070f7210 */ /* 0x000fe20007f1e0ff */
[----:B------:R-:W-:Y:S02]  /*ce80*/  UMOV UR6, 0x400 ;  /* 0x0000040000067882 */ /* 0x000fe40000000000 */
[C---:B------:R-:W-:Y:S01]  /*ce90*/  IMAD.SHL.U32 R6, R2.reuse, 0x80, RZ ;  /* 0x0000008002067824 */ /* 0x040fe200078e00ff */
[----:B------:R-:W-:Y:S01]  /*cea0*/  UIADD3 UR6, UPT, UPT, UR6, 0x420, URZ ;  /* 0x0000042006067890 */ /* 0x000fe2000fffe0ff */
[----:B------:R-:W-:Y:S02]  /*ceb0*/  LOP3.LUT R2, R2, 0x3, RZ, 0xc0, !PT ;  /* 0x0000000302027812 */ /* 0x000fe400078ec0ff */
[----:B------:R-:W-:-:S02]  /*cec0*/  IADD3.X R10, PT, PT, RZ, R9, RZ, P0, !PT ;  /* 0x00000009ff0a7210 */ /* 0x000fc400007fe4ff */
[----:B------:R-:W-:-:S05]  /*ced0*/  LOP3.LUT R6, R6, 0x180, RZ, 0xc0, !PT ;  /* 0x0000018006067812 */ /* 0x000fca00078ec0ff */
[----:B------:R-:W-:Y:S01]  /*cee0*/  IMAD.IADD R7, R7, 0x1, R6 ;  /* 0x0000000107077824 */ /* 0x000fe200078e0206 */
[----:B-----5:R-:W-:Y:S01]  /*cef0*/  LEA R12, P0, R15, UR10, 0x2 ;  /* 0x0000000a0f0c7c11 */ /* 0x020fe2000f8010ff */
[----:B------:R-:W-:-:S03]  /*cf00*/  IMAD.MOV R6, RZ, RZ, -R2 ;  /* 0x000000ffff067224 */ /* 0x000fc600078e0a02 */
[----:B------:R-:W-:Y:S01]  /*cf10*/  LEA.HI.X R15, R15, UR11, R10, 0x2, P0 ;  /* 0x0000000b0f0f7c11 */ /* 0x000fe200080f140a */
[----:B0-----:R-:W-:-:S06]  /*cf20*/  ULEA UR6, UR7, UR6, 0x18 ;  /* 0x0000000607067291 */ /* 0x001fcc000f8ec0ff */
[----:B------:R-:W-:-:S07]  /*cf30*/  VIADD R2, R5, UR6 ;  /* 0x0000000605027c36 */ /* 0x000fce0008000000 */
.L_x_4889:
[----:B----4-:R-:W4:Y:S01]  /*cf40*/  LDS R10, [R2] ;  /* 0x00000000020a7984 */ /* 0x010f220000000800 */
[----:B------:R-:W-:Y:S01]  /*cf50*/  MOV R11, R15 ;  /* 0x0000000f000b7202 */ /* 0x000fe20000000f00 */
[----:B------:R-:W-:-:S05]  /*cf60*/  VIADD R6, R6, 0x1 ;  /* 0x0000000106067836 */ /* 0x000fca0000000000 */
[----:B------:R-:W-:Y:S01]  /*cf70*/  ISETP.NE.AND P0, PT, R6, RZ, PT ;  /* 0x000000ff0600720c */ /* 0x000fe20003f05270 */
[----:B----4-:R-:W-:Y:S01]  /*cf80*/  FMUL.FTZ R13, R10, R35 ;  /* 0x000000230a0d7220 */ /* 0x010fe20000410000 */
[----:B------:R-:W-:Y:S01]  /*cf90*/  IMAD.MOV.U32 R10, RZ, RZ, R12 ;  /* 0x000000ffff0a7224 */ /* 0x000fe200078e000c */
[----:B------:R-:W-:-:S03]  /*cfa0*/  IADD3 R12, P2, PT, R12, 0x200, RZ ;  /* 0x000002000c0c7810 */ /* 0x000fc60007f5e0ff */
[----:B------:R0:W-:Y:S02]  /*cfb0*/  STS [R2], R13 ;  /* 0x0000000d02007388 */ /* 0x0001e40000000800 */
[----:B------:R-:W-:Y:S02]  /*cfc0*/  IMAD.X R15, RZ, RZ, R15, P2 ;  /* 0x000000ffff0f7224 */ /* 0x000fe400010e060f */
[----:B------:R4:W-:Y:S01]  /*cfd0*/  STG.E desc[UR36][R10.64], R13 ;  /* 0x0000000d0a007986 */ /* 0x0009e2000c101924 */
[----:B0-----:R-:W-:Y:S02]  /*cfe0*/  VIADD R2, R2, 0x200 ;  /* 0x0000020002027836 */ /* 0x001fe40000000000 */
[----:B------:R-:W-:Y:S05]  /*cff0*/  @P0 BRA `(.L_x_4889) ;  /* 0xfffffffc00d00947 */ /* 0x000fea000383ffff */
.L_x_4888:
[----:B------:R-:W-:Y:S05]  /*d000*/  BSYNC.RECONVERGENT B1 ;  /* 0x0000000000017941 */ /* 0x000fea0003800200 */
.L_x_4887:
[----:B------:R-:W-:Y:S05]  /*d010*/  @!P1 BRA `(.L_x_4877) ;  /* 0x0000000800749947 */ /* 0x000fea0003800000 */
[----:B----4-:R-:W0:Y:S01]  /*d020*/  S2R R11, SR_CgaCtaId ;  /* 0x00000000000b7919 */ /* 0x010e220000008800 */
[----:B------:R-:W4:Y:S01]  /*d030*/  LDCU.64 UR6, c[0x0][0x480] ;  /* 0x00009000ff0677ac */ /* 0x000f220008000a00 */
[C---:B------:R-:W-:Y:S01]  /*d040*/  IADD3 R6, P0, PT, R7.reuse, R8, RZ ;  /* 0x0000000807067210 */ /* 0x040fe20007f1e0ff */
[----:B------:R-:W-:Y:S01]  /*d050*/  BSSY.RECONVERGENT B1, `(.L_x_4890) ;  /* 0x000005b000017945 */ /* 0x000fe20003800200 */
[----:B------:R-:W-:Y:S02]  /*d060*/  IADD3 R10, PT, PT, -R7, UR46, RZ ;  /* 0x0000002e070a7c10 */ /* 0x000fe4000fffe1ff */
[----:B------:R-:W-:Y:S01]  /*d070*/  MOV R2, 0x400 ;  /* 0x0000040000027802 */ /* 0x000fe20000000f00 */
[----:B------:R-:W-:Y:S01]  /*d080*/  IMAD.X R9, RZ, RZ, R9, P0 ;  /* 0x000000ffff097224 */ /* 0x000fe200000e0609 */
[----:B------:R-:W-:Y:S02]  /*d090*/  ISETP.GT.AND P1, PT, R10, 0x5ff, PT ;  /* 0x000005ff0a00780c */ /* 0x000fe40003f24270 */
[----:B----4-:R-:W-:-:S04]  /*d0a0*/  LEA R8, P0, R6, UR6, 0x2 ;  /* 0x0000000606087c11 */ /* 0x010fc8000f8010ff */
[----:B------:R-:W-:Y:S02]  /*d0b0*/  LEA.HI.X R9, R6, UR7, R9, 0x2, P0 ;  /* 0x0000000706097c11 */ /* 0x000fe400080f1409 */
[----:B------:R-:W-:Y:S01]  /*d0c0*/  IADD3 R6, PT, PT, R2, 0x420, RZ ;  /* 0x0000042002067810 */ /* 0x000fe20007ffe0ff */
[----:B------:R-:W-:Y:S01]  /*d0d0*/  IMAD.SHL.U32 R2, R4, 0x4, RZ ;  /* 0x0000000404027824 */ /* 0x000fe200078e00ff */
[----:B------:R-:W-:-:S03]  /*d0e0*/  IADD3 R8, P0, PT, R8, 0x400, RZ ;  /* 0x0000040008087810 */ /* 0x000fc60007f1e0ff */
[----:B------:R-:W-:Y:S01]  /*d0f0*/  IMAD R2, R7, 0x4, -R2 ;  /* 0x0000000407027824 */ /* 0x000fe200078e0a02 */
[----:B0-----:R-:W-:Y:S01]  /*d100*/  LEA R11, R11, R6, 0x18 ;  /* 0x000000060b0b7211 */ /* 0x001fe200078ec0ff */
[----:B------:R-:W-:Y:S01]  /*d110*/  IMAD.X R9, RZ, RZ, R9, P0 ;  /* 0x000000ffff097224 */ /* 0x000fe200000e0609 */
[----:B------:R-:W-:Y:S02]  /*d120*/  PLOP3.LUT P0, PT, PT, PT, PT, 0x80, 0x8 ;  /* 0x000000000008781c */ /* 0x000fe40003f0f070 */
[----:B------:R-:W-:Y:S01]  /*d130*/  IADD3 R2, PT, PT, R2, 0x400, R11 ;  /* 0x0000040002027810 */ /* 0x000fe20007ffe00b */
[----:B------:R-:W-:Y:S10]  /*d140*/  @!P1 BRA `(.L_x_4891) ;  /* 0x00000004002c9947 */ /* 0x000ff40003800000 */
[----:B------:R-:W-:Y:S01]  /*d150*/  IMAD.U32 R32, RZ, RZ, UR46 ;  /* 0x0000002eff207e24 */ /* 0x000fe2000f8e00ff */
[----:B------:R-:W-:-:S04]  /*d160*/  PLOP3.LUT P0, PT, PT, PT, PT, 0x8, 0x80 ;  /* 0x000000000080781c */ /* 0x000fc80003f0e170 */
[----:B------:R-:W-:-:S09]  /*d170*/  IADD3 R32, PT, PT, R32, -0x5ff, RZ ;  /* 0xfffffa0120207810 */ /* 0x000fd20007ffe0ff */
.L_x_4892:
[----:B------:R-:W0:Y:S01]  /*d180*/  LDS R6, [R2+-0x400] ;  /* 0xfffc000002067984 */ /* 0x000e220000000800 */
[----:B------:R-:W-:-:S03]  /*d190*/  VIADD R7, R7, 0x800 ;  /* 0x0000080007077836 */ /* 0x000fc60000000000 */
[----:B------:R-:W4:Y:S02]  /*d1a0*/  LDS R10, [R2+-0x200] ;  /* 0xfffe0000020a7984 */ /* 0x000f240000000800 */
[----:B------:R-:W-:Y:S02]  /*d1b0*/  ISETP.GE.AND P1, PT, R7, R32, PT ;  /* 0x000000200700720c */ /* 0x000fe40003f26270 */
[----:B------:R-:W5:Y:S04]  /*d1c0*/  LDS R12, [R2] ;  /* 0x00000000020c7984 */ /* 0x000f680000000800 */
[----:B--2---:R-:W-:Y:S04]  /*d1d0*/  LDS R24, [R2+0xc00] ;  /* 0x000c000002187984 */ /* 0x004fe80000000800 */
[----:B------:R-:W2:Y:S04]  /*d1e0*/  LDS R14, [R2+0x200] ;  /* 0x00020000020e7984 */ /* 0x000ea80000000800 */
[----:B------:R-:W-:Y:S04]  /*d1f0*/  LDS R22, [R2+0xa00] ;  /* 0x000a000002167984 */ /* 0x000fe80000000800 */
[----:B------:R-:W-:Y:S04]  /*d200*/  LDS R26, [R2+0xe00] ;  /* 0x000e0000021a7984 */ /* 0x000fe80000000800 */
[----:B------:R-:W3:Y:S04]  /*d210*/  LDS R16, [R2+0x400] ;  /* 0x0004000002107984 */ /* 0x000ee80000000800 */
[----:B------:R-:W3:Y:S04]  /*d220*/  LDS R18, [R2+0x600] ;  /* 0x0006000002127984 */ /* 0x000ee80000000800 */
[----:B------:R-:W3:Y:S01]  /*d230*/  LDS R20, [R2+0x800] ;  /* 0x0008000002147984 */ /* 0x000ee20000000800 */
[----:B0-----:R-:W-:-:S03]  /*d240*/  FMUL.FTZ R11, R35, R6 ;  /* 0x00000006230b7220 */ /* 0x001fc60000410000 */
[----:B------:R-:W0:Y:S01]  /*d250*/  LDS R27, [R2+0x1000] ;  /* 0x00100000021b7984 */ /* 0x000e220000000800 */
[----:B----4-:R-:W-:-:S03]  /*d260*/  FMUL.FTZ R13, R35, R10 ;  /* 0x0000000a230d7220 */ /* 0x010fc60000410000 */
[----:B------:R-:W-:Y:S01]  /*d270*/  LDS R6, [R2+0x1a00] ;  /* 0x001a000002067984 */ /* 0x000fe20000000800 */
[----:B-----5:R-:W-:-:S03]  /*d280*/  FMUL.FTZ R15, R35, R12 ;  /* 0x0000000c230f7220 */ /* 0x020fc60000410000 */
[----:B-1----:R-:W-:Y:S04]  /*d290*/  LDS R28, [R2+0x1200] ;  /* 0x00120000021c7984 */ /* 0x002fe80000000800 */
[----:B------:R-:W1:Y:S01]  /*d2a0*/  LDS R29, [R2+0x1400] ;  /* 0x00140000021d7984 */ /* 0x000e620000000800 */
[----:B--2---:R-:W-:-:S03]  /*d2b0*/  FMUL.FTZ R17, R35, R14 ;  /* 0x0000000e23117220 */ /* 0x004fc60000410000 */
[----:B------:R-:W-:Y:S04]  /*d2c0*/  LDS R30, [R2+0x1600] ;  /* 0x00160000021e7984 */ /* 0x000fe80000000800 */
[----:B------:R-:W2:Y:S04]  /*d2d0*/  LDS R31, [R2+0x1800] ;  /* 0x00180000021f7984 */ /* 0x000ea80000000800 */
[----:B------:R-:W-:Y:S01]  /*d2e0*/  STG.E desc[UR36][R8.64+-0x200], R13 ;  /* 0xfffe000d08007986 */ /* 0x000fe2000c101924 */
[----:B---3--:R-:W-:-:S03]  /*d2f0*/  FMUL.FTZ R21, R35, R16 ;  /* 0x0000001023157220 */ /* 0x008fc60000410000 */
[----:B------:R3:W-:Y:S01]  /*d300*/  STS [R2+-0x200], R13 ;  /* 0xfffe000d02007388 */ /* 0x0007e20000000800 */
[----:B------:R-:W-:-:S03]  /*d310*/  FMUL.FTZ R23, R35, R18 ;  /* 0x0000001223177220 */ /* 0x000fc60000410000 */
[----:B------:R-:W-:Y:S01]  /*d320*/  STG.E desc[UR36][R8.64+-0x400], R11 ;  /* 0xfffc000b08007986 */ /* 0x000fe2000c101924 */
[----:B------:R-:W-:-:S03]  /*d330*/  FMUL.FTZ R25, R35, R20 ;  /* 0x0000001423197220 */ /* 0x000fc60000410000 */
[----:B------:R4:W-:Y:S01]  /*d340*/  STS [R2+-0x400], R11 ;  /* 0xfffc000b02007388 */ /* 0x0009e20000000800 */
[----:B---3--:R-:W-:-:S03]  /*d350*/  FMUL.FTZ R13, R35, R24 ;  /* 0x00000018230d7220 */ /* 0x008fc60000410000 */
[----:B------:R-:W-:Y:S01]  /*d360*/  STG.E desc[UR36][R8.64], R15 ;  /* 0x0000000f08007986 */ /* 0x000fe2000c101924 */
[----:B0-----:R-:W-:-:S03]  /*d370*/  FMUL.FTZ R27, R35, R27 ;  /* 0x0000001b231b7220 */ /* 0x001fc60000410000 */
[----:B------:R0:W-:Y:S01]  /*d380*/  STS [R2], R15 ;  /* 0x0000000f02007388 */ /* 0x0001e20000000800 */
[----:B----4-:R-:W-:-:S03]  /*d390*/  FMUL.FTZ R11, R35, R22 ;  /* 0x00000016230b7220 */ /* 0x010fc60000410000 */
[----:B------:R-:W-:Y:S04]  /*d3a0*/  STG.E desc[UR36][R8.64+0xc00], R13 ;  /* 0x000c000d08007986 */ /* 0x000fe8000c101924 */
[----:B------:R3:W-:Y:S01]  /*d3b0*/  STS [R2+0xc00], R13 ;  /* 0x000c000d02007388 */ /* 0x0007e20000000800 */
[C---:B-1----:R-:W-:Y:S01]  /*d3c0*/  FMUL.FTZ R29, R35.reuse, R29 ;  /* 0x0000001d231d7220 */ /* 0x042fe20000410000 */
[C---:B0-----:R-:W-:Y:S02]  /*d3d0*/  FMUL.FTZ R15, R35.reuse, R26 ;  /* 0x0000001a230f7220 */ /* 0x041fe40000410000 */
[----:B------:R-:W-:Y:S04]  /*d3e0*/  STG.E desc[UR36][R8.64+0x200], R17 ;  /* 0x0002001108007986 */ /* 0x000fe8000c101924 */
[----:B------:R0:W-:Y:S01]  /*d3f0*/  STS [R2+0x200], R17 ;  /* 0x0002001102007388 */ /* 0x0001e20000000800 */
[C---:B--2---:R-:W-:Y:S01]  /*d400*/  FMUL.FTZ R31, R35.reuse, R31 ;  /* 0x0000001f231f7220 */ /* 0x044fe20000410000 */
[C---:B---3--:R-:W-:Y:S01]  /*d410*/  FMUL.FTZ R13, R35.reuse, R6 ;  /* 0x00000006230d7220 */ /* 0x048fe20000410000 */
[----:B------:R-:W-:Y:S01]  /*d420*/  IADD3 R6, P2, PT, R8, 0x2000, RZ ;  /* 0x0000200008067810 */ /* 0x000fe20007f5e0ff */
[----:B------:R-:W-:Y:S04]  /*d430*/  STG.E desc[UR36][R8.64+0xa00], R11 ;  /* 0x000a000b08007986 */ /* 0x000fe8000c101924 */
[----:B------:R1:W-:Y:S01]  /*d440*/  STS [R2+0xa00], R11 ;  /* 0x000a000b02007388 */ /* 0x0003e20000000800 */
[----:B0-----:R-:W-:-:S03]  /*d450*/  FMUL.FTZ R17, R35, R28 ;  /* 0x0000001c23117220 */ /* 0x001fc60000410000 */
[----:B------:R-:W-:Y:S04]  /*d460*/  STG.E desc[UR36][R8.64+0xe00], R15 ;  /* 0x000e000f08007986 */ /* 0x000fe8000c101924 */
[----:B------:R0:W-:Y:S01]  /*d470*/  STS [R2+0xe00], R15 ;  /* 0x000e000f02007388 */ /* 0x0001e20000000800 */
[----:B-1----:R-:W-:-:S03]  /*d480*/  FMUL.FTZ R11, R35, R30 ;  /* 0x0000001e230b7220 */ /* 0x002fc60000410000 */
[----:B------:R-:W-:Y:S04]  /*d490*/  STG.E desc[UR36][R8.64+0x400], R21 ;  /* 0x0004001508007986 */ /* 0x000fe8000c101924 */
[----:B------:R-:W-:Y:S01]  /*d4a0*/  STS [R2+0x400], R21 ;  /* 0x0004001502007388 */ /* 0x000fe20000000800 */
[----:B0-----:R-:W-:-:S03]  /*d4b0*/  IMAD.X R15, RZ, RZ, R9, P2 ;  /* 0x000000ffff0f7224 */ /* 0x001fc600010e0609 */
        /* <DEDUP_REMOVED lines=17> */
[----:B------:R-:W-:Y:S01]  /*d5d0*/  MOV R9, R15 ;  /* 0x0000000f00097202 */ /* 0x000fe20000000f00 */
[----:B-1----:R-:W-:Y:S01]  /*d5e0*/  VIADD R2, R2, 0x2000 ;  /* 0x0000200002027836 */ /* 0x002fe20000000000 */
[----:B------:R-:W-:Y:S06]  /*d5f0*/  @!P1 BRA `(.L_x_4892) ;  /* 0xfffffff800e09947 */ /* 0x000fec000383ffff */
.L_x_4891:
[----:B------:R-:W-:Y:S05]  /*d600*/  BSYNC.RECONVERGENT B1 ;  /* 0x0000000000017941 */ /* 0x000fea0003800200 */
.L_x_4890:
[----:B------:R-:W-:Y:S01]  /*d610*/  IADD3 R6, PT, PT, -R7, UR46, RZ ;  /* 0x0000002e07067c10 */ /* 0x000fe2000fffe1ff */
[----:B------:R-:W-:Y:S03]  /*d620*/  BSSY.RECONVERGENT B1, `(.L_x_4893) ;  /* 0x000002a000017945 */ /* 0x000fe60003800200 */
[----:B------:R-:W-:-:S13]  /*d630*/  ISETP.GT.AND P1, PT, R6, 0x1ff, PT ;  /* 0x000001ff0600780c */ /* 0x000fda0003f24270 */
[----:B------:R-:W-:Y:S05]  /*d640*/  @!P1 BRA `(.L_x_4894) ;  /* 0x00000000009c9947 */ /* 0x000fea0003800000 */
[----:B------:R-:W0:Y:S01]  /*d650*/  LDS R6, [R2+-0x400] ;  /* 0xfffc000002067984 */ /* 0x000e220000000800 */
[----:B------:R-:W-:Y:S01]  /*d660*/  PLOP3.LUT P0, PT, PT, PT, PT, 0x8, 0x80 ;  /* 0x000000000080781c */ /* 0x000fe20003f0e170 */
[----:B------:R-:W-:Y:S02]  /*d670*/  VIADD R7, R7, 0x400 ;  /* 0x0000040007077836 */ /* 0x000fe40000000000 */
[----:B------:R-:W4:Y:S04]  /*d680*/  LDS R10, [R2+-0x200] ;  /* 0xfffe0000020a7984 */ /* 0x000f280000000800 */
[----:B------:R-:W5:Y:S04]  /*d690*/  LDS R12, [R2] ;  /* 0x00000000020c7984 */ /* 0x000f680000000800 */
[----:B------:R-:W1:Y:S04]  /*d6a0*/  LDS R14, [R2+0x200] ;  /* 0x00020000020e7984 */ /* 0x000e680000000800 */
[----:B------:R-:W2:Y:S04]  /*d6b0*/  LDS R16, [R2+0x400] ;  /* 0x0004000002107984 */ /* 0x000ea80000000800 */
[----:B------:R-:W3:Y:S04]  /*d6c0*/  LDS R18, [R2+0x600] ;  /* 0x0006000002127984 */ /* 0x000ee80000000800 */
[----:B------:R-:W3:Y:S04]  /*d6d0*/  LDS R20, [R2+0x800] ;  /* 0x0008000002147984 */ /* 0x000ee80000000800 */
[----:B------:R-:W3:Y:S01]  /*d6e0*/  LDS R22, [R2+0xa00] ;  /* 0x000a000002167984 */ /* 0x000ee20000000800 */
[C---:B0-----:R-:W-:Y:S01]  /*d6f0*/  FMUL.FTZ R11, R35.reuse, R6 ;  /* 0x00000006230b7220 */ /* 0x041fe20000410000 */
[----:B------:R-:W-:Y:S01]  /*d700*/  IADD3 R6, P1, PT, R8, 0x1000, RZ ;  /* 0x0000100008067810 */ /* 0x000fe20007f3e0ff */
[----:B----4-:R-:W-:-:S03]  /*d710*/  FMUL.FTZ R13, R35, R10 ;  /* 0x0000000a230d7220 */ /* 0x010fc60000410000 */
[----:B------:R-:W-:Y:S01]  /*d720*/  STG.E desc[UR36][R8.64+-0x400], R11 ;  /* 0xfffc000b08007986 */ /* 0x000fe2000c101924 */
[----:B-----5:R-:W-:-:S03]  /*d730*/  FMUL.FTZ R15, R35, R12 ;  /* 0x0000000c230f7220 */ /* 0x020fc60000410000 */
[----:B------:R-:W-:Y:S01]  /*d740*/  STS [R2+-0x400], R11 ;  /* 0xfffc000b02007388 */ /* 0x000fe20000000800 */
[----:B-1----:R-:W-:-:S03]  /*d750*/  FMUL.FTZ R17, R35, R14 ;  /* 0x0000000e23117220 */ /* 0x002fc60000410000 */
[----:B------:R-:W-:Y:S01]  /*d760*/  STG.E desc[UR36][R8.64+-0x200], R13 ;  /* 0xfffe000d08007986 */ /* 0x000fe2000c101924 */
[----:B--2---:R-:W-:-:S03]  /*d770*/  FMUL.FTZ R21, R35, R16 ;  /* 0x0000001023157220 */ /* 0x004fc60000410000 */
[----:B------:R0:W-:Y:S01]  /*d780*/  STS [R2+-0x200], R13 ;  /* 0xfffe000d02007388 */ /* 0x0001e20000000800 */
[----:B---3--:R-:W-:-:S03]  /*d790*/  FMUL.FTZ R23, R35, R18 ;  /* 0x0000001223177220 */ /* 0x008fc60000410000 */
        /* <DEDUP_REMOVED lines=17> */
[----:B-1----:R-:W-:-:S07]  /*d8b0*/  VIADD R2, R2, 0x1000 ;  /* 0x0000100002027836 */ /* 0x002fce0000000000 */
.L_x_4894:
[----:B------:R-:W-:Y:S05]  /*d8c0*/  BSYNC.RECONVERGENT B1 ;  /* 0x0000000000017941 */ /* 0x000fea0003800200 */
.L_x_4893:
[----:B------:R-:W-:-:S13]  /*d8d0*/  ISETP.LE.OR P0, PT, R7, UR46, P0 ;  /* 0x0000002e07007c0c */ /* 0x000fda0008703670 */
[----:B------:R-:W-:Y:S05]  /*d8e0*/  @!P0 BRA `(.L_x_4877) ;  /* 0x0000000000408947 */ /* 0x000fea0003800000 */
[----:B------:R-:W0:Y:S04]  /*d8f0*/  LDS R6, [R2+-0x400] ;  /* 0xfffc000002067984 */ /* 0x000e280000000800 */
[----:B------:R-:W4:Y:S04]  /*d900*/  LDS R10, [R2+-0x200] ;  /* 0xfffe0000020a7984 */ /* 0x000f280000000800 */
[----:B------:R-:W5:Y:S04]  /*d910*/  LDS R12, [R2] ;  /* 0x00000000020c7984 */ /* 0x000f680000000800 */
[----:B------:R-:W1:Y:S01]  /*d920*/  LDS R14, [R2+0x200] ;  /* 0x00020000020e7984 */ /* 0x000e620000000800 */
[-C--:B0-----:R-:W-:Y:S01]  /*d930*/  FMUL.FTZ R7, R6, R35.reuse ;  /* 0x0000002306077220 */ /* 0x081fe20000410000 */
[----:B----4-:R-:W-:-:S04]  /*d940*/  FMUL.FTZ R11, R10, R35 ;  /* 0x000000230a0b7220 */ /* 0x010fc80000410000 */
[----:B------:R0:W-:Y:S01]  /*d950*/  STG.E desc[UR36][R8.64+-0x400], R7 ;  /* 0xfffc000708007986 */ /* 0x0001e2000c101924 */
[----:B-----5:R-:W-:-:S03]  /*d960*/  FMUL.FTZ R13, R12, R35 ;  /* 0x000000230c0d7220 */ /* 0x020fc60000410000 */
[----:B------:R0:W-:Y:S01]  /*d970*/  STS [R2+-0x400], R7 ;  /* 0xfffc000702007388 */ /* 0x0001e20000000800 */
[----:B-1----:R-:W-:-:S03]  /*d980*/  FMUL.FTZ R15, R14, R35 ;  /* 0x000000230e0f7220 */ /* 0x002fc60000410000 */
[----:B------:R0:W-:Y:S04]  /*d990*/  STG.E desc[UR36][R8.64+-0x200], R11 ;  /* 0xfffe000b08007986 */ /* 0x0001e8000c101924 */
[----:B------:R0:W-:Y:S04]  /*d9a0*/  STS [R2+-0x200], R11 ;  /* 0xfffe000b02007388 */ /* 0x0001e80000000800 */
[----:B------:R0:W-:Y:S04]  /*d9b0*/  STG.E desc[UR36][R8.64], R13 ;  /* 0x0000000d08007986 */ /* 0x0001e8000c101924 */
[----:B------:R0:W-:Y:S04]  /*d9c0*/  STS [R2], R13 ;  /* 0x0000000d02007388 */ /* 0x0001e80000000800 */
[----:B------:R0:W-:Y:S04]  /*d9d0*/  STG.E desc[UR36][R8.64+0x200], R15 ;  /* 0x0002000f08007986 */ /* 0x0001e8000c101924 */
[----:B------:R0:W-:Y:S02]  /*d9e0*/  STS [R2+0x200], R15 ;  /* 0x0002000f02007388 */ /* 0x0001e40000000800 */
.L_x_4877:
[----:B------:R-:W-:Y:S05]  /*d9f0*/  BSYNC.RECONVERGENT B0 ;  /* 0x0000000000007941 */ /* 0x000fea0003800200 */
.L_x_4876:
[----:B------:R-:W1:Y:S01]  /*da00*/  LDCU.64 UR10, c[0x0][0x3b0] ;  /* 0x00007600ff0a77ac */ /* 0x000e620008000a00 */
[----:B------:R-:W-:Y:S02]  /*da10*/  SHF.R.U32.HI R17, RZ, 0x6, R3 ;  /* 0x00000006ff117819 */ /* 0x000fe40000011603 */
[----:B0---4-:R-:W-:Y:S02]  /*da20*/  CS2R R10, SRZ ;  /* 0x00000000000a7805 */ /* 0x011fe4000001ff00 */
[----:B------:R-:W-:Y:S01]  /*da30*/  LOP3.LUT R5, R5, 0xfc, RZ, 0xc0, !PT ;  /* 0x000000fc05057812 */ /* 0x000fe200078ec0ff */
[----:B------:R-:W-:Y:S01]  /*da40*/  ULEA.HI UR6, UR46, UR46, URZ, 0x1 ;  /* 0x0000002e2e067291 */ /* 0x000fe2000f8f08ff */
[----:B------:R-:W0:Y:S03]  /*da50*/  LDCU.64 UR12, c[0x0][0x3c8] ;  /* 0x00007900ff0c77ac */ /* 0x000e260008000a00 */
[----:B------:R-:W-:-:S04]  /*da60*/  ULOP3.LUT UR6, UR6, 0xfffffffe, URZ, 0xc0, !UPT ;  /* 0xfffffffe06067892 */ /* 0x000fc8000f8ec0ff */
[----:B------:R-:W-:Y:S01]  /*da70*/  UIADD3 UR6, UPT, UPT, -UR6, UR46, URZ ;  /* 0x0000002e06067290 */ /* 0x000fe2000fffe1ff */
[----:B-1----:R-:W-:-:S05]  /*da80*/  ISETP.EQ.U32.AND P1, PT, RZ, UR10, PT ;  /* 0x0000000aff007c0c */ /* 0x002fca000bf22070 */
[----:B------:R-:W-:-:S04]  /*da90*/  ISETP.NE.AND P0, PT, R17, UR6, PT ;  /* 0x0000000611007c0c */ /* 0x000fc8000bf05270 */
[----:B------:R-:W-:-:S04]  /*daa0*/  ISETP.GT.U32.OR P0, PT, R5, 0xbf, P0 ;  /* 0x000000bf0500780c */ /* 0x000fc80000704470 */
[----:B------:R-:W-:Y:S01]  /*dab0*/  ISETP.EQ.OR.EX P0, PT, RZ, UR11, P0, P1 ;  /* 0x0000000bff007c0c */ /* 0x000fe20008702710 */
[----:B------:R-:W1:-:S12]  /*dac0*/  LDCU.64 UR10, c[0x0][0x3c8] ;  /* 0x00007900ff0a77ac */ /* 0x000e580008000a00 */
        /* <DEDUP_REMOVED lines=13> */
[----:B------:R-:W1:Y:S01]  /*dba0*/  LDC.64 R6, c[0x0][0x3c0] ;  /* 0x0000f000ff067b82 */ /* 0x000e620000000a00 */
[----:B------:R-:W-:Y:S01]  /*dbb0*/  IMAD.IADD R29, R4, 0x1, R17 ;  /* 0x00000001041d7824 */ /* 0x000fe200078e0211 */
[----:B------:R-:W-:Y:S01]  /*dbc0*/  BSSY.RECONVERGENT B1, `(.L_x_4897) ;  /* 0x0000093000017945 */ /* 0x000fe20003800200 */
[----:B------:R-:W-:Y:S02]  /*dbd0*/  IMAD.MOV.U32 R15, RZ, RZ, RZ ;  /* 0x000000ffff0f7224 */ /* 0x000fe400078e00ff */
[----:B0-----:R-:W-:-:S04]  /*dbe0*/  IMAD.U32 R16, RZ, RZ, UR7 ;  /* 0x00000007ff107e24 */ /* 0x001fc8000f8e00ff */
[C---:B------:R-:W-:Y:S01]  /*dbf0*/  IMAD R21, R16.reuse, UR4, R5 ;  /* 0x0000000410157c24 */ /* 0x040fe2000f8e0205 */
[----:B------:R-:W-:-:S03]  /*dc00*/  VIMNMX R20, PT, PT, R16, UR46, PT ;  /* 0x0000002e10147c48 */ /* 0x000fc6000bfe0100 */
[----:B-1----:R-:W-:Y:S01]  /*dc10*/  IMAD.WIDE R6, R21, 0x4, R6 ;  /* 0x0000000415067825 */ /* 0x002fe200078e0206 */
[----:B------:R-:W-:-:S13]  /*dc20*/  ISETP.GE.AND P0, PT, R29, R20, PT ;  /* 0x000000141d00720c */ /* 0x000fda0003f06270 */
[----:B------:R-:W-:Y:S05]  /*dc30*/  @P0 BRA `(.L_x_4898) ;  /* 0x00000008002c0947 */ /* 0x000fea0003800000 */
[----:B------:R-:W-:Y:S01]  /*dc40*/  VIADD R18, R29, 0x2 ;  /* 0x000000021d127836 */ /* 0x000fe20000000000 */
[----:B------:R-:W-:Y:S01]  /*dc50*/  LOP3.LUT R13, RZ, R4, RZ, 0x33, !PT ;  /* 0x00000004ff0d7212 */ /* 0x000fe200078e33ff */
[----:B------:R-:W-:Y:S01]  /*dc60*/  BSSY.RECONVERGENT B2, `(.L_x_4899) ;  /* 0x000004b000027945 */ /* 0x000fe20003800200 */
[----:B------:R-:W-:Y:S01]  /*dc70*/  IMAD R51, R19, R16, RZ ;  /* 0x0000001013337224 */ /* 0x000fe200078e02ff */
[----:B------:R-:W-:Y:S02]  /*dc80*/  MOV R31, R29 ;  /* 0x0000001d001f7202 */ /* 0x000fe40000000f00 */
[----:B------:R-:W-:Y:S02]  /*dc90*/  CS2R R14, SRZ ;  /* 0x00000000000e7805 */ /* 0x000fe4000001ff00 */
[----:B------:R-:W-:-:S04]  /*dca0*/  VIMNMX R12, PT, PT, R20, R18, !PT ;  /* 0x00000012140c7248 */ /* 0x000fc80007fe0100 */
[----:B------:R-:W-:Y:S02]  /*dcb0*/  IADD3 R50, PT, PT, -R17, R12, R13 ;  /* 0x0000000c11327210 */ /* 0x000fe40007ffe10d */
[----:B------:R-:W-:Y:S02]  /*dcc0*/  CS2R R12, SRZ ;  /* 0x00000000000c7805 */ /* 0x000fe4000001ff00 */
        /* <DEDUP_REMOVED lines=8> */
[C---:B------:R-:W-:Y:S02]  /*dd50*/  VIADD R28, R29.reuse, 0x6 ;  /* 0x000000061d1c7836 */ /* 0x040fe40000000000 */
[----:B------:R-:W-:Y:S01]  /*dd60*/  VIADD R30, R29, 0x4 ;  /* 0x000000041d1e7836 */ /* 0x000fe20000000000 */
[----:B------:R-:W-:Y:S01]  /*dd70*/  IADD3 R32, PT, PT, -R20, RZ, RZ ;  /* 0x000000ff14207210 */ /* 0x000fe20007ffe1ff */
[----:B------:R-:W-:Y:S02]  /*dd80*/  IMAD.MOV.U32 R31, RZ, RZ, R29 ;  /* 0x000000ffff1f7224 */ /* 0x000fe400078e001d */
[----:B------:R-:W-:Y:S01]  /*dd90*/  IMAD.MOV.U32 R12, RZ, RZ, RZ ;  /* 0x000000ffff0c7224 */ /* 0x000fe200078e00ff */
[----:B0-----:R-:W-:-:S06]  /*dda0*/  ULEA UR7, UR8, UR7, 0x18 ;  /* 0x0000000708077291 */ /* 0x001fcc000f8ec0ff */
[----:B------:R-:W-:-:S05]  /*ddb0*/  LEA R21, R17, UR7, 0x2 ;  /* 0x0000000711157c11 */ /* 0x000fca000f8e10ff */
[----:B------:R-:W-:-:S07]  /*ddc0*/  VIADD R33, R21, 0x10 ;  /* 0x0000001015217836 */ /* 0x000fce0000000000 */
.L_x_4901:
[----:B------:R-:W-:Y:S01]  /*ddd0*/  IADD3 R21, P0, PT, R31, UR5, RZ ;  /* 0x000000051f157c10 */ /* 0x000fe2000ff1e0ff */
[----:B------:R-:W-:Y:S04]  /*dde0*/  LDS R48, [R33] ;  /* 0x0000000021307984 */ /* 0x000fe80000000800 */
[----:B------:R-:W-:Y:S01]  /*ddf0*/  IMAD.X R22, RZ, RZ, UR9, P0 ;  /* 0x00000009ff167e24 */ /* 0x000fe200080e06ff */
[C---:B------:R-:W-:Y:S01]  /*de00*/  LEA R20, P0, R21.reuse, UR10, 0x2 ;  /* 0x0000000a15147c11 */ /* 0x040fe2000f8010ff */
[----:B------:R-:W-:Y:S03]  /*de10*/  LDS R49, [R33+0x8] ;  /* 0x0000080021317984 */ /* 0x000fe60000000800 */
[----:B------:R-:W-:-:S05]  /*de20*/  LEA.HI.X R21, R21, UR11, R22, 0x2, P0 ;  /* 0x0000000b15157c11 */ /* 0x000fca00080f1416 */
[----:B------:R-:W4:Y:S04]  /*de30*/  LDG.E R22, desc[UR36][R20.64] ;  /* 0x0000002414167981 */ /* 0x000f28000c1e1900 */
[----:B------:R-:W3:Y:S04]  /*de40*/  LDG.E R23, desc[UR36][R20.64+0x8] ;  /* 0x0000082414177981 */ /* 0x000ee8000c1e1900 */
[----:B--2---:R-:W2:Y:S04]  /*de50*/  LDG.E R25, desc[UR36][R20.64+0x10] ;  /* 0x0000102414197981 */ /* 0x004ea8000c1e1900 */
[----:B------:R-:W2:Y:S01]  /*de60*/  LDG.E R27, desc[UR36][R20.64+0x18] ;  /* 0x00001824141b7981 */ /* 0x000ea2000c1e1900 */
[----:B----4-:R-:W-:-:S02]  /*de70*/  IMAD R22, R51, R22, R31 ;  /* 0x0000001633167224 */ /* 0x010fc400078e021f */
[C---:B---3--:R-:W-:Y:S02]  /*de80*/  IMAD R24, R51.reuse, R23, R18 ;  /* 0x0000001733187224 */ /* 0x048fe400078e0212 */
[----:B------:R-:W-:Y:S02]  /*de90*/  IMAD R23, R22, 0xc0, RZ ;  /* 0x000000c016177824 */ /* 0x000fe400078e02ff */
[----:B--2---:R-:W-:Y:S02]  /*dea0*/  IMAD R26, R51, R25, R30 ;  /* 0x00000019331a7224 */ /* 0x004fe400078e021e */
[----:B------:R-:W-:-:S04]  /*deb0*/  IMAD.WIDE R22, R23, 0x4, R6 ;  /* 0x0000000417167825 */ /* 0x000fc800078e0206 */
[----:B------:R-:W-:Y:S01]  /*dec0*/  IMAD R25, R24, 0xc0, RZ ;  /* 0x000000c018197824 */ /* 0x000fe200078e02ff */
[----:B------:R-:W2:Y:S01]  /*ded0*/  LDG.E.128 R36, desc[UR36][R22.64] ;  /* 0x0000002416247981 */ /* 0x000ea2000c1e1d00 */
[----:B------:R-:W-:Y:S02]  /*dee0*/  IMAD R34, R51, R27, R28 ;  /* 0x0000001b33227224 */ /* 0x000fe400078e021c */
[----:B------:R-:W-:Y:S02]  /*def0*/  IMAD R27, R26, 0xc0, RZ ;  /* 0x000000c01a1b7824 */ /* 0x000fe400078e02ff */
[----:B------:R-:W-:-:S04]  /*df00*/  IMAD.WIDE R24, R25, 0x4, R6 ;  /* 0x0000000419187825 */ /* 0x000fc800078e0206 */
[----:B------:R-:W-:Y:S01]  /*df10*/  IMAD R35, R34, 0xc0, RZ ;  /* 0x000000c022237824 */ /* 0x000fe200078e02ff */
[----:B------:R-:W3:Y:S01]  /*df20*/  LDG.E.128 R40, desc[UR36][R24.64] ;  /* 0x0000002418287981 */ /* 0x000ee2000c1e1d00 */
[----:B------:R-:W-:-:S03]  /*df30*/  IMAD.WIDE R20, R27, 0x4, R6 ;  /* 0x000000041b147825 */ /* 0x000fc600078e0206 */
[----:B------:R-:W2:Y:S01]  /*df40*/  LDS R34, [R33+-0x10] ;  /* 0xfffff00021227984 */ /* 0x000ea20000000800 */
[----:B------:R-:W-:-:S03]  /*df50*/  IMAD.WIDE R26, R35, 0x4, R6 ;  /* 0x00000004231a7825 */ /* 0x000fc600078e0206 */
[----:B------:R-:W4:Y:S04]  /*df60*/  LDG.E.128 R44, desc[UR36][R20.64] ;  /* 0x00000024142c7981 */ /* 0x000f28000c1e1d00 */
[----:B------:R-:W4:Y:S04]  /*df70*/  LDG.E.128 R52, desc[UR36][R26.64] ;  /* 0x000000241a347981 */ /* 0x000f28000c1e1d00 */
[----:B------:R0:W3:Y:S01]  /*df80*/  LDS R35, [R33+-0x8] ;  /* 0xfffff80021237984 */ /* 0x0000e20000000800 */
[----:B------:R-:W-:-:S05]  /*df90*/  VIADD R32, R32, 0x4 ;  /* 0x0000000420207836 */ /* 0x000fca0000000000 */
[----:B------:R-:W-:Y:S01]  /*dfa0*/  ISETP.NE.AND P0, PT, R32, RZ, PT ;  /* 0x000000ff2000720c */ /* 0x000fe20003f05270 */
[----:B------:R-:W-:Y:S01]  /*dfb0*/  VIADD R18, R18, 0x8 ;  /* 0x0000000812127836 */ /* 0x000fe20000000000 */
[----:B------:R-:W-:Y:S01]  /*dfc0*/  IADD3 R31, PT, PT, R31, 0x8, RZ ;  /* 0x000000081f1f7810 */ /* 0x000fe20007ffe0ff */
[----:B0-----:R-:W-:Y:S02]  /*dfd0*/  VIADD R33, R33, 0x20 ;  /* 0x0000002021217836 */ /* 0x001fe40000000000 */
[----:B------:R-:W-:Y:S02]  /*dfe0*/  VIADD R30, R30, 0x8 ;  /* 0x000000081e1e7836 */ /* 0x000fe40000000000 */
[----:B------:R-:W-:Y:S02]  /*dff0*/  VIADD R28, R28, 0x8 ;  /* 0x000000081c1c7836 */ /* 0x000fe40000000000 */
[-C--:B--2---:R-:W-:Y:S01]  /*e000*/  FFMA.FTZ R23, R36, R34.reuse, R12 ;  /* 0x0000002224177223 */ /* 0x084fe2000001000c */
[-C--:B------:R-:W-:Y:S01]  /*e010*/  FFMA.FTZ R12, R37, R34.reuse, R13 ;  /* 0x00000022250c7223 */ /* 0x080fe2000001000d */
[-C--:B------:R-:W-:Y:S01]  /*e020*/  FFMA.FTZ R13, R38, R34.reuse, R14 ;  /* 0x00000022260d7223 */ /* 0x080fe2000001000e */
[----:B------:R-:W-:-:S02]  /*e030*/  FFMA.FTZ R34, R39, R34, R15 ;  /* 0x0000002227227223 */ /* 0x000fc4000001000f */
        /* <DEDUP_REMOVED lines=13> */
.L_x_4900:
[----:B------:R-:W-:Y:S05]  /*e110*/  BSYNC.RECONVERGENT B2 ;  /* 0x0000000000027941 */ /* 0x000fea0003800200 */
.L_x_4899:
        /* <DEDUP_REMOVED lines=10> */
[----:B------:R-:W4:Y:S04]  /*e1c0*/  LDG.E R18, desc[UR36][R20.64] ;  /* 0x0000002414127981 */ /* 0x000f28000c1e1900 */
[----:B------:R-:W3:Y:S01]  /*e1d0*/  LDG.E R22, desc[UR36][R20.64+0x8] ;  /* 0x0000082414167981 */ /* 0x000ee2000c1e1900 */
[----:B--2---:R-:W-:Y:S01]  /*e1e0*/  HFMA2 R25, -RZ, RZ, 0, 1.1444091796875e-05 ;  /* 0x000000c0ff197431 */ /* 0x004fe200000001ff */
[----:B------:R-:W0:Y:S01]  /*e1f0*/  S2UR UR8, SR_CgaCtaId ;  /* 0x00000000000879c3 */ /* 0x000e220000008800 */
[----:B------:R-:W-:Y:S02]  /*e200*/  UMOV UR7, 0x400 ;  /* 0x0000040000077882 */ /* 0x000fe40000000000 */
[----:B------:R-:W-:-:S04]  /*e210*/  UIADD3 UR7, UPT, UPT, UR7, 0x420, URZ ;  /* 0x0000042007077890 */ /* 0x000fc8000fffe0ff */
[----:B0-----:R-:W-:Y:S01]  /*e220*/  ULEA UR7, UR8, UR7, 0x18 ;  /* 0x0000000708077291 */ /* 0x001fe2000f8ec0ff */
[C-C-:B----4-:R-:W-:Y:S02]  /*e230*/  IMAD R18, R51.reuse, R18, R31.reuse ;  /* 0x0000001233127224 */ /* 0x150fe400078e021f */
[----:B---3--:R-:W-:Y:S02]  /*e240*/  IMAD R22, R51, R22, R31 ;  /* 0x0000001633167224 */ /* 0x008fe400078e021f */
[----:B------:R-:W-:Y:S02]  /*e250*/  IMAD R23, R18, 0xc0, RZ ;  /* 0x000000c012177824 */ /* 0x000fe400078e02ff */
[----:B------:R-:W-:Y:S02]  /*e260*/  IMAD R25, R22, R25, 0x180 ;  /* 0x0000018016197424 */ /* 0x000fe400078e0219 */
[----:B------:R-:W-:-:S04]  /*e270*/  IMAD.WIDE R22, R23, 0x4, R6 ;  /* 0x0000000417167825 */ /* 0x000fc800078e0206 */
[----:B------:R-:W-:Y:S01]  /*e280*/  IMAD.WIDE R24, R25, 0x4, R6 ;  /* 0x0000000419187825 */ /* 0x000fe200078e0206 */
[----:B------:R-:W2:Y:S05]  /*e290*/  LDG.E.128 R32, desc[UR36][R22.64] ;  /* 0x0000002416207981 */ /* 0x000eaa000c1e1d00 */
[----:B------:R-:W3:Y:S01]  /*e2a0*/  LDG.E.128 R24, desc[UR36][R24.64] ;  /* 0x0000002418187981 */ /* 0x000ee2000c1e1d00 */
[C---:B------:R-:W-:Y:S02]  /*e2b0*/  IMAD.IADD R18, R31.reuse, 0x1, -R4 ;  /* 0x000000011f127824 */ /* 0x040fe400078e0a04 */
[----:B------:R-:W-:-:S03]  /*e2c0*/  VIADD R31, R31, 0x4 ;  /* 0x000000041f1f7836 */ /* 0x000fc60000000000 */
[----:B------:R-:W-:-:S05]  /*e2d0*/  LEA R18, R18, UR7, 0x2 ;  /* 0x0000000712127c11 */ /* 0x000fca000f8e10ff */
        /* <DEDUP_REMOVED lines=10> */
.L_x_4903:
[----:B------:R-:W-:Y:S05]  /*e380*/  BSYNC.RECONVERGENT B2 ;  /* 0x0000000000027941 */ /* 0x000fea0003800200 */
.L_x_4902:
[----:B------:R-:W-:Y:S05]  /*e390*/  @P0 BRA `(.L_x_4898) ;  /* 0x0000000000540947 */ /* 0x000fea0003800000 */
[----:B------:R-:W0:Y:S01]  /*e3a0*/  LDCU.64 UR14, c[0x0][0x3c8] ;  /* 0x00007900ff0e77ac */ /* 0x000e220008000a00 */
[----:B------:R-:W-:-:S05]  /*e3b0*/  IADD3 R18, P0, PT, R31, UR5, RZ ;  /* 0x000000051f127c10 */ /* 0x000fca000ff1e0ff */
[----:B------:R-:W-:Y:S01]  /*e3c0*/  IMAD.X R21, RZ, RZ, UR9, P0 ;  /* 0x00000009ff157e24 */ /* 0x000fe200080e06ff */
[----:B0-----:R-:W-:-:S04]  /*e3d0*/  LEA R22, P0, R18, UR14, 0x2 ;  /* 0x0000000e12167c11 */ /* 0x001fc8000f8010ff */
[----:B------:R-:W-:-:S05]  /*e3e0*/  LEA.HI.X R23, R18, UR15, R21, 0x2, P0 ;  /* 0x0000000f12177c11 */ /* 0x000fca00080f1415 */
[----:B------:R-:W4:Y:S01]  /*e3f0*/  LDG.E R22, desc[UR36][R22.64] ;  /* 0x0000002416167981 */ /* 0x000f22000c1e1900 */
[----:B------:R-:W0:Y:S01]  /*e400*/  S2UR UR8, SR_CgaCtaId ;  /* 0x00000000000879c3 */ /* 0x000e220000008800 */
[----:B------:R-:W-:Y:S02]  /*e410*/  UMOV UR7, 0x400 ;  /* 0x0000040000077882 */ /* 0x000fe40000000000 */
[----:B------:R-:W-:-:S04]  /*e420*/  UIADD3 UR7, UPT, UPT, UR7, 0x420, URZ ;  /* 0x0000042007077890 */ /* 0x000fc8000fffe0ff */
[----:B0-----:R-:W-:Y:S01]  /*e430*/  ULEA UR7, UR8, UR7, 0x18 ;  /* 0x0000000708077291 */ /* 0x001fe2000f8ec0ff */
[----:B----4-:R-:W-:-:S04]  /*e440*/  IMAD R18, R51, R22, R31 ;  /* 0x0000001633127224 */ /* 0x010fc800078e021f */
[----:B------:R-:W-:-:S04]  /*e450*/  IMAD R21, R18, 0xc0, RZ ;  /* 0x000000c012157824 */ /* 0x000fc800078e02ff */
[----:B------:R-:W-:-:S05]  /*e460*/  IMAD.WIDE R20, R21, 0x4, R6 ;  /* 0x0000000415147825 */ /* 0x000fca00078e0206 */
[----:B--2---:R-:W2:Y:S01]  /*e470*/  LDG.E.128 R24, desc[UR36][R20.64] ;  /* 0x0000002414187981 */ /* 0x004ea2000c1e1d00 */
[----:B------:R-:W-:-:S05]  /*e480*/  IMAD.IADD R18, R31, 0x1, -R4 ;  /* 0x000000011f127824 */ /* 0x000fca00078e0a04 */
[----:B------:R-:W-:-:S06]  /*e490*/  LEA R18, R18, UR7, 0x2 ;  /* 0x0000000712127c11 */ /* 0x000fcc000f8e10ff */
[----:B------:R-:W2:Y:S02]  /*e4a0*/  LDS R18, [R18] ;  /* 0x0000000012127984 */ /* 0x000ea40000000800 */
[-C--:B--2---:R-:W-:Y:S01]  /*e4b0*/  FFMA.FTZ R12, R24, R18.reuse, R12 ;  /* 0x00000012180c7223 */ /* 0x084fe2000001000c */
[-C--:B------:R-:W-:Y:S01]  /*e4c0*/  FFMA.FTZ R13, R25, R18.reuse, R13 ;  /* 0x00000012190d7223 */ /* 0x080fe2000001000d */
[-C--:B------:R-:W-:Y:S01]  /*e4d0*/  FFMA.FTZ R14, R26, R18.reuse, R14 ;  /* 0x000000121a0e7223 */ /* 0x080fe2000001000e */
[----:B------:R-:W-:-:S07]  /*e4e0*/  FFMA.FTZ R15, R27, R18, R15 ;  /* 0x000000121b0f7223 */ /* 0x000fce000001000f */
.L_x_4898:
[----:B------:R-:W-:Y:S05]  /*e4f0*/  BSYNC.RECONVERGENT B1 ;  /* 0x0000000000017941 */ /* 0x000fea0003800200 */
.L_x_4897:
[----:B------:R-:W-:Y:S01]  /*e500*/  ISETP.GE.AND P0, PT, R29, UR46, PT ;  /* 0x0000002e1d007c0c */ /* 0x000fe2000bf06270 */
[----:B------:R-:W-:-:S12]  /*e510*/  BSSY.RECONVERGENT B3, `(.L_x_4904) ;  /* 0x0000151000037945 */ /* 0x000fd80003800200 */
[----:B------:R-:W-:Y:S05]  /*e520*/  @P0 BRA `(.L_x_4905) ;  /* 0x00000014003c0947 */ /* 0x000fea0003800000 */
[----:B------:R-:W-:Y:S01]  /*e530*/  MOV R18, 0x2 ;  /* 0x0000000200127802 */ /* 0x000fe20000000f00 */
[----:B------:R-:W-:Y:S01]  /*e540*/  BSSY.RECONVERGENT B2, `(.L_x_4906) ;  /* 0x00000be000027945 */ /* 0x000fe20003800200 */
[----:B------:R-:W-:Y:S01]  /*e550*/  LOP3.LUT R30, RZ, R4, RZ, 0x33, !PT ;  /* 0x00000004ff1e7212 */ /* 0x000fe200078e33ff */
[----:B------:R-:W-:Y:S01]  /*e560*/  IMAD R32, R19, R16, RZ ;  /* 0x0000001013207224 */ /* 0x000fe200078e02ff */
[----:B------:R-:W-:-:S04]  /*e570*/  VIADDMNMX R18, R29, R18, UR46, !PT ;  /* 0x0000002e1d127e46 */ /* 0x000fc8000f800112 */
[----:B------:R-:W-:-:S04]  /*e580*/  IADD3 R30, PT, PT, -R17, R18, R30 ;  /* 0x00000012111e7210 */ /* 0x000fc80007ffe11e */
        /* <DEDUP_REMOVED lines=8> */
[----:B------:R-:W-:Y:S02]  /*e610*/  VIADD R29, R29, 0x4 ;  /* 0x000000041d1d7836 */ /* 0x000fe40000000000 */
[----:B------:R-:W-:Y:S01]  /*e620*/  IMAD.MOV R23, RZ, RZ, -R16 ;  /* 0x000000ffff177224 */ /* 0x000fe200078e0a10 */
[----:B------:R-:W1:Y:S01]  /*e630*/  LDC R34, c[0x0][0x3f4] ;  /* 0x0000fd00ff227b82 */ /* 0x000e620000000800 */
[----:B0-----:R-:W-:-:S06]  /*e640*/  ULEA UR7, UR8, UR7, 0x18 ;  /* 0x0000000708077291 */ /* 0x001fcc000f8ec0ff */
[----:B------:R-:W-:-:S05]  /*e650*/  LEA R22, R17, UR7, 0x2 ;  /* 0x0000000711167c11 */ /* 0x000fca000f8e10ff */
[----:B------:R-:W-:-:S07]  /*e660*/  VIADD R22, R22, 0x10 ;  /* 0x0000001016167836 */ /* 0x000fce0000000000 */
.L_x_4917:
[----:B-1----:R-:W-:Y:S01]  /*e670*/  IMAD.MOV.U32 R16, RZ, RZ, R34 ;  /* 0x000000ffff107224 */ /* 0x002fe200078e0022 */
[----:B------:R-:W-:Y:S01]  /*e680*/  IADD3 R21, PT, PT, R29, -0x4, RZ ;  /* 0xfffffffc1d157810 */ /* 0x000fe20007ffe0ff */
[----:B------:R-:W-:Y:S01]  /*e690*/  VIADD R23, R23, 0x4 ;  /* 0x0000000417177836 */ /* 0x000fe20000000000 */
[----:B------:R-:W-:Y:S01]  /*e6a0*/  BSSY.RECONVERGENT B4, `(.L_x_4909) ;  /* 0x000002d000047945 */ /* 0x000fe20003800200 */
[----:B------:R-:W-:Y:S01]  /*e6b0*/  VIADD R33, R29, 0xfffffffe ;  /* 0xfffffffe1d217836 */ /* 0x000fe20000000000 */
[-C--:B------:R-:W-:Y:S01]  /*e6c0*/  ISETP.GE.AND P4, PT, R21, R16.reuse, PT ;  /* 0x000000101500720c */ /* 0x080fe20003f86270 */
[----:B------:R-:W-:Y:S01]  /*e6d0*/  VIADD R35, R29, 0x2 ;  /* 0x000000021d237836 */ /* 0x000fe20000000000 */
[----:B------:R-:W-:Y:S02]  /*e6e0*/  ISETP.NE.AND P0, PT, R23, RZ, PT ;  /* 0x000000ff1700720c */ /* 0x000fe40003f05270 */
[-C--:B------:R-:W-:Y:S02]  /*e6f0*/  ISETP.GE.AND P1, PT, R33, R16.reuse, PT ;  /* 0x000000102100720c */ /* 0x080fe40003f26270 */
[----:B------:R-:W-:-:S02]  /*e700*/  ISETP.GE.AND P2, PT, R29, R16, PT ;  /* 0x000000101d00720c */ /* 0x000fc40003f46270 */
[----:B------:R-:W-:-:S05]  /*e710*/  ISETP.GE.AND P3, PT, R35, R16, PT ;  /* 0x000000102300720c */ /* 0x000fca0003f66270 */
[----:B------:R-:W-:Y:S08]  /*e720*/  @!P4 BRA `(.L_x_4910) ;  /* 0x000000000090c947 */ /* 0x000ff00003800000 */
[----:B--2---:R-:W-:Y:S01]  /*e730*/  IABS R25, R16 ;  /* 0x0000001000197213 */ /* 0x004fe20000000000 */
[----:B------:R-:W0:Y:S01]  /*e740*/  LDS R28, [R22+-0x10] ;  /* 0xfffff000161c7984 */ /* 0x000e220000000800 */
[----:B------:R-:W-:Y:S02]  /*e750*/  IABS R26, R21 ;  /* 0x00000015001a7213 */ /* 0x000fe40000000000 */
        /* <DEDUP_REMOVED lines=33> */
.L_x_4910:
[----:B------:R-:W-:Y:S05]  /*e970*/  BSYNC.RECONVERGENT B4 ;  /* 0x0000000000047941 */ /* 0x000fea0003800200 */
.L_x_4909:
[----:B------:R-:W-:Y:S04]  /*e980*/  BSSY.RECONVERGENT B4, `(.L_x_4911) ;  /* 0x0000026000047945 */ /* 0x000fe80003800200 */
[----:B------:R-:W-:Y:S05]  /*e990*/  @!P1 BRA `(.L_x_4912) ;  /* 0x0000000000909947 */ /* 0x000fea0003800000 */
[----:B------:R-:W-:Y:S01]  /*e9a0*/  IABS R21, R16 ;  /* 0x0000001000157213 */ /* 0x000fe20000000000 */
[----:B------:R-:W0:Y:S01]  /*e9b0*/  LDS R28, [R22+-0x8] ;  /* 0xfffff800161c7984 */ /* 0x000e220000000800 */
[----:B--2---:R-:W-:Y:S02]  /*e9c0*/  IABS R26, R33 ;  /* 0x00000021001a7213 */ /* 0x004fe40000000000 */
        /* <DEDUP_REMOVED lines=8> */
[----:B------:R-:W-:-:S05]  /*ea50*/  HFMA2 R18, -RZ, RZ, 0, 0 ;  /* 0x00000000ff127431 */ /* 0x000fca00000001ff */
        /* <DEDUP_REMOVED lines=24> */
.L_x_4912:
[----:B------:R-:W-:Y:S05]  /*ebe0*/  BSYNC.RECONVERGENT B4 ;  /* 0x0000000000047941 */ /* 0x000fea0003800200 */
.L_x_4911:
[----:B------:R-:W-:Y:S04]  /*ebf0*/  BSSY.RECONVERGENT B4, `(.L_x_4913) ;  /* 0x0000026000047945 */ /* 0x000fe80003800200 */
[----:B------:R-:W-:Y:S05]  /*ec00*/  @!P2 BRA `(.L_x_4914) ;  /* 0x000000000090a947 */ /* 0x000fea0003800000 */
[----:B------:R-:W-:Y:S01]  /*ec10*/  IABS R21, R16 ;  /* 0x0000001000157213 */ /* 0x000fe20000000000 */
[----:B------:R-:W0:Y:S01]  /*ec20*/  LDS R28, [R22] ;  /* 0x00000000161c7984 */ /* 0x000e220000000800 */
        /* <DEDUP_REMOVED lines=34> */
.L_x_4914:
[----:B------:R-:W-:Y:S05]  /*ee50*/  BSYNC.RECONVERGENT B4 ;  /* 0x0000000000047941 */ /* 0x000fea0003800200 */
.L_x_4913:
[----:B------:R-:W-:Y:S04]  /*ee60*/  BSSY.RECONVERGENT B4, `(.L_x_4915) ;  /* 0x0000026000047945 */ /* 0x000fe80003800200 */
[----:B------:R-:W-:Y:S05]  /*ee70*/  @!P3 BRA `(.L_x_4916) ;  /* 0x000000000090b947 */ /* 0x000fea0003800000 */
[----:B------:R-:W-:Y:S01]  /*ee80*/  IABS R21, R16 ;  /* 0x0000001000157213 */ /* 0x000fe20000000000 */
[----:B------:R-:W0:Y:S01]  /*ee90*/  LDS R28, [R22+0x8] ;  /* 0x00000800161c7984 */ /* 0x000e220000000800 */
        /* <DEDUP_REMOVED lines=18> */
[----:B------:R-:W-:-:S04]  /*efc0*/  @!P1 IMAD.IADD R18, R18, 0x1, -R21 ;  /* 0x0000000112129824 */ /* 0x000fc800078e0a15 */
        /* <DEDUP_REMOVED lines=15> */
.L_x_4916:
[----:B------:R-:W-:Y:S05]  /*f0c0*/  BSYNC.RECONVERGENT B4 ;  /* 0x0000000000047941 */ /* 0x000fea0003800200 */
.L_x_4915:
[----:B------:R-:W-:Y:S01]  /*f0d0*/  IADD3 R29, PT, PT, R29, 0x8, RZ ;  /* 0x000000081d1d7810 */ /* 0x000fe20007ffe0ff */
[----:B------:R-:W-:Y:S01]  /*f0e0*/  VIADD R22, R22, 0x20 ;  /* 0x0000002016167836 */ /* 0x000fe20000000000 */
[----:B------:R-:W-:Y:S06]  /*f0f0*/  @P0 BRA `(.L_x_4917) ;  /* 0xfffffff4005c0947 */ /* 0x000fec000383ffff */
[----:B------:R-:W-:Y:S05]  /*f100*/  BSYNC.RECONVERGENT B1 ;  /* 0x0000000000017941 */ /* 0x000fea0003800200 */
.L_x_4908:
[----:B------:R-:W-:-:S07]  /*f110*/  VIADD R29, R29, 0xfffffffc ;  /* 0xfffffffc1d1d7836 */ /* 0x000fce0000000000 */
.L_x_4907:
[----:B------:R-:W-:Y:S05]  /*f120*/  BSYNC.RECONVERGENT B2 ;  /* 0x0000000000027941 */ /* 0x000fea0003800200 */
.L_x_4906:
[----:B------:R-:W-:-:S13]  /*f130*/  LOP3.LUT P0, R31, R31, 0x3, RZ, 0xc0, !PT ;  /* 0x000000031f1f7812 */ /* 0x000fda000780c0ff */
[----:B------:R-:W-:Y:S05]  /*f140*/  @!P0 BRA `(.L_x_4905) ;  /* 0x0000000800348947 */ /* 0x000fea0003800000 */
[----:B------:R-:W-:Y:S01]  /*f150*/  ISETP.NE.AND P0, PT, R31, 0x1, PT ;  /* 0x000000011f00780c */ /* 0x000fe20003f05270 */
[----:B------:R-:W-:-:S12]  /*f160*/  BSSY.RECONVERGENT B1, `(.L_x_4918) ;  /* 0x000005c000017945 */ /* 0x000fd80003800200 */
[----:B------:R-:W-:Y:S05]  /*f170*/  @!P0 BRA `(.L_x_4919) ;  /* 0x0000000400688947 */ /* 0x000fea0003800000 */
[----:B------:R-:W0:Y:S01]  /*f180*/  S2UR UR8, SR_CgaCtaId ;  /* 0x00000000000879c3 */ /* 0x000e220000008800 */
[----:B------:R-:W-:Y:S01]  /*f190*/  UMOV UR7, 0x400 ;  /* 0x0000040000077882 */ /* 0x000fe20000000000 */
[C---:B------:R-:W-:Y:S01]  /*f1a0*/  ISETP.GE.AND P1, PT, R29.reuse, R16, PT ;  /* 0x000000101d00720c */ /* 0x040fe20003f26270 */
[----:B------:R-:W-:Y:S01]  /*f1b0*/  UIADD3 UR7, UPT, UPT, UR7, 0x420, URZ ;  /* 0x0000042007077890 */ /* 0x000fe2000fffe0ff */
[C---:B------:R-:W-:Y:S01]  /*f1c0*/  IMAD.IADD R18, R29.reuse, 0x1, -R4 ;  /* 0x000000011d127824 */ /* 0x040fe200078e0a04 */
[----:B------:R-:W-:Y:S01]  /*f1d0*/  BSSY.RECONVERGENT B2, `(.L_x_4920) ;  /* 0x000002b000027945 */ /* 0x000fe20003800200 */
[----:B------:R-:W-:-:S05]  /*f1e0*/  VIADD R31, R29, 0x2 ;  /* 0x000000021d1f7836 */ /* 0x000fca0000000000 */
[----:B------:R-:W-:Y:S01]  /*f1f0*/  ISETP.GE.AND P0, PT, R31, R16, PT ;  /* 0x000000101f00720c */ /* 0x000fe20003f06270 */
[----:B0-----:R-:W-:-:S06]  /*f200*/  ULEA UR7, UR8, UR7, 0x18 ;  /* 0x0000000708077291 */ /* 0x001fcc000f8ec0ff */
[----:B------:R-:W-:Y:S01]  /*f210*/  LEA R23, R18, UR7, 0x2 ;  /* 0x0000000712177c11 */ /* 0x000fe2000f8e10ff */
[----:B------:R-:W-:Y:S06]  /*f220*/  @!P1 BRA `(.L_x_4921) ;  /* 0x0000000000949947 */ /* 0x000fec0003800000 */
[----:B------:R-:W-:Y:S01]  /*f230*/  IABS R21, R16 ;  /* 0x0000001000157213 */ /* 0x000fe20000000000 */
[----:B------:R-:W0:Y:S01]  /*f240*/  LDCU.64 UR14, c[0x0][0x3c8] ;  /* 0x00007900ff0e77ac */ /* 0x000e220008000a00 */
[----:B--2---:R-:W-:Y:S02]  /*f250*/  IABS R24, R29 ;  /* 0x0000001d00187213 */ /* 0x004fe40000000000 */
[----:B------:R-:W1:Y:S01]  /*f260*/  I2F.RP R20, R21 ;  /* 0x0000001500147306 */ /* 0x000e620000209400 */
[----:B------:R-:W-:Y:S02]  /*f270*/  ISETP.GE.AND P2, PT, R29, RZ, PT ;  /* 0x000000ff1d00720c */ /* 0x000fe40003f46270 */
[----:B------:R-:W-:-:S05]  /*f280*/  ISETP.NE.AND P3, PT, R16, RZ, PT ;  /* 0x000000ff1000720c */ /* 0x000fca0003f65270 */
[----:B-1----:R-:W1:Y:S02]  /*f290*/  MUFU.RCP R20, R20 ;  /* 0x0000001400147308 */ /* 0x002e640000001000 */
[----:B-1----:R-:W-:-:S06]  /*f2a0*/  IADD3 R22, PT, PT, R20, 0xffffffe, RZ ;  /* 0x0ffffffe14167810 */ /* 0x002fcc0007ffe0ff */
        /* <DEDUP_REMOVED lines=15> */
[----:B------:R-:W-:-:S05]  /*f3a0*/  IADD3 R19, P1, PT, R18, UR5, RZ ;  /* 0x0000000512137c10 */ /* 0x000fca000ff3e0ff */
[----:B------:R-:W-:Y:S01]  /*f3b0*/  IMAD.X R22, RZ, RZ, UR9, P1 ;  /* 0x00000009ff167e24 */ /* 0x000fe200088e06ff */
[----:B0-----:R-:W-:-:S04]  /*f3c0*/  LEA R20, P1, R19, UR14, 0x2 ;  /* 0x0000000e13147c11 */ /* 0x001fc8000f8210ff */
[----:B------:R-:W-:Y:S02]  /*f3d0*/  LEA.HI.X R21, R19, UR15, R22, 0x2, P1 ;  /* 0x0000000f13157c11 */ /* 0x000fe400088f1416 */
[----:B------:R-:W0:Y:S04]  /*f3e0*/  LDS R22, [R23] ;  /* 0x0000000017167984 */ /* 0x000e280000000800 */
        /* <DEDUP_REMOVED lines=9> */
.L_x_4921:
[----:B------:R-:W-:Y:S05]  /*f480*/  BSYNC.RECONVERGENT B2 ;  /* 0x0000000000027941 */ /* 0x000fea0003800200 */
.L_x_4920:
[----:B------:R-:W-:Y:S04]  /*f490*/  BSSY.RECONVERGENT B2, `(.L_x_4922) ;  /* 0x0000027000027945 */ /* 0x000fe80003800200 */
[----:B------:R-:W-:Y:S05]  /*f4a0*/  @!P0 BRA `(.L_x_4923) ;  /* 0x0000000000948947 */ /* 0x000fea0003800000 */
[----:B------:R-:W-:Y:S01]  /*f4b0*/  IABS R21, R16 ;  /* 0x0000001000157213 */ /* 0x000fe20000000000 */
[----:B------:R-:W0:Y:S01]  /*f4c0*/  LDCU.64 UR14, c[0x0][0x3c8] ;  /* 0x00007900ff0e77ac */ /* 0x000e220008000a00 */
[----:B--2---:R-:W-:Y:S02]  /*f4d0*/  IABS R24, R31 ;  /* 0x0000001f00187213 */ /* 0x004fe40000000000 */
        /* <DEDUP_REMOVED lines=24> */
[----:B------:R-:W0:Y:S04]  /*f660*/  LDS R22, [R23+0x8] ;  /* 0x0000080017167984 */ /* 0x000e280000000800 */
        /* <DEDUP_REMOVED lines=9> */
.L_x_4923:
[----:B------:R-:W-:Y:S05]  /*f700*/  BSYNC.RECONVERGENT B2 ;  /* 0x0000000000027941 */ /* 0x000fea0003800200 */
.L_x_4922:
[----:B------:R-:W-:-:S07]  /*f710*/  IADD3 R29, PT, PT, R29, 0x4, RZ ;  /* 0x000000041d1d7810 */ /* 0x000fce0007ffe0ff */
.L_x_4919:
[----:B------:R-:W-:Y:S05]  /*f720*/  BSYNC.RECONVERGENT B1 ;  /* 0x0000000000017941 */ /* 0x000fea0003800200 */
.L_x_4918:
[----:B------:R-:W-:-:S04]  /*f730*/  LOP3.LUT P0, RZ, R30, 0x2, RZ, 0xc0, !PT ;  /* 0x000000021eff7812 */ /* 0x000fc8000780c0ff */
[----:B------:R-:W-:-:S13]  /*f740*/  ISETP.LT.OR P0, PT, R29, R16, P0 ;  /* 0x000000101d00720c */ /* 0x000fda0000701670 */
[----:B------:R-:W-:Y:S05]  /*f750*/  @P0 BRA `(.L_x_4905) ;  /* 0x0000000000b00947 */ /* 0x000fea0003800000 */
        /* <DEDUP_REMOVED lines=20> */
[----:B------:R-:W-:-:S05]  /*f8a0*/  @!P0 IMAD.IADD R18, R18, 0x1, -R21 ;  /* 0x0000000112128824 */ /* 0x000fca00078e0a15 */
[----:B------:R-:W-:-:S05]  /*f8b0*/  MOV R20, R18 ;  /* 0x0000001200147202 */ /* 0x000fca0000000f00 */
[----:B------:R-:W-:Y:S01]  /*f8c0*/  @!P1 IMAD.MOV R20, RZ, RZ, -R20 ;  /* 0x000000ffff149224 */ /* 0x000fe200078e0a14 */
[----:B------:R-:W-:-:S04]  /*f8d0*/  @!P2 LOP3.LUT R20, RZ, R16, RZ, 0x33, !PT ;  /* 0x00000010ff14a212 */ /* 0x000fc800078e33ff */
[----:B------:R-:W-:-:S05]  /*f8e0*/  IADD3 R19, P0, PT, R20, UR5, RZ ;  /* 0x0000000514137c10 */ /* 0x000fca000ff1e0ff */
[----:B------:R-:W-:Y:S01]  /*f8f0*/  IMAD.X R22, RZ, RZ, UR9, P0 ;  /* 0x00000009ff167e24 */ /* 0x000fe200080e06ff */
[----:B0-----:R-:W-:-:S04]  /*f900*/  LEA R18, P0, R19, UR14, 0x2 ;  /* 0x0000000e13127c11 */ /* 0x001fc8000f8010ff */
[----:B------:R-:W-:-:S06]  /*f910*/  LEA.HI.X R19, R19, UR15, R22, 0x2, P0 ;  /* 0x0000000f13137c11 */ /* 0x000fcc00080f1416 */
[----:B------:R-:W2:Y:S01]  /*f920*/  LDG.E R19, desc[UR36][R18.64] ;  /* 0x0000002412137981 */ /* 0x000ea2000c1e1900 */
[----:B------:R-:W0:Y:S01]  /*f930*/  S2UR UR8, SR_CgaCtaId ;  /* 0x00000000000879c3 */ /* 0x000e220000008800 */
[----:B------:R-:W-:Y:S02]  /*f940*/  UMOV UR7, 0x400 ;  /* 0x0000040000077882 */ /* 0x000fe40000000000 */
[----:B------:R-:W-:Y:S01]  /*f950*/  UIADD3 UR7, UPT, UPT, UR7, 0x420, URZ ;  /* 0x0000042007077890 */ /* 0x000fe2000fffe0ff */
[----:B------:R-:W-:-:S03]  /*f960*/  IMAD.IADD R29, R29, 0x1, -R4 ;  /* 0x000000011d1d7824 */ /* 0x000fc600078e0a04 */
[----:B0-----:R-:W-:-:S06]  /*f970*/  ULEA UR7, UR8, UR7, 0x18 ;  /* 0x0000000708077291 */ /* 0x001fcc000f8ec0ff */
[----:B------:R-:W-:-:S06]  /*f980*/  LEA R29, R29, UR7, 0x2 ;  /* 0x000000071d1d7c11 */ /* 0x000fcc000f8e10ff */
[----:B------:R-:W0:Y:S01]  /*f990*/  LDS R29, [R29] ;  /* 0x000000001d1d7984 */ /* 0x000e220000000800 */
        /* <DEDUP_REMOVED lines=8> */
.L_x_4905:
[----:B------:R-:W-:Y:S05]  /*fa20*/  BSYNC.RECONVERGENT B3 ;  /* 0x0000000000037941 */ /* 0x000fea0003800200 */
.L_x_4904:
[----:B------:R-:W-:-:S13]  /*fa30*/  ISETP.NE.AND P0, PT, R17, UR6, PT ;  /* 0x0000000611007c0c */ /* 0x000fda000bf05270 */
[----:B------:R-:W-:Y:S05]  /*fa40*/  @P0 BRA `(.L_x_4896) ;  /* 0x0000000000e80947 */ /* 0x000fea0003800000 */
[----:B------:R-:W0:Y:S01]  /*fa50*/  LDC R6, c[0x0][0x478] ;  /* 0x00011e00ff067b82 */ /* 0x000e220000000800 */
[----:B------:R-:W-:Y:S01]  /*fa60*/  IADD3 R33, PT, PT, R5, UR44, RZ ;  /* 0x0000002c05217c10 */ /* 0x000fe2000fffe0ff */
[----:B------:R-:W1:Y:S01]  /*fa70*/  LDCU.64 UR14, c[0x0][0x460] ;  /* 0x00008c00ff0e77ac */ /* 0x000e620008000a00 */
[----:B0-----:R-:W-:-:S13]  /*fa80*/  ISETP.NE.AND P1, PT, R6, 0x2, PT ;  /* 0x000000020600780c */ /* 0x001fda0003f25270 */
[----:B------:R-:W0:Y:S08]  /*fa90*/  @!P1 LDC.64 R6, c[0x0][0x3a8] ;  /* 0x0000ea00ff069b82 */ /* 0x000e300000000a00 */
[----:B------:R-:W4:Y:S08]  /*faa0*/  @!P1 LDC.64 R22, c[0x0][0x468] ;  /* 0x00011a00ff169b82 */ /* 0x000f300000000a00 */
[----:B------:R-:W2:Y:S01]  /*fab0*/  @P1 LDC.64 R18, c[0x0][0x3a8] ;  /* 0x0000ea00ff121b82 */ /* 0x000ea20000000a00 */
[----:B0-----:R-:W-:-:S04]  /*fac0*/  @!P1 IADD3 R6, P0, PT, R33, R6, RZ ;  /* 0x0000000621069210 */ /* 0x001fc80007f1e0ff */
[----:B------:R-:W-:Y:S01]  /*fad0*/  @!P1 LEA.HI.X.SX32 R7, R33, R7, 0x1, P0 ;  /* 0x0000000721079211 */ /* 0x000fe200000f0eff */
[----:B----4-:R-:W4:Y:S04]  /*fae0*/  @!P1 LDG.E R22, desc[UR36][R22.64+0x8] ;  /* 0x0000082416169981 */ /* 0x010f28000c1e1900 */
[----:B------:R-:W3:Y:S01]  /*faf0*/  @!P1 LDG.E R17, desc[UR36][R6.64] ;  /* 0x0000002406119981 */ /* 0x000ee2000c1e1900 */
[----:B-1----:R-:W-:-:S04]  /*fb00*/  ISETP.NE.U32.AND P0, PT, RZ, UR14, PT ;  /* 0x0000000eff007c0c */ /* 0x002fc8000bf05070 */
[----:B------:R-:W-:Y:S01]  /*fb10*/  ISETP.NE.AND.EX P0, PT, RZ, UR15, PT, P0 ;  /* 0x0000000fff007c0c */ /* 0x000fe2000bf05300 */
[----:B------:R-:W0:Y:S01]  /*fb20*/  S2UR UR8, SR_CgaCtaId ;  /* 0x00000000000879c3 */ /* 0x000e220000008800 */
[----:B------:R-:W-:Y:S01]  /*fb30*/  UMOV UR7, 0x400 ;  /* 0x0000040000077882 */ /* 0x000fe20000000000 */
[----:B------:R-:W-:Y:S01]  /*fb40*/  IADD3 R4, PT, PT, -R4, UR46, RZ ;  /* 0x0000002e04047c10 */ /* 0x000fe2000fffe1ff */
[----:B------:R-:W1:Y:S09]  /*fb50*/  LDCU.64 UR14, c[0x0][0x3c0] ;  /* 0x00007800ff0e77ac */ /* 0x000e720008000a00 */
[----:B------:R-:W1:Y:S08]  /*fb60*/  @P0 LDC R35, c[0x0][0x3f8] ;  /* 0x0000fe00ff230b82 */ /* 0x000e700000000800 */
[----:B------:R-:W0:Y:S01]  /*fb70*/  @P0 LDC.64 R20, c[0x0][0x458] ;  /* 0x00011600ff140b82 */ /* 0x000e220000000a00 */
[----:B--2---:R-:W-:-:S04]  /*fb80*/  @P1 IMAD.WIDE R6, R33, 0x4, R18 ;  /* 0x0000000421061825 */ /* 0x004fc800078e0212 */
[----:B-1----:R-:W-:-:S04]  /*fb90*/  @P0 IMAD R0, R35, UR38, R0 ;  /* 0x0000002623000c24 */ /* 0x002fc8000f8e0200 */
[----:B------:R-:W-:-:S04]  /*fba0*/  @P0 IMAD R19, R0, 0xc0, R5 ;  /* 0x000000c000130824 */ /* 0x000fc800078e0205 */
[----:B0-----:R-:W-:Y:S01]  /*fbb0*/  @P0 IMAD.WIDE R18, R19, 0x4, R20 ;  /* 0x0000000413120825 */ /* 0x001fe200078e0214 */
[----:B---3--:R-:W4:Y:S08]  /*fbc0*/  @!P1 I2F.S8 R25, R17 ;  /* 0x0000001100199306 */ /* 0x008f300000001400 */
[----:B------:R-:W0:Y:S08]  /*fbd0*/  @!P1 I2F.S8 R27, R17.B1 ;  /* 0x10000011001b9306 */ /* 0x000e300000001400 */
[----:B------:R-:W1:Y:S08]  /*fbe0*/  @!P1 I2F.S8 R29, R17.B2 ;  /* 0x20000011001d9306 */ /* 0x000e700000001400 */
[----:B------:R-:W2:Y:S01]  /*fbf0*/  @!P1 I2F.S8 R31, R17.B3 ;  /* 0x30000011001f9306 */ /* 0x000ea20000001400 */
[C---:B----4-:R-:W-:Y:S01]  /*fc00*/  @!P1 FMUL.FTZ R24, R22.reuse, R25 ;  /* 0x0000001916189220 */ /* 0x050fe20000410000 */
[C---:B0-----:R-:W-:Y:S01]  /*fc10*/  @!P1 FMUL.FTZ R25, R22.reuse, R27 ;  /* 0x0000001b16199220 */ /* 0x041fe20000410000 */
[C---:B-1----:R-:W-:Y:S01]  /*fc20*/  @!P1 FMUL.FTZ R26, R22.reuse, R29 ;  /* 0x0000001d161a9220 */ /* 0x042fe20000410000 */
[----:B--2---:R-:W-:-:S02]  /*fc30*/  @!P1 FMUL.FTZ R27, R22, R31 ;  /* 0x0000001f161b9220 */ /* 0x004fc40000410000 */
[----:B------:R-:W2:Y:S04]  /*fc40*/  @P0 LDG.E.128 R20, desc[UR36][R18.64] ;  /* 0x0000002412140981 */ /* 0x000ea8000c1e1d00 */
[----:B------:R0:W3:Y:S01]  /*fc50*/  @P1 LDG.E.128 R24, desc[UR36][R6.64] ;  /* 0x0000002406181981 */ /* 0x0000e2000c1e1d00 */
[----:B------:R-:W-:-:S04]  /*fc60*/  UIADD3 UR7, UPT, UPT, UR7, 0x420, URZ ;  /* 0x0000042007077890 */ /* 0x000fc8000fffe0ff */
[----:B------:R-:W-:Y:S01]  /*fc70*/  ULEA UR7, UR8, UR7, 0x18 ;  /* 0x0000000708077291 */ /* 0x000fe2000f8ec0ff */
[----:B------:R-:W-:-:S05]  /*fc80*/  IMAD R16, R2, R16, R5 ;  /* 0x0000001002107224 */ /* 0x000fca00078e0205 */
[----:B------:R-:W-:Y:S01]  /*fc90*/  LEA R4, R4, UR7, 0x2 ;  /* 0x0000000704047c11 */ /* 0x000fe2000f8e10ff */
[----:B------:R-:W-:-:S04]  /*fca0*/  UIMAD UR7, UR40, 0xc0, URZ ;  /* 0x000000c0280778a4 */ /* 0x000fc8000f8e02ff */
[----:B------:R-:W1:Y:S01]  /*fcb0*/  LDS R17, [R4] ;  /* 0x0000000004117984 */ /* 0x000e620000000800 */
[----:B------:R-:W-:Y:S01]  /*fcc0*/  SHF.R.S32.HI R0, RZ, 0x1f, R16 ;  /* 0x0000001fff007819 */ /* 0x000fe20000011410 */
[----:B0-----:R-:W-:Y:S01]  /*fcd0*/  IMAD.U32 R7, RZ, RZ, UR7 ;  /* 0x00000007ff077e24 */ /* 0x001fe2000f8e00ff */
[----:B------:R-:W-:-:S04]  /*fce0*/  IADD3 R16, P1, PT, R16, UR7, RZ ;  /* 0x0000000710107c10 */ /* 0x000fc8000ff3e0ff */
        /* <DEDUP_REMOVED lines=12> */
[C---:B-1----:R-:W-:Y:S01]  /*fdb0*/  FFMA.FTZ R12, R17.reuse, R8, R12 ;  /* 0x00000008110c7223 */ /* 0x042fe2000001000c */
[C---:B------:R-:W-:Y:S01]  /*fdc0*/  FFMA.FTZ R13, R17.reuse, R9, R13 ;  /* 0x00000009110d7223 */ /* 0x040fe2000001000d */
[C---:B------:R-:W-:Y:S01]  /*fdd0*/  FFMA.FTZ R14, R17.reuse, R10, R14 ;  /* 0x0000000a110e7223 */ /* 0x040fe2000001000e */
[----:B------:R-:W-:-:S07]  /*fde0*/  FFMA.FTZ R15, R17, R11, R15 ;  /* 0x0000000b110f7223 */ /* 0x000fce000001000f */
.L_x_4896:
[----:B------:R-:W-:Y:S05]  /*fdf0*/  BSYNC.RECONVERGENT B0 ;  /* 0x0000000000007941 */ /* 0x000fea0003800200 */
.L_x_4895:
[----:B------:R-:W-:Y:S01]  /*fe00*/  BAR.SYNC.DEFER_BLOCKING 0x0 ;  /* 0x0000000000007b1d */ /* 0x000fe20000010000 */
[----:B------:R-:W-:-:S04]  /*fe10*/  ISETP.GT.U32.AND P1, PT, R5, 0xbf, PT ;  /* 0x000000bf0500780c */ /* 0x000fc80003f24070 */
[----:B------:R-:W-:-:S09]  /*fe20*/  ISETP.GT.U32.OR P0, PT, R3, 0x3f, P1 ;  /* 0x0000003f0300780c */ /* 0x000fd20000f04470 */
[----:B------:R-:W-:Y:S05]  /*fe30*/  @P1 BRA `(.L_x_4924) ;  /* 0x0000000000441947 */ /* 0x000fea0003800000 */
[----:B------:R-:W1:Y:S01]  /*fe40*/  S2UR UR5, SR_CgaCtaId ;  /* 0x00000000000579c3 */ /* 0x000e620000008800 */
[----:B------:R-:W-:Y:S01]  /*fe50*/  UMOV UR4, 0x400 ;  /* 0x0000040000047882 */ /* 0x000fe20000000000 */
[C---:B------:R-:W-:Y:S01]  /*fe60*/  LOP3.LUT R0, R3.reuse, 0x3c0, RZ, 0xc0, !PT ;  /* 0x000003c003007812 */ /* 0x040fe200078ec0ff */
[----:B------:R-:W-:Y:S01]  /*fe70*/  UIADD3 UR4, UPT, UPT, UR4, 0x420, URZ ;  /* 0x0000042004047890 */ /* 0x000fe2000fffe0ff */
[----:B------:R-:W-:Y:S02]  /*fe80*/  ISETP.GT.U32.AND P2, PT, R3, 0x3f, PT ;  /* 0x0000003f0300780c */ /* 0x000fe40003f44070 */
[----:B------:R-:W-:Y:S01]  /*fe90*/  ISETP.NE.AND P1, PT, R0, 0x40, PT ;  /* 0x000000400000780c */ /* 0x000fe20003f25270 */
[----:B-1----:R-:W-:-:S06]  /*fea0*/  ULEA UR4, UR5, UR4, 0x18 ;  /* 0x0000000405047291 */ /* 0x002fcc000f8ec0ff */
[----:B------:R-:W-:Y:S01]  /*feb0*/  LEA R0, R5, UR4, 0x2 ;  /* 0x0000000405007c11 */ /* 0x000fe2000f8e10ff */
[----:B------:R-:W-:Y:S05]  /*fec0*/  WARPSYNC.ALL ;  /* 0x0000000000007948 */ /* 0x000fea0003800000 */
[----:B------:R-:W-:Y:S01]  /*fed0*/  @!P1 STS.128 [R0], R12 ;  /* 0x0000000c00009388 */ /* 0x000fe20000000c00 */
[----:B------:R-:W-:Y:S06]  /*fee0*/  BAR.SYNC.DEFER_BLOCKING 0x0 ;  /* 0x0000000000007b1d */ /* 0x000fec0000010000 */
[----:B0----5:R-:W0:Y:S02]  /*fef0*/  @!P2 LDS.128 R8, [R0] ;  /* 0x000000000008a984 */ /* 0x021e240000000c00 */
[----:B0-----:R-:W-:Y:S01]  /*ff00*/  @!P2 FADD.FTZ R12, R12, R8 ;  /* 0x000000080c0ca221 */ /* 0x001fe20000010000 */
[----:B------:R-:W-:Y:S01]  /*ff10*/  @!P2 FADD.FTZ R13, R13, R9 ;  /* 0x000000090d0da221 */ /* 0x000fe20000010000 */
[----:B------:R-:W-:Y:S01]  /*ff20*/  @!P2 FADD.FTZ R14, R14, R10 ;  /* 0x0000000a0e0ea221 */ /* 0x000fe20000010000 */
[----:B------:R-:W-:Y:S01]  /*ff30*/  @!P2 FADD.FTZ R15, R15, R11 ;  /* 0x0000000b0f0fa221 */ /* 0x000fe20000010000 */
[----:B------:R-:W-:Y:S06]  /*ff40*/  BAR.SYNC.DEFER_BLOCKING 0x0 ;  /* 0x0000000000007b1d */ /* 0x000fec0000010000 */
.L_x_4924:
[----:B------:R-:W-:Y:S05]  /*ff50*/  @P0 EXIT ;  /* 0x000000000000094d */ /* 0x000fea0003800000 */
[----:B------:R-:W1:Y:S02]  /*ff60*/  LDCU UR4, c[0x0][0x478] ;  /* 0x00008f00ff0477ac */ /* 0x000e640008000800 */
[----:B-1----:R-:W-:-:S09]  /*ff70*/  UISETP.NE.AND UP0, UPT, UR4, 0x2, UPT ;  /* 0x000000020400788c */ /* 0x002fd2000bf05270 */
[----:B------:R-:W-:Y:S05]  /*ff80*/  BRA.U UP0, `(.L_x_4925) ;  /* 0x00000001007c7547 */ /* 0x000fea000b800000 */
[----:B0-----:R-:W0:Y:S01]  /*ff90*/  LDC.64 R6, c[0x0][0x470] ;  /* 0x00011c00ff067b82 */ /* 0x001e220000000a00 */
[----:B------:R-:W1:Y:S01]  /*ffa0*/  LDCU.64 UR4, c[0x0][0x380] ;  /* 0x00007000ff0477ac */ /* 0x000e620008000a00 */
[----:B0-----:R-:W4:Y:S02]  /*ffb0*/  LDG.E R6, desc[UR36][R6.64] ;  /* 0x0000002406067981 */ /* 0x001f24000c1e1900 */
[C---:B----4-:R-:W-:Y:S01]  /*ffc0*/  FMUL.FTZ R14, R6.reuse, R14 ;  /* 0x0000000e060e7220 */ /* 0x050fe20000410000 */
[C---:B------:R-:W-:Y:S01]  /*ffd0*/  FMUL.FTZ R15, R6.reuse, R15 ;  /* 0x0000000f060f7220 */ /* 0x040fe20000410000 */
[C---:B------:R-:W-:Y:S01]  /*ffe0*/  FMUL.FTZ R13, R6.reuse, R13 ;  /* 0x0000000d060d7220 */ /* 0x040fe20000410000 */
[----:B------:R-:W-:Y:S01]  /*fff0*/  FMUL.FTZ R12, R6, R12 ;  /* 0x0000000c060c7220 */ /* 0x000fe20000410000 */
[----:B------:R-:W-:Y:S02]  /*10000*/  IMAD.IADD R6, R2, 0x1, R5 ;  /* 0x0000000102067824 */ /* 0x000fe400078e0205 */
[----:B------:R-:W0:Y:S03]  /*10010*/  F2I.S8.NTZ R14, R14 ;  /* 0x0000000e000e7305 */ /* 0x000e260000202100 */
[----:B-1----:R-:W-:-:S05]  /*10020*/  IADD3 R2, P0, PT, R6, UR4, RZ ;  /* 0x0000000406027c10 */ /* 0x002fca000ff1e0ff */
        /* <DEDUP_REMOVED lines=9> */
[----:B0-----:R-:W-:Y:S02]  /*100c0*/  PRMT R13, R13, 0x8880, RZ ;  /* 0x000088800d0d7816 */ /* 0x001fe400000000ff */
[----:B------:R-:W-:Y:S02]  /*100d0*/  LEA R7, R0, R7, 0x18 ;  /* 0x0000000700077211 */ /* 0x000fe400078ec0ff */
[----:B------:R-:W-:Y:S02]  /*100e0*/  PRMT R3, R13, 0x7710, RZ ;  /* 0x000077100d037816 */ /* 0x000fe400000000ff */
[----:B-1----:R-:W-:-:S04]  /*100f0*/  PRMT R4, R12, 0x8880, RZ ;  /* 0x000088800c047816 */ /* 0x002fc800000000ff */
[----:B------:R-:W-:Y:S02]  /*10100*/  PRMT R0, R4, 0x7710, RZ ;  /* 0x0000771004007816 */ /* 0x000fe400000000ff */
[----:B------:R-:W-:Y:S02]  /*10110*/  LOP3.LUT R4, R3, 0xff, RZ, 0xc0, !PT ;  /* 0x000000ff03047812 */ /* 0x000fe400078ec0ff */
[----:B------:R-:W-:Y:S02]  /*10120*/  LOP3.LUT R5, R0, 0xff, RZ, 0xc0, !PT ;  /* 0x000000ff00057812 */ /* 0x000fe400078ec0ff */
[----:B------:R-:W-:Y:S01]  /*10130*/  LEA.HI.X.SX32 R3, R6, UR5, 0x1, P0 ;  /* 0x0000000506037c11 */ /* 0x000fe200080f0eff */
[----:B------:R-:W-:-:S04]  /*10140*/  IMAD R4, R4, 0x100, R7 ;  /* 0x0000010004047824 */ /* 0x000fc800078e0207 */
[----:B------:R-:W-:-:S05]  /*10150*/  IMAD.IADD R5, R4, 0x1, R5 ;  /* 0x0000000104057824 */ /* 0x000fca00078e0205 */
[----:B------:R-:W-:Y:S01]  /*10160*/  STG.E desc[UR36][R2.64], R5 ;  /* 0x0000000502007986 */ /* 0x000fe2000c101924 */
[----:B------:R-:W-:Y:S05]  /*10170*/  EXIT ;  /* 0x000000000000794d */ /* 0x000fea0003800000 */
.L_x_4925:
[----:B0-----:R-:W0:Y:S01]  /*10180*/  LDC.64 R6, c[0x0][0x380] ;  /* 0x0000e000ff067b82 */ /* 0x001e220000000a00 */
[----:B------:R-:W-:-:S04]  /*10190*/  IMAD.IADD R3, R2, 0x1, R5 ;  /* 0x0000000102037824 */ /* 0x000fc800078e0205 */
[----:B0-----:R-:W-:-:S05]  /*101a0*/  IMAD.WIDE R2, R3, 0x4, R6 ;  /* 0x0000000403027825 */ /* 0x001fca00078e0206 */
[----:B------:R-:W-:Y:S01]  /*101b0*/  STG.E.128 desc[UR36][R2.64], R12 ;  /* 0x0000000c02007986 */ /* 0x000fe2000c101d24 */
[----:B------:R-:W-:Y:S05]  /*101c0*/  EXIT ;  /* 0x000000000000794d */ /* 0x000fea0003800000 */
.L_x_4855:
[----:B------:R-:W-:Y:S01]  /*101d0*/  BSSY B1, `(.L_x_4926) ;  /* 0x0000008000017945 */ /* 0x000fe20003800000 */
[----:B------:R-:W-:Y:S01]  /*101e0*/  MOV R13, R10 ;  /* 0x0000000a000d7202 */ /* 0x000fe20000000f00 */
[----:B------:R-:W-:Y:S02]  /*101f0*/  IMAD.MOV.U32 R12, RZ, RZ, 0x1 ;  /* 0x00000001ff0c7424 */ /* 0x000fe400078e00ff */
[----:B------:R-:W-:Y:S02]  /*10200*/  IMAD.MOV.U32 R11, RZ, RZ, 0x1f ;  /* 0x0000001fff0b7424 */ /* 0x000fe400078e00ff */
[----:B------:R-:W-:-:S07]  /*10210*/  IMAD.MOV.U32 R15, RZ, RZ, -0x1 ;  /* 0xffffffffff0f7424 */ /* 0x000fce00078e00ff */
[----:B-----5:R-:W-:Y:S05]  /*10220*/  WARPSYNC.COLLECTIVE R15, `(.L_x_4927) ;  /* 0x000000000f087348 */ /* 0x020fea0003c00000 */
[----:B------:R0:W1:Y:S02]  /*10230*/  SHFL.BFLY P6, R14, R13, R12, R11 ;  /* 0x0c00000c0d0e7389 */ /* 0x00006400000c000b */
[----:B01---5:R-:W-:Y:S05]  /*10240*/  ENDCOLLECTIVE ;  /* 0x000000000000791b */ /* 0x023fea0003800000 */
.L_x_4927:
[----:B------:R-:W-:Y:S05]  /*10250*/  BSYNC B1 ;  /* 0x0000000000017941 */ /* 0x000fea0003800000 */
.L_x_4926:
[----:B------:R-:W-:Y:S05]  /*10260*/  BRA `(.L_x_4928) ;  /* 0xffffffa000b47947 */ /* 0x000fea000383ffff */
.L_x_4859:
[----:B------:R-:W-:Y:S01]  /*10270*/  BSSY B0, `(.L_x_4929) ;  /* 0x0000008000007945 */ /* 0x000fe20003800000 */
[----:B------:R-:W-:Y:S01]  /*10280*/  MOV R13, R252 ;  /* 0x000000fc000d7202 */ /* 0x000fe20000000f00 */
[----:B------:R-:W-:Y:S02]  /*10290*/  IMAD.MOV.U32 R12, RZ, RZ, 0x10 ;  /* 0x00000010ff0c7424 */ /* 0x000fe400078e00ff */
[----:B------:R-:W-:Y:S02]  /*102a0*/  IMAD.MOV.U32 R11, RZ, RZ, 0x1f ;  /* 0x0000001fff0b7424 */ /* 0x000fe400078e00ff */
[----:B------:R-:W-:-:S07]  /*102b0*/  IMAD.MOV.U32 R15, RZ, RZ, -0x1 ;  /* 0xffffffffff0f7424 */ /* 0x000fce00078e00ff */
[----:B-123--:R-:W-:Y:S05]  /*102c0*/  WARPSYNC.COLLECTIVE R15, `(.L_x_4930) ;  /* 0x000000000f087348 */ /* 0x00efea0003c00000 */
[----:B------:R0:W4:Y:S02]  /*102d0*/  SHFL.BFLY P6, R14, R13, R12, R11 ;  /* 0x0c00000c0d0e7389 */ /* 0x00012400000c000b */
[----:B01234-:R-:W-:Y:S05]  /*102e0*/  ENDCOLLECTIVE ;  /* 0x000000000000791b */ /* 0x01ffea0003800000 */
.L_x_4930:
[----:B------:R-:W-:Y:S05]  /*102f0*/  BSYNC B0 ;  /* 0x0000000000007941 */ /* 0x000fea0003800000 */
.L_x_4929:
[----:B------:R-:W-:Y:S01]  /*10300*/  FMNMX.FTZ R13, R14, R252, !PT ;  /* 0x000000fc0e0d7209 */ /* 0x000fe20007810000 */
[----:B------:R-:W-:Y:S02]  /*10310*/  HFMA2 R12, -RZ, RZ, 0, 4.76837158203125e-07 ;  /* 0x00000008ff0c7431 */ /* 0x000fe400000001ff */
[----:B------:R-:W-:Y:S02]  /*10320*/  IMAD.MOV.U32 R11, RZ, RZ, 0x1f ;  /* 0x0000001fff0b7424 */ /* 0x000fe400078e00ff */
[----:B------:R-:W-:-:S07]  /*10330*/  IMAD.MOV.U32 R15, RZ, RZ, -0x1 ;  /* 0xffffffffff0f7424 */ /* 0x000fce00078e00ff */
[----:B------:R-:W-:Y:S05]  /*10340*/  WARPSYNC.COLLECTIVE R15, `(.L_x_4931) ;  /* 0x000000000f087348 */ /* 0x000fea0003c00000 */
[----:B------:R0:W1:Y:S02]  /*10350*/  SHFL.BFLY P6, R14, R13, R12, R11 ;  /* 0x0c00000c0d0e7389 */ /* 0x00006400000c000b */
[----:B01----:R-:W-:Y:S05]  /*10360*/  ENDCOLLECTIVE ;  /* 0x000000000000791b */ /* 0x003fea0003800000 */
.L_x_4931:
[----:B------:R-:W-:Y:S02]  /*10370*/  MOV R12, 0x4 ;  /* 0x00000004000c7802 */ /* 0x000fe40000000f00 */
[----:B------:R-:W-:-:S05]  /*10380*/  FMNMX.FTZ R0, R13, R14, !PT ;  /* 0x0000000e0d007209 */ /* 0x000fca0007810000 */
[----:B------:R-:W-:-:S07]  /*10390*/  IMAD.MOV.U32 R13, RZ, RZ, R0 ;  /* 0x000000ffff0d7224 */ /* 0x000fce00078e0000 */
[----:B------:R-:W-:Y:S05]  /*103a0*/  WARPSYNC.COLLECTIVE R15, `(.L_x_4932) ;  /* 0x000000000f087348 */ /* 0x000fea0003c00000 */
[----:B------:R0:W1:Y:S02]  /*103b0*/  SHFL.BFLY P6, R14, R13, R12, R11 ;  /* 0x0c00000c0d0e7389 */ /* 0x00006400000c000b */
[----:B01----:R-:W-:Y:S05]  /*103c0*/  ENDCOLLECTIVE ;  /* 0x000000000000791b */ /* 0x003fea0003800000 */
.L_x_4932:
[----:B------:R-:W-:Y:S01]  /*103d0*/  IMAD.MOV.U32 R12, RZ, RZ, 0x2 ;  /* 0x00000002ff0c7424 */ /* 0x000fe200078e00ff */
[----:B------:R-:W-:-:S05]  /*103e0*/  FMNMX.FTZ R2, R0, R14, !PT ;  /* 0x0000000e00027209 */ /* 0x000fca0007810000 */
[----:B------:R-:W-:-:S07]  /*103f0*/  IMAD.MOV.U32 R13, RZ, RZ, R2 ;  /* 0x000000ffff0d7224 */ /* 0x000fce00078e0002 */
[----:B------:R-:W-:Y:S05]  /*10400*/  WARPSYNC.COLLECTIVE R15, `(.L_x_4933) ;  /* 0x000000000f087348 */ /* 0x000fea0003c00000 */
[----:B------:R0:W1:Y:S02]  /*10410*/  SHFL.BFLY P6, R14, R13, R12, R11 ;  /* 0x0c00000c0d0e7389 */ /* 0x00006400000c000b */
[----:B01----:R-:W-:Y:S05]  /*10420*/  ENDCOLLECTIVE ;  /* 0x000000000000791b */ /* 0x003fea0003800000 */
.L_x_4933:
[----:B------:R-:W-:Y:S05]  /*10430*/  BRA `(.L_x_4934) ;  /* 0xffffffa4002c7947 */ /* 0x000fea000383ffff */
.L_x_4935:
        /* <DEDUP_REMOVED lines=12> */
.L_x_5608:


//--------------------- .text._ZN4mmha33masked_multihead_attention_kernelIfLi192ELi256ELi4ELi64ELi64ELb0ELb1EEEv26Multihead_attention_paramsIT_XT5_EE --------------------------
	.section	.text._ZN4mmha33masked_multihead_attention_kernelIfLi192ELi256ELi4ELi64ELi64ELb0ELb1EEEv26Multihead_attention_paramsIT_XT5_EE,"ax",@progbits
	.align	128
        .global         _ZN4mmha33masked_multihead_attention_kernelIfLi192ELi256ELi4ELi64ELi64ELb0ELb1EEEv26Multihead_attention_paramsIT_XT5_EE
        .type           _ZN4mmha33masked_multihead_attention_kernelIfLi192ELi256ELi4ELi64ELi64ELb0ELb1EEEv26Multihead_attention_paramsIT_XT5_EE,@function
        .size           _ZN4mmha33masked_multihead_attention_kernelIfLi192ELi256ELi4ELi64ELi64ELb0ELb1EEEv26Multihead_attention_paramsIT_XT5_EE,(.L_x_5609 - _ZN4mmha33masked_multihead_attention_kernelIfLi192ELi256ELi4ELi64ELi64ELb0ELb1EEEv26Multihead_attention_paramsIT_XT5_EE)
        .other          _ZN4mmha33masked_multihead_attention_kernelIfLi192ELi256ELi4ELi64ELi64ELb0ELb1EEEv26Multihead_attention_paramsIT_XT5_EE,@"STO_CUDA_ENTRY STV_DEFAULT"
_ZN4mmha33masked_multihead_attention_kernelIfLi192ELi256ELi4ELi64ELi64ELb0ELb1EEEv26Multihead_attention_paramsIT_XT5_EE:
.text._ZN4mmha33masked_multihead_attention_kernelIfLi192ELi256ELi4ELi64ELi64ELb0ELb1EEEv26Multihead_attention_paramsIT_XT5_EE:
        /* <DEDUP_REMOVED lines=12> */
.L_x_4936:
[----:B------:R-:W1:Y:S01]  /*00c0*/  LDC R8, c[0x0][0x3f0] ;  /* 0x0000fc00ff087b82 */ /* 0x000e620000000800 */
[----:B------:R-:W3:Y:S01]  /*00d0*/  S2R R86, SR_CTAID.X ;  /* 0x0000000000567919 */ /* 0x000ee20000002500 */
[----:B------:R-:W4:Y:S06]  /*00e0*/  S2R R23, SR_TID.X ;  /* 0x0000000000177919 */ /* 0x000f2c0000002100 */
[----:B------:R-:W0:Y:S08]  /*00f0*/  LDC R6, c[0x0][0x478] ;  /* 0x00011e00ff067b82 */ /* 0x000e300000000800 */
[----:B------:R-:W3:Y:S01]  /*0100*/  LDC R4, c[0x0][0x3e8] ;  /* 0x0000fa00ff047b82 */ /* 0x000ee20000000800 */
[----:B-1----:R-:W-:-:S07]  /*0110*/  IABS R5, R8 ;  /* 0x0000000800057213 */ /* 0x002fce0000000000 */
[----:B------:R-:W1:Y:S01]  /*0120*/  LDC R36, c[0x0][0x3f8] ;  /* 0x0000fe00ff247b82 */ /* 0x000e620000000800 */
[----:B--2---:R-:W-:Y:S01]  /*0130*/  LOP3.LUT R9, R89, R8, RZ, 0x3c, !PT ;  /* 0x0000000859097212 */ /* 0x004fe200078e3cff */
[----:B------:R-:W2:Y:S01]  /*0140*/  I2F.RP R0, R5 ;  /* 0x0000000500007306 */ /* 0x000ea20000209400 */
[----:B0-----:R-:W-:-:S05]  /*0150*/  ISETP.NE.AND P1, PT, R6, 0x2, PT ;  /* 0x000000020600780c */ /* 0x001fca0003f25270 */
[----:B------:R-:W0:Y:S01]  /*0160*/  LDC.64 R28, c[0x0][0x460] ;  /* 0x00011800ff1c7b82 */ /* 0x000e220000000a00 */
[----:B----4-:R-:W-:Y:S01]  /*0170*/  IMAD.SHL.U32 R33, R23, 0x4, RZ ;  /* 0x0000000417217824 */ /* 0x010fe200078e00ff */
[----:B---3--:R-:W-:Y:S01]  /*0180*/  ISETP.NE.AND P0, PT, R4, RZ, PT ;  /* 0x000000ff0400720c */ /* 0x008fe20003f05270 */
[----:B--2---:R-:W2:Y:S01]  /*0190*/  MUFU.RCP R0, R0 ;  /* 0x0000000000007308 */ /* 0x004ea20000001000 */
[----:B-1----:R-:W-:-:S11]  /*01a0*/  IMAD R32, R89, R36, R86 ;  /* 0x0000002459207224 */ /* 0x002fd600078e0256 */
[----:B------:R-:W-:Y:S02]  /*01b0*/  @!P0 IMAD R22, R32, 0xc0, RZ ;  /* 0x000000c020168824 */ /* 0x000fe400078e02ff */
[----:B--2---:R-:W-:Y:S01]  /*01c0*/  VIADD R2, R0, 0xffffffe ;  /* 0x0ffffffe00027836 */ /* 0x004fe20000000000 */
[----:B------:R-:W-:-:S03]  /*01d0*/  IABS R0, R89 ;  /* 0x0000005900007213 */ /* 0x000fc60000000000 */
[----:B------:R1:W2:Y:S02]  /*01e0*/  F2I.FTZ.U32.TRUNC.NTZ R3, R2 ;  /* 0x0000000200037305 */ /* 0x0002a4000021f000 */
[----:B-1----:R-:W-:Y:S02]  /*01f0*/  IMAD.MOV.U32 R2, RZ, RZ, RZ ;  /* 0x000000ffff027224 */ /* 0x002fe400078e00ff */
[----:B--2---:R-:W-:-:S04]  /*0200*/  IMAD.MOV R10, RZ, RZ, -R3 ;  /* 0x000000ffff0a7224 */ /* 0x004fc800078e0a03 */
[----:B------:R-:W-:Y:S02]  /*0210*/  IMAD R7, R10, R5, RZ ;  /* 0x000000050a077224 */ /* 0x000fe400078e02ff */
[----:B------:R-:W1:Y:S02]  /*0220*/  @!P1 LDC.64 R10, c[0x0][0x398] ;  /* 0x0000e600ff0a9b82 */ /* 0x000e640000000a00 */
[----:B------:R-:W-:-:S04]  /*0230*/  IMAD.HI.U32 R2, R3, R7, R2 ;  /* 0x0000000703027227 */ /* 0x000fc800078e0002 */
[----:B------:R-:W-:Y:S02]  /*0240*/  IMAD.MOV.U32 R3, RZ, RZ, R0 ;  /* 0x000000ffff037224 */ /* 0x000fe400078e0000 */
[----:B------:R-:W2:Y:S02]  /*0250*/  @!P1 LDC.64 R6, c[0x0][0x468] ;  /* 0x00011a00ff069b82 */ /* 0x000ea40000000a00 */
[----:B------:R-:W-:-:S05]  /*0260*/  IMAD.HI.U32 R0, R2, R3, RZ ;  /* 0x0000000302007227 */ /* 0x000fca00078e00ff */
[----:B------:R-:W-:-:S05]  /*0270*/  IADD3 R2, PT, PT, -R0, RZ, RZ ;  /* 0x000000ff00027210 */ /* 0x000fca0007ffe1ff */
[----:B------:R-:W-:Y:S02]  /*0280*/  IMAD R2, R5, R2, R3 ;  /* 0x0000000205027224 */ /* 0x000fe400078e0203 */
[----:B------:R-:W-:-:S03]  /*0290*/  @P0 IMAD R3, R89, R4, RZ ;  /* 0x0000000459030224 */ /* 0x000fc600078e02ff */
[----:B------:R-:W-:Y:S01]  /*02a0*/  ISETP.GT.U32.AND P2, PT, R5, R2, PT ;  /* 0x000000020500720c */ /* 0x000fe20003f44070 */
[----:B------:R-:W-:Y:S01]  /*02b0*/  @P0 IMAD R22, R86, 0xc0, R3 ;  /* 0x000000c056160824 */ /* 0x000fe200078e0203 */
[----:B0-----:R-:W-:-:S03]  /*02c0*/  ISETP.NE.U32.AND P0, PT, R28, RZ, PT ;  /* 0x000000ff1c00720c */ /* 0x001fc60003f05070 */
[----:B------:R-:W-:Y:S01]  /*02d0*/  IMAD.IADD R27, R33, 0x1, R22 ;  /* 0x00000001211b7824 */ /* 0x000fe200078e0216 */
[----:B------:R-:W-:Y:S01]  /*02e0*/  ISETP.NE.AND.EX P0, PT, R29, RZ, PT, P0 ;  /* 0x000000ff1d00720c */ /* 0x000fe20003f05300 */
[----:B--2---:R-:W2:Y:S03]  /*02f0*/  @!P1 LDG.E R7, desc[UR36][R6.64+0x4] ;  /* 0x0000042406079981 */ /* 0x004ea6000c1e1900 */
[----:B-1----:R-:W-:-:S03]  /*0300*/  @!P1 IADD3 R4, P4, PT, R27, R10, RZ ;  /* 0x0000000a1b049210 */ /* 0x002fc60007f9e0ff */
[----:B------:R-:W-:-:S05]  /*0310*/  @!P2 IMAD.IADD R2, R2, 0x1, -R5 ;  /* 0x000000010202a824 */ /* 0x000fca00078e0a05 */
[----:B------:R-:W-:Y:S02]  /*0320*/  ISETP.GE.U32.AND P3, PT, R2, R5, PT ;  /* 0x000000050200720c */ /* 0x000fe40003f66070 */
[----:B------:R-:W-:Y:S01]  /*0330*/  @!P1 LEA.HI.X.SX32 R5, R27, R11, 0x1, P4 ;  /* 0x0000000b1b059211 */ /* 0x000fe200020f0eff */
[----:B------:R-:W0:Y:S04]  /*0340*/  @P0 LDC.64 R2, c[0x0][0x460] ;  /* 0x00011800ff020b82 */ /* 0x000e280000000a00 */
[----:B------:R1:W3:Y:S01]  /*0350*/  @!P1 LDG.E R12, desc[UR36][R4.64] ;  /* 0x00000024040c9981 */ /* 0x0002e2000c1e1900 */
[----:B------:R-:W-:Y:S01]  /*0360*/  @!P2 VIADD R0, R0, 0x1 ;  /* 0x000000010000a836 */ /* 0x000fe20000000000 */
[----:B------:R-:W-:Y:S02]  /*0370*/  ISETP.GE.AND P4, PT, R9, RZ, PT ;  /* 0x000000ff0900720c */ /* 0x000fe40003f86270 */
[----:B------:R-:W-:-:S02]  /*0380*/  ISETP.NE.AND P2, PT, R8, RZ, PT ;  /* 0x000000ff0800720c */ /* 0x000fc40003f45270 */
[----:B------:R-:W-:Y:S01]  /*0390*/  @P3 VIADD R0, R0, 0x1 ;  /* 0x0000000100003836 */ /* 0x000fe20000000000 */
[----:B-1----:R-:W1:Y:S04]  /*03a0*/  LDC.64 R4, c[0x0][0x4a0] ;  /* 0x00012800ff047b82 */ /* 0x002e680000000a00 */
[----:B------:R-:W-:-:S05]  /*03b0*/  MOV R39, R0 ;  /* 0x0000000000277202 */ /* 0x000fca0000000f00 */
[----:B------:R-:W-:Y:S01]  /*03c0*/  @!P4 IMAD.MOV R39, RZ, RZ, -R39 ;  /* 0x000000ffff27c224 */ /* 0x000fe200078e0a27 */
[----:B------:R-:W-:Y:S01]  /*03d0*/  @!P2 LOP3.LUT R39, RZ, R8, RZ, 0x33, !PT ;  /* 0x00000008ff27a212 */ /* 0x000fe200078e33ff */
[----:B------:R-:W-:-:S04]  /*03e0*/  IMAD.MOV.U32 R19, RZ, RZ, RZ ;  /* 0x000000ffff137224 */ /* 0x000fc800078e00ff */
[----:B0-----:R-:W-:-:S05]  /*03f0*/  @P0 IMAD.WIDE R2, R39, 0x4, R2 ;  /* 0x0000000427020825 */ /* 0x001fca00078e0202 */
[----:B------:R0:W5:Y:S01]  /*0400*/  @P0 LDG.E R19, desc[UR36][R2.64] ;  /* 0x0000002402130981 */ /* 0x000162000c1e1900 */
[----:B-1----:R-:W-:-:S04]  /*0410*/  ISETP.NE.U32.AND P0, PT, R4, RZ, PT ;  /* 0x000000ff0400720c */ /* 0x002fc80003f05070 */
[----:B------:R-:W-:Y:S02]  /*0420*/  ISETP.NE.AND.EX P0, PT, R5, RZ, PT, P0 ;  /* 0x000000ff0500720c */ /* 0x000fe40003f05300 */
[----:B------:R-:W-:-:S11]  /*0430*/  ISETP.GT.U32.AND P2, PT, R23, 0x2f, PT ;  /* 0x0000002f1700780c */ /* 0x000fd60003f44070 */
[----:B------:R-:W1:Y:S01]  /*0440*/  @P0 LDC.64 R14, c[0x0][0x4a0] ;  /* 0x00012800ff0e0b82 */ /* 0x000e620000000a00 */
[----:B------:R-:W-:Y:S01]  /*0450*/  BSSY.RECONVERGENT B0, `(.L_x_4937) ;  /* 0x000001f000007945 */ /* 0x000fe20003800200 */
[----:B---3--:R-:W2:Y:S08]  /*0460*/  @!P1 I2F.S8 R4, R12 ;  /* 0x0000000c00049306 */ /* 0x008eb00000001400 */
[----:B------:R-:W3:Y:S08]  /*0470*/  @!P1 I2F.S8 R0, R12.B1 ;  /* 0x1000000c00009306 */ /* 0x000ef00000001400 */
[----:B------:R-:W4:Y:S08]  /*0480*/  @!P1 I2F.S8 R8, R12.B2 ;  /* 0x2000000c00089306 */ /* 0x000f300000001400 */
[----:B------:R-:W0:Y:S01]  /*0490*/  @!P1 I2F.S8 R10, R12.B3 ;  /* 0x3000000c000a9306 */ /* 0x000e220000001400 */
[C---:B--2---:R-:W-:Y:S01]  /*04a0*/  @!P1 FMUL.FTZ R4, R7.reuse, R4 ;  /* 0x0000000407049220 */ /* 0x044fe20000410000 */
[C---:B---3--:R-:W-:Y:S01]  /*04b0*/  @!P1 FMUL.FTZ R5, R7.reuse, R0 ;  /* 0x0000000007059220 */ /* 0x048fe20000410000 */
[C---:B----4-:R-:W-:Y:S01]  /*04c0*/  @!P1 FMUL.FTZ R6, R7.reuse, R8 ;  /* 0x0000000807069220 */ /* 0x050fe20000410000 */
[----:B------:R-:W-:Y:S01]  /*04d0*/  CS2R R8, SRZ ;  /* 0x0000000000087805 */ /* 0x000fe2000001ff00 */
[----:B0-----:R-:W-:Y:S01]  /*04e0*/  @!P1 FMUL.FTZ R7, R7, R10 ;  /* 0x0000000a07079220 */ /* 0x001fe20000410000 */
[----:B------:R-:W-:Y:S01]  /*04f0*/  CS2R R10, SRZ ;  /* 0x00000000000a7805 */ /* 0x000fe2000001ff00 */
[----:B-1----:R-:W-:Y:S06]  /*0500*/  @P2 BRA `(.L_x_4938) ;  /* 0x00000000004c2947 */ /* 0x002fec0003800000 */
        /* <DEDUP_REMOVED lines=19> */
.L_x_4938:
[----:B------:R-:W-:Y:S05]  /*0640*/  BSYNC.RECONVERGENT B0 ;  /* 0x0000000000007941 */ /* 0x000fea0003800200 */
.L_x_4937:
[----:B------:R-:W-:Y:S05]  /*0650*/  @!P1 BRA `(.L_x_4939) ;  /* 0x0000000000209947 */ /* 0x000fea0003800000 */
[----:B------:R-:W-:Y:S01]  /*0660*/  BSSY.RECONVERGENT B0, `(.L_x_4939) ;  /* 0x0000007000007945 */ /* 0x000fe20003800200 */
[----:B------:R-:W-:Y:S02]  /*0670*/  CS2R R6, SRZ ;  /* 0x0000000000067805 */ /* 0x000fe4000001ff00 */
[----:B------:R-:W-:Y:S01]  /*0680*/  CS2R R4, SRZ ;  /* 0x0000000000047805 */ /* 0x000fe2000001ff00 */
[----:B------:R-:W-:Y:S06]  /*0690*/  @P2 BRA `(.L_x_4940) ;  /* 0x00000000000c2947 */ /* 0x000fec0003800000 */
[----:B------:R-:W1:Y:S02]  /*06a0*/  LDC.64 R4, c[0x0][0x398] ;  /* 0x0000e600ff047b82 */ /* 0x000e640000000a00 */
[----:B-1----:R-:W-:-:S06]  /*06b0*/  IMAD.WIDE R4, R27, 0x4, R4 ;  /* 0x000000041b047825 */ /* 0x002fcc00078e0204 */
[----:B------:R-:W5:Y:S02]  /*06c0*/  LDG.E.128 R4, desc[UR36][R4.64] ;  /* 0x0000002404047981 */ /* 0x000f64000c1e1d00 */
.L_x_4940:
[----:B------:R-:W-:Y:S05]  /*06d0*/  BSYNC.RECONVERGENT B0 ;  /* 0x0000000000007941 */ /* 0x000fea0003800200 */
.L_x_4939:
[----:B------:R-:W-:Y:S01]  /*06e0*/  @P0 IMAD.WIDE.U32 R2, R89, 0x4, R14 ;  /* 0x0000000459020825 */ /* 0x000fe200078e000e */
[----:B------:R-:W1:Y:S01]  /*06f0*/  LDCU.64 UR4, c[0x0][0x390] ;  /* 0x00007200ff0477ac */ /* 0x000e620008000a00 */
[----:B------:R-:W2:Y:S03]  /*0700*/  LDCU.64 UR6, c[0x0][0x3a0] ;  /* 0x00007400ff0677ac */ /* 0x000ea60008000a00 */
[----:B------:R3:W4:Y:S01]  /*0710*/  @P0 LDG.E R0, desc[UR36][R2.64] ;  /* 0x0000002402000981 */ /* 0x000722000c1e1900 */
[----:B------:R-:W-:Y:S01]  /*0720*/  ISETP.EQ.U32.AND P4, PT, R28, RZ, PT ;  /* 0x000000ff1c00720c */ /* 0x000fe20003f82070 */
[----:B------:R-:W0:Y:S01]  /*0730*/  LDC.64 R16, c[0x0][0x418] ;  /* 0x00010600ff107b82 */ /* 0x000e220000000a00 */
[----:B------:R-:W-:Y:S02]  /*0740*/  ISETP.GT.U32.AND P2, PT, R23, 0x3f, PT ;  /* 0x0000003f1700780c */ /* 0x000fe40003f44070 */
[----:B------:R-:W-:-:S02]  /*0750*/  CS2R R26, SRZ ;  /* 0x00000000001a7805 */ /* 0x000fc4000001ff00 */
[----:B------:R-:W-:Y:S02]  /*0760*/  CS2R R24, SRZ ;  /* 0x0000000000187805 */ /* 0x000fe4000001ff00 */
[----:B------:R-:W-:Y:S02]  /*0770*/  ISETP.EQ.OR.EX P2, PT, R29, RZ, P2, P4 ;  /* 0x000000ff1d00720c */ /* 0x000fe40001742740 */
[----:B------:R-:W-:Y:S01]  /*0780*/  CS2R R30, SRZ ;  /* 0x00000000001e7805 */ /* 0x000fe2000001ff00 */
[----:B------:R-:W3:Y:S01]  /*0790*/  LDC R38, c[0x0][0x3f4] ;  /* 0x0000fd00ff267b82 */ /* 0x000ee20000000800 */
[----:B-1----:R-:W-:Y:S02]  /*07a0*/  ISETP.NE.U32.AND P1, PT, RZ, UR4, PT ;  /* 0x00000004ff007c0c */ /* 0x002fe4000bf25070 */
[----:B--2---:R-:W-:Y:S02]  /*07b0*/  ISETP.NE.U32.AND P3, PT, RZ, UR6, PT ;  /* 0x00000006ff007c0c */ /* 0x004fe4000bf65070 */
[----:B------:R-:W-:-:S02]  /*07c0*/  CS2R R28, SRZ ;  /* 0x00000000001c7805 */ /* 0x000fc4000001ff00 */
[----:B------:R-:W-:-:S03]  /*07d0*/  ISETP.NE.AND.EX P1, PT, RZ, UR5, PT, P1 ;  /* 0x00000005ff007c0c */ /* 0x000fc6000bf25310 */
[----:B------:R-:W1:Y:S01]  /*07e0*/  @!P2 LDC.64 R14, c[0x0][0x450] ;  /* 0x00011400ff0eab82 */ /* 0x000e620000000a00 */
[----:B------:R-:W-:Y:S01]  /*07f0*/  ISETP.NE.AND.EX P3, PT, RZ, UR7, PT, P3 ;  /* 0x00000007ff007c0c */ /* 0x000fe2000bf65330 */
[----:B------:R-:W2:Y:S01]  /*0800*/  LDCU.U8 UR4, c[0x0][0x404] ;  /* 0x00008080ff0477ac */ /* 0x000ea20008000000 */
[C---:B------:R-:W-:Y:S02]  /*0810*/  ISETP.GT.U32.OR P1, PT, R23.reuse, 0x2f, !P1 ;  /* 0x0000002f1700780c */ /* 0x040fe40004f24470 */
[----:B------:R-:W-:Y:S02]  /*0820*/  ISETP.GT.U32.OR P3, PT, R23, 0x2f, !P3 ;  /* 0x0000002f1700780c */ /* 0x000fe40005f64470 */
[----:B0-----:R-:W-:Y:S01]  /*0830*/  ISETP.NE.U32.AND P4, PT, R16, RZ, PT ;  /* 0x000000ff1000720c */ /* 0x001fe20003f85070 */
[----:B-----5:R-:W-:-:S03]  /*0840*/  @!P2 IMAD R16, R19, R36, RZ ;  /* 0x000000241310a224 */ /* 0x020fc600078e02ff */
[----:B------:R-:W-:Y:S01]  /*0850*/  ISETP.NE.AND.EX P4, PT, R17, RZ, PT, P4 ;  /* 0x000000ff1100720c */ /* 0x000fe20003f85340 */
[----:B------:R-:W-:-:S04]  /*0860*/  IMAD R17, R86, 0xc0, R33 ;  /* 0x000000c056117824 */ /* 0x000fc800078e0221 */
[----:B------:R-:W0:Y:S08]  /*0870*/  @!P1 LDC.64 R12, c[0x0][0x390] ;  /* 0x0000e400ff0c9b82 */ /* 0x000e300000000a00 */
[----:B------:R-:W2:Y:S01]  /*0880*/  @!P3 LDC.64 R20, c[0x0][0x3a0] ;  /* 0x0000e800ff14bb82 */ /* 0x000ea20000000a00 */
[----:B---3--:R-:W-:-:S07]  /*0890*/  IABS R37, R38 ;  /* 0x0000002600257213 */ /* 0x008fce0000000000 */
[----:B------:R-:W3:Y:S01]  /*08a0*/  @P4 LDC.64 R34, c[0x0][0x418] ;  /* 0x00010600ff224b82 */ /* 0x000ee20000000a00 */
[----:B0-----:R-:W-:-:S04]  /*08b0*/  @!P1 IMAD.WIDE.U32 R2, R17, 0x4, R12 ;  /* 0x0000000411029825 */ /* 0x001fc800078e000c */
[----:B------:R-:W-:Y:S01]  /*08c0*/  @!P2 IMAD R13, R16, 0xc0, R17 ;  /* 0x000000c0100da824 */ /* 0x000fe200078e0211 */
[----:B------:R-:W4:Y:S01]  /*08d0*/  @!P1 LDG.E.128 R24, desc[UR36][R2.64] ;  /* 0x0000002402189981 */ /* 0x000f22000c1e1d00 */
[----:B--2---:R-:W-:-:S04]  /*08e0*/  @!P3 IMAD.WIDE.U32 R20, R17, 0x4, R20 ;  /* 0x000000041114b825 */ /* 0x004fc800078e0014 */
[----:B-1----:R-:W-:Y:S01]  /*08f0*/  @!P2 IMAD.WIDE R12, R13, 0x4, R14 ;  /* 0x000000040d0ca825 */ /* 0x002fe200078e020e */
[----:B------:R0:W2:Y:S05]  /*0900*/  @!P3 LDG.E.128 R28, desc[UR36][R20.64] ;  /* 0x00000024141cb981 */ /* 0x0000aa000c1e1d00 */
[----:B------:R-:W2:Y:S01]  /*0910*/  @!P2 LDG.E.128 R12, desc[UR36][R12.64] ;  /* 0x000000240c0ca981 */ /* 0x000ea2000c1e1d00 */
[----:B------:R-:W1:Y:S01]  /*0920*/  I2F.RP R16, R37 ;  /* 0x0000002500107306 */ /* 0x000e620000209400 */
[----:B------:R-:W4:Y:S08]  /*0930*/  @!P0 LDC R17, c[0x0][0x40c] ;  /* 0x00010300ff118b82 */ /* 0x000f300000000800 */
[----:B0-----:R-:W4:Y:S01]  /*0940*/  @P0 LDC R21, c[0x0][0x430] ;  /* 0x00010c00ff150b82 */ /* 0x001f220000000800 */
[----:B-1----:R-:W0:Y:S02]  /*0950*/  MUFU.RCP R16, R16 ;  /* 0x0000001000107308 */ /* 0x002e240000001000 */
[----:B0-----:R-:W-:-:S06]  /*0960*/  VIADD R2, R16, 0xffffffe ;  /* 0x0ffffffe10027836 */ /* 0x001fcc0000000000 */
[----:B------:R0:W1:Y:S02]  /*0970*/  F2I.FTZ.U32.TRUNC.NTZ R3, R2 ;  /* 0x0000000200037305 */ /* 0x000064000021f000 */
[----:B0-----:R-:W-:Y:S02]  /*0980*/  IMAD.MOV.U32 R2, RZ, RZ, RZ ;  /* 0x000000ffff027224 */ /* 0x001fe400078e00ff */
[----:B-1----:R-:W-:Y:S01]  /*0990*/  IMAD.MOV R20, RZ, RZ, -R3 ;  /* 0x000000ffff147224 */ /* 0x002fe200078e0a03 */
[----:B------:R-:W-:Y:S01]  /*09a0*/  ISETP.NE.AND P1, PT, R38, RZ, PT ;  /* 0x000000ff2600720c */ /* 0x000fe20003f25270 */
[----:B------:R-:W-:Y:S02]  /*09b0*/  IMAD.MOV.U32 R18, RZ, RZ, RZ ;  /* 0x000000ffff127224 */ /* 0x000fe400078e00ff */
[C---:B---3--:R-:W-:Y:S01]  /*09c0*/  @P4 IMAD.WIDE.U32 R34, R89.reuse, 0x4, R34 ;  /* 0x0000000459224825 */ /* 0x048fe200078e0022 */
[----:B------:R-:W-:Y:S03]  /*09d0*/  BSSY.RECONVERGENT B6, `(.L_x_4941) ;  /* 0x00000e6000067945 */ /* 0x000fe60003800200 */
[----:B------:R-:W-:Y:S01]  /*09e0*/  IMAD R89, R89, R38, RZ ;  /* 0x0000002659597224 */ /* 0x000fe200078e02ff */
[----:B------:R0:W5:Y:S04]  /*09f0*/  @P4 LDG.E R18, desc[UR36][R34.64] ;  /* 0x0000002422124981 */ /* 0x000168000c1e1900 */
[----:B------:R-:W-:Y:S01]  /*0a00*/  SHF.R.S32.HI R88, RZ, 0x1f, R89 ;  /* 0x0000001fff587819 */ /* 0x000fe20000011459 */
[----:B0-----:R-:W-:Y:S01]  /*0a10*/  IMAD R35, R39, R36, RZ ;  /* 0x0000002427237224 */ /* 0x001fe200078e02ff */
[----:B----4-:R-:W-:Y:S01]  /*0a20*/  @P0 IADD3 R17, PT, PT, R0, R21, RZ ;  /* 0x0000001500110210 */ /* 0x010fe20007ffe0ff */
[----:B------:R-:W-:-:S02]  /*0a30*/  IMAD R21, R20, R37, RZ ;  /* 0x0000002514157224 */ /* 0x000fc400078e02ff */
[----:B------:R-:W0:Y:S01]  /*0a40*/  LDC R20, c[0x0][0x400] ;  /* 0x00010000ff147b82 */ /* 0x000e220000000800 */
[----:B------:R-:W-:Y:S01]  /*0a50*/  IABS R16, R17 ;  /* 0x0000001100107213 */ /* 0x000fe20000000000 */
[----:B------:R-:W-:-:S06]  /*0a60*/  IMAD.HI.U32 R3, R3, R21, R2 ;  /* 0x0000001503037227 */ /* 0x000fcc00078e0002 */
[----:B------:R-:W-:-:S04]  /*0a70*/  IMAD.HI.U32 R3, R3, R16, RZ ;  /* 0x0000001003037227 */ /* 0x000fc800078e00ff */
[----:B------:R-:W-:-:S04]  /*0a80*/  IMAD.MOV R3, RZ, RZ, -R3 ;  /* 0x000000ffff037224 */ /* 0x000fc800078e0a03 */
[----:B------:R-:W-:-:S05]  /*0a90*/  IMAD R16, R37, R3, R16 ;  /* 0x0000000325107224 */ /* 0x000fca00078e0210 */
[----:B------:R-:W-:-:S13]  /*0aa0*/  ISETP.GT.U32.AND P0, PT, R37, R16, PT ;  /* 0x000000102500720c */ /* 0x000fda0003f04070 */
[----:B------:R-:W-:-:S05]  /*0ab0*/  @!P0 IMAD.IADD R16, R16, 0x1, -R37 ;  /* 0x0000000110108824 */ /* 0x000fca00078e0a25 */
[----:B------:R-:W-:Y:S02]  /*0ac0*/  ISETP.GT.U32.AND P0, PT, R37, R16, PT ;  /* 0x000000102500720c */ /* 0x000fe40003f04070 */
[----:B------:R-:W-:-:S11]  /*0ad0*/  ISETP.GE.AND P3, PT, R17, RZ, PT ;  /* 0x000000ff1100720c */ /* 0x000fd60003f66270 */
[----:B------:R-:W-:Y:S01]  /*0ae0*/  @!P0 IMAD.IADD R16, R16, 0x1, -R37 ;  /* 0x0000000110108824 */ /* 0x000fe200078e0a25 */
[----:B------:R-:W-:-:S04]  /*0af0*/  ISETP.NE.AND P0, PT, RZ, UR4, PT ;  /* 0x00000004ff007c0c */ /* 0x000fc8000bf05270 */
[----:B0-----:R-:W-:Y:S02]  /*0b00*/  ISETP.LT.OR P0, PT, R20, 0x1, P0 ;  /* 0x000000011400780c */ /* 0x001fe40000701670 */
[----:B------:R-:W-:Y:S01]  /*0b10*/  IADD3 R2, PT, PT, R17, 0x1, -R38 ;  /* 0x0000000111027810 */ /* 0x000fe20007ffe826 */
[----:B------:R-:W-:Y:S01]  /*0b20*/  @!P3 IMAD.MOV R16, RZ, RZ, -R16 ;  /* 0x000000ffff10b224 */ /* 0x000fe200078e0a10 */
[----:B------:R-:W-:Y:S01]  /*0b30*/  @!P1 LOP3.LUT R16, RZ, R38, RZ, 0x33, !PT ;  /* 0x00000026ff109212 */ /* 0x000fe200078e33ff */
[----:B------:R-:W-:Y:S01]  /*0b40*/  FADD.FTZ R24, R24, R8 ;  /* 0x0000000818187221 */ /* 0x000fe20000010000 */
[----:B------:R-:W-:Y:S01]  /*0b50*/  FADD.FTZ R25, R25, R9 ;  /* 0x0000000919197221 */ /* 0x000fe20000010000 */
[----:B------:R-:W-:Y:S01]  /*0b60*/  FADD.FTZ R26, R26, R10 ;  /* 0x0000000a1a1a7221 */ /* 0x000fe20000010000 */
[----:B------:R-:W-:Y:S01]  /*0b70*/  FADD.FTZ R27, R27, R11 ;  /* 0x0000000b1b1b7221 */ /* 0x000fe20000010000 */
[----:B------:R-:W-:Y:S01]  /*0b80*/  VIMNMX R2, PT, PT, RZ, R2, !PT ;  /* 0x00000002ff027248 */ /* 0x000fe20007fe0100 */
[----:B--2---:R-:W-:Y:S01]  /*0b90*/  FADD.FTZ R28, R28, R4 ;  /* 0x000000041c1c7221 */ /* 0x004fe20000010000 */
        /* <DEDUP_REMOVED lines=8> */
[----:B------:R-:W-:-:S13]  /*0c20*/  ISETP.GE.AND P0, PT, R33, R20, PT ;  /* 0x000000142100720c */ /* 0x000fda0003f06270 */
[----:B------:R-:W-:Y:S05]  /*0c30*/  @P0 BRA `(.L_x_4943) ;  /* 0x0000000800fc0947 */ /* 0x000fea0003800000 */
[----:B------:R-:W-:Y:S01]  /*0c40*/  I2FP.F32.U32 R3, R20 ;  /* 0x0000001400037245 */ /* 0x000fe20000201000 */
[----:B------:R-:W0:Y:S01]  /*0c50*/  LDCU UR4, c[0x0][0x40c] ;  /* 0x00008180ff0477ac */ /* 0x000e220008000800 */
[----:B------:R-:W-:-:S04]  /*0c60*/  IADD3 R0, PT, PT, R33, 0x2, RZ ;  /* 0x0000000221007810 */ /* 0x000fc80007ffe0ff */
[----:B------:R-:W1:Y:S01]  /*0c70*/  MUFU.RCP R3, R3 ;  /* 0x0000000300037308 */ /* 0x000e620000001000 */
[----:B------:R-:W-:-:S05]  /*0c80*/  I2FP.F32.U32 R0, R0 ;  /* 0x0000000000007245 */ /* 0x000fca0000201000 */
[----:B-1----:R-:W-:Y:S01]  /*0c90*/  FMUL.FTZ R4, R0, R3 ;  /* 0x0000000300047220 */ /* 0x002fe20000410000 */
[----:B------:R-:W-:-:S03]  /*0ca0*/  I2FP.F32.U32 R0, R33 ;  /* 0x0000002100007245 */ /* 0x000fc60000201000 */
[----:B------:R-:W-:Y:S02]  /*0cb0*/  FMUL.FTZ R5, R4, 13.28771209716796875 ;  /* 0x41549a7804057820 */ /* 0x000fe40000410000 */
[----:B------:R-:W-:Y:S01]  /*0cc0*/  FMUL.FTZ R4, R0, R3 ;  /* 0x0000000300047220 */ /* 0x000fe20000410000 */
[----:B0----5:R-:W-:-:S03]  /*0cd0*/  IADD3 R0, PT, PT, -R18, UR4, RZ ;  /* 0x0000000412007c10 */ /* 0x021fc6000fffe1ff */
        /* <DEDUP_REMOVED lines=31> */
.L_x_4942:
        /* <DEDUP_REMOVED lines=13> */
[----:B0-----:R-:W-:Y:S02]  /*0fa0*/  HFMA2 R4, -RZ, RZ, 0, 0 ;  /* 0x00000000ff047431 */ /* 0x001fe400000001ff */
        /* <DEDUP_REMOVED lines=39> */
[----:B--2--5:R-:W-:Y:S05]  /*1220*/  CALL.ABS.NOINC R14 ;  /* 0x000000000e007343 */ /* 0x024fea0003c00000 */
.L_x_4944:
[----:B------:R-:W0:Y:S01]  /*1230*/  S2R R3, SR_CgaCtaId ;  /* 0x0000000000037919 */ /* 0x000e220000008800 */
[----:B------:R-:W1:Y:S01]  /*1240*/  LDC R9, c[0x0][0x400] ;  /* 0x00010000ff097b82 */ /* 0x000e620000000800 */
[----:B------:R-:W-:Y:S01]  /*1250*/  MOV R0, 0x400 ;  /* 0x0000040000007802 */ /* 0x000fe20000000f00 */
[----:B------:R-:W-:Y:S05]  /*1260*/  WARPSYNC.ALL ;  /* 0x0000000000007948 */ /* 0x000fea0003800000 */
[----:B------:R-:W-:Y:S01]  /*1270*/  ISETP.NE.AND P6, PT, R38, RZ, PT ;  /* 0x000000ff2600720c */ /* 0x000fe20003fc5270 */
[----:B------:R-:W-:-:S12]  /*1280*/  VIADD R0, R0, 0x410 ;  /* 0x0000041000007836 */ /* 0x000fd80000000000 */
[----:B------:R-:W-:Y:S01]  /*1290*/  @!P6 IMAD R4, R34, R37, R36 ;  /* 0x000000252204e224 */ /* 0x000fe200078e0224 */
[----:B0-----:R-:W-:-:S04]  /*12a0*/  LEA R0, R3, R0, 0x18 ;  /* 0x0000000003007211 */ /* 0x001fc800078ec0ff */
[----:B-1----:R-:W-:Y:S01]  /*12b0*/  LEA R3, R9, R0, 0x2 ;  /* 0x0000000009037211 */ /* 0x002fe200078e10ff */
[----:B------:R-:W-:-:S04]  /*12c0*/  @!P6 IMAD R5, R4, 0x4, R0 ;  /* 0x000000040405e824 */ /* 0x000fc800078e0200 */
        /* <DEDUP_REMOVED lines=14> */
[----:B------:R-:W-:Y:S02]  /*13b0*/  IMAD R39, R4, 0x4, R3 ;  /* 0x0000000404277824 */ /* 0x000fe400078e0203 */
[----:B------:R-:W-:Y:S01]  /*13c0*/  IMAD.SHL.U32 R5, R5, 0x2, RZ ;  /* 0x0000000205057824 */ /* 0x000fe200078e00ff */
[C---:B------:R-:W-:Y:S01]  /*13d0*/  LEA R20, R34.reuse, R21, 0x2 ;  /* 0x0000001522147211 */ /* 0x040fe200078e10ff */
[----:B------:R-:W-:Y:S01]  /*13e0*/  IMAD R38, R34, 0x4, R39 ;  /* 0x0000000422267824 */ /* 0x000fe200078e0227 */
[----:B------:R0:W1:Y:S02]  /*13f0*/  LDS R24, [R21] ;  /* 0x0000000015187984 */ /* 0x0000640000000800 */
[----:B------:R-:W-:-:S02]  /*1400*/  LOP3.LUT R7, R5, 0xfffffffc, RZ, 0xc0, !PT ;  /* 0xfffffffc05077812 */ /* 0x000fc400078ec0ff */
[----:B------:R0:W2:Y:S02]  /*1410*/  LDS R26, [R21+0x4] ;  /* 0x00000400151a7984 */ /* 0x0000a40000000800 */
[----:B------:R-:W-:Y:S02]  /*1420*/  ISETP.GE.AND P0, PT, R7, R9, PT ;  /* 0x000000090700720c */ /* 0x000fe40003f06270 */
        /* <DEDUP_REMOVED lines=9> */
[----:B------:R-:W1:Y:S04]  /*14c0*/  LDCU UR4, c[0x0][0x40c] ;  /* 0x00008180ff0477ac */ /* 0x000e680008000800 */
[----:B------:R-:W2:Y:S01]  /*14d0*/  MUFU.RCP R5, R5 ;  /* 0x0000000500057308 */ /* 0x000ea20000001000 */
[----:B------:R-:W-:-:S05]  /*14e0*/  I2FP.F32.S32 R4, R4 ;  /* 0x0000000400047245 */ /* 0x000fca0000201400 */
[----:B--2---:R-:W-:Y:S01]  /*14f0*/  FMUL.FTZ R6, R4, R5 ;  /* 0x0000000504067220 */ /* 0x004fe20000410000 */
[----:B------:R-:W-:Y:S02]  /*1500*/  I2FP.F32.S32 R4, R7 ;  /* 0x0000000700047245 */ /* 0x000fe40000201400 */
[----:B-1---5:R-:W-:Y:S01]  /*1510*/  IADD3 R7, PT, PT, -R18, UR4, RZ ;  /* 0x0000000412077c10 */ /* 0x022fe2000fffe1ff */
[----:B------:R-:W-:Y:S02]  /*1520*/  FMUL.FTZ R6, R6, 13.28771209716796875 ;  /* 0x41549a7806067820 */ /* 0x000fe40000410000 */
[----:B------:R-:W-:Y:S01]  /*1530*/  FMUL.FTZ R4, R4, R5 ;  /* 0x0000000504047220 */ /* 0x000fe20000410000 */
[----:B------:R-:W-:-:S03]  /*1540*/  I2FP.F32.S32 R7, R7 ;  /* 0x0000000700077245 */ /* 0x000fc60000201400 */
[----:B------:R-:W-:Y:S01]  /*1550*/  FMUL.FTZ R4, R4, 13.28771209716796875 ;  /* 0x41549a7804047820 */ /* 0x000fe20000410000 */
[----:B------:R-:W1:Y:S05]  /*1560*/  MUFU.EX2 R6, -R6 ;  /* 0x8000000600067308 */ /* 0x000e6a0000000800 */
[----:B------:R-:W2:Y:S01]  /*1570*/  MUFU.EX2 R4, -R4 ;  /* 0x8000000400047308 */ /* 0x000ea20000000800 */
[----:B-1----:R-:W-:-:S04]  /*1580*/  FMUL.FTZ R5, R7, R6 ;  /* 0x0000000607057220 */ /* 0x002fc80000410000 */
[----:B------:R-:W-:Y:S01]  /*1590*/  FMUL.RZ R15, R5, 0.15915493667125701904 ;  /* 0x3e22f983050f7820 */ /* 0x000fe2000040c000 */
[----:B--2---:R-:W-:-:S03]  /*15a0*/  FMUL.FTZ R5, R7, R4 ;  /* 0x0000000407057220 */ /* 0x004fc60000410000 */
[----:B------:R-:W0:Y:S01]  /*15b0*/  MUFU.SIN R9, R15 ;  /* 0x0000000f00097308 */ /* 0x000e220000000400 */
[----:B------:R-:W-:-:S07]  /*15c0*/  FMUL.RZ R13, R5, 0.15915493667125701904 ;  /* 0x3e22f983050d7820 */ /* 0x000fce000040c000 */
[----:B------:R-:W1:Y:S08]  /*15d0*/  MUFU.COS R8, R15 ;  /* 0x0000000f00087308 */ /* 0x000e700000000000 */
[----:B------:R-:W2:Y:S01]  /*15e0*/  MUFU.SIN R6, R13 ;  /* 0x0000000d00067308 */ /* 0x000ea20000000400 */
[-C--:B0-----:R-:W-:Y:S01]  /*15f0*/  FMUL.FTZ R7, R27, R9.reuse ;  /* 0x000000091b077220 */ /* 0x081fe20000410000 */
[-C--:B------:R-:W-:Y:S01]  /*1600*/  FMUL.FTZ R11, R31, R9.reuse ;  /* 0x000000091f0b7220 */ /* 0x080fe20000410000 */
[-C--:B------:R-:W-:Y:S01]  /*1610*/  FMUL.FTZ R12, R26, R9.reuse ;  /* 0x000000091a0c7220 */ /* 0x080fe20000410000 */
[----:B----4-:R-:W-:-:S04]  /*1620*/  FMUL.FTZ R14, R30, R9 ;  /* 0x000000091e0e7220 */ /* 0x010fc80000410000 */
        /* <DEDUP_REMOVED lines=9> */
[----:B---3--:R-:W-:Y:S01]  /*16c0*/  FMUL.FTZ R6, R28, R6 ;  /* 0x000000061c067220 */ /* 0x008fe20000410000 */
[-C--:B0-----:R-:W-:Y:S01]  /*16d0*/  FFMA.FTZ R7, R24, R5.reuse, -R7 ;  /* 0x0000000518077223 */ /* 0x081fe20000010807 */
[-C--:B------:R-:W-:Y:S01]  /*16e0*/  FFMA.FTZ R28, R28, R5.reuse, -R9 ;  /* 0x000000051c1c7223 */ /* 0x080fe20000010809 */
[-C--:B------:R-:W-:Y:S01]  /*16f0*/  FFMA.FTZ R25, R25, R5.reuse, R4 ;  /* 0x0000000519197223 */ /* 0x080fe20000010004 */
[----:B------:R-:W-:Y:S01]  /*1700*/  FFMA.FTZ R29, R29, R5, R6 ;  /* 0x000000051d1d7223 */ /* 0x000fe20000010006 */
[----:B------:R-:W-:-:S07]  /*1710*/  IMAD.MOV.U32 R24, RZ, RZ, R7 ;  /* 0x000000ffff187224 */ /* 0x000fce00078e0007 */
.L_x_4948:
[----:B------:R-:W-:Y:S05]  /*1720*/  BSYNC.RECONVERGENT B1 ;  /* 0x0000000000017941 */ /* 0x000fea0003800200 */
.L_x_4947:
        /* <DEDUP_REMOVED lines=8> */
.L_x_4946:
[----:B------:R-:W-:Y:S05]  /*17b0*/  BSYNC.RECONVERGENT B0 ;  /* 0x0000000000007941 */ /* 0x000fea0003800200 */
.L_x_4945:
[----:B------:R-:W-:Y:S01]  /*17c0*/  BAR.SYNC.DEFER_BLOCKING 0x0 ;  /* 0x0000000000007b1d */ /* 0x000fe20000010000 */
[----:B------:R-:W-:-:S04]  /*17d0*/  @!P6 IMAD R34, R34, R37, R36 ;  /* 0x000000252222e224 */ /* 0x000fc800078e0224 */
[C---:B------:R-:W-:Y:S01]  /*17e0*/  @!P6 IMAD R0, R34.reuse, 0x4, R0 ;  /* 0x000000042200e824 */ /* 0x040fe200078e0200 */
[----:B------:R-:W-:-:S04]  /*17f0*/  @!P6 LEA R3, R34, R3, 0x2 ;  /* 0x000000032203e211 */ /* 0x000fc800078e10ff */
[----:B---3--:R0:W1:Y:S04]  /*1800*/  @!P6 LDS.128 R24, [R0] ;  /* 0x000000000018e984 */ /* 0x0080680000000c00 */
[----:B------:R0:W2:Y:S01]  /*1810*/  @!P6 LDS.128 R28, [R3] ;  /* 0x00000000031ce984 */ /* 0x0000a20000000c00 */
[----:B------:R-:W-:Y:S06]  /*1820*/  BAR.SYNC.DEFER_BLOCKING 0x0 ;  /* 0x0000000000007b1d */ /* 0x000fec0000010000 */
.L_x_4943:
[----:B------:R-:W-:Y:S05]  /*1830*/  BSYNC.RECONVERGENT B6 ;  /* 0x0000000000067941 */ /* 0x000fea0003800200 */
.L_x_4941:
        /* <DEDUP_REMOVED lines=11> */
[----:B---3--:R-:W-:-:S02]  /*18f0*/  @!P0 IMAD R3, R32, R7, RZ ;  /* 0x0000000720038224 */ /* 0x008fc400078e02ff */
[----:B------:R-:W-:-:S04]  /*1900*/  @!P0 IMAD R0, R23, R7, R16 ;  /* 0x0000000717008224 */ /* 0x000fc800078e0210 */
        /* <DEDUP_REMOVED lines=10> */
.L_x_4950:
[----:B------:R-:W-:Y:S05]  /*19b0*/  BSYNC.RECONVERGENT B0 ;  /* 0x0000000000007941 */ /* 0x000fea0003800200 */
.L_x_4949:
[----:B0-----:R-:W0:Y:S01]  /*19c0*/  SHFL.BFLY PT, R3, R0, 0x10, 0x1f ;  /* 0x0e001f0000037f89 */ /* 0x001e2200000e0000 */
[----:B------:R-:W3:Y:S01]  /*19d0*/  S2UR UR14, SR_CgaCtaId ;  /* 0x00000000000e79c3 */ /* 0x000ee20000008800 */
[----:B------:R-:W-:Y:S01]  /*19e0*/  UMOV UR15, 0x400 ;  /* 0x00000400000f7882 */ /* 0x000fe20000000000 */
[----:B------:R-:W-:Y:S01]  /*19f0*/  BSSY.RECONVERGENT B0, `(.L_x_4951) ;  /* 0x000002c000007945 */ /* 0x000fe20003800200 */
[----:B0-----:R-:W-:Y:S01]  /*1a00*/  FADD.FTZ R4, R3, R0 ;  /* 0x0000000003047221 */ /* 0x001fe20000010000 */
[----:B------:R-:W-:Y:S01]  /*1a10*/  SHF.R.U32.HI R0, RZ, 0x3, R23 ;  /* 0x00000003ff007819 */ /* 0x000fe20000011617 */
[----:B---3--:R-:W-:-:S03]  /*1a20*/  ULEA UR4, UR14, UR15, 0x18 ;  /* 0x0000000f0e047291 */ /* 0x008fc6000f8ec0ff */
[----:B------:R-:W0:Y:S02]  /*1a30*/  SHFL.BFLY PT, R3, R4, 0x8, 0x1f ;  /* 0x0d001f0004037f89 */ /* 0x000e2400000e0000 */
[----:B0-----:R-:W-:Y:S01]  /*1a40*/  FADD.FTZ R5, R4, R3 ;  /* 0x0000000304057221 */ /* 0x001fe20000010000 */
[----:B------:R-:W-:-:S04]  /*1a50*/  LOP3.LUT R4, R0, 0x7c, RZ, 0xc0, !PT ;  /* 0x0000007c00047812 */ /* 0x000fc800078ec0ff */
        /* <DEDUP_REMOVED lines=8> */
[----:B0-----:R-:W-:Y:S01]  /*1ae0*/  FADD.FTZ R5, R7, R8 ;  /* 0x0000000807057221 */ /* 0x001fe20000010000 */
[----:B------:R-:W-:-:S04]  /*1af0*/  IMAD.IADD R7, R17, 0x1, -R2 ;  /* 0x0000000111077824 */ /* 0x000fc800078e0a02 */
[----:B------:R-:W-:Y:S01]  /*1b00*/  @!P0 STS [R4+UR4+0x8], R5 ;  /* 0x0000080504008988 */ /* 0x000fe20008000804 */
[----:B------:R-:W-:Y:S01]  /*1b10*/  BAR.SYNC.DEFER_BLOCKING 0x0 ;  /* 0x0000000000007b1d */ /* 0x000fe20000010000 */
[----:B------:R-:W-:Y:S01]  /*1b20*/  ISETP.NE.AND P0, PT, R23, RZ, PT ;  /* 0x000000ff1700720c */ /* 0x000fe20003f05270 */
[----:B------:R-:W-:-:S04]  /*1b30*/  UIADD3 UR4, UPT, UPT, UR15, 0x410, URZ ;  /* 0x000004100f047890 */ /* 0x000fc8000fffe0ff */
[----:B------:R-:W-:-:S06]  /*1b40*/  ULEA UR4, UR14, UR4, 0x18 ;  /* 0x000000040e047291 */ /* 0x000fcc000f8ec0ff */
[----:B------:R-:W-:Y:S01]  /*1b50*/  LEA R87, R7, UR4, 0x2 ;  /* 0x0000000407577c11 */ /* 0x000fe2000f8e10ff */
[----:B------:R-:W0:Y:S04]  /*1b60*/  @!P1 LDS R5, [R3+0x8] ;  /* 0x0000080003059984 */ /* 0x000e280000000800 */
[----:B0-----:R-:W0:Y:S02]  /*1b70*/  SHFL.BFLY PT, R0, R5, 0x1, 0x1f ;  /* 0x0c201f0005007f89 */ /* 0x001e2400000e0000 */
[----:B0-----:R-:W-:Y:S01]  /*1b80*/  FADD.FTZ R6, R0, R5 ;  /* 0x0000000500067221 */ /* 0x001fe20000010000 */
[----:B------:R-:W-:-:S05]  /*1b90*/  IMAD.MOV.U32 R0, RZ, RZ, -0x800001 ;  /* 0xff7fffffff007424 */ /* 0x000fca00078e00ff */
        /* <DEDUP_REMOVED lines=9> */
[----:B------:R-:W3:Y:S01]  /*1c30*/  LDC.64 R4, c[0x0][0x438] ;  /* 0x00010e00ff047b82 */ /* 0x000ee20000000a00 */
[----:B-----5:R-:W-:-:S04]  /*1c40*/  IMAD.IADD R3, R17, 0x1, -R18 ;  /* 0x0000000111037824 */ /* 0x020fc800078e0a12 */
[----:B0-----:R-:W-:-:S04]  /*1c50*/  IMAD R6, R86, UR5, R3 ;  /* 0x0000000556067c24 */ /* 0x001fc8000f8e0203 */
[----:B------:R-:W-:-:S04]  /*1c60*/  IMAD R3, R6, UR5, R3 ;  /* 0x0000000506037c24 */ /* 0x000fc8000f8e0203 */
[----:B---3--:R-:W-:-:S06]  /*1c70*/  IMAD.WIDE R4, R3, 0x4, R4 ;  /* 0x0000000403047825 */ /* 0x008fcc00078e0204 */
[----:B------:R-:W3:Y:S02]  /*1c80*/  LDG.E R5, desc[UR36][R4.64] ;  /* 0x0000002404057981 */ /* 0x000ee4000c1e1900 */
[----:B---3--:R-:W-:-:S07]  /*1c90*/  FADD.FTZ R0, R0, R5 ;  /* 0x0000000500007221 */ /* 0x008fce0000010000 */
.L_x_4953:
[----:B------:R3:W-:Y:S02]  /*1ca0*/  STS [R87], R0 ;  /* 0x0000000057007388 */ /* 0x0007e40000000800 */
.L_x_4952:
[----:B------:R-:W-:Y:S05]  /*1cb0*/  BSYNC.RECONVERGENT B0 ;  /* 0x0000000000007941 */ /* 0x000fea0003800200 */
.L_x_4951:
[----:B------:R-:W-:Y:S01]  /*1cc0*/  IADD3 R3, PT, PT, R7, 0x7, RZ ;  /* 0x0000000707037810 */ /* 0x000fe20007ffe0ff */
[----:B------:R-:W4:Y:S01]  /*1cd0*/  LDCU UR5, c[0x0][0x3f0] ;  /* 0x00007e00ff0577ac */ /* 0x000f220008000800 */
[----:B------:R-:W-:Y:S02]  /*1ce0*/  BSSY B0, `(.L_x_4954) ;  /* 0x000079b000007945 */ /* 0x000fe40003800000 */
[----:B------:R-:W-:Y:S01]  /*1cf0*/  SHF.R.S32.HI R4, RZ, 0x1f, R3 ;  /* 0x0000001fff047819 */ /* 0x000fe20000011403 */
[----:B------:R-:W0:Y:S03]  /*1d00*/  LDCU UR16, c[0x0][0x3f8] ;  /* 0x00007f00ff1077ac */ /* 0x000e260008000800 */
[----:B------:R-:W-:Y:S01]  /*1d10*/  LEA.HI R4, R4, R3, RZ, 0x3 ;  /* 0x0000000304047211 */ /* 0x000fe200078f18ff */
[----:B------:R-:W0:Y:S01]  /*1d20*/  LDCU UR17, c[0x0][0x410] ;  /* 0x00008200ff1177ac */ /* 0x000e220008000800 */
[----:B------:R-:W-:-:S02]  /*1d30*/  SHF.R.U32.HI R3, RZ, 0x2, R23 ;  /* 0x00000002ff037819 */ /* 0x000fc40000011617 */
[----:B------:R-:W-:Y:S01]  /*1d40*/  LOP3.LUT R5, R4, 0xfffffff8, RZ, 0xc0, !PT ;  /* 0xfffffff804057812 */ /* 0x000fe200078ec0ff */
[----:B------:R-:W0:Y:S01]  /*1d50*/  LDCU.64 UR6, c[0x0][0x3c8] ;  /* 0x00007900ff0677ac */ /* 0x000e220008000a00 */
[----:B------:R-:W-:Y:S02]  /*1d60*/  BAR.SYNC.DEFER_BLOCKING 0x0 ;  /* 0x0000000000007b1d */ /* 0x000fe40000010000 */
[----:B------:R-:W-:Y:S01]  /*1d70*/  ISETP.GE.AND P0, PT, R3, R5, PT ;  /* 0x000000050300720c */ /* 0x000fe20003f06270 */
[----:B----4-:R-:W-:-:S03]  /*1d80*/  IMAD R35, R35, UR5, R86 ;  /* 0x0000000523237c24 */ /* 0x010fc6000f8e0256 */
[----:B------:R-:W4:Y:S01]  /*1d90*/  LDCU.64 UR8, c[0x0][0x3b8] ;  /* 0x00007700ff0877ac */ /* 0x000f220008000a00 */
[----:B------:R-:W-:Y:S01]  /*1da0*/  IMAD R85, R35, 0xc0, RZ ;  /* 0x000000c023557824 */ /* 0x000fe200078e02ff */
[----:B------:R-:W0:Y:S01]  /*1db0*/  LDCU.64 UR10, c[0x0][0x438] ;  /* 0x00008700ff0a77ac */ /* 0x000e220008000a00 */
[----:B------:R-:W0:Y:S06]  /*1dc0*/  LDCU.64 UR12, c[0x0][0x448] ;  /* 0x00008900ff0c77ac */ /* 0x000e2c0008000a00 */
[----:B------:R-:W-:Y:S05]  /*1dd0*/  @P0 BRA `(.L_x_4955) ;  /* 0x00000078002c0947 */ /* 0x000fea0003800000 */
[----:B0-----:R-:W0:Y:S01]  /*1de0*/  LDC R6, c[0x0][0x3f4] ;  /* 0x0000fd00ff067b82 */ /* 0x001e220000000800 */
[----:B------:R-:W-:Y:S01]  /*1df0*/  UIADD3 UR5, UPT, UPT, UR15, 0x10, URZ ;  /* 0x000000100f057890 */ /* 0x000fe2000fffe0ff */
[----:B------:R-:W-:Y:S01]  /*1e00*/  LOP3.LUT R4, R33, 0xc, RZ, 0xc0, !PT ;  /* 0x0000000c21047812 */ /* 0x000fe200078ec0ff */
[----:B------:R-:W1:Y:S01]  /*1e10*/  LDCU.64 UR18, c[0x0][0x420] ;  /* 0x00008400ff1277ac */ /* 0x000e620008000a00 */
[C---:B------:R-:W-:Y:S02]  /*1e20*/  IMAD.IADD R10, R2.reuse, 0x1, R3 ;  /* 0x00000001020a7824 */ /* 0x040fe400078e0203 */
[----:B------:R-:W-:Y:S01]  /*1e30*/  IMAD.IADD R5, R2, 0x1, R5 ;  /* 0x0000000102057824 */ /* 0x000fe200078e0205 */
[----:B------:R-:W-:-:S09]  /*1e40*/  ULEA UR5, UR14, UR5, 0x18 ;  /* 0x000000050e057291 */ /* 0x000fd2000f8ec0ff */
[----:B------:R-:W2:Y:S04]  /*1e50*/  LDS R84, [R4+UR5] ;  /* 0x0000000504547984 */ /* 0x000ea80008000800 */
[----:B------:R-:W2:Y:S01]  /*1e60*/  LDS R83, [R4+UR5+0x10] ;  /* 0x0000100504537984 */ /* 0x000ea20008000800 */
[----:B-1----:R-:W-:Y:S02]  /*1e70*/  ISETP.NE.U32.AND P0, PT, RZ, UR18, PT ;  /* 0x00000012ff007c0c */ /* 0x002fe4000bf05070 */
[----:B0-----:R-:W-:Y:S01]  /*1e80*/  IABS R57, R6 ;  /* 0x0000000600397213 */ /* 0x001fe20000000000 */
[----:B------:R-:W0:Y:S01]  /*1e90*/  LDS R82, [R4+UR5+0x20] ;  /* 0x0000200504527984 */ /* 0x000e220008000800 */
[----:B------:R-:W-:Y:S02]  /*1ea0*/  ISETP.NE.AND.EX P0, PT, RZ, UR19, PT, P0 ;  /* 0x00000013ff007c0c */ /* 0x000fe4000bf05300 */
[----:B------:R-:W1:Y:S01]  /*1eb0*/  I2F.RP R6, R57 ;  /* 0x0000003900067306 */ /* 0x000e620000209400 */
[----:B------:R-:W0:Y:S04]  /*1ec0*/  LDS R81, [R4+UR5+0x30] ;  /* 0x0000300504517984 */ /* 0x000e280008000800 */
[----:B------:R-:W0:Y:S04]  /*1ed0*/  LDS R80, [R4+UR5+0x40] ;  /* 0x0000400504507984 */ /* 0x000e280008000800 */
[----:B------:R-:W0:Y:S04]  /*1ee0*/  LDS R79, [R4+UR5+0x50] ;  /* 0x00005005044f7984 */ /* 0x000e280008000800 */
[----:B------:R-:W0:Y:S01]  /*1ef0*/  LDS R78, [R4+UR5+0x60] ;  /* 0x00006005044e7984 */ /* 0x000e220008000800 */
[----:B-1----:R-:W1:Y:S03]  /*1f00*/  MUFU.RCP R6, R6 ;  /* 0x0000000600067308 */ /* 0x002e660000001000 */
[----:B------:R-:W0:Y:S04]  /*1f10*/  LDS R77, [R4+UR5+0x70] ;  /* 0x00007005044d7984 */ /* 0x000e280008000800 */
[----:B------:R-:W0:Y:S04]  /*1f20*/  LDS R76, [R4+UR5+0x80] ;  /* 0x00008005044c7984 */ /* 0x000e280008000800 */
[----:B------:R-:W0:Y:S04]  /*1f30*/  LDS R75, [R4+UR5+0x90] ;  /* 0x00009005044b7984 */ /* 0x000e280008000800 */
[----:B------:R-:W0:Y:S01]  /*1f40*/  LDS R74, [R4+UR5+0xa0] ;  /* 0x0000a005044a7984 */ /* 0x000e220008000800 */
[----:B-1----:R-:W-:-:S03]  /*1f50*/  VIADD R6, R6, 0xffffffe ;  /* 0x0ffffffe06067836 */ /* 0x002fc60000000000 */
[----:B------:R-:W1:Y:S01]  /*1f60*/  LDS R73, [R4+UR5+0xb0] ;  /* 0x0000b00504497984 */ /* 0x000e620008000800 */
[----:B------:R3:W4:Y:S03]  /*1f70*/  F2I.FTZ.U32.TRUNC.NTZ R7, R6 ;  /* 0x0000000600077305 */ /* 0x000726000021f000 */
[----:B------:R-:W0:Y:S04]  /*1f80*/  LDS R72, [R4+UR5+0xc0] ;  /* 0x0000c00504487984 */ /* 0x000e280008000800 */
[----:B------:R-:W0:Y:S04]  /*1f90*/  LDS R71, [R4+UR5+0xd0] ;  /* 0x0000d00504477984 */ /* 0x000e280008000800 */
[----:B------:R-:W0:Y:S01]  /*1fa0*/  LDS R70, [R4+UR5+0xe0] ;  /* 0x0000e00504467984 */ /* 0x000e220008000800 */
[----:B---3--:R-:W-:-:S03]  /*1fb0*/  IMAD.MOV.U32 R6, RZ, RZ, RZ ;  /* 0x000000ffff067224 */ /* 0x008fc600078e00ff */
[----:B------:R-:W3:Y:S01]  /*1fc0*/  LDS R69, [R4+UR5+0xf0] ;  /* 0x0000f00504457984 */ /* 0x000ee20008000800 */
[----:B----4-:R-:W-:-:S03]  /*1fd0*/  IMAD.MOV R8, RZ, RZ, -R7 ;  /* 0x000000ffff087224 */ /* 0x010fc600078e0a07 */
[----:B------:R-:W4:Y:S01]  /*1fe0*/  LDS R68, [R4+UR5+0x100] ;  /* 0x0001000504447984 */ /* 0x000f220008000800 */
[----:B------:R-:W-:Y:S01]  /*1ff0*/  IMAD R11, R8, R57, RZ ;  /* 0x00000039080b7224 */ /* 0x000fe200078e02ff */
[----:B------:R-:W-:Y:S02]  /*2000*/  IADD3 R8, P1, P2, R89, UR18, R10 ;  /* 0x0000001259087c10 */ /* 0x000fe4000fa3e00a */
[----:B------:R-:W0:Y:S01]  /*2010*/  LDS R67, [R4+UR5+0x110] ;  /* 0x0001100504437984 */ /* 0x000e220008000800 */
[----:B------:R-:W-:Y:S01]  /*2020*/  IMAD.HI.U32 R6, R7, R11, R6 ;  /* 0x0000000b07067227 */ /* 0x000fe200078e0006 */
[----:B------:R-:W-:Y:S02]  /*2030*/  IADD3.X R7, PT, PT, R88, UR19, RZ, P1, P2 ;  /* 0x0000001358077c10 */ /* 0x000fe40008fe44ff */
        /* <DEDUP_REMOVED lines=46> */
[----:B------:R-:W3:Y:S01]  /*2320*/  LDCU UR5, c[0x0][0x440] ;  /* 0x00008800ff0577ac */ /* 0x000ee20008000800 */
[----:B-1----:R-:W-:Y:S01]  /*2330*/  LEA R4, R3, UR4, 0x2 ;  /* 0x0000000403047c11 */ /* 0x002fe2000f8e10ff */
[----:B---3--:R-:W-:-:S04]  /*2340*/  IMAD R11, R86, UR5, R17 ;  /* 0x00000005560b7c24 */ /* 0x008fc8000f8e0211 */
[----:B--2-4-:R-:W-:-:S07]  /*2350*/  IMAD R3, R11, UR5, R10 ;  /* 0x000000050b037c24 */ /* 0x014fce000f8e020a */
.L_x_5087:
[----:B------:R-:W1:Y:S01]  /*2360*/  LDC R148, c[0x0][0x3f4] ;  /* 0x0000fd00ff947b82 */ /* 0x000e620000000800 */
[----:B------:R-:W-:Y:S01]  /*2370*/  IABS R153, R10 ;  /* 0x0000000a00997213 */ /* 0x000fe20000000000 */
[----:B0-----:R-:W-:Y:S01]  /*2380*/  @P0 IMAD.MOV.U32 R13, RZ, RZ, R7 ;  /* 0x000000ffff0d0224 */ /* 0x001fe200078e0007 */
[----:B------:R-:W-:-:S03]  /*2390*/  @P0 MOV R12, R8 ;  /* 0x00000008000c0202 */ /* 0x000fc60000000f00 */
[----:B------:R-:W-:Y:S01]  /*23a0*/  IMAD.HI.U32 R14, R6, R153, RZ ;  /* 0x00000099060e7227 */ /* 0x000fe200078e00ff */
[C---:B------:R-:W-:Y:S01]  /*23b0*/  ISETP.GE.AND P2, PT, R10.reuse, RZ, PT ;  /* 0x000000ff0a00720c */ /* 0x040fe20003f46270 */
[----:B-----5:R2:W5:Y:S01]  /*23c0*/  @P0 LDG.E.U8 R11, desc[UR36][R12.64] ;  /* 0x000000240c0b0981 */ /* 0x020562000c1e1100 */
[----:B------:R-:W-:Y:S01]  /*23d0*/  ISETP.GE.AND P5, PT, R10, R17, PT ;  /* 0x000000110a00720c */ /* 0x000fe20003fa6270 */
[----:B------:R-:W-:Y:S01]  /*23e0*/  IMAD.MOV R14, RZ, RZ, -R14 ;  /* 0x000000ffff0e7224 */ /* 0x000fe200078e0a0e */
[----:B------:R-:W-:Y:S02]  /*23f0*/  BSSY.RECONVERGENT B1, `(.L_x_4956) ;  /* 0x000002d000017945 */ /* 0x000fe40003800200 */
[----:B------:R-:W-:Y:S02]  /*2400*/  FSEL R146, R146, RZ, P5 ;  /* 0x000000ff92927208 */ /* 0x000fe40002800000 */
[----:B------:R-:W-:Y:S02]  /*2410*/  FSEL R151, R151, RZ, P5 ;  /* 0x000000ff97977208 */ /* 0x000fe40002800000 */
[----:B------:R-:W-:-:S02]  /*2420*/  FSEL R149, R149, RZ, P5 ;  /* 0x000000ff95957208 */ /* 0x000fc40002800000 */
[----:B-1----:R-:W-:Y:S02]  /*2430*/  IABS R150, R148 ;  /* 0x0000009400967213 */ /* 0x002fe40000000000 */
[----:B------:R-:W-:-:S03]  /*2440*/  ISETP.NE.AND P3, PT, R148, RZ, PT ;  /* 0x000000ff9400720c */ /* 0x000fc60003f65270 */
[----:B------:R-:W-:-:S05]  /*2450*/  IMAD R153, R150, R14, R153 ;  /* 0x0000000e96997224 */ /* 0x000fca00078e0299 */
[----:B------:R-:W-:-:S13]  /*2460*/  ISETP.GT.U32.AND P1, PT, R57, R153, PT ;  /* 0x000000993900720c */ /* 0x000fda0003f24070 */
[----:B------:R-:W-:-:S05]  /*2470*/  @!P1 IMAD.IADD R153, R153, 0x1, -R150 ;  /* 0x0000000199999824 */ /* 0x000fca00078e0a96 */
[----:B------:R-:W-:-:S13]  /*2480*/  ISETP.GT.U32.AND P1, PT, R57, R153, PT ;  /* 0x000000993900720c */ /* 0x000fda0003f24070 */
[----:B------:R-:W-:Y:S01]  /*2490*/  @!P1 IMAD.IADD R153, R153, 0x1, -R150 ;  /* 0x0000000199999824 */ /* 0x000fe200078e0a96 */
[----:B------:R-:W-:Y:S01]  /*24a0*/  ISETP.GE.AND P1, PT, R10, R17, PT ;  /* 0x000000110a00720c */ /* 0x000fe20003f26270 */
[----:B------:R-:W-:Y:S02]  /*24b0*/  IMAD R150, R148, 0xc0, RZ ;  /* 0x000000c094967824 */ /* 0x000fe400078e02ff */
[----:B------:R-:W-:Y:S01]  /*24c0*/  @!P2 IMAD.MOV R153, RZ, RZ, -R153 ;  /* 0x000000ffff99a224 */ /* 0x000fe200078e0a99 */
[----:B------:R-:W-:-:S04]  /*24d0*/  @!P3 LOP3.LUT R153, RZ, R148, RZ, 0x33, !PT ;  /* 0x00000094ff99b212 */ /* 0x000fc800078e33ff */
[C---:B------:R-:W-:Y:S01]  /*24e0*/  IADD3 R155, PT, PT, R153.reuse, R148, RZ ;  /* 0x00000094999b7210 */ /* 0x040fe20007ffe0ff */
[----:B------:R-:W-:-:S04]  /*24f0*/  IMAD.SHL.U32 R157, R153, 0x4, RZ ;  /* 0x00000004999d7824 */ /* 0x000fc800078e00ff */
[C---:B------:R-:W-:Y:S01]  /*2500*/  IMAD R159, R148.reuse, 0x2, R155 ;  /* 0x00000002949f7824 */ /* 0x040fe200078e029b */
[-C--:B------:R-:W-:Y:S01]  /*2510*/  ISETP.GE.OR P6, PT, R157, R150.reuse, P1 ;  /* 0x000000969d00720c */ /* 0x080fe20000fc6670 */
[----:B--2---:R-:W-:Y:S02]  /*2520*/  IMAD.SHL.U32 R13, R155, 0x4, RZ ;  /* 0x000000049b0d7824 */ /* 0x004fe400078e00ff */
[----:B------:R-:W-:Y:S02]  /*2530*/  IMAD.SHL.U32 R159, R159, 0x4, RZ ;  /* 0x000000049f9f7824 */ /* 0x000fe400078e00ff */
[----:B------:R-:W-:Y:S01]  /*2540*/  IMAD R161, R148, 0x8, R157 ;  /* 0x0000000894a17824 */ /* 0x000fe200078e029d */
[-C--:B------:R-:W-:Y:S02]  /*2550*/  ISETP.GE.OR P2, PT, R13, R150.reuse, P1 ;  /* 0x000000960d00720c */ /* 0x080fe40000f46670 */
[-C--:B------:R-:W-:Y:S02]  /*2560*/  ISETP.GE.OR P4, PT, R159, R150.reuse, P1 ;  /* 0x000000969f00720c */ /* 0x080fe40000f86670 */
[----:B------:R-:W-:-:S03]  /*2570*/  ISETP.GE.OR P3, PT, R161, R150, P1 ;  /* 0x00000096a100720c */ /* 0x000fc60000f66670 */
[----:B------:R-:W-:Y:S10]  /*2580*/  @P6 BRA `(.L_x_4957) ;  /* 0x00000000004c6947 */ /* 0x000ff40003800000 */
        /* <DEDUP_REMOVED lines=9> */
[----:B-1----:R-:W-:-:S05]  /*2620*/  LOP3.LUT R149, R149, 0x3, RZ, 0xc0, !PT ;  /* 0x0000000395957812 */ /* 0x002fca00078ec0ff */
[----:B------:R-:W-:Y:S02]  /*2630*/  IMAD R149, R85, R148, R149 ;  /* 0x0000009455957224 */ /* 0x000fe400078e0295 */
[----:B--2---:R-:W-:-:S03]  /*2640*/  IMAD R12, R14, R13, RZ ;  /* 0x0000000d0e0c7224 */ /* 0x004fc600078e02ff */
[----:B------:R-:W-:Y:S01]  /*2650*/  SHF.R.S32.HI R13, RZ, 0x1f, R149 ;  /* 0x0000001fff0d7819 */ /* 0x000fe20000011495 */
[----:B------:R-:W-:-:S05]  /*2660*/  IMAD R12, R12, 0xc0, R157 ;  /* 0x000000c00c0c7824 */ /* 0x000fca00078e029d */
[----:B------:R-:W-:-:S04]  /*2670*/  IADD3 R149, P6, PT, R12, R149, RZ ;  /* 0x000000950c957210 */ /* 0x000fc80007fde0ff */
[----:B------:R-:W-:Y:S02]  /*2680*/  LEA.HI.X.SX32 R154, R12, R13, 0x1, P6 ;  /* 0x0000000d0c9a7211 */ /* 0x000fe400030f0eff */
[----:B------:R-:W-:-:S04]  /*2690*/  LEA R12, P6, R149, UR8, 0x2 ;  /* 0x00000008950c7c11 */ /* 0x000fc8000f8c10ff */
[----:B------:R-:W-:-:S05]  /*26a0*/  LEA.HI.X R13, R149, UR9, R154, 0x2, P6 ;  /* 0x00000009950d7c11 */ /* 0x000fca000b0f149a */
[----:B------:R1:W5:Y:S04]  /*26b0*/  LDG.E R149, desc[UR36][R12.64] ;  /* 0x000000240c957981 */ /* 0x000368000c1e1900 */
.L_x_4957:
[----:B------:R-:W-:Y:S05]  /*26c0*/  BSYNC.RECONVERGENT B1 ;  /* 0x0000000000017941 */ /* 0x000fea0003800200 */
.L_x_4956:
        /* <DEDUP_REMOVED lines=22> */
.L_x_4959:
[----:B------:R-:W-:Y:S05]  /*2830*/  BSYNC.RECONVERGENT B1 ;  /* 0x0000000000017941 */ /* 0x000fea0003800200 */
.L_x_4958:
[----:B------:R-:W-:Y:S04]  /*2840*/  BSSY.RECONVERGENT B1, `(.L_x_4960) ;  /* 0x0000015000017945 */ /* 0x000fe80003800200 */
[----:B------:R-:W-:Y:S05]  /*2850*/  @P3 BRA `(.L_x_4961) ;  /* 0x00000000004c3947 */ /* 0x000fea0003800000 */
[----:B------:R-:W1:Y:S02]  /*2860*/  S2UR UR5, SR_CTAID.Y ;  /* 0x00000000000579c3 */ /* 0x000e640000002600 */
[----:B-12---:R-:W-:-:S05]  /*2870*/  IMAD R12, R148, UR5, RZ ;  /* 0x00000005940c7c24 */ /* 0x006fca000f8e02ff */
        /* <DEDUP_REMOVED lines=17> */
.L_x_4961:
[----:B------:R-:W-:Y:S05]  /*2990*/  BSYNC.RECONVERGENT B1 ;  /* 0x0000000000017941 */ /* 0x000fea0003800200 */
.L_x_4960:
[----:B------:R-:W-:Y:S01]  /*29a0*/  BSSY.RECONVERGENT B1, `(.L_x_4962) ;  /* 0x0000016000017945 */ /* 0x000fe20003800200 */
[----:B------:R-:W-:-:S03]  /*29b0*/  FSEL R152, R152, RZ, P5 ;  /* 0x000000ff98987208 */ /* 0x000fc60002800000 */
[----:B------:R-:W-:Y:S05]  /*29c0*/  @P4 BRA `(.L_x_4963) ;  /* 0x00000000004c4947 */ /* 0x000fea0003800000 */
[----:B------:R-:W1:Y:S02]  /*29d0*/  S2UR UR5, SR_CTAID.Y ;  /* 0x00000000000579c3 */ /* 0x000e640000002600 */
[----:B-12---:R-:W-:-:S05]  /*29e0*/  IMAD R12, R148, UR5, RZ ;  /* 0x00000005940c7c24 */ /* 0x006fca000f8e02ff */
[----:B------:R-:W-:-:S04]  /*29f0*/  IADD3 R13, P2, PT, R12, R153, RZ ;  /* 0x000000990c0d7210 */ /* 0x000fc80007f5e0ff */
[----:B---3--:R-:W-:Y:S02]  /*2a00*/  LEA.HI.X.SX32 R14, R12, RZ, 0x1, P2 ;  /* 0x000000ff0c0e7211 */ /* 0x008fe400010f0eff */
        /* <DEDUP_REMOVED lines=15> */
.L_x_4963:
[----:B------:R-:W-:Y:S05]  /*2b00*/  BSYNC.RECONVERGENT B1 ;  /* 0x0000000000017941 */ /* 0x000fea0003800200 */
.L_x_4962:
[C---:B---34-:R-:W-:Y:S01]  /*2b10*/  LEA R15, R148.reuse, R157, 0x4 ;  /* 0x0000009d940f7211 */ /* 0x058fe200078e20ff */
[C-C-:B------:R-:W-:Y:S01]  /*2b20*/  IMAD R156, R148.reuse, 0x4, R155.reuse ;  /* 0x00000004949c7824 */ /* 0x140fe200078e029b */
[----:B------:R-:W-:Y:S01]  /*2b30*/  BSSY.RECONVERGENT B1, `(.L_x_4964) ;  /* 0x000001d000017945 */ /* 0x000fe20003800200 */
[----:B------:R-:W-:Y:S01]  /*2b40*/  IMAD R155, R148, 0x4, R155 ;  /* 0x00000004949b7824 */ /* 0x000fe200078e029b */
[----:B------:R-:W-:Y:S01]  /*2b50*/  ISETP.GE.OR P4, PT, R15, R150, P1 ;  /* 0x000000960f00720c */ /* 0x000fe20000f86670 */
[----:B-12---:R-:W-:Y:S01]  /*2b60*/  IMAD.SHL.U32 R13, R156, 0x4, RZ ;  /* 0x000000049c0d7824 */ /* 0x006fe200078e00ff */
[----:B------:R-:W-:Y:S01]  /*2b70*/  FSEL R89, R89, RZ, P5 ;  /* 0x000000ff59597208 */ /* 0x000fe20002800000 */
[----:B------:R-:W-:-:S03]  /*2b80*/  IMAD.IADD R154, R155, 0x1, R148 ;  /* 0x000000019b9a7824 */ /* 0x000fc600078e0294 */
[----:B------:R-:W-:Y:S01]  /*2b90*/  ISETP.GE.OR P2, PT, R13, R150, P1 ;  /* 0x000000960d00720c */ /* 0x000fe20000f46670 */
[----:B------:R-:W-:-:S05]  /*2ba0*/  IMAD.SHL.U32 R13, R154, 0x4, RZ ;  /* 0x000000049a0d7824 */ /* 0x000fca00078e00ff */
[----:B------:R-:W-:Y:S01]  /*2bb0*/  ISETP.GE.OR P3, PT, R13, R150, P1 ;  /* 0x000000960d00720c */ /* 0x000fe20000f66670 */
[----:B------:R-:W-:-:S12]  /*2bc0*/  @P4 BRA `(.L_x_4965) ;  /* 0x00000000004c4947 */ /* 0x000fd80003800000 */
        /* <DEDUP_REMOVED lines=19> */
.L_x_4965:
[----:B------:R-:W-:Y:S05]  /*2d00*/  BSYNC.RECONVERGENT B1 ;  /* 0x0000000000017941 */ /* 0x000fea0003800200 */
.L_x_4964:
[----:B------:R-:W-:Y:S01]  /*2d10*/  BSSY.RECONVERGENT B1, `(.L_x_4966) ;  /* 0x0000017000017945 */ /* 0x000fe20003800200 */
[----:B------:R-:W-:-:S03]  /*2d20*/  FSEL R86, R86, RZ, P5 ;  /* 0x000000ff56567208 */ /* 0x000fc60002800000 */
[----:B------:R-:W-:Y:S05]  /*2d30*/  @P2 BRA `(.L_x_4967) ;  /* 0x0000000000502947 */ /* 0x000fea0003800000 */
[----:B------:R-:W2:Y:S02]  /*2d40*/  S2UR UR5, SR_CTAID.Y ;  /* 0x00000000000579c3 */ /* 0x000ea40000002600 */
[----:B--2---:R-:W-:-:S05]  /*2d50*/  IMAD R12, R148, UR5, RZ ;  /* 0x00000005940c7c24 */ /* 0x004fca000f8e02ff */
[----:B------:R-:W-:-:S04]  /*2d60*/  IADD3 R13, P2, PT, R12, R153, RZ ;  /* 0x000000990c0d7210 */ /* 0x000fc80007f5e0ff */
[----:B-1----:R-:W-:Y:S02]  /*2d70*/  LEA.HI.X.SX32 R14, R12, RZ, 0x1, P2 ;  /* 0x000000ff0c0e7211 */ /* 0x002fe400010f0eff */
        /* <DEDUP_REMOVED lines=16> */
.L_x_4967:
[----:B------:R-:W-:Y:S05]  /*2e80*/  BSYNC.RECONVERGENT B1 ;  /* 0x0000000000017941 */ /* 0x000fea0003800200 */
.L_x_4966:
        /* <DEDUP_REMOVED lines=23> */
.L_x_4969:
[----:B------:R-:W-:Y:S05]  /*3000*/  BSYNC.RECONVERGENT B1 ;  /* 0x0000000000017941 */ /* 0x000fea0003800200 */
.L_x_4968:
[C-C-:B--23--:R-:W-:Y:S01]  /*3010*/  IMAD R13, R148.reuse, 0x2, R155.reuse ;  /* 0x00000002940d7824 */ /* 0x14cfe200078e029b */
[----:B------:R-:W-:Y:S01]  /*3020*/  BSSY.RECONVERGENT B1, `(.L_x_4970) ;  /* 0x0000022000017945 */ /* 0x000fe20003800200 */
[----:B-1----:R-:W-:Y:S01]  /*3030*/  IMAD R14, R148, 0x2, R155 ;  /* 0x00000002940e7824 */ /* 0x002fe200078e029b */
[----:B------:R-:W-:Y:S01]  /*3040*/  FSEL R88, R88, RZ, P5 ;  /* 0x000000ff58587208 */ /* 0x000fe20002800000 */
[C---:B------:R-:W-:Y:S02]  /*3050*/  IMAD R155, R148.reuse, 0x2, R13 ;  /* 0x00000002949b7824 */ /* 0x040fe400078e020d */
[----:B------:R-:W-:Y:S01]  /*3060*/  IMAD R15, R148, 0x20, R157 ;  /* 0x00000020940f7824 */ /* 0x000fe200078e029d */
[----:B------:R-:W-:Y:S01]  /*3070*/  SHF.L.U32 R13, R14, 0x2, RZ ;  /* 0x000000020e0d7819 */ /* 0x000fe200000006ff */
[----:B------:R-:W-:-:S03]  /*3080*/  IMAD.IADD R154, R155, 0x1, R148 ;  /* 0x000000019b9a7824 */ /* 0x000fc600078e0294 */
[-C--:B------:R-:W-:Y:S01]  /*3090*/  ISETP.GE.OR P6, PT, R13, R150.reuse, P1 ;  /* 0x000000960d00720c */ /* 0x080fe20000fc6670 */
[----:B------:R-:W-:Y:S01]  /*30a0*/  IMAD.SHL.U32 R13, R155, 0x4, RZ ;  /* 0x000000049b0d7824 */ /* 0x000fe200078e00ff */
[----:B------:R-:W-:-:S04]  /*30b0*/  ISETP.GE.OR P4, PT, R15, R150, P1 ;  /* 0x000000960f00720c */ /* 0x000fc80000f86670 */
        /* <DEDUP_REMOVED lines=13> */
[----:B-1----:R-:W-:Y:S01]  /*3190*/  LOP3.LUT R88, R88, 0x3, RZ, 0xc0, !PT ;  /* 0x0000000358587812 */ /* 0x002fe200078ec0ff */
        /* <DEDUP_REMOVED lines=10> */
.L_x_4971:
[----:B------:R-:W-:Y:S05]  /*3240*/  BSYNC.RECONVERGENT B1 ;  /* 0x0000000000017941 */ /* 0x000fea0003800200 */
.L_x_4970:
[----:B------:R-:W-:Y:S01]  /*3250*/  BSSY.RECONVERGENT B1, `(.L_x_4972) ;  /* 0x0000016000017945 */ /* 0x000fe20003800200 */
[----:B------:R-:W-:-:S03]  /*3260*/  FSEL R93, R93, RZ, P5 ;  /* 0x000000ff5d5d7208 */ /* 0x000fc60002800000 */
        /* <DEDUP_REMOVED lines=20> */
.L_x_4973:
[----:B------:R-:W-:Y:S05]  /*33b0*/  BSYNC.RECONVERGENT B1 ;  /* 0x0000000000017941 */ /* 0x000fea0003800200 */
.L_x_4972:
[----:B------:R-:W-:Y:S01]  /*33c0*/  BSSY.RECONVERGENT B1, `(.L_x_4974) ;  /* 0x0000017000017945 */ /* 0x000fe20003800200 */
[----:B------:R-:W-:-:S03]  /*33d0*/  FSEL R90, R90, RZ, P5 ;  /* 0x000000ff5a5a7208 */ /* 0x000fc60002800000 */
[----:B------:R-:W-:Y:S05]  /*33e0*/  @P2 BRA `(.L_x_4975) ;  /* 0x0000000000502947 */ /* 0x000fea0003800000 */
[----:B------:R-:W1:Y:S02]  /*33f0*/  S2UR UR5, SR_CTAID.Y ;  /* 0x00000000000579c3 */ /* 0x000e640000002600 */
[----:B-1----:R-:W-:-:S05]  /*3400*/  IMAD R12, R148, UR5, RZ ;  /* 0x00000005940c7c24 */ /* 0x002fca000f8e02ff */
[----:B------:R-:W-:-:S04]  /*3410*/  IADD3 R13, P2, PT, R12, R153, RZ ;  /* 0x000000990c0d7210 */ /* 0x000fc80007f5e0ff */
[----:B--2---:R-:W-:Y:S02]  /*3420*/  LEA.HI.X.SX32 R14, R12, RZ, 0x1, P2 ;  /* 0x000000ff0c0e7211 */ /* 0x004fe400010f0eff */
        /* <DEDUP_REMOVED lines=16> */
.L_x_4975:
[----:B------:R-:W-:Y:S05]  /*3530*/  BSYNC.RECONVERGENT B1 ;  /* 0x0000000000017941 */ /* 0x000fea0003800200 */
.L_x_4974:
[----:B------:R-:W-:Y:S01]  /*3540*/  BSSY.RECONVERGENT B1, `(.L_x_4976) ;  /* 0x0000018000017945 */ /* 0x000fe20003800200 */
[----:B------:R-:W-:Y:S01]  /*3550*/  IMAD R159, R148, 0x2, R155 ;  /* 0x00000002949f7824 */ /* 0x000fe200078e029b */
[----:B------:R-:W-:Y:S02]  /*3560*/  FSEL R95, R95, RZ, P5 ;  /* 0x000000ff5f5f7208 */ /* 0x000fe40002800000 */
[----:B------:R-:W-:Y:S05]  /*3570*/  @P3 BRA `(.L_x_4977) ;  /* 0x0000000000503947 */ /* 0x000fea0003800000 */
[----:B------:R-:W1:Y:S02]  /*3580*/  S2UR UR5, SR_CTAID.Y ;  /* 0x00000000000579c3 */ /* 0x000e640000002600 */
[----:B-1-3--:R-:W-:-:S05]  /*3590*/  IMAD R12, R148, UR5, RZ ;  /* 0x00000005940c7c24 */ /* 0x00afca000f8e02ff */
        /* <DEDUP_REMOVED lines=18> */
.L_x_4977:
[----:B------:R-:W-:Y:S05]  /*36c0*/  BSYNC.RECONVERGENT B1 ;  /* 0x0000000000017941 */ /* 0x000fea0003800200 */
.L_x_4976:
[C---:B-1-34-:R-:W-:Y:S01]  /*36d0*/  IMAD.SHL.U32 R13, R159.reuse, 0x4, RZ ;  /* 0x000000049f0d7824 */ /* 0x05afe200078e00ff */
[----:B------:R-:W-:Y:S01]  /*36e0*/  BSSY.RECONVERGENT B1, `(.L_x_4978) ;  /* 0x0000021000017945 */ /* 0x000fe20003800200 */
[----:B------:R-:W-:Y:S01]  /*36f0*/  IMAD.IADD R161, R159, 0x1, R148 ;  /* 0x000000019fa17824 */ /* 0x000fe200078e0294 */
[----:B------:R-:W-:Y:S02]  /*3700*/  FSEL R92, R92, RZ, P5 ;  /* 0x000000ff5c5c7208 */ /* 0x000fe40002800000 */
[----:B------:R-:W-:Y:S01]  /*3710*/  ISETP.GE.OR P6, PT, R13, R150, P1 ;  /* 0x000000960d00720c */ /* 0x000fe20000fc6670 */
[C---:B------:R-:W-:Y:S01]  /*3720*/  IMAD.SHL.U32 R13, R161.reuse, 0x4, RZ ;  /* 0x00000004a10d7824 */ /* 0x040fe200078e00ff */
[----:B------:R-:W-:-:S04]  /*3730*/  IADD3 R155, PT, PT, R161, R148, RZ ;  /* 0x00000094a19b7210 */ /* 0x000fc80007ffe0ff */
[----:B------:R-:W-:Y:S01]  /*3740*/  ISETP.GE.OR P2, PT, R13, R150, P1 ;  /* 0x000000960d00720c */ /* 0x000fe20000f46670 */
[C---:B------:R-:W-:Y:S02]  /*3750*/  IMAD.SHL.U32 R13, R155.reuse, 0x4, RZ ;  /* 0x000000049b0d7824 */ /* 0x040fe400078e00ff */
[----:B--2---:R-:W-:-:S03]  /*3760*/  IMAD.IADD R15, R155, 0x1, R148 ;  /* 0x000000019b0f7824 */ /* 0x004fc600078e0294 */
        /* <DEDUP_REMOVED lines=24> */
.L_x_4979:
[----:B------:R-:W-:Y:S05]  /*38f0*/  BSYNC.RECONVERGENT B1 ;  /* 0x0000000000017941 */ /* 0x000fea0003800200 */
.L_x_4978:
        /* <DEDUP_REMOVED lines=23> */
.L_x_4981:
[----:B------:R-:W-:Y:S05]  /*3a70*/  BSYNC.RECONVERGENT B1 ;  /* 0x0000000000017941 */ /* 0x000fea0003800200 */
.L_x_4980:
[----:B------:R-:W-:Y:S01]  /*3a80*/  BSSY.RECONVERGENT B1, `(.L_x_4982) ;  /* 0x0000017000017945 */ /* 0x000fe20003800200 */
[----:B------:R-:W-:-:S03]  /*3a90*/  FSEL R94, R94, RZ, P5 ;  /* 0x000000ff5e5e7208 */ /* 0x000fc60002800000 */
        /* <DEDUP_REMOVED lines=21> */
.L_x_4983:
[----:B------:R-:W-:Y:S05]  /*3bf0*/  BSYNC.RECONVERGENT B1 ;  /* 0x0000000000017941 */ /* 0x000fea0003800200 */
.L_x_4982:
[----:B------:R-:W-:Y:S01]  /*3c00*/  BSSY.RECONVERGENT B1, `(.L_x_4984) ;  /* 0x0000018000017945 */ /* 0x000fe20003800200 */
[----:B------:R-:W-:Y:S01]  /*3c10*/  FSEL R99, R99, RZ, P5 ;  /* 0x000000ff63637208 */ /* 0x000fe20002800000 */
[----:B------:R-:W-:Y:S02]  /*3c20*/  IMAD.IADD R161, R15, 0x1, R148 ;  /* 0x000000010fa17824 */ /* 0x000fe400078e0294 */
[----:B------:R-:W-:Y:S05]  /*3c30*/  @P4 BRA `(.L_x_4985) ;  /* 0x0000000000504947 */ /* 0x000fea0003800000 */
[----:B------:R-:W1:Y:S02]  /*3c40*/  S2UR UR5, SR_CTAID.Y ;  /* 0x00000000000579c3 */ /* 0x000e640000002600 */
[----:B-123--:R-:W-:-:S05]  /*3c50*/  IMAD R12, R148, UR5, RZ ;  /* 0x00000005940c7c24 */ /* 0x00efca000f8e02ff */
        /* <DEDUP_REMOVED lines=18> */
.L_x_4985:
[----:B------:R-:W-:Y:S05]  /*3d80*/  BSYNC.RECONVERGENT B1 ;  /* 0x0000000000017941 */ /* 0x000fea0003800200 */
.L_x_4984:
[----:B-1234-:R-:W-:Y:S01]  /*3d90*/  IMAD.SHL.U32 R13, R161, 0x4, RZ ;  /* 0x00000004a10d7824 */ /* 0x01efe200078e00ff */
[----:B------:R-:W-:Y:S01]  /*3da0*/  BSSY.RECONVERGENT B1, `(.L_x_4986) ;  /* 0x0000020000017945 */ /* 0x000fe20003800200 */
[----:B------:R-:W-:Y:S01]  /*3db0*/  IMAD R159, R148, 0x2, R161 ;  /* 0x00000002949f7824 */ /* 0x000fe200078e02a1 */
[----:B------:R-:W-:Y:S01]  /*3dc0*/  FSEL R96, R96, RZ, P5 ;  /* 0x000000ff60607208 */ /* 0x000fe20002800000 */
[----:B------:R-:W-:Y:S01]  /*3dd0*/  IMAD R15, R148, 0x40, R157 ;  /* 0x00000040940f7824 */ /* 0x000fe200078e029d */
[----:B------:R-:W-:Y:S01]  /*3de0*/  ISETP.GE.OR P6, PT, R13, R150, P1 ;  /* 0x000000960d00720c */ /* 0x000fe20000fc6670 */
[C---:B------:R-:W-:Y:S01]  /*3df0*/  IMAD.SHL.U32 R13, R159.reuse, 0x4, RZ ;  /* 0x000000049f0d7824 */ /* 0x040fe200078e00ff */
[----:B------:R-:W-:Y:S02]  /*3e00*/  IADD3 R155, PT, PT, R159, R148, RZ ;  /* 0x000000949f9b7210 */ /* 0x000fe40007ffe0ff */
[-C--:B------:R-:W-:Y:S02]  /*3e10*/  ISETP.GE.OR P4, PT, R15, R150.reuse, P1 ;  /* 0x000000960f00720c */ /* 0x080fe40000f86670 */
        /* <DEDUP_REMOVED lines=24> */
.L_x_4987:
[----:B------:R-:W-:Y:S05]  /*3fa0*/  BSYNC.RECONVERGENT B1 ;  /* 0x0000000000017941 */ /* 0x000fea0003800200 */
.L_x_4986:
        /* <DEDUP_REMOVED lines=22> */
.L_x_4989:
[----:B------:R-:W-:Y:S05]  /*4110*/  BSYNC.RECONVERGENT B1 ;  /* 0x0000000000017941 */ /* 0x000fea0003800200 */
.L_x_4988:
        /* <DEDUP_REMOVED lines=23> */
.L_x_4991:
[----:B------:R-:W-:Y:S05]  /*4290*/  BSYNC.RECONVERGENT B1 ;  /* 0x0000000000017941 */ /* 0x000fea0003800200 */
.L_x_4990:
[----:B------:R-:W-:Y:S01]  /*42a0*/  BSSY.RECONVERGENT B1, `(.L_x_4992) ;  /* 0x0000018000017945 */ /* 0x000fe20003800200 */
[----:B------:R-:W-:Y:S02]  /*42b0*/  FSEL R103, R103, RZ, P5 ;  /* 0x000000ff67677208 */ /* 0x000fe40002800000 */
[----:B------:R-:W-:Y:S01]  /*42c0*/  IADD3 R159, PT, PT, R155, R148, RZ ;  /* 0x000000949b9f7210 */ /* 0x000fe20007ffe0ff */
[----:B------:R-:W-:Y:S06]  /*42d0*/  @P3 BRA `(.L_x_4993) ;  /* 0x0000000000503947 */ /* 0x000fec0003800000 */
        /* <DEDUP_REMOVED lines=20> */
.L_x_4993:
[----:B------:R-:W-:Y:S05]  /*4420*/  BSYNC.RECONVERGENT B1 ;  /* 0x0000000000017941 */ /* 0x000fea0003800200 */
.L_x_4992:
        /* <DEDUP_REMOVED lines=34> */
.L_x_4995:
[----:B------:R-:W-:Y:S05]  /*4650*/  BSYNC.RECONVERGENT B1 ;  /* 0x0000000000017941 */ /* 0x000fea0003800200 */
.L_x_4994:
        /* <DEDUP_REMOVED lines=23> */
.L_x_4997:
[----:B------:R-:W-:Y:S05]  /*47d0*/  BSYNC.RECONVERGENT B1 ;  /* 0x0000000000017941 */ /* 0x000fea0003800200 */
.L_x_4996:
        /* <DEDUP_REMOVED lines=23> */
.L_x_4999:
[----:B------:R-:W-:Y:S05]  /*4950*/  BSYNC.RECONVERGENT B1 ;  /* 0x0000000000017941 */ /* 0x000fea0003800200 */
.L_x_4998:
        /* <DEDUP_REMOVED lines=24> */
.L_x_5001:
[----:B------:R-:W-:Y:S05]  /*4ae0*/  BSYNC.RECONVERGENT B1 ;  /* 0x0000000000017941 */ /* 0x000fea0003800200 */
.L_x_5000:
[C---:B-1234-:R-:W-:Y:S01]  /*4af0*/  IMAD.SHL.U32 R13, R159.reuse, 0x4, RZ ;  /* 0x000000049f0d7824 */ /* 0x05efe200078e00ff */
[----:B------:R-:W-:Y:S01]  /*4b00*/  IADD3 R161, PT, PT, R159, R148, RZ ;  /* 0x000000949fa17210 */ /* 0x000fe20007ffe0ff */
[----:B------:R-:W-:Y:S01]  /*4b10*/  BSSY.RECONVERGENT B1, `(.L_x_5002) ;  /* 0x0000020000017945 */ /* 0x000fe20003800200 */
[----:B------:R-:W-:Y:S02]  /*4b20*/  FSEL R104, R104, RZ, P5 ;  /* 0x000000ff68687208 */ /* 0x000fe40002800000 */
[----:B------:R-:W-:Y:S01]  /*4b30*/  ISETP.GE.OR P6, PT, R13, R150, P1 ;  /* 0x000000960d00720c */ /* 0x000fe20000fc6670 */
[C---:B------:R-:W-:Y:S02]  /*4b40*/  IMAD.SHL.U32 R13, R161.reuse, 0x4, RZ ;  /* 0x00000004a10d7824 */ /* 0x040fe400078e00ff */
[----:B------:R-:W-:-:S03]  /*4b50*/  IMAD.IADD R155, R161, 0x1, R148 ;  /* 0x00000001a19b7824 */ /* 0x000fc600078e0294 */
[----:B------:R-:W-:Y:S01]  /*4b60*/  ISETP.GE.OR P2, PT, R13, R150, P1 ;  /* 0x000000960d00720c */ /* 0x000fe20000f46670 */
[C---:B------:R-:W-:Y:S02]  /*4b70*/  IMAD.SHL.U32 R13, R155.reuse, 0x4, RZ ;  /* 0x000000049b0d7824 */ /* 0x040fe400078e00ff */
[----:B------:R-:W-:-:S03]  /*4b80*/  IMAD.IADD R15, R155, 0x1, R148 ;  /* 0x000000019b0f7824 */ /* 0x000fc600078e0294 */
[----:B------:R-:W-:Y:S02]  /*4b90*/  ISETP.GE.OR P3, PT, R13, R150, P1 ;  /* 0x000000960d00720c */ /* 0x000fe40000f66670 */
[----:B------:R-:W-:-:S04]  /*4ba0*/  SHF.L.U32 R13, R15, 0x2, RZ ;  /* 0x000000020f0d7819 */ /* 0x000fc800000006ff */
        /* <DEDUP_REMOVED lines=22> */
.L_x_5003:
[----:B------:R-:W-:Y:S05]  /*4d10*/  BSYNC.RECONVERGENT B1 ;  /* 0x0000000000017941 */ /* 0x000fea0003800200 */
.L_x_5002:
        /* <DEDUP_REMOVED lines=23> */
.L_x_5005:
[----:B------:R-:W-:Y:S05]  /*4e90*/  BSYNC.RECONVERGENT B1 ;  /* 0x0000000000017941 */ /* 0x000fea0003800200 */
.L_x_5004:
        /* <DEDUP_REMOVED lines=23> */
.L_x_5007:
[----:B------:R-:W-:Y:S05]  /*5010*/  BSYNC.RECONVERGENT B1 ;  /* 0x0000000000017941 */ /* 0x000fea0003800200 */
.L_x_5006:
        /* <DEDUP_REMOVED lines=24> */
.L_x_5009:
[----:B------:R-:W-:Y:S05]  /*51a0*/  BSYNC.RECONVERGENT B1 ;  /* 0x0000000000017941 */ /* 0x000fea0003800200 */
.L_x_5008:
[C---:B-1234-:R-:W-:Y:S01]  /*51b0*/  IMAD.SHL.U32 R13, R159.reuse, 0x4, RZ ;  /* 0x000000049f0d7824 */ /* 0x05efe200078e00ff */
[----:B------:R-:W-:Y:S01]  /*51c0*/  BSSY.RECONVERGENT B1, `(.L_x_5010) ;  /* 0x0000021000017945 */ /* 0x000fe20003800200 */
[--C-:B------:R-:W-:Y:S01]  /*51d0*/  IMAD.IADD R161, R159, 0x1, R148.reuse ;  /* 0x000000019fa17824 */ /* 0x100fe200078e0294 */
[----:B------:R-:W-:Y:S02]  /*51e0*/  FSEL R113, R113, RZ, P5 ;  /* 0x000000ff71717208 */ /* 0x000fe40002800000 */
[----:B------:R-:W-:Y:S01]  /*51f0*/  ISETP.GE.OR P6, PT, R13, R150, P1 ;  /* 0x000000960d00720c */ /* 0x000fe20000fc6670 */
[C---:B------:R-:W-:Y:S02]  /*5200*/  IMAD.SHL.U32 R13, R161.reuse, 0x4, RZ ;  /* 0x00000004a10d7824 */ /* 0x040fe400078e00ff */
[----:B------:R-:W-:-:S03]  /*5210*/  IMAD.IADD R155, R161, 0x1, R148 ;  /* 0x00000001a19b7824 */ /* 0x000fc600078e0294 */
[----:B------:R-:W-:Y:S01]  /*5220*/  ISETP.GE.OR P2, PT, R13, R150, P1 ;  /* 0x000000960d00720c */ /* 0x000fe20000f46670 */
[C---:B------:R-:W-:Y:S01]  /*5230*/  IMAD.IADD R15, R155.reuse, 0x1, R148 ;  /* 0x000000019b0f7824 */ /* 0x040fe200078e0294 */
[----:B------:R-:W-:-:S04]  /*5240*/  SHF.L.U32 R13, R155, 0x2, RZ ;  /* 0x000000029b0d7819 */ /* 0x000fc800000006ff */
        /* <DEDUP_REMOVED lines=24> */
.L_x_5011:
[----:B------:R-:W-:Y:S05]  /*53d0*/  BSYNC.RECONVERGENT B1 ;  /* 0x0000000000017941 */ /* 0x000fea0003800200 */
.L_x_5010:
        /* <DEDUP_REMOVED lines=14> */
[----:B------:R-:W-:Y:S02]  /*54c0*/  IMAD R159, R85, R148, R108 ;  /* 0x00000094559f7224 */ /* 0x000fe400078e026c */
        /* <DEDUP_REMOVED lines=8> */
.L_x_5013:
[----:B------:R-:W-:Y:S05]  /*5550*/  BSYNC.RECONVERGENT B1 ;  /* 0x0000000000017941 */ /* 0x000fea0003800200 */
.L_x_5012:
        /* <DEDUP_REMOVED lines=23> */
.L_x_5015:
[----:B------:R-:W-:Y:S05]  /*56d0*/  BSYNC.RECONVERGENT B1 ;  /* 0x0000000000017941 */ /* 0x000fea0003800200 */
.L_x_5014:
        /* <DEDUP_REMOVED lines=24> */
.L_x_5017:
[----:B------:R-:W-:Y:S05]  /*5860*/  BSYNC.RECONVERGENT B1 ;  /* 0x0000000000017941 */ /* 0x000fea0003800200 */
.L_x_5016:
[----:B-1234-:R-:W-:Y:S01]  /*5870*/  IMAD.SHL.U32 R13, R161, 0x4, RZ ;  /* 0x00000004a10d7824 */ /* 0x01efe200078e00ff */
[----:B------:R-:W-:Y:S01]  /*5880*/  BSSY.RECONVERGENT B1, `(.L_x_5018) ;  /* 0x0000020000017945 */ /* 0x000fe20003800200 */
[C---:B------:R-:W-:Y:S01]  /*5890*/  IMAD R159, R148.reuse, 0x2, R161 ;  /* 0x00000002949f7824 */ /* 0x040fe200078e02a1 */
[----:B------:R-:W-:Y:S01]  /*58a0*/  FSEL R117, R117, RZ, P5 ;  /* 0x000000ff75757208 */ /* 0x000fe20002800000 */
[----:B------:R-:W-:Y:S01]  /*58b0*/  IMAD R157, R148, 0x80, R157 ;  /* 0x00000080949d7824 */ /* 0x000fe200078e029d */
[-C--:B------:R-:W-:Y:S01]  /*58c0*/  ISETP.GE.OR P6, PT, R13, R150.reuse, P1 ;  /* 0x000000960d00720c */ /* 0x080fe20000fc6670 */
[C---:B------:R-:W-:Y:S01]  /*58d0*/  IMAD.IADD R155, R159.reuse, 0x1, R148 ;  /* 0x000000019f9b7824 */ /* 0x040fe200078e0294 */
[----:B------:R-:W-:Y:S02]  /*58e0*/  SHF.L.U32 R13, R159, 0x2, RZ ;  /* 0x000000029f0d7819 */ /* 0x000fe400000006ff */
        /* <DEDUP_REMOVED lines=25> */
.L_x_5019:
[----:B------:R-:W-:Y:S05]  /*5a80*/  BSYNC.RECONVERGENT B1 ;  /* 0x0000000000017941 */ /* 0x000fea0003800200 */
.L_x_5018:
        /* <DEDUP_REMOVED lines=22> */
.L_x_5021:
[----:B------:R-:W-:Y:S05]  /*5bf0*/  BSYNC.RECONVERGENT B1 ;  /* 0x0000000000017941 */ /* 0x000fea0003800200 */
.L_x_5020:
        /* <DEDUP_REMOVED lines=23> */
.L_x_5023:
[----:B------:R-:W-:Y:S05]  /*5d70*/  BSYNC.RECONVERGENT B1 ;  /* 0x0000000000017941 */ /* 0x000fea0003800200 */
.L_x_5022:
[----:B------:R-:W-:Y:S01]  /*5d80*/  BSSY.RECONVERGENT B1, `(.L_x_5024) ;  /* 0x0000018000017945 */ /* 0x000fe20003800200 */
[----:B------:R-:W-:Y:S01]  /*5d90*/  FSEL R114, R114, RZ, P5 ;  /* 0x000000ff72727208 */ /* 0x000fe20002800000 */
[----:B------:R-:W-:Y:S02]  /*5da0*/  IMAD.IADD R157, R155, 0x1, R148 ;  /* 0x000000019b9d7824 */ /* 0x000fe400078e0294 */
        /* <DEDUP_REMOVED lines=21> */
.L_x_5025:
[----:B------:R-:W-:Y:S05]  /*5f00*/  BSYNC.RECONVERGENT B1 ;  /* 0x0000000000017941 */ /* 0x000fea0003800200 */
.L_x_5024:
[C---:B-1-34-:R-:W-:Y:S01]  /*5f10*/  IMAD.SHL.U32 R13, R157.reuse, 0x4, RZ ;  /* 0x000000049d0d7824 */ /* 0x05afe200078e00ff */
[----:B------:R-:W-:Y:S01]  /*5f20*/  BSSY.RECONVERGENT B1, `(.L_x_5026) ;  /* 0x0000021000017945 */ /* 0x000fe20003800200 */
[--C-:B------:R-:W-:Y:S01]  /*5f30*/  IMAD.IADD R159, R157, 0x1, R148.reuse ;  /* 0x000000019d9f7824 */ /* 0x100fe200078e0294 */
[----:B------:R-:W-:Y:S02]  /*5f40*/  FSEL R121, R121, RZ, P5 ;  /* 0x000000ff79797208 */ /* 0x000fe40002800000 */
[----:B------:R-:W-:Y:S01]  /*5f50*/  ISETP.GE.OR P6, PT, R13, R150, P1 ;  /* 0x000000960d00720c */ /* 0x000fe20000fc6670 */
[C---:B------:R-:W-:Y:S01]  /*5f60*/  IMAD.IADD R155, R159.reuse, 0x1, R148 ;  /* 0x000000019f9b7824 */ /* 0x040fe200078e0294 */
[----:B------:R-:W-:-:S03]  /*5f70*/  SHF.L.U32 R13, R159, 0x2, RZ ;  /* 0x000000029f0d7819 */ /* 0x000fc600000006ff */
[----:B--2---:R-:W-:Y:S01]  /*5f80*/  IMAD.IADD R15, R155, 0x1, R148 ;  /* 0x000000019b0f7824 */ /* 0x004fe200078e0294 */
[----:B------:R-:W-:Y:S01]  /*5f90*/  ISETP.GE.OR P2, PT, R13, R150, P1 ;  /* 0x000000960d00720c */ /* 0x000fe20000f46670 */
[----:B------:R-:W-:-:S05]  /*5fa0*/  IMAD.SHL.U32 R13, R155, 0x4, RZ ;  /* 0x000000049b0d7824 */ /* 0x000fca00078e00ff */
        /* <DEDUP_REMOVED lines=24> */
.L_x_5027:
[----:B------:R-:W-:Y:S05]  /*6130*/  BSYNC.RECONVERGENT B1 ;  /* 0x0000000000017941 */ /* 0x000fea0003800200 */
.L_x_5026:
        /* <DEDUP_REMOVED lines=23> */
.L_x_5029:
[----:B------:R-:W-:Y:S05]  /*62b0*/  BSYNC.RECONVERGENT B1 ;  /* 0x0000000000017941 */ /* 0x000fea0003800200 */
.L_x_5028:
        /* <DEDUP_REMOVED lines=23> */
.L_x_5031:
[----:B------:R-:W-:Y:S05]  /*6430*/  BSYNC.RECONVERGENT B1 ;  /* 0x0000000000017941 */ /* 0x000fea0003800200 */
.L_x_5030:
        /* <DEDUP_REMOVED lines=24> */
.L_x_5033:
[----:B------:R-:W-:Y:S05]  /*65c0*/  BSYNC.RECONVERGENT B1 ;  /* 0x0000000000017941 */ /* 0x000fea0003800200 */
.L_x_5032:
[C---:B-1234-:R-:W-:Y:S01]  /*65d0*/  SHF.L.U32 R13, R157.reuse, 0x2, RZ ;  /* 0x000000029d0d7819 */ /* 0x05efe200000006ff */
[--C-:B------:R-:W-:Y:S01]  /*65e0*/  IMAD.IADD R159, R157, 0x1, R148.reuse ;  /* 0x000000019d9f7824 */ /* 0x100fe200078e0294 */
[----:B------:R-:W-:Y:S01]  /*65f0*/  BSSY.RECONVERGENT B1, `(.L_x_5034) ;  /* 0x0000020000017945 */ /* 0x000fe20003800200 */
[----:B------:R-:W-:Y:S02]  /*6600*/  FSEL R125, R125, RZ, P5 ;  /* 0x000000ff7d7d7208 */ /* 0x000fe40002800000 */
[----:B------:R-:W-:Y:S01]  /*6610*/  ISETP.GE.OR P6, PT, R13, R150, P1 ;  /* 0x000000960d00720c */ /* 0x000fe20000fc6670 */
[C---:B------:R-:W-:Y:S02]  /*6620*/  IMAD.SHL.U32 R13, R159.reuse, 0x4, RZ ;  /* 0x000000049f0d7824 */ /* 0x040fe400078e00ff */
[----:B------:R-:W-:-:S03]  /*6630*/  IMAD.IADD R155, R159, 0x1, R148 ;  /* 0x000000019f9b7824 */ /* 0x000fc600078e0294 */
[----:B------:R-:W-:Y:S01]  /*6640*/  ISETP.GE.OR P2, PT, R13, R150, P1 ;  /* 0x000000960d00720c */ /* 0x000fe20000f46670 */
[C---:B------:R-:W-:Y:S01]  /*6650*/  IMAD.SHL.U32 R13, R155.reuse, 0x4, RZ ;  /* 0x000000049b0d7824 */ /* 0x040fe200078e00ff */
[----:B------:R-:W-:-:S04]  /*6660*/  IADD3 R15, PT, PT, R155, R148, RZ ;  /* 0x000000949b0f7210 */ /* 0x000fc80007ffe0ff */
        /* <DEDUP_REMOVED lines=24> */
.L_x_5035:
[----:B------:R-:W-:Y:S05]  /*67f0*/  BSYNC.RECONVERGENT B1 ;  /* 0x0000000000017941 */ /* 0x000fea0003800200 */
.L_x_5034:
        /* <DEDUP_REMOVED lines=23> */
.L_x_5037:
[----:B------:R-:W-:Y:S05]  /*6970*/  BSYNC.RECONVERGENT B1 ;  /* 0x0000000000017941 */ /* 0x000fea0003800200 */
.L_x_5036:
        /* <DEDUP_REMOVED lines=23> */
.L_x_5039:
[----:B------:R-:W-:Y:S05]  /*6af0*/  BSYNC.RECONVERGENT B1 ;  /* 0x0000000000017941 */ /* 0x000fea0003800200 */
.L_x_5038:
[----:B------:R-:W-:Y:S01]  /*6b00*/  BSSY.RECONVERGENT B1, `(.L_x_5040) ;  /* 0x0000018000017945 */ /* 0x000fe20003800200 */
[----:B------:R-:W-:Y:S02]  /*6b10*/  FSEL R122, R122, RZ, P5 ;  /* 0x000000ff7a7a7208 */ /* 0x000fe40002800000 */
[----:B------:R-:W-:Y:S01]  /*6b20*/  IADD3 R157, PT, PT, R15, R148, RZ ;  /* 0x000000940f9d7210 */ /* 0x000fe20007ffe0ff */
[----:B------:R-:W-:Y:S06]  /*6b30*/  @P4 BRA `(.L_x_5041) ;  /* 0x0000000000504947 */ /* 0x000fec0003800000 */
        /* <DEDUP_REMOVED lines=20> */
.L_x_5041:
[----:B------:R-:W-:Y:S05]  /*6c80*/  BSYNC.RECONVERGENT B1 ;  /* 0x0000000000017941 */ /* 0x000fea0003800200 */
.L_x_5040:
[C---:B-1234-:R-:W-:Y:S01]  /*6c90*/  IMAD.SHL.U32 R13, R157.reuse, 0x4, RZ ;  /* 0x000000049d0d7824 */ /* 0x05efe200078e00ff */
        /* <DEDUP_REMOVED lines=33> */
.L_x_5043:
[----:B------:R-:W-:Y:S05]  /*6eb0*/  BSYNC.RECONVERGENT B1 ;  /* 0x0000000000017941 */ /* 0x000fea0003800200 */
.L_x_5042:
        /* <DEDUP_REMOVED lines=23> */
.L_x_5045:
[----:B------:R-:W-:Y:S05]  /*7030*/  BSYNC.RECONVERGENT B1 ;  /* 0x0000000000017941 */ /* 0x000fea0003800200 */
.L_x_5044:
        /* <DEDUP_REMOVED lines=23> */
.L_x_5047:
[----:B------:R-:W-:Y:S05]  /*71b0*/  BSYNC.RECONVERGENT B1 ;  /* 0x0000000000017941 */ /* 0x000fea0003800200 */
.L_x_5046:
        /* <DEDUP_REMOVED lines=24> */
.L_x_5049:
[----:B------:R-:W-:Y:S05]  /*7340*/  BSYNC.RECONVERGENT B1 ;  /* 0x0000000000017941 */ /* 0x000fea0003800200 */
.L_x_5048:
        /* <DEDUP_REMOVED lines=34> */
.L_x_5051:
[----:B------:R-:W-:Y:S05]  /*7570*/  BSYNC.RECONVERGENT B1 ;  /* 0x0000000000017941 */ /* 0x000fea0003800200 */
.L_x_5050:
        /* <DEDUP_REMOVED lines=23> */
.L_x_5053:
[----:B------:R-:W-:Y:S05]  /*76f0*/  BSYNC.RECONVERGENT B1 ;  /* 0x0000000000017941 */ /* 0x000fea0003800200 */
.L_x_5052:
        /* <DEDUP_REMOVED lines=23> */
.L_x_5055:
[----:B------:R-:W-:Y:S05]  /*7870*/  BSYNC.RECONVERGENT B1 ;  /* 0x0000000000017941 */ /* 0x000fea0003800200 */
.L_x_5054:
        /* <DEDUP_REMOVED lines=24> */
.L_x_5057:
[----:B------:R-:W-:Y:S05]  /*7a00*/  BSYNC.RECONVERGENT B1 ;  /* 0x0000000000017941 */ /* 0x000fea0003800200 */
.L_x_5056:
        /* <DEDUP_REMOVED lines=34> */
.L_x_5059:
[----:B------:R-:W-:Y:S05]  /*7c30*/  BSYNC.RECONVERGENT B1 ;  /* 0x0000000000017941 */ /* 0x000fea0003800200 */
.L_x_5058:
        /* <DEDUP_REMOVED lines=23> */
.L_x_5061:
[----:B------:R-:W-:Y:S05]  /*7db0*/  BSYNC.RECONVERGENT B1 ;  /* 0x0000000000017941 */ /* 0x000fea0003800200 */
.L_x_5060:
        /* <DEDUP_REMOVED lines=23> */
.L_x_5063:
[----:B------:R-:W-:Y:S05]  /*7f30*/  BSYNC.RECONVERGENT B1 ;  /* 0x0000000000017941 */ /* 0x000fea0003800200 */
.L_x_5062:
        /* <DEDUP_REMOVED lines=24> */
.L_x_5065:
[----:B------:R-:W-:Y:S05]  /*80c0*/  BSYNC.RECONVERGENT B1 ;  /* 0x0000000000017941 */ /* 0x000fea0003800200 */
.L_x_5064:
[C---:B-1234-:R-:W-:Y:S01]  /*80d0*/  IMAD.SHL.U32 R13, R157.reuse, 0x4, RZ ;  /* 0x000000049d0d7824 */ /* 0x05efe200078e00ff */
[----:B------:R-:W-:Y:S01]  /*80e0*/  BSSY.RECONVERGENT B1, `(.L_x_5066) ;  /* 0x0000021000017945 */ /* 0x000fe20003800200 */
[--C-:B------:R-:W-:Y:S01]  /*80f0*/  IMAD.IADD R159, R157, 0x1, R148.reuse ;  /* 0x000000019d9f7824 */ /* 0x100fe200078e0294 */
[----:B------:R-:W-:Y:S02]  /*8100*/  FSEL R141, R141, RZ, P5 ;  /* 0x000000ff8d8d7208 */ /* 0x000fe40002800000 */
[----:B------:R-:W-:Y:S01]  /*8110*/  ISETP.GE.OR P6, PT, R13, R150, P1 ;  /* 0x000000960d00720c */ /* 0x000fe20000fc6670 */
[C---:B------:R-:W-:Y:S01]  /*8120*/  IMAD.IADD R155, R159.reuse, 0x1, R148 ;  /* 0x000000019f9b7824 */ /* 0x040fe200078e0294 */
[----:B------:R-:W-:-:S03]  /*8130*/  SHF.L.U32 R13, R159, 0x2, RZ ;  /* 0x000000029f0d7819 */ /* 0x000fc600000006ff */
[----:B------:R-:W-:Y:S01]  /*8140*/  IMAD.IADD R15, R155, 0x1, R148 ;  /* 0x000000019b0f7824 */ /* 0x000fe200078e0294 */
        /* <DEDUP_REMOVED lines=26> */
.L_x_5067:
[----:B------:R-:W-:Y:S05]  /*82f0*/  BSYNC.RECONVERGENT B1 ;  /* 0x0000000000017941 */ /* 0x000fea0003800200 */
.L_x_5066:
        /* <DEDUP_REMOVED lines=23> */
.L_x_5069:
[----:B------:R-:W-:Y:S05]  /*8470*/  BSYNC.RECONVERGENT B1 ;  /* 0x0000000000017941 */ /* 0x000fea0003800200 */
.L_x_5068:
        /* <DEDUP_REMOVED lines=23> */
.L_x_5071:
[----:B------:R-:W-:Y:S05]  /*85f0*/  BSYNC.RECONVERGENT B1 ;  /* 0x0000000000017941 */ /* 0x000fea0003800200 */
.L_x_5070:
        /* <DEDUP_REMOVED lines=24> */
.L_x_5073:
[----:B------:R-:W-:Y:S05]  /*8780*/  BSYNC.RECONVERGENT B1 ;  /* 0x0000000000017941 */ /* 0x000fea0003800200 */
.L_x_5072:
[C---:B-1234-:R-:W-:Y:S01]  /*8790*/  SHF.L.U32 R13, R159.reuse, 0x2, RZ ;  /* 0x000000029f0d7819 */ /* 0x05efe200000006ff */
[--C-:B------:R-:W-:Y:S01]  /*87a0*/  IMAD.IADD R161, R159, 0x1, R148.reuse ;  /* 0x000000019fa17824 */ /* 0x100fe200078e0294 */
[----:B------:R-:W-:Y:S01]  /*87b0*/  BSSY.RECONVERGENT B1, `(.L_x_5074) ;  /* 0x0000023000017945 */ /* 0x000fe20003800200 */
[----:B------:R-:W-:Y:S02]  /*87c0*/  FSEL R145, R145, RZ, P5 ;  /* 0x000000ff91917208 */ /* 0x000fe40002800000 */
[----:B------:R-:W-:Y:S01]  /*87d0*/  ISETP.GE.OR P6, PT, R13, R150, P1 ;  /* 0x000000960d00720c */ /* 0x000fe20000fc6670 */
[C---:B------:R-:W-:Y:S02]  /*87e0*/  IMAD.IADD R157, R161.reuse, 0x1, R148 ;  /* 0x00000001a19d7824 */ /* 0x040fe400078e0294 */
[----:B------:R-:W-:-:S03]  /*87f0*/  IMAD.SHL.U32 R13, R161, 0x4, RZ ;  /* 0x00000004a10d7824 */ /* 0x000fc600078e00ff */
[----:B------:R-:W-:Y:S02]  /*8800*/  IADD3 R155, PT, PT, R157, R148, RZ ;  /* 0x000000949d9b7210 */ /* 0x000fe40007ffe0ff */
[----:B------:R-:W-:Y:S01]  /*8810*/  ISETP.GE.OR P4, PT, R13, R150, P1 ;  /* 0x000000960d00720c */ /* 0x000fe20000f86670 */
[----:B------:R-:W-:Y:S02]  /*8820*/  IMAD.SHL.U32 R13, R157, 0x4, RZ ;  /* 0x000000049d0d7824 */ /* 0x000fe400078e00ff */
[----:B------:R-:W-:-:S03]  /*8830*/  IMAD.IADD R15, R155, 0x1, R148 ;  /* 0x000000019b0f7824 */ /* 0x000fc600078e0294 */
[----:B------:R-:W-:Y:S01]  /*8840*/  ISETP.GE.OR P3, PT, R13, R150, P1 ;  /* 0x000000960d00720c */ /* 0x000fe20000f66670 */
[----:B------:R-:W-:Y:S02]  /*8850*/  IMAD.SHL.U32 R13, R155, 0x4, RZ ;  /* 0x000000049b0d7824 */ /* 0x000fe400078e00ff */
[----:B------:R-:W-:-:S03]  /*8860*/  IMAD.SHL.U32 R15, R15, 0x4, RZ ;  /* 0x000000040f0f7824 */ /* 0x000fc600078e00ff */
[-C--:B------:R-:W-:Y:S02]  /*8870*/  ISETP.GE.OR P2, PT, R13, R150.reuse, P1 ;  /* 0x000000960d00720c */ /* 0x080fe40000f46670 */
        /* <DEDUP_REMOVED lines=22> */
.L_x_5075:
[----:B------:R-:W-:Y:S05]  /*89e0*/  BSYNC.RECONVERGENT B1 ;  /* 0x0000000000017941 */ /* 0x000fea0003800200 */
.L_x_5074:
        /* <DEDUP_REMOVED lines=23> */
.L_x_5077:
[----:B------:R-:W-:Y:S05]  /*8b60*/  BSYNC.RECONVERGENT B1 ;  /* 0x0000000000017941 */ /* 0x000fea0003800200 */
.L_x_5076:
        /* <DEDUP_REMOVED lines=23> */
.L_x_5079:
[----:B------:R-:W-:Y:S05]  /*8ce0*/  BSYNC.RECONVERGENT B1 ;  /* 0x0000000000017941 */ /* 0x000fea0003800200 */
.L_x_5078:
[----:B------:R-:W-:Y:S01]  /*8cf0*/  BSSY.RECONVERGENT B1, `(.L_x_5080) ;  /* 0x0000017000017945 */ /* 0x000fe20003800200 */
[----:B------:R-:W-:-:S03]  /*8d00*/  FSEL R147, R147, RZ, P5 ;  /* 0x000000ff93937208 */ /* 0x000fc60002800000 */
        /* <DEDUP_REMOVED lines=21> */
.L_x_5081:
[----:B------:R-:W-:Y:S05]  /*8e60*/  BSYNC.RECONVERGENT B1 ;  /* 0x0000000000017941 */ /* 0x000fea0003800200 */
.L_x_5080:
[----:B------:R-:W-:Y:S01]  /*8e70*/  BSSY.RECONVERGENT B1, `(.L_x_5082) ;  /* 0x0000016000017945 */ /* 0x000fe20003800200 */
[----:B------:R-:W-:-:S03]  /*8e80*/  FSEL R144, R144, RZ, P5 ;  /* 0x000000ff90907208 */ /* 0x000fc60002800000 */
[----:B------:R-:W-:Y:S05]  /*8e90*/  @P1 BRA `(.L_x_5083) ;  /* 0x00000000004c1947 */ /* 0x000fea0003800000 */
[----:B------:R-:W1:Y:S02]  /*8ea0*/  S2UR UR5, SR_CTAID.Y ;  /* 0x00000000000579c3 */ /* 0x000e640000002600 */
[----:B-1234-:R-:W-:-:S05]  /*8eb0*/  IMAD R12, R148, UR5, RZ ;  /* 0x00000005940c7c24 */ /* 0x01efca000f8e02ff */
        /* <DEDUP_REMOVED lines=17> */
.L_x_5083:
[----:B------:R-:W-:Y:S05]  /*8fd0*/  BSYNC.RECONVERGENT B1 ;  /* 0x0000000000017941 */ /* 0x000fea0003800200 */
.L_x_5082:
[----:B-12345:R-:W-:Y:S01]  /*8fe0*/  FMUL.FTZ R13, R83, R146 ;  /* 0x00000092530d7220 */ /* 0x03efe20000410000 */
[----:B------:R-:W1:Y:S01]  /*8ff0*/  S2R R14, SR_TID.X ;  /* 0x00000000000e7919 */ /* 0x000e620000002100 */
[----:B------:R-:W-:Y:S01]  /*9000*/  UMOV UR5, 0xffffffff ;  /* 0xffffffff00057882 */ /* 0x000fe20000000000 */
[----:B------:R-:W-:Y:S01]  /*9010*/  ISETP.NE.AND P2, PT, R11, RZ, P0 ;  /* 0x000000ff0b00720c */ /* 0x000fe20000745270 */
        /* <DEDUP_REMOVED lines=68> */
.L_x_5157:
        /* <DEDUP_REMOVED lines=16> */
[----:B------:R-:W3:Y:S05]  /*9560*/  @P1 LDG.E R14, desc[UR36][R14.64] ;  /* 0x000000240e0e1981 */ /* 0x000eea000c1e1900 */
[----:B------:R-:W4:Y:S01]  /*9570*/  @P3 LDG.E R12, desc[UR36][R12.64] ;  /* 0x000000240c0c3981 */ /* 0x000f22000c1e1900 */
[----:B--2---:R-:W-:-:S05]  /*9580*/  @P1 IMAD.IADD R153, R148, 0x1, R153 ;  /* 0x0000000194991824 */ /* 0x004fca00078e0299 */
[----:B------:R-:W-:-:S04]  /*9590*/  @P1 ISETP.GE.AND P4, PT, R10, R153, PT ;  /* 0x000000990a00120c */ /* 0x000fc80003f86270 */
[----:B------:R-:W-:-:S04]  /*95a0*/  @P1 SEL R148, R18, RZ, !P4 ;  /* 0x000000ff12941207 */ /* 0x000fc80006000000 */
[----:B------:R-:W-:-:S04]  /*95b0*/  @P1 IADD3 R148, PT, PT, R10, R148, -R17 ;  /* 0x000000940a941210 */ /* 0x000fc80007ffe811 */
[----:B------:R-:W-:Y:S01]  /*95c0*/  @P1 I2FP.F32.S32 R148, R148 ;  /* 0x0000009400941245 */ /* 0x000fe20000201400 */
[----:B----4-:R-:W-:-:S04]  /*95d0*/  @P3 FADD.FTZ R11, R11, R12 ;  /* 0x0000000c0b0b3221 */ /* 0x010fc80000010000 */
[----:B---3--:R-:W-:-:S05]  /*95e0*/  @P1 FFMA.FTZ R11, R148, R14, R11 ;  /* 0x0000000e940b1223 */ /* 0x008fca000001000b */
[----:B------:R1:W-:Y:S01]  /*95f0*/  STS [R4], R11 ;  /* 0x0000000b04007388 */ /* 0x0003e20000000800 */
[----:B------:R-:W-:-:S07]  /*9600*/  @!P2 FMNMX.FTZ R0, R0, R11, !PT ;  /* 0x0000000b0000a209 */ /* 0x000fce0007810000 */
.L_x_5086:
[----:B------:R-:W-:Y:S05]  /*9610*/  BSYNC.RECONVERGENT B1 ;  /* 0x0000000000017941 */ /* 0x000fea0003800200 */
.L_x_5085:
[----:B------:R-:W-:Y:S01]  /*9620*/  VIADD R10, R10, 0x10 ;  /* 0x000000100a0a7836 */ /* 0x000fe20000000000 */
[----:B------:R-:W-:Y:S01]  /*9630*/  IADD3 R8, P2, PT, R8, 0x10, RZ ;  /* 0x0000001008087810 */ /* 0x000fe20007f5e0ff */
[----:B------:R-:W-:Y:S01]  /*9640*/  VIADD R3, R3, 0x10 ;  /* 0x0000001003037836 */ /* 0x000fe20000000000 */
[----:B-1----:R-:W-:Y:S02]  /*9650*/  IADD3 R4, PT, PT, R4, 0x40, RZ ;  /* 0x0000004004047810 */ /* 0x002fe40007ffe0ff */
[----:B------:R-:W-:Y:S01]  /*9660*/  ISETP.GE.AND P1, PT, R10, R5, PT ;  /* 0x000000050a00720c */ /* 0x000fe20003f26270 */
[----:B------:R-:W-:-:S12]  /*9670*/  IMAD.X R7, RZ, RZ, R7, P2 ;  /* 0x000000ffff077224 */ /* 0x000fd800010e0607 */
[----:B------:R-:W-:Y:S05]  /*9680*/  @!P1 BRA `(.L_x_5087) ;  /* 0xffffff8c00349947 */ /* 0x000fea000383ffff */
.L_x_4955:
[----:B0---4-:R-:W-:Y:S05]  /*9690*/  BSYNC B0 ;  /* 0x0000000000007941 */ /* 0x011fea0003800000 */
.L_x_4954:
[----:B------:R-:W0:Y:S01]  /*96a0*/  S2R R21, SR_TID.X ;  /* 0x0000000000157919 */ /* 0x000e220000002100 */
[----:B------:R-:W-:Y:S01]  /*96b0*/  UMOV UR5, 0xffffffff ;  /* 0xffffffff00057882 */ /* 0x000fe20000000000 */
[----:B0-----:R-:W-:Y:S02]  /*96c0*/  LOP3.LUT P0, R5, R21, 0x1f, RZ, 0xc0, !PT ;  /* 0x0000001f15057812 */ /* 0x001fe4000780c0ff */
[----:B------:R-:W-:Y:S11]  /*96d0*/  BRA.DIV UR5, `(.L_x_5088) ;  /* 0x0000005605e47947 */ /* 0x000ff6000b800000 */
[----:B------:R-:W0:Y:S02]  /*96e0*/  SHFL.BFLY PT, R14, R0, 0x10, 0x1f ;  /* 0x0e001f00000e7f89 */ /* 0x000e2400000e0000 */
[----:B0-----:R-:W-:-:S05]  /*96f0*/  FMNMX.FTZ R13, R14, R0, !PT ;  /* 0x000000000e0d7209 */ /* 0x001fca0007810000 */
[----:B------:R-:W0:Y:S02]  /*9700*/  SHFL.BFLY PT, R14, R13, 0x8, 0x1f ;  /* 0x0d001f000d0e7f89 */ /* 0x000e2400000e0000 */
[----:B0-----:R-:W-:-:S05]  /*9710*/  FMNMX.FTZ R3, R13, R14, !PT ;  /* 0x0000000e0d037209 */ /* 0x001fca0007810000 */
[----:B------:R0:W4:Y:S02]  /*9720*/  SHFL.BFLY PT, R14, R3, 0x4, 0x1f ;  /* 0x0c801f00030e7f89 */ /* 0x00012400000e0000 */
.L_x_5162:
[----:B-----5:R-:W3:Y:S01]  /*9730*/  S2R R18, SR_CgaCtaId ;  /* 0x0000000000127919 */ /* 0x020ee20000008800 */
[----:B------:R-:W-:Y:S01]  /*9740*/  MOV R15, 0x400 ;  /* 0x00000400000f7802 */ /* 0x000fe20000000f00 */
[----:B------:R-:W-:Y:S05]  /*9750*/  WARPSYNC.ALL ;  /* 0x0000000000007948 */ /* 0x000fea0003800000 */
[----:B----4-:R-:W-:Y:S02]  /*9760*/  FMNMX.FTZ R14, R3, R14, !PT ;  /* 0x0000000e030e7209 */ /* 0x010fe40007810000 */
[----:B---3--:R-:W-:-:S04]  /*9770*/  LEA R0, R18, R15, 0x18 ;  /* 0x0000000f12007211 */ /* 0x008fc800078ec0ff */
[----:B0-----:R-:W-:Y:S01]  /*9780*/  @!P0 LEA.HI R3, R21, R0, RZ, 0x1d ;  /* 0x0000000015038211 */ /* 0x001fe200078fe8ff */
[----:B------:R-:W-:-:S04]  /*9790*/  IMAD R6, R5, 0x4, R0 ;  /* 0x0000000405067824 */ /* 0x000fc800078e0200 */
[----:B------:R0:W-:Y:S01]  /*97a0*/  @!P0 STS [R3], R14 ;  /* 0x0000000e03008388 */ /* 0x0001e20000000800 */
[----:B------:R-:W-:Y:S01]  /*97b0*/  ISETP.GT.U32.AND P0, PT, R5, 0x1, PT ;  /* 0x000000010500780c */ /* 0x000fe20003f04070 */
[----:B------:R-:W-:Y:S01]  /*97c0*/  BAR.SYNC.DEFER_BLOCKING 0x0 ;  /* 0x0000000000007b1d */ /* 0x000fe20000010000 */
[----:B------:R-:W-:Y:S02]  /*97d0*/  IMAD.MOV.U32 R9, RZ, RZ, -0x800001 ;  /* 0xff7fffffff097424 */ /* 0x000fe400078e00ff */
[----:B0-----:R-:W-:Y:S02]  /*97e0*/  IMAD.SHL.U32 R3, R21, 0x4, RZ ;  /* 0x0000000415037824 */ /* 0x001fe400078e00ff */
[----:B------:R-:W-:-:S03]  /*97f0*/  VIADD R7, R17, 0x1 ;  /* 0x0000000111077836 */ /* 0x000fc60000000000 */
[----:B------:R-:W0:Y:S01]  /*9800*/  S2UR UR5, SR_CTAID.Y ;  /* 0x00000000000579c3 */ /* 0x000e220000002600 */
[----:B------:R-:W0:Y:S01]  /*9810*/  LDCU UR4, c[0x0][0x3f4] ;  /* 0x00007e80ff0477ac */ /* 0x000e220008000800 */
[----:B------:R-:W-:Y:S02]  /*9820*/  BSSY.RECONVERGENT B0, `(.L_x_5089) ;  /* 0x000016c000007945 */ /* 0x000fe40003800200 */
[----:B------:R-:W3:Y:S01]  /*9830*/  @!P0 LDS R9, [R6] ;  /* 0x0000000006098984 */ /* 0x000ee20000000800 */
[----:B0-----:R-:W-:-:S04]  /*9840*/  UIMAD UR4, UR5, UR4, URZ ;  /* 0x00000004050472a4 */ /* 0x001fc8000f8e02ff */
[----:B------:R-:W-:Y:S01]  /*9850*/  USHF.R.S32.HI UR10, URZ, 0x1f, UR4 ;  /* 0x0000001fff0a7899 */ /* 0x000fe20008011404 */
[----:B---3--:R-:W0:Y:S02]  /*9860*/  SHFL.BFLY PT, R4, R9, 0x1, 0x1f ;  /* 0x0c201f0009047f89 */ /* 0x008e2400000e0000 */
[----:B0-----:R-:W-:Y:S01]  /*9870*/  FMNMX.FTZ R8, R4, R9, !PT ;  /* 0x0000000904087209 */ /* 0x001fe20007810000 */
[----:B------:R-:W-:Y:S01]  /*9880*/  IMAD.MOV.U32 R9, RZ, RZ, RZ ;  /* 0x000000ffff097224 */ /* 0x000fe200078e00ff */
[----:B------:R-:W-:-:S04]  /*9890*/  IADD3 R4, PT, PT, R2, R21, RZ ;  /* 0x0000001502047210 */ /* 0x000fc80007ffe0ff */
[----:B------:R-:W-:Y:S01]  /*98a0*/  ISETP.GT.AND P0, PT, R4, R17, PT ;  /* 0x000000110400720c */ /* 0x000fe20003f04270 */
[----:B------:R-:W0:-:S12]  /*98b0*/  SHFL.IDX PT, R8, R8, RZ, 0x1f ;  /* 0x00001fff08087589 */ /* 0x000e1800000e0000 */
[----:B------:R-:W-:Y:S05]  /*98c0*/  @P0 BRA `(.L_x_5090) ;  /* 0x0000001400840947 */ /* 0x000fea0003800000 */
[----:B------:R-:W3:Y:S02]  /*98d0*/  LDC.64 R10, c[0x0][0x420] ;  /* 0x00010800ff0a7b82 */ /* 0x000ee40000000a00 */
[----:B---3--:R-:W-:-:S04]  /*98e0*/  ISETP.NE.U32.AND P0, PT, R10, RZ, PT ;  /* 0x000000ff0a00720c */ /* 0x008fc80003f05070 */
        /* <DEDUP_REMOVED lines=15> */
[----:B------:R-:W-:Y:S02]  /*99e0*/  LEA R12, R18, R13, 0x18 ;  /* 0x0000000d120c7211 */ /* 0x000fe400078ec0ff */
[----:B------:R-:W-:Y:S01]  /*99f0*/  LOP3.LUT R11, R9, 0x3, RZ, 0xc0, !PT ;  /* 0x00000003090b7812 */ /* 0x000fe200078ec0ff */
[----:B------:R-:W-:Y:S02]  /*9a00*/  IMAD.MOV.U32 R9, RZ, RZ, RZ ;  /* 0x000000ffff097224 */ /* 0x000fe400078e00ff */
[----:B------:R-:W-:Y:S01]  /*9a10*/  IMAD.IADD R12, R3, 0x1, R12 ;  /* 0x00000001030c7824 */ /* 0x000fe200078e020c */
[----:B------:R-:W-:-:S07]  /*9a20*/  IADD3 R11, PT, PT, -R11, RZ, RZ ;  /* 0x000000ff0b0b7210 */ /* 0x000fce0007ffe1ff */
.L_x_5094:
[----:B------:R-:W0:Y:S01]  /*9a30*/  LDS R13, [R12] ;  /* 0x000000000c0d7984 */ /* 0x000e220000000800 */
[----:B------:R-:W-:Y:S02]  /*9a40*/  VIADD R11, R11, 0x1 ;  /* 0x000000010b0b7836 */ /* 0x000fe40000000000 */
        /* <DEDUP_REMOVED lines=9> */
.L_x_5093:
[----:B------:R-:W-:Y:S05]  /*9ae0*/  BSYNC.RECONVERGENT B1 ;  /* 0x0000000000017941 */ /* 0x000fea0003800200 */
.L_x_5092:
[----:B------:R-:W-:Y:S05]  /*9af0*/  @!P1 BRA `(.L_x_5090) ;  /* 0x0000001000f89947 */ /* 0x000fea0003800000 */
[----:B------:R-:W-:Y:S01]  /*9b00*/  VIADD R15, R15, 0x410 ;  /* 0x000004100f0f7836 */ /* 0x000fe20000000000 */
[----:B------:R-:W-:-:S04]  /*9b10*/  SHF.L.U32 R11, R2, 0x2, RZ ;  /* 0x00000002020b7819 */ /* 0x000fc800000006ff */
[----:B------:R-:W-:Y:S01]  /*9b20*/  LEA R18, R18, R15, 0x18 ;  /* 0x0000000f12127211 */ /* 0x000fe200078ec0ff */
[C---:B------:R-:W-:Y:S02]  /*9b30*/  IMAD R11, R10.reuse, 0x4, -R11 ;  /* 0x000000040a0b7824 */ /* 0x040fe400078e0a0b */
[----:B------:R-:W-:Y:S02]  /*9b40*/  VIADD R10, R10, 0x100 ;  /* 0x000001000a0a7836 */ /* 0x000fe40000000000 */
[----:B------:R-:W-:-:S03]  /*9b50*/  IMAD.IADD R11, R18, 0x1, R11 ;  /* 0x00000001120b7824 */ /* 0x000fc600078e020b */
[----:B------:R-:W-:Y:S02]  /*9b60*/  ISETP.GT.AND P0, PT, R10, R17, PT ;  /* 0x000000110a00720c */ /* 0x000fe40003f04270 */
[----:B------:R-:W0:Y:S04]  /*9b70*/  LDS R13, [R11] ;  /* 0x000000000b0d7984 */ /* 0x000e280000000800 */
[----:B------:R-:W3:Y:S04]  /*9b80*/  LDS R15, [R11+0x100] ;  /* 0x000100000b0f7984 */ /* 0x000ee80000000800 */
[----:B------:R-:W4:Y:S04]  /*9b90*/  LDS R23, [R11+0x200] ;  /* 0x000200000b177984 */ /* 0x000f280000000800 */
[----:B-1----:R-:W1:Y:S01]  /*9ba0*/  LDS R25, [R11+0x300] ;  /* 0x000300000b197984 */ /* 0x002e620000000800 */
[C---:B0-----:R-:W-:Y:S01]  /*9bb0*/  FADD.FTZ R13, -R8.reuse, R13 ;  /* 0x0000000d080d7221 */ /* 0x041fe20000010100 */
[----:B---3--:R-:W-:-:S03]  /*9bc0*/  FADD.FTZ R15, -R8, R15 ;  /* 0x0000000f080f7221 */ /* 0x008fc60000010100 */
[----:B------:R-:W-:Y:S01]  /*9bd0*/  FMUL.FTZ R13, R13, 1.4426950216293334961 ;  /* 0x3fb8aa3b0d0d7820 */ /* 0x000fe20000410000 */
[C---:B----4-:R-:W-:Y:S01]  /*9be0*/  FADD.FTZ R23, -R8.reuse, R23 ;  /* 0x0000001708177221 */ /* 0x050fe20000010100 */
[----:B------:R-:W-:Y:S02]  /*9bf0*/  FMUL.FTZ R15, R15, 1.4426950216293334961 ;  /* 0x3fb8aa3b0f0f7820 */ /* 0x000fe40000410000 */
[----:B------:R-:W0:Y:S01]  /*9c00*/  MUFU.EX2 R12, R13 ;  /* 0x0000000d000c7308 */ /* 0x000e220000000800 */
[----:B-1----:R-:W-:Y:S01]  /*9c10*/  FADD.FTZ R25, -R8, R25 ;  /* 0x0000001908197221 */ /* 0x002fe20000010100 */
[----:B------:R-:W-:Y:S02]  /*9c20*/  FMUL.FTZ R23, R23, 1.4426950216293334961 ;  /* 0x3fb8aa3b17177820 */ /* 0x000fe40000410000 */
[----:B------:R-:W1:Y:S01]  /*9c30*/  MUFU.EX2 R14, R15 ;  /* 0x0000000f000e7308 */ /* 0x000e620000000800 */
[----:B------:R-:W-:-:S03]  /*9c40*/  FMUL.FTZ R25, R25, 1.4426950216293334961 ;  /* 0x3fb8aa3b19197820 */ /* 0x000fc60000410000 */
[----:B------:R-:W3:Y:S04]  /*9c50*/  MUFU.EX2 R18, R23 ;  /* 0x0000001700127308 */ /* 0x000ee80000000800 */
[----:B------:R-:W4:Y:S01]  /*9c60*/  MUFU.EX2 R20, R25 ;  /* 0x0000001900147308 */ /* 0x000f220000000800 */
[----:B0-----:R0:W-:Y:S01]  /*9c70*/  STS [R11], R12 ;  /* 0x0000000c0b007388 */ /* 0x0011e20000000800 */
[----:B------:R-:W-:-:S03]  /*9c80*/  FADD.FTZ R9, R9, R12 ;  /* 0x0000000c09097221 */ /* 0x000fc60000010000 */
[----:B-1----:R0:W-:Y:S01]  /*9c90*/  STS [R11+0x100], R14 ;  /* 0x0001000e0b007388 */ /* 0x0021e20000000800 */
[----:B------:R-:W-:-:S03]  /*9ca0*/  FADD.FTZ R9, R9, R14 ;  /* 0x0000000e09097221 */ /* 0x000fc60000010000 */
[----:B---3--:R0:W-:Y:S01]  /*9cb0*/  STS [R11+0x200], R18 ;  /* 0x000200120b007388 */ /* 0x0081e20000000800 */
[----:B------:R-:W-:-:S03]  /*9cc0*/  FADD.FTZ R9, R9, R18 ;  /* 0x0000001209097221 */ /* 0x000fc60000010000 */
[----:B----4-:R0:W-:Y:S01]  /*9cd0*/  STS [R11+0x300], R20 ;  /* 0x000300140b007388 */ /* 0x0101e20000000800 */
[----:B------:R-:W-:Y:S01]  /*9ce0*/  FADD.FTZ R9, R9, R20 ;  /* 0x0000001409097221 */ /* 0x000fe20000010000 */
[----:B------:R-:W-:Y:S06]  /*9cf0*/  @P0 BRA `(.L_x_5090) ;  /* 0x0000001000780947 */ /* 0x000fec0003800000 */
[----:B0-----:R-:W-:Y:S01]  /*9d00*/  IMAD.IADD R12, R17, 0x1, -R10 ;  /* 0x00000001110c7824 */ /* 0x001fe200078e0a0a */
[----:B------:R-:W-:Y:S01]  /*9d10*/  BSSY.RECONVERGENT B1, `(.L_x_5095) ;  /* 0x000006b000017945 */ /* 0x000fe20003800200 */
[----:B------:R-:W-:Y:S02]  /*9d20*/  IADD3 R11, PT, PT, R11, 0x600, RZ ;  /* 0x000006000b0b7810 */ /* 0x000fe40007ffe0ff */
[----:B------:R-:W-:Y:S02]  /*9d30*/  PLOP3.LUT P0, PT, PT, PT, PT, 0x80, 0x8 ;  /* 0x000000000008781c */ /* 0x000fe40003f0f070 */
[----:B------:R-:W-:-:S13]  /*9d40*/  ISETP.GT.AND P1, PT, R12, 0x2ff, PT ;  /* 0x000002ff0c00780c */ /* 0x000fda0003f24270 */
[----:B------:R-:W-:Y:S05]  /*9d50*/  @!P1 BRA `(.L_x_5096) ;  /* 0x0000000400989947 */ /* 0x000fea0003800000 */
[----:B------:R-:W-:Y:S01]  /*9d60*/  PLOP3.LUT P0, PT, PT, PT, PT, 0x8, 0x80 ;  /* 0x000000000080781c */ /* 0x000fe20003f0e170 */
[----:B------:R-:W-:-:S12]  /*9d70*/  VIADD R51, R17, 0xfffffd01 ;  /* 0xfffffd0111337836 */ /* 0x000fd80000000000 */
.L_x_5097:
[----:B------:R-:W0:Y:S01]  /*9d80*/  LDS R13, [R11+-0x200] ;  /* 0xfffe00000b0d7984 */ /* 0x000e220000000800 */
[----:B------:R-:W-:-:S03]  /*9d90*/  VIADD R10, R10, 0x400 ;  /* 0x000004000a0a7836 */ /* 0x000fc60000000000 */
[----:B------:R-:W1:Y:S02]  /*9da0*/  LDS R15, [R11+-0x100] ;  /* 0xffff00000b0f7984 */ /* 0x000e640000000800 */
[----:B------:R-:W-:Y:S02]  /*9db0*/  ISETP.GE.AND P1, PT, R10, R51, PT ;  /* 0x000000330a00720c */ /* 0x000fe40003f26270 */
[----:B------:R-:W3:Y:S04]  /*9dc0*/  LDS R23, [R11] ;  /* 0x000000000b177984 */ /* 0x000ee80000000800 */
[----:B------:R-:W4:Y:S04]  /*9dd0*/  LDS R25, [R11+0x100] ;  /* 0x000100000b197984 */ /* 0x000f280000000800 */
[----:B------:R-:W5:Y:S04]  /*9de0*/  LDS R27, [R11+0x200] ;  /* 0x000200000b1b7984 */ /* 0x000f680000000800 */
[----:B--2---:R-:W2:Y:S04]  /*9df0*/  LDS R29, [R11+0x300] ;  /* 0x000300000b1d7984 */ /* 0x004ea80000000800 */
[----:B------:R-:W2:Y:S04]  /*9e00*/  LDS R31, [R11+0x400] ;  /* 0x000400000b1f7984 */ /* 0x000ea80000000800 */
[----:B------:R-:W2:Y:S04]  /*9e10*/  LDS R33, [R11+0x500] ;  /* 0x000500000b217984 */ /* 0x000ea80000000800 */
        /* <DEDUP_REMOVED lines=8> */
[C---:B---3--:R-:W-:Y:S01]  /*9ea0*/  FADD.FTZ R23, -R8.reuse, R23 ;  /* 0x0000001708177221 */ /* 0x048fe20000010100 */
[----:B------:R-:W-:Y:S01]  /*9eb0*/  FMUL.FTZ R15, R15, 1.4426950216293334961 ;  /* 0x3fb8aa3b0f0f7820 */ /* 0x000fe20000410000 */
[----:B------:R-:W3:Y:S01]  /*9ec0*/  MUFU.EX2 R12, R13 ;  /* 0x0000000d000c7308 */ /* 0x000ee20000000800 */
        /* <DEDUP_REMOVED lines=9> */
[C---:B--2---:R-:W-:Y:S01]  /*9f60*/  FADD.FTZ R29, -R8.reuse, R29 ;  /* 0x0000001d081d7221 */ /* 0x044fe20000010100 */
[----:B------:R-:W-:Y:S01]  /*9f70*/  FMUL.FTZ R27, R27, 1.4426950216293334961 ;  /* 0x3fb8aa3b1b1b7820 */ /* 0x000fe20000410000 */
[----:B------:R-:W2:Y:S01]  /*9f80*/  MUFU.EX2 R20, R25 ;  /* 0x0000001900147308 */ /* 0x000ea20000000800 */
[----:B------:R-:W-:Y:S01]  /*9f90*/  FADD.FTZ R31, -R8, R31 ;  /* 0x0000001f081f7221 */ /* 0x000fe20000010100 */
[----:B---3--:R-:W-:Y:S01]  /*9fa0*/  FADD.FTZ R9, R12, R9 ;  /* 0x000000090c097221 */ /* 0x008fe20000010000 */
[----:B------:R-:W-:Y:S01]  /*9fb0*/  FMUL.FTZ R29, R29, 1.4426950216293334961 ;  /* 0x3fb8aa3b1d1d7820 */ /* 0x000fe20000410000 */
[----:B------:R-:W3:Y:S01]  /*9fc0*/  MUFU.EX2 R24, R27 ;  /* 0x0000001b00187308 */ /* 0x000ee20000000800 */
        /* <DEDUP_REMOVED lines=12> */
[C---:B------:R-:W-:Y:S01]  /*a090*/  FADD.FTZ R39, -R8.reuse, R39 ;  /* 0x0000002708277221 */ /* 0x040fe20000010100 */
[----:B---3--:R-:W-:Y:S01]  /*a0a0*/  FADD.FTZ R9, R9, R24 ;  /* 0x0000001809097221 */ /* 0x008fe20000010000 */
[----:B------:R-:W-:Y:S01]  /*a0b0*/  FMUL.FTZ R37, R37, 1.4426950216293334961 ;  /* 0x3fb8aa3b25257820 */ /* 0x000fe20000410000 */
[----:B------:R-:W3:Y:S01]  /*a0c0*/  MUFU.EX2 R32, R35 ;  /* 0x0000002300207308 */ /* 0x000ee20000000800 */
        /* <DEDUP_REMOVED lines=9> */
[----:B--2---:R-:W-:Y:S01]  /*a160*/  FADD.FTZ R9, R9, R30 ;  /* 0x0000001e09097221 */ /* 0x004fe20000010000 */
[C---:B------:R-:W-:Y:S01]  /*a170*/  FADD.FTZ R45, -R8.reuse, R45 ;  /* 0x0000002d082d7221 */ /* 0x040fe20000010100 */
[----:B------:R-:W-:Y:S01]  /*a180*/  FMUL.FTZ R43, R43, 1.4426950216293334961 ;  /* 0x3fb8aa3b2b2b7820 */ /* 0x000fe20000410000 */
[C---:B------:R-:W-:Y:S01]  /*a190*/  FADD.FTZ R47, -R8.reuse, R47 ;  /* 0x0000002f082f7221 */ /* 0x040fe20000010100 */
[----:B---3--:R-:W-:Y:S01]  /*a1a0*/  FADD.FTZ R9, R9, R32 ;  /* 0x0000002009097221 */ /* 0x008fe20000010000 */
        /* <DEDUP_REMOVED lines=33> */
.L_x_5096:
[----:B------:R-:W-:Y:S05]  /*a3c0*/  BSYNC.RECONVERGENT B1 ;  /* 0x0000000000017941 */ /* 0x000fea0003800200 */
.L_x_5095:
        /* <DEDUP_REMOVED lines=8> */
[----:B------:R-:W3:Y:S04]  /*a450*/  LDS R23, [R11] ;  /* 0x000000000b177984 */ /* 0x000ee80000000800 */
[----:B------:R-:W4:Y:S04]  /*a460*/  LDS R25, [R11+0x100] ;  /* 0x000100000b197984 */ /* 0x000f280000000800 */
[----:B------:R-:W5:Y:S04]  /*a470*/  LDS R27, [R11+0x200] ;  /* 0x000200000b1b7984 */ /* 0x000f680000000800 */
[----:B--2---:R-:W2:Y:S04]  /*a480*/  LDS R29, [R11+0x300] ;  /* 0x000300000b1d7984 */ /* 0x004ea80000000800 */
[----:B------:R-:W2:Y:S04]  /*a490*/  LDS R31, [R11+0x400] ;  /* 0x000400000b1f7984 */ /* 0x000ea80000000800 */
[----:B------:R-:W2:Y:S01]  /*a4a0*/  LDS R33, [R11+0x500] ;  /* 0x000500000b217984 */ /* 0x000ea20000000800 */
[C---:B0-----:R-:W-:Y:S01]  /*a4b0*/  FADD.FTZ R13, -R8.reuse, R13 ;  /* 0x0000000d080d7221 */ /* 0x041fe20000010100 */
[----:B-1----:R-:W-:-:S03]  /*a4c0*/  FADD.FTZ R15, -R8, R15 ;  /* 0x0000000f080f7221 */ /* 0x002fc60000010100 */
[----:B------:R-:W-:Y:S01]  /*a4d0*/  FMUL.FTZ R13, R13, 1.4426950216293334961 ;  /* 0x3fb8aa3b0d0d7820 */ /* 0x000fe20000410000 */
[C---:B---3--:R-:W-:Y:S01]  /*a4e0*/  FADD.FTZ R23, -R8.reuse, R23 ;  /* 0x0000001708177221 */ /* 0x048fe20000010100 */
[----:B------:R-:W-:Y:S02]  /*a4f0*/  FMUL.FTZ R15, R15, 1.4426950216293334961 ;  /* 0x3fb8aa3b0f0f7820 */ /* 0x000fe40000410000 */
[----:B------:R-:W0:Y:S01]  /*a500*/  MUFU.EX2 R12, R13 ;  /* 0x0000000d000c7308 */ /* 0x000e220000000800 */
[C---:B----4-:R-:W-:Y:S01]  /*a510*/  FADD.FTZ R25, -R8.reuse, R25 ;  /* 0x0000001908197221 */ /* 0x050fe20000010100 */
[----:B------:R-:W-:Y:S02]  /*a520*/  FMUL.FTZ R23, R23, 1.4426950216293334961 ;  /* 0x3fb8aa3b17177820 */ /* 0x000fe40000410000 */
[----:B------:R-:W1:Y:S01]  /*a530*/  MUFU.EX2 R14, R15 ;  /* 0x0000000f000e7308 */ /* 0x000e620000000800 */
[----:B-----5:R-:W-:Y:S01]  /*a540*/  FADD.FTZ R27, -R8, R27 ;  /* 0x0000001b081b7221 */ /* 0x020fe20000010100 */
[----:B------:R-:W-:-:S02]  /*a550*/  FMUL.FTZ R25, R25, 1.4426950216293334961 ;  /* 0x3fb8aa3b19197820 */ /* 0x000fc40000410000 */
[----:B------:R-:W3:Y:S01]  /*a560*/  MUFU.EX2 R18, R23 ;  /* 0x0000001700127308 */ /* 0x000ee20000000800 */
[C---:B--2---:R-:W-:Y:S01]  /*a570*/  FADD.FTZ R29, -R8.reuse, R29 ;  /* 0x0000001d081d7221 */ /* 0x044fe20000010100 */
[----:B------:R-:W-:Y:S02]  /*a580*/  FMUL.FTZ R27, R27, 1.4426950216293334961 ;  /* 0x3fb8aa3b1b1b7820 */ /* 0x000fe40000410000 */
[----:B------:R-:W2:Y:S01]  /*a590*/  MUFU.EX2 R20, R25 ;  /* 0x0000001900147308 */ /* 0x000ea20000000800 */
        /* <DEDUP_REMOVED lines=8> */
[----:B---3--:R-:W-:Y:S01]  /*a620*/  FADD.FTZ R9, R9, R18 ;  /* 0x0000001209097221 */ /* 0x008fe20000010000 */
[----:B------:R-:W-:Y:S01]  /*a630*/  FMUL.FTZ R33, R33, 1.4426950216293334961 ;  /* 0x3fb8aa3b21217820 */ /* 0x000fe20000410000 */
[----:B------:R-:W-:Y:S01]  /*a640*/  STS [R11+-0x200], R12 ;  /* 0xfffe000c0b007388 */ /* 0x000fe20000000800 */
[----:B------:R-:W3:Y:S01]  /*a650*/  MUFU.EX2 R28, R31 ;  /* 0x0000001f001c7308 */ /* 0x000ee20000000800 */
[----:B--2---:R-:W-:-:S02]  /*a660*/  FADD.FTZ R9, R9, R20 ;  /* 0x0000001409097221 */ /* 0x004fc40000010000 */
[----:B------:R-:W-:Y:S01]  /*a670*/  STS [R11+-0x100], R14 ;  /* 0xffff000e0b007388 */ /* 0x000fe20000000800 */
[----:B------:R-:W2:Y:S01]  /*a680*/  MUFU.EX2 R30, R33 ;  /* 0x00000021001e7308 */ /* 0x000ea20000000800 */
[----:B0-----:R-:W-:Y:S02]  /*a690*/  FADD.FTZ R9, R9, R24 ;  /* 0x0000001809097221 */ /* 0x001fe40000010000 */
[----:B------:R-:W-:Y:S02]  /*a6a0*/  STS [R11], R18 ;  /* 0x000000120b007388 */ /* 0x000fe40000000800 */
[----:B-1----:R-:W-:Y:S02]  /*a6b0*/  FADD.FTZ R9, R9, R26 ;  /* 0x0000001a09097221 */ /* 0x002fe40000010000 */
[----:B------:R-:W-:Y:S02]  /*a6c0*/  STS [R11+0x100], R20 ;  /* 0x000100140b007388 */ /* 0x000fe40000000800 */
[----:B---3--:R-:W-:-:S02]  /*a6d0*/  FADD.FTZ R9, R9, R28 ;  /* 0x0000001c09097221 */ /* 0x008fc40000010000 */
[----:B------:R-:W-:Y:S02]  /*a6e0*/  STS [R11+0x200], R24 ;  /* 0x000200180b007388 */ /* 0x000fe40000000800 */
[----:B--2---:R-:W-:Y:S02]  /*a6f0*/  FADD.FTZ R9, R9, R30 ;  /* 0x0000001e09097221 */ /* 0x004fe40000010000 */
[----:B------:R-:W-:Y:S04]  /*a700*/  STS [R11+0x300], R26 ;  /* 0x0003001a0b007388 */ /* 0x000fe80000000800 */
[----:B------:R-:W-:Y:S04]  /*a710*/  STS [R11+0x400], R28 ;  /* 0x0004001c0b007388 */ /* 0x000fe80000000800 */
[----:B------:R0:W-:Y:S02]  /*a720*/  STS [R11+0x500], R30 ;  /* 0x0005001e0b007388 */ /* 0x0001e40000000800 */
[----:B0-----:R-:W-:-:S07]  /*a730*/  VIADD R11, R11, 0x800 ;  /* 0x000008000b0b7836 */ /* 0x001fce0000000000 */
.L_x_5099:
[----:B------:R-:W-:Y:S05]  /*a740*/  BSYNC.RECONVERGENT B1 ;  /* 0x0000000000017941 */ /* 0x000fea0003800200 */
.L_x_5098:
[----:B------:R-:W-:-:S13]  /*a750*/  ISETP.GT.AND P1, PT, R10, R17, PT ;  /* 0x000000110a00720c */ /* 0x000fda0003f24270 */
[----:B------:R-:W-:Y:S05]  /*a760*/  @!P0 BRA P1, `(.L_x_5090) ;  /* 0x0000000400dc8947 */ /* 0x000fea0000800000 */
[----:B------:R-:W0:Y:S04]  /*a770*/  LDS R13, [R11+-0x200] ;  /* 0xfffe00000b0d7984 */ /* 0x000e280000000800 */
[----:B------:R-:W1:Y:S04]  /*a780*/  LDS R15, [R11+-0x100] ;  /* 0xffff00000b0f7984 */ /* 0x000e680000000800 */
[----:B------:R-:W3:Y:S04]  /*a790*/  LDS R23, [R11] ;  /* 0x000000000b177984 */ /* 0x000ee80000000800 */
[----:B------:R-:W4:Y:S01]  /*a7a0*/  LDS R25, [R11+0x100] ;  /* 0x000100000b197984 */ /* 0x000f220000000800 */
[C---:B0-----:R-:W-:Y:S01]  /*a7b0*/  FADD.FTZ R13, -R8.reuse, R13 ;  /* 0x0000000d080d7221 */ /* 0x041fe20000010100 */
[----:B-1----:R-:W-:-:S03]  /*a7c0*/  FADD.FTZ R15, -R8, R15 ;  /* 0x0000000f080f7221 */ /* 0x002fc60000010100 */
[----:B------:R-:W-:Y:S01]  /*a7d0*/  FMUL.FTZ R13, R13, 1.4426950216293334961 ;  /* 0x3fb8aa3b0d0d7820 */ /* 0x000fe20000410000 */
[C---:B---3--:R-:W-:Y:S01]  /*a7e0*/  FADD.FTZ R23, -R8.reuse, R23 ;  /* 0x0000001708177221 */ /* 0x048fe20000010100 */
[----:B------:R-:W-:Y:S02]  /*a7f0*/  FMUL.FTZ R15, R15, 1.4426950216293334961 ;  /* 0x3fb8aa3b0f0f7820 */ /* 0x000fe40000410000 */
[----:B------:R-:W0:Y:S01]  /*a800*/  MUFU.EX2 R10, R13 ;  /* 0x0000000d000a7308 */ /* 0x000e220000000800 */
[----:B----4-:R-:W-:Y:S01]  /*a810*/  FADD.FTZ R25, -R8, R25 ;  /* 0x0000001908197221 */ /* 0x010fe20000010100 */
[----:B------:R-:W-:Y:S02]  /*a820*/  FMUL.FTZ R23, R23, 1.4426950216293334961 ;  /* 0x3fb8aa3b17177820 */ /* 0x000fe40000410000 */
[----:B------:R-:W1:Y:S01]  /*a830*/  MUFU.EX2 R8, R15 ;  /* 0x0000000f00087308 */ /* 0x000e620000000800 */
[----:B------:R-:W-:-:S03]  /*a840*/  FMUL.FTZ R25, R25, 1.4426950216293334961 ;  /* 0x3fb8aa3b19197820 */ /* 0x000fc60000410000 */
        /* <DEDUP_REMOVED lines=11> */
.L_x_5091:
        /* <DEDUP_REMOVED lines=8> */
[----:B------:R-:W-:-:S12]  /*a980*/  IMAD.MOV.U32 R9, RZ, RZ, RZ ;  /* 0x000000ffff097224 */ /* 0x000fd800078e00ff */
[----:B------:R-:W-:Y:S05]  /*a990*/  @!P0 BRA `(.L_x_5101) ;  /* 0x00000000006c8947 */ /* 0x000fea0003800000 */
[----:B------:R-:W-:Y:S01]  /*a9a0*/  VIADD R15, R15, 0x410 ;  /* 0x000004100f0f7836 */ /* 0x000fe20000000000 */
[----:B------:R-:W-:Y:S01]  /*a9b0*/  LEA.HI R9, R13, 0x1, RZ, 0x1a ;  /* 0x000000010d097811 */ /* 0x000fe200078fd0ff */
[--C-:B------:R-:W-:Y:S01]  /*a9c0*/  IMAD.MOV.U32 R12, RZ, RZ, R4.reuse ;  /* 0x000000ffff0c7224 */ /* 0x100fe200078e0004 */
[----:B------:R-:W-:Y:S02]  /*a9d0*/  IADD3 R20, P0, P2, R10, UR4, R4 ;  /* 0x000000040a147c10 */ /* 0x000fe4000fa1e004 */
[----:B------:R-:W-:Y:S02]  /*a9e0*/  LEA R18, R18, R15, 0x18 ;  /* 0x0000000f12127211 */ /* 0x000fe400078ec0ff */
[----:B------:R-:W-:Y:S01]  /*a9f0*/  LOP3.LUT R10, R9, 0x3, RZ, 0xc0, !PT ;  /* 0x00000003090a7812 */ /* 0x000fe200078ec0ff */
[----:B------:R-:W-:Y:S01]  /*aa00*/  HFMA2 R9, -RZ, RZ, 0, 0 ;  /* 0x00000000ff097431 */ /* 0x000fe200000001ff */
[----:B------:R-:W-:Y:S01]  /*aa10*/  IADD3.X R11, PT, PT, R11, UR10, RZ, P0, P2 ;  /* 0x0000000a0b0b7c10 */ /* 0x000fe200087e44ff */
[----:B------:R-:W-:-:S02]  /*aa20*/  IMAD.IADD R13, R3, 0x1, R18 ;  /* 0x00000001030d7824 */ /* 0x000fc400078e0212 */
[----:B------:R-:W-:-:S07]  /*aa30*/  IMAD.MOV R14, RZ, RZ, -R10 ;  /* 0x000000ffff0e7224 */ /* 0x000fce00078e0a0a */
.L_x_5102:
[----:B------:R-:W-:-:S06]  /*aa40*/  IMAD.MOV.U32 R10, RZ, RZ, R20 ;  /* 0x000000ffff0a7224 */ /* 0x000fcc00078e0014 */
[----:B------:R3:W4:Y:S01]  /*aa50*/  LDG.E.U8 R10, desc[UR36][R10.64] ;  /* 0x000000240a0a7981 */ /* 0x000722000c1e1100 */
[----:B------:R-:W-:Y:S01]  /*aa60*/  MOV R18, RZ ;  /* 0x000000ff00127202 */ /* 0x000fe20000000f00 */
[----:B------:R-:W-:Y:S01]  /*aa70*/  VIADD R14, R14, 0x1 ;  /* 0x000000010e0e7836 */ /* 0x000fe20000000000 */
[----:B------:R-:W-:Y:S01]  /*aa80*/  IADD3 R20, P2, PT, R20, 0x40, RZ ;  /* 0x0000004014147810 */ /* 0x000fe20007f5e0ff */
[----:B------:R-:W-:-:S04]  /*aa90*/  VIADD R12, R12, 0x40 ;  /* 0x000000400c0c7836 */ /* 0x000fc80000000000 */
[----:B---3--:R-:W-:Y:S01]  /*aaa0*/  IMAD.X R11, RZ, RZ, R11, P2 ;  /* 0x000000ffff0b7224 */ /* 0x008fe200010e060b */
        /* <DEDUP_REMOVED lines=8> */
[----:B0-----:R-:W-:-:S10]  /*ab30*/  VIADD R13, R13, 0x100 ;  /* 0x000001000d0d7836 */ /* 0x001fd40000000000 */
[----:B------:R-:W-:Y:S05]  /*ab40*/  @P0 BRA `(.L_x_5102) ;  /* 0xfffffffc00bc0947 */ /* 0x000fea000383ffff */
.L_x_5101:
[----:B------:R-:W-:Y:S05]  /*ab50*/  BSYNC.RECONVERGENT B1 ;  /* 0x0000000000017941 */ /* 0x000fea0003800200 */
.L_x_5100:
[----:B------:R-:W-:Y:S05]  /*ab60*/  @!P1 BRA `(.L_x_5090) ;  /* 0x0000000000dc9947 */ /* 0x000fea0003800000 */
[----:B------:R-:W3:Y:S01]  /*ab70*/  S2R R14, SR_CgaCtaId ;  /* 0x00000000000e7919 */ /* 0x000ee20000008800 */
[----:B-1----:R-:W1:Y:S01]  /*ab80*/  LDC.64 R24, c[0x0][0x420] ;  /* 0x00010800ff187b82 */ /* 0x002e620000000a00 */
[----:B------:R-:W-:Y:S02]  /*ab90*/  MOV R10, 0x400 ;  /* 0x00000400000a7802 */ /* 0x000fe40000000f00 */
[----:B------:R-:W-:-:S03]  /*aba0*/  SHF.L.U32 R11, R2, 0x2, RZ ;  /* 0x00000002020b7819 */ /* 0x000fc600000006ff */
[----:B------:R-:W-:Y:S02]  /*abb0*/  VIADD R13, R10, 0x410 ;  /* 0x000004100a0d7836 */ /* 0x000fe40000000000 */
[----:B------:R-:W-:Y:S01]  /*abc0*/  IMAD R10, R12, 0x4, -R11 ;  /* 0x000000040c0a7824 */ /* 0x000fe200078e0a0b */
[----:B-1----:R-:W-:-:S04]  /*abd0*/  IADD3 R15, P0, P1, R24, UR4, R12 ;  /* 0x00000004180f7c10 */ /* 0x002fc8000f91e00c */
[----:B------:R-:W-:Y:S02]  /*abe0*/  IADD3 R15, P2, PT, R15, 0x80, RZ ;  /* 0x000000800f0f7810 */ /* 0x000fe40007f5e0ff */
[----:B------:R-:W-:Y:S02]  /*abf0*/  IADD3.X R11, PT, PT, R25, UR10, RZ, P0, P1 ;  /* 0x0000000a190b7c10 */ /* 0x000fe400087e24ff */
[----:B---3--:R-:W-:-:S03]  /*ac00*/  LEA R13, R14, R13, 0x18 ;  /* 0x0000000d0e0d7211 */ /* 0x008fc600078ec0ff */
[----:B------:R-:W-:Y:S01]  /*ac10*/  IMAD.X R11, RZ, RZ, R11, P2 ;  /* 0x000000ffff0b7224 */ /* 0x000fe200010e060b */
[----:B------:R-:W-:-:S07]  /*ac20*/  IADD3 R13, PT, PT, R10, 0x200, R13 ;  /* 0x000002000a0d7810 */ /* 0x000fce0007ffe00d */
.L_x_5103:
[----:B------:R-:W-:-:S05]  /*ac30*/  IMAD.MOV.U32 R10, RZ, RZ, R15 ;  /* 0x000000ffff0a7224 */ /* 0x000fca00078e000f */
[----:B------:R-:W3:Y:S04]  /*ac40*/  LDG.E.U8 R20, desc[UR36][R10.64+-0x80] ;  /* 0xffff80240a147981 */ /* 0x000ee8000c1e1100 */
[----:B------:R-:W4:Y:S04]  /*ac50*/  LDG.E.U8 R14, desc[UR36][R10.64+-0x40] ;  /* 0xffffc0240a0e7981 */ /* 0x000f28000c1e1100 */
[----:B------:R-:W5:Y:S04]  /*ac60*/  LDG.E.U8 R15, desc[UR36][R10.64] ;  /* 0x000000240a0f7981 */ /* 0x000f68000c1e1100 */
[----:B------:R-:W2:Y:S01]  /*ac70*/  LDG.E.U8 R18, desc[UR36][R10.64+0x40] ;  /* 0x000040240a127981 */ /* 0x000ea2000c1e1100 */
[----:B------:R-:W-:-:S02]  /*ac80*/  IMAD.MOV.U32 R24, RZ, RZ, RZ ;  /* 0x000000ffff187224 */ /* 0x000fc400078e00ff */
[----:B------:R-:W-:Y:S01]  /*ac90*/  VIADD R12, R12, 0x100 ;  /* 0x000001000c0c7836 */ /* 0x000fe20000000000 */
[----:B---3--:R-:W-:Y:S01]  /*aca0*/  ISETP.NE.AND P0, PT, R20, RZ, PT ;  /* 0x000000ff1400720c */ /* 0x008fe20003f05270 */
[----:B------:R-:W-:Y:S01]  /*acb0*/  IMAD.MOV.U32 R20, RZ, RZ, RZ ;  /* 0x000000ffff147224 */ /* 0x000fe200078e00ff */
[----:B----4-:R-:W-:Y:S02]  /*acc0*/  ISETP.NE.AND P1, PT, R14, RZ, PT ;  /* 0x000000ff0e00720c */ /* 0x010fe40003f25270 */
[----:B------:R-:W-:Y:S02]  /*acd0*/  MOV R14, RZ ;  /* 0x000000ff000e7202 */ /* 0x000fe40000000f00 */
[----:B-----5:R-:W-:Y:S02]  /*ace0*/  ISETP.NE.AND P2, PT, R15, RZ, PT ;  /* 0x000000ff0f00720c */ /* 0x020fe40003f45270 */
[----:B--2---:R-:W-:-:S05]  /*acf0*/  ISETP.NE.AND P3, PT, R18, RZ, PT ;  /* 0x000000ff1200720c */ /* 0x004fca0003f65270 */
        /* <DEDUP_REMOVED lines=30> */
.L_x_5090:
[----:B------:R-:W-:Y:S05]  /*aee0*/  BSYNC.RECONVERGENT B0 ;  /* 0x0000000000007941 */ /* 0x000fea0003800200 */
.L_x_5089:
[----:B0-----:R-:W0:Y:S01]  /*aef0*/  SHFL.BFLY PT, R8, R9, 0x10, 0x1f ;  /* 0x0e001f0009087f89 */ /* 0x001e2200000e0000 */
[C---:B------:R-:W-:Y:S01]  /*af00*/  ISETP.NE.AND P0, PT, R5.reuse, RZ, PT ;  /* 0x000000ff0500720c */ /* 0x040fe20003f05270 */
[----:B------:R-:W3:Y:S01]  /*af10*/  LDCU.U8 UR7, c[0x0][0x48c] ;  /* 0x00009180ff0777ac */ /* 0x000ee20008000000 */
[----:B------:R-:W-:Y:S01]  /*af20*/  ISETP.GT.U32.AND P1, PT, R5, 0x1, PT ;  /* 0x000000010500780c */ /* 0x000fe20003f24070 */
[----:B------:R-:W4:Y:S10]  /*af30*/  LDC R15, c[0x0][0x3f8] ;  /* 0x0000fe00ff0f7b82 */ /* 0x000f340000000800 */
[----:B------:R-:W-:-:S04]  /*af40*/  @!P0 SHF.R.U32.HI R14, RZ, 0x3, R21 ;  /* 0x00000003ff0e8819 */ /* 0x000fc80000011615 */
[----:B------:R-:W-:Y:S01]  /*af50*/  @!P0 LOP3.LUT R5, R14, 0x7c, RZ, 0xc0, !PT ;  /* 0x0000007c0e058812 */ /* 0x000fe200078ec0ff */
[----:B---3--:R-:W-:Y:S01]  /*af60*/  UISETP.NE.AND UP0, UPT, UR7, URZ, UPT ;  /* 0x000000ff0700728c */ /* 0x008fe2000bf05270 */
[----:B0-----:R-:W-:-:S03]  /*af70*/  FADD.FTZ R8, R8, R9 ;  /* 0x0000000908087221 */ /* 0x001fc60000010000 */
[----:B------:R-:W-:Y:S02]  /*af80*/  @!P0 IMAD.IADD R9, R5, 0x1, R0 ;  /* 0x0000000105098824 */ /* 0x000fe400078e0200 */
[----:B------:R-:W4:Y:S01]  /*af90*/  S2R R0, SR_CTAID.X ;  /* 0x0000000000007919 */ /* 0x000f220000002500 */
[----:B------:R-:W0:Y:S02]  /*afa0*/  SHFL.BFLY PT, R11, R8, 0x8, 0x1f ;  /* 0x0d001f00080b7f89 */ /* 0x000e2400000e0000 */
[----:B0-----:R-:W-:Y:S01]  /*afb0*/  FADD.FTZ R11, R8, R11 ;  /* 0x0000000b080b7221 */ /* 0x001fe20000010000 */
[----:B----4-:R-:W-:-:S04]  /*afc0*/  IMAD R14, R15, UR5, R0 ;  /* 0x000000050f0e7c24 */ /* 0x010fc8000f8e0200 */
        /* <DEDUP_REMOVED lines=8> */
[----:B------:R-:W-:Y:S02]  /*b050*/  ISETP.GT.AND P0, PT, R4, R17, PT ;  /* 0x000000110400720c */ /* 0x000fe40003f04270 */
[----:B0-----:R-:W-:-:S03]  /*b060*/  CS2R R8, SRZ ;  /* 0x0000000000087805 */ /* 0x001fc6000001ff00 */
[----:B------:R-:W0:Y:S04]  /*b070*/  @!P1 LDS R12, [R6+0x8] ;  /* 0x00000800060c9984 */ /* 0x000e280000000800 */
[----:B0-----:R-:W0:Y:S02]  /*b080*/  SHFL.BFLY PT, R5, R12, 0x1, 0x1f ;  /* 0x0c201f000c057f89 */ /* 0x001e2400000e0000 */
[----:B0-----:R-:W-:-:S06]  /*b090*/  FADD.FTZ R10, R5, R12 ;  /* 0x0000000c050a7221 */ /* 0x001fcc0000010000 */
[----:B------:R-:W0:Y:S02]  /*b0a0*/  SHFL.IDX PT, R10, R10, RZ, 0x1f ;  /* 0x00001fff0a0a7589 */ /* 0x000e2400000e0000 */
[----:B0-----:R-:W-:-:S06]  /*b0b0*/  FADD.FTZ R5, R10, 9.9999999747524270788e-07 ;  /* 0x358637bd0a057421 */ /* 0x001fcc0000010000 */
[----:B------:R-:W0:Y:S01]  /*b0c0*/  MUFU.RCP R5, R5 ;  /* 0x0000000500057308 */ /* 0x000e220000001000 */
[----:B------:R-:W-:Y:S05]  /*b0d0*/  BRA.U !UP0, `(.L_x_5104) ;  /* 0x0000000108187547 */ /* 0x000fea000b800000 */
[----:B------:R-:W3:Y:S08]  /*b0e0*/  LDC R9, c[0x0][0x488] ;  /* 0x00012200ff097b82 */ /* 0x000ef00000000800 */
[----:B------:R-:W3:Y:S08]  /*b0f0*/  LDC R6, c[0x0][0x40c] ;  /* 0x00010300ff067b82 */ /* 0x000ef00000000800 */
[----:B------:R-:W4:Y:S01]  /*b100*/  LDC R11, c[0x0][0x3f4] ;  /* 0x0000fd00ff0b7b82 */ /* 0x000f220000000800 */
[----:B---3--:R-:W-:-:S04]  /*b110*/  IMAD R6, R14, R9, R6 ;  /* 0x000000090e067224 */ /* 0x008fc800078e0206 */
[----:B----4-:R-:W-:-:S05]  /*b120*/  IMAD R8, R6, R11, RZ ;  /* 0x0000000b06087224 */ /* 0x010fca00078e02ff */
[----:B------:R-:W-:-:S07]  /*b130*/  SHF.R.S32.HI R9, RZ, 0x1f, R8 ;  /* 0x0000001fff097819 */ /* 0x000fce0000011408 */
.L_x_5104:
        /* <DEDUP_REMOVED lines=19> */
[----:B------:R-:W-:-:S03]  /*b270*/  IMAD.MOV R8, RZ, RZ, -R6 ;  /* 0x000000ffff087224 */ /* 0x000fc600078e0a06 */
[----:B------:R-:W-:Y:S01]  /*b280*/  IADD3 R4, PT, PT, R4, R7, RZ ;  /* 0x0000000704047210 */ /* 0x000fe20007ffe0ff */
[----:B---3--:R-:W-:-:S06]  /*b290*/  ULEA UR5, UR6, UR5, 0x18 ;  /* 0x0000000506057291 */ /* 0x008fcc000f8ec0ff */
[----:B------:R-:W-:-:S07]  /*b2a0*/  VIADD R6, R3, UR5 ;  /* 0x0000000503067c36 */ /* 0x000fce0008000000 */
.L_x_5110:
[----:B------:R-:W0:Y:S01]  /*b2b0*/  LDS R10, [R6] ;  /* 0x00000000060a7984 */ /* 0x000e220000000800 */
[----:B------:R-:W-:-:S05]  /*b2c0*/  VIADD R8, R8, 0x1 ;  /* 0x0000000108087836 */ /* 0x000fca0000000000 */
[----:B------:R-:W-:Y:S01]  /*b2d0*/  ISETP.NE.AND P0, PT, R8, RZ, PT ;  /* 0x000000ff0800720c */ /* 0x000fe20003f05270 */
[----:B0-----:R-:W-:-:S05]  /*b2e0*/  FMUL.FTZ R7, R10, R5 ;  /* 0x000000050a077220 */ /* 0x001fca0000410000 */
[----:B------:R0:W-:Y:S02]  /*b2f0*/  STS [R6], R7 ;  /* 0x0000000706007388 */ /* 0x0001e40000000800 */
[----:B0-----:R-:W-:-:S05]  /*b300*/  VIADD R6, R6, 0x100 ;  /* 0x0000010006067836 */ /* 0x001fca0000000000 */
[----:B------:R-:W-:Y:S05]  /*b310*/  @P0 BRA `(.L_x_5110) ;  /* 0xfffffffc00e40947 */ /* 0x000fea000383ffff */
.L_x_5109:
[----:B------:R-:W-:Y:S05]  /*b320*/  BSYNC.RECONVERGENT B1 ;  /* 0x0000000000017941 */ /* 0x000fea0003800200 */
.L_x_5108:
[----:B------:R-:W-:Y:S05]  /*b330*/  @!P1 BRA `(.L_x_5106) ;  /* 0x0000001400109947 */ /* 0x000fea0003800000 */
[----:B------:R-:W3:Y:S01]  /*b340*/  S2UR UR6, SR_CgaCtaId ;  /* 0x00000000000679c3 */ /* 0x000ee20000008800 */
[----:B------:R-:W-:Y:S01]  /*b350*/  UMOV UR5, 0x400 ;  /* 0x0000040000057882 */ /* 0x000fe20000000000 */
[----:B------:R-:W-:Y:S01]  /*b360*/  IMAD.SHL.U32 R7, R2, 0x4, RZ ;  /* 0x0000000402077824 */ /* 0x000fe200078e00ff */
[----:B------:R-:W-:-:S04]  /*b370*/  UIADD3 UR5, UPT, UPT, UR5, 0x410, URZ ;  /* 0x0000041005057890 */ /* 0x000fc8000fffe0ff */
[----:B------:R-:W-:Y:S01]  /*b380*/  LEA R6, R4, -R7, 0x2 ;  /* 0x8000000704067211 */ /* 0x000fe200078e10ff */
[----:B---3--:R-:W-:-:S09]  /*b390*/  ULEA UR5, UR6, UR5, 0x18 ;  /* 0x0000000506057291 */ /* 0x008fd2000f8ec0ff */
[----:B------:R-:W0:Y:S04]  /*b3a0*/  LDS R8, [R6+UR5] ;  /* 0x0000000506087984 */ /* 0x000e280008000800 */
[----:B------:R-:W3:Y:S04]  /*b3b0*/  LDS R10, [R6+UR5+0x100] ;  /* 0x00010005060a7984 */ /* 0x000ee80008000800 */
[----:B------:R-:W4:Y:S04]  /*b3c0*/  LDS R12, [R6+UR5+0x200] ;  /* 0x00020005060c7984 */ /* 0x000f280008000800 */
[----:B------:R-:W5:Y:S01]  /*b3d0*/  LDS R18, [R6+UR5+0x300] ;  /* 0x0003000506127984 */ /* 0x000f620008000800 */
[----:B0-----:R-:W-:Y:S01]  /*b3e0*/  FMUL.FTZ R7, R8, R5 ;  /* 0x0000000508077220 */ /* 0x001fe20000410000 */
[----:B------:R-:W-:-:S02]  /*b3f0*/  VIADD R8, R4, 0x100 ;  /* 0x0000010004087836 */ /* 0x000fc40000000000 */
[----:B------:R-:W-:Y:S02]  /*b400*/  VIADD R4, R6, UR5 ;  /* 0x0000000506047c36 */ /* 0x000fe40008000000 */
[----:B---3--:R-:W-:Y:S01]  /*b410*/  FMUL.FTZ R9, R10, R5 ;  /* 0x000000050a097220 */ /* 0x008fe20000410000 */
[----:B------:R3:W-:Y:S01]  /*b420*/  STS [R6+UR5], R7 ;  /* 0x0000000706007988 */ /* 0x0007e20008000805 */
[----:B------:R-:W-:Y:S01]  /*b430*/  ISETP.GT.AND P0, PT, R8, R17, PT ;  /* 0x000000110800720c */ /* 0x000fe20003f04270 */
[-C--:B----4-:R-:W-:Y:S02]  /*b440*/  FMUL.FTZ R11, R12, R5.reuse ;  /* 0x000000050c0b7220 */ /* 0x090fe40000410000 */
[----:B------:R3:W-:Y:S01]  /*b450*/  STS [R6+UR5+0x100], R9 ;  /* 0x0001000906007988 */ /* 0x0007e20008000805 */
[----:B-----5:R-:W-:-:S03]  /*b460*/  FMUL.FTZ R13, R18, R5 ;  /* 0x00000005120d7220 */ /* 0x020fc60000410000 */
[----:B------:R3:W-:Y:S04]  /*b470*/  STS [R6+UR5+0x200], R11 ;  /* 0x0002000b06007988 */ /* 0x0007e80008000805 */
[----:B------:R3:W-:Y:S02]  /*b480*/  STS [R6+UR5+0x300], R13 ;  /* 0x0003000d06007988 */ /* 0x0007e40008000805 */
[----:B------:R-:W-:Y:S05]  /*b490*/  @P0 BRA `(.L_x_5106) ;  /* 0x0000001000b80947 */ /* 0x000fea0003800000 */
[----:B---3--:R-:W-:Y:S01]  /*b4a0*/  IMAD.IADD R6, R17, 0x1, -R8 ;  /* 0x0000000111067824 */ /* 0x008fe200078e0a08 */
[----:B------:R-:W-:Y:S01]  /*b4b0*/  BSSY.RECONVERGENT B1, `(.L_x_5111) ;  /* 0x000003b000017945 */ /* 0x000fe20003800200 */
[----:B------:R-:W-:Y:S01]  /*b4c0*/  VIADD R4, R4, 0x600 ;  /* 0x0000060004047836 */ /* 0x000fe20000000000 */
[----:B------:R-:W-:Y:S02]  /*b4d0*/  PLOP3.LUT P0, PT, PT, PT, PT, 0x80, 0x8 ;  /* 0x000000000008781c */ /* 0x000fe40003f0f070 */
[----:B------:R-:W-:-:S13]  /*b4e0*/  ISETP.GT.AND P1, PT, R6, 0x2ff, PT ;  /* 0x000002ff0600780c */ /* 0x000fda0003f24270 */
[----:B------:R-:W-:Y:S05]  /*b4f0*/  @!P1 BRA `(.L_x_5112) ;  /* 0x0000000000d89947 */ /* 0x000fea0003800000 */
[----:B------:R-:W-:Y:S02]  /*b500*/  PLOP3.LUT P0, PT, PT, PT, PT, 0x8, 0x80 ;  /* 0x000000000080781c */ /* 0x000fe40003f0e170 */
[----:B------:R-:W-:-:S11]  /*b510*/  IADD3 R35, PT, PT, R17, -0x2ff, RZ ;  /* 0xfffffd0111237810 */ /* 0x000fd60007ffe0ff */
.L_x_5113:
[----:B------:R-:W0:Y:S01]  /*b520*/  LDS R6, [R4+-0x200] ;  /* 0xfffe000004067984 */ /* 0x000e220000000800 */
[----:B------:R-:W-:-:S03]  /*b530*/  VIADD R8, R8, 0x400 ;  /* 0x0000040008087836 */ /* 0x000fc60000000000 */
[----:B------:R-:W3:Y:S02]  /*b540*/  LDS R10, [R4+-0x100] ;  /* 0xffff0000040a7984 */ /* 0x000ee40000000800 */
[----:B------:R-:W-:Y:S02]  /*b550*/  ISETP.GE.AND P1, PT, R8, R35, PT ;  /* 0x000000230800720c */ /* 0x000fe40003f26270 */
[----:B------:R-:W4:Y:S04]  /*b560*/  LDS R12, [R4] ;  /* 0x00000000040c7984 */ /* 0x000f280000000800 */
[----:B------:R-:W5:Y:S04]  /*b570*/  LDS R18, [R4+0x100] ;  /* 0x0001000004127984 */ /* 0x000f680000000800 */
[----:B------:R-:W5:Y:S04]  /*b580*/  LDS R20, [R4+0x200] ;  /* 0x0002000004147984 */ /* 0x000f680000000800 */
[----:B-1----:R-:W1:Y:S04]  /*b590*/  LDS R24, [R4+0x300] ;  /* 0x0003000004187984 */ /* 0x002e680000000800 */
[----:B------:R-:W-:Y:S04]  /*b5a0*/  LDS R26, [R4+0x400] ;  /* 0x00040000041a7984 */ /* 0x000fe80000000800 */
[----:B--2---:R-:W2:Y:S04]  /*b5b0*/  LDS R28, [R4+0x500] ;  /* 0x00050000041c7984 */ /* 0x004ea80000000800 */
[----:B------:R-:W2:Y:S04]  /*b5c0*/  LDS R30, [R4+0x600] ;  /* 0x00060000041e7984 */ /* 0x000ea80000000800 */
[----:B------:R-:W2:Y:S04]  /*b5d0*/  LDS R32, [R4+0x700] ;  /* 0x0007000004207984 */ /* 0x000ea80000000800 */
        /* <DEDUP_REMOVED lines=9> */
[----:B------:R-:W-:-:S03]  /*b670*/  FMUL.FTZ R23, R5, R20 ;  /* 0x0000001405177220 */ /* 0x000fc60000410000 */
[----:B------:R-:W5:Y:S01]  /*b680*/  LDS R44, [R4+0xd00] ;  /* 0x000d0000042c7984 */ /* 0x000f620000000800 */
[----:B-1----:R-:W-:-:S03]  /*b690*/  FMUL.FTZ R25, R5, R24 ;  /* 0x0000001805197220 */ /* 0x002fc60000410000 */
[----:B------:R1:W-:Y:S04]  /*b6a0*/  STS [R4+-0x200], R7 ;  /* 0xfffe000704007388 */ /* 0x0003e80000000800 */
[----:B------:R0:W-:Y:S01]  /*b6b0*/  STS [R4+-0x100], R9 ;  /* 0xffff000904007388 */ /* 0x0001e20000000800 */
[----:B--2---:R-:W-:-:S03]  /*b6c0*/  FMUL.FTZ R27, R5, R28 ;  /* 0x0000001c051b7220 */ /* 0x004fc60000410000 */
[----:B------:R3:W-:Y:S01]  /*b6d0*/  STS [R4], R11 ;  /* 0x0000000b04007388 */ /* 0x0007e20000000800 */
[C---:B------:R-:W-:Y:S01]  /*b6e0*/  FMUL.FTZ R29, R5.reuse, R30 ;  /* 0x0000001e051d7220 */ /* 0x040fe20000410000 */
[C---:B-1----:R-:W-:Y:S02]  /*b6f0*/  FMUL.FTZ R7, R5.reuse, R26 ;  /* 0x0000001a05077220 */ /* 0x042fe40000410000 */
[----:B------:R4:W-:Y:S01]  /*b700*/  STS [R4+0x100], R13 ;  /* 0x0001000d04007388 */ /* 0x0009e20000000800 */
[----:B------:R-:W-:-:S03]  /*b710*/  FMUL.FTZ R31, R5, R32 ;  /* 0x00000020051f7220 */ /* 0x000fc60000410000 */
[----:B------:R5:W-:Y:S01]  /*b720*/  STS [R4+0x200], R23 ;  /* 0x0002001704007388 */ /* 0x000be20000000800 */
[----:B------:R-:W-:-:S03]  /*b730*/  FMUL.FTZ R33, R5, R34 ;  /* 0x0000002205217220 */ /* 0x000fc60000410000 */
[----:B------:R1:W-:Y:S01]  /*b740*/  STS [R4+0x300], R25 ;  /* 0x0003001904007388 */ /* 0x0003e20000000800 */
[C---:B0-----:R-:W-:Y:S01]  /*b750*/  FMUL.FTZ R9, R5.reuse, R36 ;  /* 0x0000002405097220 */ /* 0x041fe20000410000 */
[C---:B---3--:R-:W-:Y:S02]  /*b760*/  FMUL.FTZ R11, R5.reuse, R38 ;  /* 0x00000026050b7220 */ /* 0x048fe40000410000 */
[----:B------:R-:W-:Y:S01]  /*b770*/  STS [R4+0x400], R7 ;  /* 0x0004000704007388 */ /* 0x000fe20000000800 */
[----:B----4-:R-:W-:-:S03]  /*b780*/  FMUL.FTZ R13, R5, R40 ;  /* 0x00000028050d7220 */ /* 0x010fc60000410000 */
[----:B------:R-:W-:Y:S01]  /*b790*/  STS [R4+0x500], R27 ;  /* 0x0005001b04007388 */ /* 0x000fe20000000800 */
[----:B-----5:R-:W-:-:S03]  /*b7a0*/  FMUL.FTZ R23, R5, R42 ;  /* 0x0000002a05177220 */ /* 0x020fc60000410000 */
[----:B------:R-:W-:Y:S01]  /*b7b0*/  STS [R4+0x600], R29 ;  /* 0x0006001d04007388 */ /* 0x000fe20000000800 */
[----:B-1----:R-:W-:-:S03]  /*b7c0*/  FMUL.FTZ R25, R5, R44 ;  /* 0x0000002c05197220 */ /* 0x002fc60000410000 */
        /* <DEDUP_REMOVED lines=9> */
.L_x_5112:
[----:B------:R-:W-:Y:S05]  /*b860*/  BSYNC.RECONVERGENT B1 ;  /* 0x0000000000017941 */ /* 0x000fea0003800200 */
.L_x_5111:
[----:B------:R-:W-:Y:S01]  /*b870*/  IMAD.IADD R6, R17, 0x1, -R8 ;  /* 0x0000000111067824 */ /* 0x000fe200078e0a08 */
[----:B------:R-:W-:Y:S04]  /*b880*/  BSSY.RECONVERGENT B1, `(.L_x_5114) ;  /* 0x000001e000017945 */ /* 0x000fe80003800200 */
[----:B------:R-:W-:-:S13]  /*b890*/  ISETP.GT.AND P1, PT, R6, 0xff, PT ;  /* 0x000000ff0600780c */ /* 0x000fda0003f24270 */
[----:B------:R-:W-:Y:S05]  /*b8a0*/  @!P1 BRA `(.L_x_5115) ;  /* 0x00000000006c9947 */ /* 0x000fea0003800000 */
[----:B------:R-:W0:Y:S01]  /*b8b0*/  LDS R6, [R4+-0x200] ;  /* 0xfffe000004067984 */ /* 0x000e220000000800 */
[----:B------:R-:W-:Y:S01]  /*b8c0*/  PLOP3.LUT P0, PT, PT, PT, PT, 0x8, 0x80 ;  /* 0x000000000080781c */ /* 0x000fe20003f0e170 */
[----:B------:R-:W-:Y:S02]  /*b8d0*/  VIADD R8, R8, 0x200 ;  /* 0x0000020008087836 */ /* 0x000fe40000000000 */
[----:B------:R-:W3:Y:S04]  /*b8e0*/  LDS R10, [R4+-0x100] ;  /* 0xffff0000040a7984 */ /* 0x000ee80000000800 */
[----:B------:R-:W4:Y:S04]  /*b8f0*/  LDS R12, [R4] ;  /* 0x00000000040c7984 */ /* 0x000f280000000800 */
[----:B------:R-:W5:Y:S04]  /*b900*/  LDS R18, [R4+0x100] ;  /* 0x0001000004127984 */ /* 0x000f680000000800 */
[----:B------:R-:W5:Y:S04]  /*b910*/  LDS R20, [R4+0x200] ;  /* 0x0002000004147984 */ /* 0x000f680000000800 */
[----:B-1----:R-:W1:Y:S04]  /*b920*/  LDS R24, [R4+0x300] ;  /* 0x0003000004187984 */ /* 0x002e680000000800 */
[----:B------:R-:W1:Y:S04]  /*b930*/  LDS R26, [R4+0x400] ;  /* 0x00040000041a7984 */ /* 0x000e680000000800 */
[----:B--2---:R-:W2:Y:S01]  /*b940*/  LDS R28, [R4+0x500] ;  /* 0x00050000041c7984 */ /* 0x004ea20000000800 */
[C---:B0-----:R-:W-:Y:S01]  /*b950*/  FMUL.FTZ R7, R5.reuse, R6 ;  /* 0x0000000605077220 */ /* 0x041fe20000410000 */
[----:B---3--:R-:W-:-:S04]  /*b960*/  FMUL.FTZ R9, R5, R10 ;  /* 0x0000000a05097220 */ /* 0x008fc80000410000 */
[----:B------:R-:W-:Y:S01]  /*b970*/  STS [R4+-0x200], R7 ;  /* 0xfffe000704007388 */ /* 0x000fe20000000800 */
[----:B----4-:R-:W-:-:S03]  /*b980*/  FMUL.FTZ R11, R5, R12 ;  /* 0x0000000c050b7220 */ /* 0x010fc60000410000 */
[----:B------:R-:W-:Y:S01]  /*b990*/  STS [R4+-0x100], R9 ;  /* 0xffff000904007388 */ /* 0x000fe20000000800 */
[----:B-----5:R-:W-:-:S03]  /*b9a0*/  FMUL.FTZ R13, R5, R18 ;  /* 0x00000012050d7220 */ /* 0x020fc60000410000 */
[----:B------:R-:W-:Y:S01]  /*b9b0*/  STS [R4], R11 ;  /* 0x0000000b04007388 */ /* 0x000fe20000000800 */
[----:B------:R-:W-:-:S03]  /*b9c0*/  FMUL.FTZ R23, R5, R20 ;  /* 0x0000001405177220 */ /* 0x000fc60000410000 */
[----:B------:R-:W-:Y:S01]  /*b9d0*/  STS [R4+0x100], R13 ;  /* 0x0001000d04007388 */ /* 0x000fe20000000800 */
[----:B-1----:R-:W-:-:S03]  /*b9e0*/  FMUL.FTZ R25, R5, R24 ;  /* 0x0000001805197220 */ /* 0x002fc60000410000 */
[----:B------:R-:W-:Y:S01]  /*b9f0*/  STS [R4+0x200], R23 ;  /* 0x0002001704007388 */ /* 0x000fe20000000800 */
[----:B------:R-:W-:-:S03]  /*ba00*/  FMUL.FTZ R27, R5, R26 ;  /* 0x0000001a051b7220 */ /* 0x000fc60000410000 */
[----:B------:R-:W-:Y:S01]  /*ba10*/  STS [R4+0x300], R25 ;  /* 0x0003001904007388 */ /* 0x000fe20000000800 */
[----:B--2---:R-:W-:-:S03]  /*ba20*/  FMUL.FTZ R29, R5, R28 ;  /* 0x0000001c051d7220 */ /* 0x004fc60000410000 */
[----:B------:R-:W-:Y:S04]  /*ba30*/  STS [R4+0x400], R27 ;  /* 0x0004001b04007388 */ /* 0x000fe80000000800 */
[----:B------:R0:W-:Y:S02]  /*ba40*/  STS [R4+0x500], R29 ;  /* 0x0005001d04007388 */ /* 0x0001e40000000800 */
[----:B0-----:R-:W-:-:S07]  /*ba50*/  IADD3 R4, PT, PT, R4, 0x800, RZ ;  /* 0x0000080004047810 */ /* 0x001fce0007ffe0ff */
.L_x_5115:
[----:B------:R-:W-:Y:S05]  /*ba60*/  BSYNC.RECONVERGENT B1 ;  /* 0x0000000000017941 */ /* 0x000fea0003800200 */
.L_x_5114:
[----:B------:R-:W-:-:S13]  /*ba70*/  ISETP.GT.AND P1, PT, R8, R17, PT ;  /* 0x000000110800720c */ /* 0x000fda0003f24270 */
[----:B------:R-:W-:Y:S05]  /*ba80*/  @!P0 BRA P1, `(.L_x_5106) ;  /* 0x0000000c003c8947 */ /* 0x000fea0000800000 */
[----:B------:R-:W0:Y:S04]  /*ba90*/  LDS R6, [R4+-0x200] ;  /* 0xfffe000004067984 */ /* 0x000e280000000800 */
[----:B------:R-:W3:Y:S04]  /*baa0*/  LDS R8, [R4+-0x100] ;  /* 0xffff000004087984 */ /* 0x000ee80000000800 */
[----:B------:R-:W4:Y:S04]  /*bab0*/  LDS R10, [R4] ;  /* 0x00000000040a7984 */ /* 0x000f280000000800 */
[----:B------:R-:W5:Y:S01]  /*bac0*/  LDS R12, [R4+0x100] ;  /* 0x00010000040c7984 */ /* 0x000f620000000800 */
[C---:B0-----:R-:W-:Y:S01]  /*bad0*/  FMUL.FTZ R7, R5.reuse, R6 ;  /* 0x0000000605077220 */ /* 0x041fe20000410000 */
[----:B---3--:R-:W-:-:S04]  /*bae0*/  FMUL.FTZ R9, R5, R8 ;  /* 0x0000000805097220 */ /* 0x008fc80000410000 */
[----:B------:R0:W-:Y:S01]  /*baf0*/  STS [R4+-0x200], R7 ;  /* 0xfffe000704007388 */ /* 0x0001e20000000800 */
[----:B----4-:R-:W-:-:S03]  /*bb00*/  FMUL.FTZ R11, R5, R10 ;  /* 0x0000000a050b7220 */ /* 0x010fc60000410000 */
[----:B------:R0:W-:Y:S01]  /*bb10*/  STS [R4+-0x100], R9 ;  /* 0xffff000904007388 */ /* 0x0001e20000000800 */
[----:B-----5:R-:W-:-:S03]  /*bb20*/  FMUL.FTZ R5, R5, R12 ;  /* 0x0000000c05057220 */ /* 0x020fc60000410000 */
[----:B------:R0:W-:Y:S04]  /*bb30*/  STS [R4], R11 ;  /* 0x0000000b04007388 */ /* 0x0001e80000000800 */
[----:B------:R0:W-:Y:S01]  /*bb40*/  STS [R4+0x100], R5 ;  /* 0x0001000504007388 */ /* 0x0001e20000000800 */
[----:B------:R-:W-:Y:S05]  /*bb50*/  BRA `(.L_x_5106) ;  /* 0x0000000c00087947 */ /* 0x000fea0003800000 */
.L_x_5107:
        /* <DEDUP_REMOVED lines=23> */
[----:B------:R-:W-:-:S07]  /*bcd0*/  IADD3 R10, PT, PT, R3, UR5, RZ ;  /* 0x00000005030a7c10 */ /* 0x000fce000fffe0ff */
.L_x_5118:
[----:B---3--:R-:W0:Y:S01]  /*bce0*/  LDS R6, [R10] ;  /* 0x000000000a067984 */ /* 0x008e220000000800 */
[----:B------:R-:W-:Y:S02]  /*bcf0*/  IMAD.MOV.U32 R7, RZ, RZ, R23 ;  /* 0x000000ffff077224 */ /* 0x000fe400078e0017 */
[----:B------:R-:W-:-:S05]  /*bd00*/  VIADD R11, R11, 0x1 ;  /* 0x000000010b0b7836 */ /* 0x000fca0000000000 */
[----:B------:R-:W-:Y:S01]  /*bd10*/  ISETP.NE.AND P0, PT, R11, RZ, PT ;  /* 0x000000ff0b00720c */ /* 0x000fe20003f05270 */
[----:B0-----:R-:W-:Y:S01]  /*bd20*/  FMUL.FTZ R13, R6, R5 ;  /* 0x00000005060d7220 */ /* 0x001fe20000410000 */
[----:B------:R-:W-:Y:S01]  /*bd30*/  IMAD.MOV.U32 R6, RZ, RZ, R12 ;  /* 0x000000ffff067224 */ /* 0x000fe200078e000c */
[----:B------:R-:W-:-:S03]  /*bd40*/  IADD3 R12, P2, PT, R12, 0x100, RZ ;  /* 0x000001000c0c7810 */ /* 0x000fc60007f5e0ff */
[----:B------:R0:W-:Y:S02]  /*bd50*/  STS [R10], R13 ;  /* 0x0000000d0a007388 */ /* 0x0001e40000000800 */
[----:B------:R-:W-:Y:S02]  /*bd60*/  IMAD.X R23, RZ, RZ, R23, P2 ;  /* 0x000000ffff177224 */ /* 0x000fe400010e0617 */
[----:B------:R3:W-:Y:S01]  /*bd70*/  STG.E desc[UR36][R6.64], R13 ;  /* 0x0000000d06007986 */ /* 0x0007e2000c101924 */
[----:B0-----:R-:W-:Y:S02]  /*bd80*/  IADD3 R10, PT, PT, R10, 0x100, RZ ;  /* 0x000001000a0a7810 */ /* 0x001fe40007ffe0ff */
[----:B------:R-:W-:Y:S05]  /*bd90*/  @P0 BRA `(.L_x_5118) ;  /* 0xfffffffc00d00947 */ /* 0x000fea000383ffff */
.L_x_5117:
[----:B------:R-:W-:Y:S05]  /*bda0*/  BSYNC.RECONVERGENT B1 ;  /* 0x0000000000017941 */ /* 0x000fea0003800200 */
.L_x_5116:
        /* <DEDUP_REMOVED lines=8> */
[----:B------:R-:W-:Y:S02]  /*be30*/  ISETP.GT.AND P1, PT, R12, 0x2ff, PT ;  /* 0x000002ff0c00780c */ /* 0x000fe40003f24270 */
[----:B-----5:R-:W-:-:S04]  /*be40*/  LEA R9, P0, R7, UR8, 0x2 ;  /* 0x0000000807097c11 */ /* 0x020fc8000f8010ff */
[----:B------:R-:W-:Y:S01]  /*be50*/  LEA.HI.X R10, R7, UR9, R8, 0x2, P0 ;  /* 0x00000009070a7c11 */ /* 0x000fe200080f1408 */
[----:B------:R-:W-:Y:S01]  /*be60*/  VIADD R8, R6, 0x410 ;  /* 0x0000041006087836 */ /* 0x000fe20000000000 */
[----:B------:R-:W-:Y:S01]  /*be70*/  IADD3 R6, P0, PT, R9, 0x200, RZ ;  /* 0x0000020009067810 */ /* 0x000fe20007f1e0ff */
[----:B------:R-:W-:-:S03]  /*be80*/  IMAD.SHL.U32 R7, R2, 0x4, RZ ;  /* 0x0000000402077824 */ /* 0x000fc600078e00ff */
[----:B----4-:R-:W-:Y:S02]  /*be90*/  LEA R11, R11, R8, 0x18 ;  /* 0x000000080b0b7211 */ /* 0x010fe400078ec0ff */
[----:B------:R-:W-:Y:S01]  /*bea0*/  LEA R8, R4, -R7, 0x2 ;  /* 0x8000000704087211 */ /* 0x000fe200078e10ff */
[----:B------:R-:W-:Y:S01]  /*beb0*/  IMAD.X R7, RZ, RZ, R10, P0 ;  /* 0x000000ffff077224 */ /* 0x000fe200000e060a */
[----:B------:R-:W-:Y:S02]  /*bec0*/  PLOP3.LUT P0, PT, PT, PT, PT, 0x80, 0x8 ;  /* 0x000000000008781c */ /* 0x000fe40003f0f070 */
[----:B------:R-:W-:Y:S01]  /*bed0*/  IADD3 R8, PT, PT, R8, 0x200, R11 ;  /* 0x0000020008087810 */ /* 0x000fe20007ffe00b */
[----:B------:R-:W-:Y:S10]  /*bee0*/  @!P1 BRA `(.L_x_5120) ;  /* 0x0000000400289947 */ /* 0x000ff40003800000 */
[----:B------:R-:W-:Y:S01]  /*bef0*/  PLOP3.LUT P0, PT, PT, PT, PT, 0x8, 0x80 ;  /* 0x000000000080781c */ /* 0x000fe20003f0e170 */
[----:B--2---:R-:W-:-:S12]  /*bf00*/  VIADD R31, R17, 0xfffffd01 ;  /* 0xfffffd01111f7836 */ /* 0x004fd80000000000 */
.L_x_5121:
[----:B------:R-:W0:Y:S01]  /*bf10*/  LDS R10, [R8+-0x200] ;  /* 0xfffe0000080a7984 */ /* 0x000e220000000800 */
[----:B------:R-:W-:-:S03]  /*bf20*/  VIADD R4, R4, 0x400 ;  /* 0x0000040004047836 */ /* 0x000fc60000000000 */
[----:B------:R-:W2:Y:S02]  /*bf30*/  LDS R12, [R8+-0x100] ;  /* 0xffff0000080c7984 */ /* 0x000ea40000000800 */
[----:B------:R-:W-:Y:S02]  /*bf40*/  ISETP.GE.AND P1, PT, R4, R31, PT ;  /* 0x0000001f0400720c */ /* 0x000fe40003f26270 */
[----:B------:R-:W3:Y:S04]  /*bf50*/  LDS R18, [R8] ;  /* 0x0000000008127984 */ /* 0x000ee80000000800 */
[----:B------:R-:W-:Y:S04]  /*bf60*/  LDS R32, [R8+0x600] ;  /* 0x0006000008207984 */ /* 0x000fe80000000800 */
[----:B------:R-:W4:Y:S04]  /*bf70*/  LDS R20, [R8+0x100] ;  /* 0x0001000008147984 */ /* 0x000f280000000800 */
[----:B-1----:R-:W1:Y:S04]  /*bf80*/  LDS R24, [R8+0x200] ;  /* 0x0002000008187984 */ /* 0x002e680000000800 */
[----:B------:R-:W5:Y:S04]  /*bf90*/  LDS R26, [R8+0x300] ;  /* 0x00030000081a7984 */ /* 0x000f680000000800 */
[----:B------:R-:W5:Y:S04]  /*bfa0*/  LDS R28, [R8+0x400] ;  /* 0x00040000081c7984 */ /* 0x000f680000000800 */
[----:B------:R-:W5:Y:S04]  /*bfb0*/  LDS R30, [R8+0x500] ;  /* 0x00050000081e7984 */ /* 0x000f680000000800 */
[----:B------:R-:W5:Y:S01]  /*bfc0*/  LDS R34, [R8+0x700] ;  /* 0x0007000008227984 */ /* 0x000f620000000800 */
[----:B0-----:R-:W-:-:S03]  /*bfd0*/  FMUL.FTZ R9, R5, R10 ;  /* 0x0000000a05097220 */ /* 0x001fc60000410000 */
[----:B------:R-:W-:Y:S01]  /*bfe0*/  LDS R36, [R8+0x800] ;  /* 0x0008000008247984 */ /* 0x000fe20000000800 */
[----:B--2---:R-:W-:-:S03]  /*bff0*/  FMUL.FTZ R11, R5, R12 ;  /* 0x0000000c050b7220 */ /* 0x004fc60000410000 */
[----:B------:R-:W0:Y:S01]  /*c000*/  LDS R10, [R8+0xd00] ;  /* 0x000d0000080a7984 */ /* 0x000e220000000800 */
[----:B---3--:R-:W-:-:S03]  /*c010*/  FMUL.FTZ R13, R5, R18 ;  /* 0x00000012050d7220 */ /* 0x008fc60000410000 */
[----:B------:R-:W2:Y:S04]  /*c020*/  LDS R38, [R8+0x900] ;  /* 0x0009000008267984 */ /* 0x000ea80000000800 */
[----:B------:R-:W3:Y:S01]  /*c030*/  LDS R40, [R8+0xa00] ;  /* 0x000a000008287984 */ /* 0x000ee20000000800 */
[----:B----4-:R-:W-:-:S03]  /*c040*/  FMUL.FTZ R23, R5, R20 ;  /* 0x0000001405177220 */ /* 0x010fc60000410000 */
[----:B------:R-:W-:Y:S01]  /*c050*/  LDS R42, [R8+0xb00] ;  /* 0x000b0000082a7984 */ /* 0x000fe20000000800 */
[----:B-1----:R-:W-:-:S03]  /*c060*/  FMUL.FTZ R25, R5, R24 ;  /* 0x0000001805197220 */ /* 0x002fc60000410000 */
[----:B------:R-:W1:Y:S01]  /*c070*/  LDS R44, [R8+0xc00] ;  /* 0x000c0000082c7984 */ /* 0x000e620000000800 */
[----:B-----5:R-:W-:-:S03]  /*c080*/  FMUL.FTZ R27, R5, R26 ;  /* 0x0000001a051b7220 */ /* 0x020fc60000410000 */
[----:B------:R-:W-:Y:S01]  /*c090*/  STG.E desc[UR36][R6.64+-0x100], R11 ;  /* 0xffff000b06007986 */ /* 0x000fe2000c101924 */
[----:B------:R-:W-:-:S03]  /*c0a0*/  FMUL.FTZ R29, R5, R28 ;  /* 0x0000001c051d7220 */ /* 0x000fc60000410000 */
[----:B------:R4:W-:Y:S04]  /*c0b0*/  STS [R8+-0x100], R11 ;  /* 0xffff000b08007388 */ /* 0x0009e80000000800 */
[----:B------:R-:W-:Y:S04]  /*c0c0*/  STG.E desc[UR36][R6.64+-0x200], R9 ;  /* 0xfffe000906007986 */ /* 0x000fe8000c101924 */
[----:B------:R5:W-:Y:S01]  /*c0d0*/  STS [R8+-0x200], R9 ;  /* 0xfffe000908007388 */ /* 0x000be20000000800 */
[----:B----4-:R-:W-:-:S03]  /*c0e0*/  FMUL.FTZ R11, R5, R32 ;  /* 0x00000020050b7220 */ /* 0x010fc60000410000 */
[----:B------:R-:W-:Y:S04]  /*c0f0*/  STG.E desc[UR36][R6.64], R13 ;  /* 0x0000000d06007986 */ /* 0x000fe8000c101924 */
[----:B------:R4:W-:Y:S01]  /*c100*/  STS [R8], R13 ;  /* 0x0000000d08007388 */ /* 0x0009e20000000800 */
[----:B-----5:R-:W-:-:S03]  /*c110*/  FMUL.FTZ R9, R5, R30 ;  /* 0x0000001e05097220 */ /* 0x020fc60000410000 */
[----:B------:R-:W-:Y:S04]  /*c120*/  STG.E desc[UR36][R6.64+0x600], R11 ;  /* 0x0006000b06007986 */ /* 0x000fe8000c101924 */
[----:B------:R0:W-:Y:S01]  /*c130*/  STS [R8+0x600], R11 ;  /* 0x0006000b08007388 */ /* 0x0001e20000000800 */
[----:B----4-:R-:W-:-:S03]  /*c140*/  FMUL.FTZ R13, R5, R34 ;  /* 0x00000022050d7220 */ /* 0x010fc60000410000 */
[----:B------:R-:W-:Y:S04]  /*c150*/  STG.E desc[UR36][R6.64+0x100], R23 ;  /* 0x0001001706007986 */ /* 0x000fe8000c101924 */
[----:B------:R4:W-:Y:S01]  /*c160*/  STS [R8+0x100], R23 ;  /* 0x0001001708007388 */ /* 0x0009e20000000800 */
[C---:B0-----:R-:W-:Y:S01]  /*c170*/  FMUL.FTZ R11, R5.reuse, R10 ;  /* 0x0000000a050b7220 */ /* 0x041fe20000410000 */
[----:B------:R-:W-:Y:S02]  /*c180*/  IADD3 R10, P2, PT, R6, 0x1000, RZ ;  /* 0x00001000060a7810 */ /* 0x000fe40007f5e0ff */
[----:B------:R-:W-:Y:S04]  /*c190*/  STG.E desc[UR36][R6.64+0x200], R25 ;  /* 0x0002001906007986 */ /* 0x000fe8000c101924 */
[----:B------:R2:W-:Y:S01]  /*c1a0*/  STS [R8+0x200], R25 ;  /* 0x0002001908007388 */ /* 0x0005e20000000800 */
[----:B----4-:R-:W-:-:S03]  /*c1b0*/  FMUL.FTZ R23, R5, R36 ;  /* 0x0000002405177220 */ /* 0x010fc60000410000 */
[----:B------:R-:W-:Y:S04]  /*c1c0*/  STG.E desc[UR36][R6.64+0x300], R27 ;  /* 0x0003001b06007986 */ /* 0x000fe8000c101924 */
[----:B------:R3:W-:Y:S01]  /*c1d0*/  STS [R8+0x300], R27 ;  /* 0x0003001b08007388 */ /* 0x0007e20000000800 */
[----:B--2---:R-:W-:-:S03]  /*c1e0*/  FMUL.FTZ R25, R5, R38 ;  /* 0x0000002605197220 */ /* 0x004fc60000410000 */
[----:B------:R-:W-:Y:S04]  /*c1f0*/  STG.E desc[UR36][R6.64+0x400], R29 ;  /* 0x0004001d06007986 */ /* 0x000fe8000c101924 */
[----:B------:R1:W-:Y:S01]  /*c200*/  STS [R8+0x400], R29 ;  /* 0x0004001d08007388 */ /* 0x0003e20000000800 */
[----:B---3--:R-:W-:-:S03]  /*c210*/  FMUL.FTZ R27, R5, R40 ;  /* 0x00000028051b7220 */ /* 0x008fc60000410000 */
[----:B------:R-:W-:Y:S04]  /*c220*/  STG.E desc[UR36][R6.64+0x500], R9 ;  /* 0x0005000906007986 */ /* 0x000fe8000c101924 */
[----:B------:R0:W-:Y:S01]  /*c230*/  STS [R8+0x500], R9 ;  /* 0x0005000908007388 */ /* 0x0001e20000000800 */
[----:B-1----:R-:W-:-:S03]  /*c240*/  FMUL.FTZ R29, R5, R44 ;  /* 0x0000002c051d7220 */ /* 0x002fc60000410000 */
        /* <DEDUP_REMOVED lines=20> */
.L_x_5120:
[----:B------:R-:W-:Y:S05]  /*c390*/  BSYNC.RECONVERGENT B1 ;  /* 0x0000000000017941 */ /* 0x000fea0003800200 */
.L_x_5119:
[----:B------:R-:W-:Y:S01]  /*c3a0*/  IMAD.IADD R9, R17, 0x1, -R4 ;  /* 0x0000000111097824 */ /* 0x000fe200078e0a04 */
[----:B------:R-:W-:Y:S04]  /*c3b0*/  BSSY.RECONVERGENT B1, `(.L_x_5122) ;  /* 0x000002a000017945 */ /* 0x000fe80003800200 */
[----:B------:R-:W-:-:S13]  /*c3c0*/  ISETP.GT.AND P1, PT, R9, 0xff, PT ;  /* 0x000000ff0900780c */ /* 0x000fda0003f24270 */
[----:B------:R-:W-:Y:S05]  /*c3d0*/  @!P1 BRA `(.L_x_5123) ;  /* 0x00000000009c9947 */ /* 0x000fea0003800000 */
[----:B------:R-:W0:Y:S01]  /*c3e0*/  LDS R10, [R8+-0x200] ;  /* 0xfffe0000080a7984 */ /* 0x000e220000000800 */
[----:B------:R-:W-:Y:S02]  /*c3f0*/  PLOP3.LUT P0, PT, PT, PT, PT, 0x8, 0x80 ;  /* 0x000000000080781c */ /* 0x000fe40003f0e170 */
[----:B------:R-:W-:Y:S01]  /*c400*/  IADD3 R4, PT, PT, R4, 0x200, RZ ;  /* 0x0000020004047810 */ /* 0x000fe20007ffe0ff */
[----:B------:R-:W3:Y:S04]  /*c410*/  LDS R12, [R8+-0x100] ;  /* 0xffff0000080c7984 */ /* 0x000ee80000000800 */
[----:B------:R-:W4:Y:S04]  /*c420*/  LDS R18, [R8] ;  /* 0x0000000008127984 */ /* 0x000f280000000800 */
[----:B------:R-:W5:Y:S04]  /*c430*/  LDS R20, [R8+0x100] ;  /* 0x0001000008147984 */ /* 0x000f680000000800 */
[----:B-1----:R-:W1:Y:S04]  /*c440*/  LDS R24, [R8+0x200] ;  /* 0x0002000008187984 */ /* 0x002e680000000800 */
[----:B------:R-:W1:Y:S04]  /*c450*/  LDS R26, [R8+0x300] ;  /* 0x00030000081a7984 */ /* 0x000e680000000800 */
[----:B--2---:R-:W2:Y:S04]  /*c460*/  LDS R28, [R8+0x400] ;  /* 0x00040000081c7984 */ /* 0x004ea80000000800 */
[----:B------:R-:W2:Y:S01]  /*c470*/  LDS R30, [R8+0x500] ;  /* 0x00050000081e7984 */ /* 0x000ea20000000800 */
[C---:B0-----:R-:W-:Y:S01]  /*c480*/  FMUL.FTZ R9, R5.reuse, R10 ;  /* 0x0000000a05097220 */ /* 0x041fe20000410000 */
[----:B------:R-:W-:Y:S01]  /*c490*/  IADD3 R10, P1, PT, R6, 0x800, RZ ;  /* 0x00000800060a7810 */ /* 0x000fe20007f3e0ff */
[----:B---3--:R-:W-:-:S03]  /*c4a0*/  FMUL.FTZ R11, R5, R12 ;  /* 0x0000000c050b7220 */ /* 0x008fc60000410000 */
[----:B------:R-:W-:Y:S01]  /*c4b0*/  STG.E desc[UR36][R6.64+-0x200], R9 ;  /* 0xfffe000906007986 */ /* 0x000fe2000c101924 */
[----:B----4-:R-:W-:-:S03]  /*c4c0*/  FMUL.FTZ R13, R5, R18 ;  /* 0x00000012050d7220 */ /* 0x010fc60000410000 */
[----:B------:R-:W-:Y:S01]  /*c4d0*/  STS [R8+-0x200], R9 ;  /* 0xfffe000908007388 */ /* 0x000fe20000000800 */
[----:B-----5:R-:W-:-:S03]  /*c4e0*/  FMUL.FTZ R23, R5, R20 ;  /* 0x0000001405177220 */ /* 0x020fc60000410000 */
[----:B------:R-:W-:Y:S01]  /*c4f0*/  STG.E desc[UR36][R6.64+-0x100], R11 ;  /* 0xffff000b06007986 */ /* 0x000fe2000c101924 */
[----:B-1----:R-:W-:-:S03]  /*c500*/  FMUL.FTZ R25, R5, R24 ;  /* 0x0000001805197220 */ /* 0x002fc60000410000 */
[----:B------:R0:W-:Y:S01]  /*c510*/  STS [R8+-0x100], R11 ;  /* 0xffff000b08007388 */ /* 0x0001e20000000800 */
[----:B------:R-:W-:-:S03]  /*c520*/  FMUL.FTZ R27, R5, R26 ;  /* 0x0000001a051b7220 */ /* 0x000fc60000410000 */
[----:B------:R-:W-:Y:S01]  /*c530*/  STG.E desc[UR36][R6.64], R13 ;  /* 0x0000000d06007986 */ /* 0x000fe2000c101924 */
[----:B--2---:R-:W-:-:S03]  /*c540*/  FMUL.FTZ R29, R5, R28 ;  /* 0x0000001c051d7220 */ /* 0x004fc60000410000 */
        /* <DEDUP_REMOVED lines=16> */
.L_x_5123:
[----:B------:R-:W-:Y:S05]  /*c650*/  BSYNC.RECONVERGENT B1 ;  /* 0x0000000000017941 */ /* 0x000fea0003800200 */
.L_x_5122:
[----:B------:R-:W-:-:S13]  /*c660*/  ISETP.LE.OR P0, PT, R4, R17, P0 ;  /* 0x000000110400720c */ /* 0x000fda0000703670 */
[----:B------:R-:W-:Y:S05]  /*c670*/  @!P0 BRA `(.L_x_5106) ;  /* 0x0000000000408947 */ /* 0x000fea0003800000 */
[----:B------:R-:W0:Y:S04]  /*c680*/  LDS R4, [R8+-0x200] ;  /* 0xfffe000008047984 */ /* 0x000e280000000800 */
[----:B------:R-:W3:Y:S04]  /*c690*/  LDS R10, [R8+-0x100] ;  /* 0xffff0000080a7984 */ /* 0x000ee80000000800 */
[----:B------:R-:W4:Y:S04]  /*c6a0*/  LDS R12, [R8] ;  /* 0x00000000080c7984 */ /* 0x000f280000000800 */
[----:B------:R-:W5:Y:S01]  /*c6b0*/  LDS R18, [R8+0x100] ;  /* 0x0001000008127984 */ /* 0x000f620000000800 */
[-C--:B0-----:R-:W-:Y:S01]  /*c6c0*/  FMUL.FTZ R9, R4, R5.reuse ;  /* 0x0000000504097220 */ /* 0x081fe20000410000 */
[----:B---3--:R-:W-:-:S04]  /*c6d0*/  FMUL.FTZ R11, R10, R5 ;  /* 0x000000050a0b7220 */ /* 0x008fc80000410000 */
[----:B------:R0:W-:Y:S01]  /*c6e0*/  STG.E desc[UR36][R6.64+-0x200], R9 ;  /* 0xfffe000906007986 */ /* 0x0001e2000c101924 */
[----:B----4-:R-:W-:-:S03]  /*c6f0*/  FMUL.FTZ R13, R12, R5 ;  /* 0x000000050c0d7220 */ /* 0x010fc60000410000 */
[----:B------:R0:W-:Y:S01]  /*c700*/  STS [R8+-0x200], R9 ;  /* 0xfffe000908007388 */ /* 0x0001e20000000800 */
[----:B-----5:R-:W-:-:S03]  /*c710*/  FMUL.FTZ R5, R18, R5 ;  /* 0x0000000512057220 */ /* 0x020fc60000410000 */
[----:B------:R0:W-:Y:S04]  /*c720*/  STG.E desc[UR36][R6.64+-0x100], R11 ;  /* 0xffff000b06007986 */ /* 0x0001e8000c101924 */
[----:B------:R0:W-:Y:S04]  /*c730*/  STS [R8+-0x100], R11 ;  /* 0xffff000b08007388 */ /* 0x0001e80000000800 */
[----:B------:R0:W-:Y:S04]  /*c740*/  STG.E desc[UR36][R6.64], R13 ;  /* 0x0000000d06007986 */ /* 0x0001e8000c101924 */
[----:B------:R0:W-:Y:S04]  /*c750*/  STS [R8], R13 ;  /* 0x0000000d08007388 */ /* 0x0001e80000000800 */
[----:B------:R0:W-:Y:S04]  /*c760*/  STG.E desc[UR36][R6.64+0x100], R5 ;  /* 0x0001000506007986 */ /* 0x0001e8000c101924 */
[----:B------:R0:W-:Y:S02]  /*c770*/  STS [R8+0x100], R5 ;  /* 0x0001000508007388 */ /* 0x0001e40000000800 */
.L_x_5106:
[----:B------:R-:W-:Y:S05]  /*c780*/  BSYNC.RECONVERGENT B0 ;  /* 0x0000000000007941 */ /* 0x000fea0003800200 */
.L_x_5105:
[----:B------:R-:W4:Y:S01]  /*c790*/  LDCU.64 UR6, c[0x0][0x3b0] ;  /* 0x00007600ff0677ac */ /* 0x000f220008000a00 */
[----:B------:R-:W-:Y:S02]  /*c7a0*/  LOP3.LUT R3, R3, 0xfc, RZ, 0xc0, !PT ;  /* 0x000000fc03037812 */ /* 0x000fe400078ec0ff */
[----:B0--3--:R-:W-:Y:S02]  /*c7b0*/  CS2R R6, SRZ ;  /* 0x0000000000067805 */ /* 0x009fe4000001ff00 */
[----:B------:R-:W-:Y:S01]  /*c7c0*/  ISETP.GT.U32.AND P0, PT, R21, 0x3f, PT ;  /* 0x0000003f1500780c */ /* 0x000fe20003f04070 */
[----:B------:R-:W0:Y:S03]  /*c7d0*/  LDCU.64 UR8, c[0x0][0x3c8] ;  /* 0x00007900ff0877ac */ /* 0x000e260008000a00 */
[----:B------:R-:W-:Y:S01]  /*c7e0*/  ISETP.GT.U32.OR P0, PT, R3, 0xbf, P0 ;  /* 0x000000bf0300780c */ /* 0x000fe20000704470 */
[----:B------:R-:W3:Y:S01]  /*c7f0*/  LDCU.64 UR12, c[0x0][0x3c8] ;  /* 0x00007900ff0c77ac */ /* 0x000ee20008000a00 */
[----:B----4-:R-:W-:-:S04]  /*c800*/  ISETP.EQ.U32.AND P1, PT, RZ, UR6, PT ;  /* 0x00000006ff007c0c */ /* 0x010fc8000bf22070 */
[----:B------:R-:W-:-:S13]  /*c810*/  ISETP.EQ.OR.EX P0, PT, RZ, UR7, P0, P1 ;  /* 0x00000007ff007c0c */ /* 0x000fda0008702710 */
[----:B------:R-:W4:Y:S01]  /*c820*/  @!P0 LDC.64 R12, c[0x0][0x3b0] ;  /* 0x0000ec00ff0c8b82 */ /* 0x000f220000000a00 */
[----:B------:R-:W-:Y:S01]  /*c830*/  @!P0 IMAD R5, R0, 0xc0, R3 ;  /* 0x000000c000058824 */ /* 0x000fe200078e0203 */
[----:B------:R-:W-:Y:S01]  /*c840*/  ISETP.GT.U32.AND P1, PT, R3, 0xbf, PT ;  /* 0x000000bf0300780c */ /* 0x000fe20003f24070 */
[----:B------:R-:W-:Y:S01]  /*c850*/  BSSY.RECONVERGENT B0, `(.L_x_5124) ;  /* 0x0000228000007945 */ /* 0x000fe20003800200 */
[----:B------:R-:W-:Y:S01]  /*c860*/  IMAD R14, R14, 0xc0, RZ ;  /* 0x000000c00e0e7824 */ /* 0x000fe200078e02ff */
[----:B------:R-:W-:Y:S02]  /*c870*/  CS2R R10, SRZ ;  /* 0x00000000000a7805 */ /* 0x000fe4000001ff00 */
[----:B------:R-:W-:Y:S01]  /*c880*/  CS2R R8, SRZ ;  /* 0x0000000000087805 */ /* 0x000fe2000001ff00 */
[----:B----4-:R-:W-:Y:S01]  /*c890*/  @!P0 IMAD.WIDE.U32 R12, R5, 0x4, R12 ;  /* 0x00000004050c8825 */ /* 0x010fe200078e000c */
[----:B------:R-:W-:-:S06]  /*c8a0*/  CS2R R4, SRZ ;  /* 0x0000000000047805 */ /* 0x000fcc000001ff00 */
[----:B------:R4:W5:Y:S01]  /*c8b0*/  @!P0 LDG.E.128 R4, desc[UR36][R12.64] ;  /* 0x000000240c048981 */ /* 0x000962000c1e1d00 */
[----:B------:R-:W-:Y:S01]  /*c8c0*/  BAR.SYNC.DEFER_BLOCKING 0x0 ;  /* 0x0000000000007b1d */ /* 0x000fe20000010000 */
[----:B------:R-:W-:-:S05]  /*c8d0*/  PLOP3.LUT P0, PT, PT, PT, PT, 0x8, 0x80 ;  /* 0x000000000080781c */ /* 0x000fca0003f0e170 */
[----:B0--3--:R-:W-:Y:S08]  /*c8e0*/  @P1 BRA `(.L_x_5125) ;  /* 0x0000002000781947 */ /* 0x009ff00003800000 */
[----:B------:R-:W0:Y:S01]  /*c8f0*/  LDCU UR5, c[0x0][0x3f4] ;  /* 0x00007e80ff0577ac */ /* 0x000e220008000800 */
[----:B----4-:R-:W3:Y:S01]  /*c900*/  LDC.64 R12, c[0x0][0x3c0] ;  /* 0x0000f000ff0c7b82 */ /* 0x010ee20000000a00 */
[----:B------:R-:W-:Y:S01]  /*c910*/  SHF.R.U32.HI R41, RZ, 0x6, R21 ;  /* 0x00000006ff297819 */ /* 0x000fe20000011615 */
[----:B------:R-:W-:Y:S01]  /*c920*/  BSSY.RECONVERGENT B1, `(.L_x_5126) ;  /* 0x0000094000017945 */ /* 0x000fe20003800200 */
[----:B------:R-:W-:Y:S02]  /*c930*/  IMAD.MOV.U32 R11, RZ, RZ, RZ ;  /* 0x000000ffff0b7224 */ /* 0x000fe400078e00ff */
[----:B------:R-:W-:Y:S01]  /*c940*/  IADD3 R23, PT, PT, R2, R41, RZ ;  /* 0x0000002902177210 */ /* 0x000fe20007ffe0ff */
[----:B0-----:R-:W-:-:S04]  /*c950*/  IMAD.U32 R18, RZ, RZ, UR5 ;  /* 0x00000005ff127e24 */ /* 0x001fc8000f8e00ff */
[-C--:B------:R-:W-:Y:S01]  /*c960*/  IMAD R85, R85, R18.reuse, R3 ;  /* 0x0000001255557224 */ /* 0x080fe200078e0203 */
[----:B------:R-:W-:-:S03]  /*c970*/  VIMNMX R20, PT, PT, R17, R18, PT ;  /* 0x0000001211147248 */ /* 0x000fc60003fe0100 */
[----:B---3--:R-:W-:Y:S01]  /*c980*/  IMAD.WIDE R12, R85, 0x4, R12 ;  /* 0x00000004550c7825 */ /* 0x008fe200078e020c */
[----:B------:R-:W-:-:S13]  /*c990*/  ISETP.GT.AND P1, PT, R20, R23, PT ;  /* 0x000000171400720c */ /* 0x000fda0003f24270 */
[----:B------:R-:W-:Y:S05]  /*c9a0*/  @!P1 BRA `(.L_x_5127) ;  /* 0x00000008002c9947 */ /* 0x000fea0003800000 */
[----:B------:R-:W-:Y:S01]  /*c9b0*/  IADD3 R8, PT, PT, R41, R2, -R20 ;  /* 0x0000000229087210 */ /* 0x000fe20007ffe814 */
[--C-:B------:R-:W-:Y:S01]  /*c9c0*/  IMAD.IADD R51, R20, 0x1, -R23.reuse ;  /* 0x0000000114337824 */ /* 0x100fe200078e0a17 */
[----:B------:R-:W-:Y:S01]  /*c9d0*/  BSSY.RECONVERGENT B2, `(.L_x_5128) ;  /* 0x000004a000027945 */ /* 0x000fe20003800200 */
[----:B------:R-:W-:Y:S01]  /*c9e0*/  IMAD R52, R15, R18, RZ ;  /* 0x000000120f347224 */ /* 0x000fe200078e02ff */
[----:B------:R-:W-:Y:S01]  /*c9f0*/  ISETP.GT.U32.AND P1, PT, R8, -0x4, PT ;  /* 0xfffffffc0800780c */ /* 0x000fe20003f24070 */
[----:B------:R-:W-:Y:S01]  /*ca00*/  IMAD.MOV.U32 R43, RZ, RZ, R23 ;  /* 0x000000ffff2b7224 */ /* 0x000fe200078e0017 */
[----:B------:R-:W-:Y:S02]  /*ca10*/  LOP3.LUT R53, R51, 0x3, RZ, 0xc0, !PT ;  /* 0x0000000333357812 */ /* 0x000fe400078ec0ff */
[----:B------:R-:W-:Y:S02]  /*ca20*/  CS2R R8, SRZ ;  /* 0x0000000000087805 */ /* 0x000fe4000001ff00 */
[----:B------:R-:W-:-:S02]  /*ca30*/  CS2R R10, SRZ ;  /* 0x00000000000a7805 */ /* 0x000fc4000001ff00 */
[----:B------:R-:W-:-:S05]  /*ca40*/  ISETP.NE.AND P2, PT, R53, RZ, PT ;  /* 0x000000ff3500720c */ /* 0x000fca0003f45270 */
[----:B------:R-:W-:Y:S08]  /*ca50*/  @P1 BRA `(.L_x_5129) ;  /* 0x0000000400041947 */ /* 0x000ff00003800000 */
[----:B------:R-:W0:Y:S01]  /*ca60*/  S2UR UR6, SR_CgaCtaId ;  /* 0x00000000000679c3 */ /* 0x000e220000008800 */
[----:B------:R-:W-:Y:S01]  /*ca70*/  UMOV UR5, 0x400 ;  /* 0x0000040000057882 */ /* 0x000fe20000000000 */
[----:B------:R-:W-:Y:S01]  /*ca80*/  LOP3.LUT R20, R51, 0xfffffffc, RZ, 0xc0, !PT ;  /* 0xfffffffc33147812 */ /* 0x000fe200078ec0ff */
[----:B------:R-:W-:Y:S01]  /*ca90*/  UIADD3 UR5, UPT, UPT, UR5, 0x410, URZ ;  /* 0x0000041005057890 */ /* 0x000fe2000fffe0ff */
[C---:B------:R-:W-:Y:S01]  /*caa0*/  VIADD R40, R23.reuse, 0x3 ;  /* 0x0000000317287836 */ /* 0x040fe20000000000 */
[C---:B------:R-:W-:Y:S01]  /*cab0*/  IADD3 R42, PT, PT, R23.reuse, 0x2, RZ ;  /* 0x00000002172a7810 */ /* 0x040fe20007ffe0ff */
[----:B------:R-:W-:Y:S02]  /*cac0*/  VIADD R44, R23, 0x1 ;  /* 0x00000001172c7836 */ /* 0x000fe40000000000 */
[----:B------:R-:W-:Y:S02]  /*cad0*/  IMAD.MOV.U32 R43, RZ, RZ, R23 ;  /* 0x000000ffff2b7224 */ /* 0x000fe400078e0017 */
[----:B------:R-:W-:-:S02]  /*cae0*/  IMAD.MOV.U32 R8, RZ, RZ, RZ ;  /* 0x000000ffff087224 */ /* 0x000fc400078e00ff */
[----:B------:R-:W-:Y:S01]  /*caf0*/  IMAD.MOV R20, RZ, RZ, -R20 ;  /* 0x000000ffff147224 */ /* 0x000fe200078e0a14 */
[----:B0-----:R-:W-:-:S06]  /*cb00*/  ULEA UR5, UR6, UR5, 0x18 ;  /* 0x0000000506057291 */ /* 0x001fcc000f8ec0ff */
[----:B-1----:R-:W-:-:S04]  /*cb10*/  LEA R24, R41, UR5, 0x2 ;  /* 0x0000000529187c11 */ /* 0x002fc8000f8e10ff */
[----:B------:R-:W-:-:S07]  /*cb20*/  IADD3 R45, PT, PT, R24, 0x8, RZ ;  /* 0x00000008182d7810 */ /* 0x000fce0007ffe0ff */
.L_x_5130:
[----:B------:R-:W-:Y:S01]  /*cb30*/  IADD3 R25, P1, PT, R43, UR4, RZ ;  /* 0x000000042b197c10 */ /* 0x000fe2000ff3e0ff */
[----:B------:R-:W0:Y:S04]  /*cb40*/  LDS R46, [R45+-0x8] ;  /* 0xfffff8002d2e7984 */ /* 0x000e280000000800 */
[----:B------:R-:W-:Y:S01]  /*cb50*/  IMAD.X R26, RZ, RZ, UR10, P1 ;  /* 0x0000000aff1a7e24 */ /* 0x000fe200088e06ff */
[C---:B------:R-:W-:Y:S01]  /*cb60*/  LEA R24, P1, R25.reuse, UR8, 0x2 ;  /* 0x0000000819187c11 */ /* 0x040fe2000f8210ff */
[----:B------:R-:W1:Y:S03]  /*cb70*/  LDS R48, [R45+-0x4] ;  /* 0xfffffc002d307984 */ /* 0x000e660000000800 */
[----:B------:R-:W-:Y:S01]  /*cb80*/  LEA.HI.X R25, R25, UR9, R26, 0x2, P1 ;  /* 0x0000000919197c11 */ /* 0x000fe200088f141a */
[----:B------:R-:W3:Y:S04]  /*cb90*/  LDS R49, [R45] ;  /* 0x000000002d317984 */ /* 0x000ee80000000800 */
[----:B------:R-:W4:Y:S04]  /*cba0*/  LDG.E R26, desc[UR36][R24.64] ;  /* 0x00000024181a7981 */ /* 0x000f28000c1e1900 */
[----:B------:R-:W3:Y:S04]  /*cbb0*/  LDG.E R27, desc[UR36][R24.64+0x4] ;  /* 0x00000424181b7981 */ /* 0x000ee8000c1e1900 */
[----:B--2---:R-:W2:Y:S04]  /*cbc0*/  LDG.E R29, desc[UR36][R24.64+0x8] ;  /* 0x00000824181d7981 */ /* 0x004ea8000c1e1900 */
[----:B------:R-:W2:Y:S04]  /*cbd0*/  LDG.E R31, desc[UR36][R24.64+0xc] ;  /* 0x00000c24181f7981 */ /* 0x000ea8000c1e1900 */
[----:B------:R0:W1:Y:S01]  /*cbe0*/  LDS R50, [R45+0x4] ;  /* 0x000004002d327984 */ /* 0x0000620000000800 */
[----:B----4-:R-:W-:-:S04]  /*cbf0*/  IMAD R26, R52, R26, R43 ;  /* 0x0000001a341a7224 */ /* 0x010fc800078e022b */
[----:B------:R-:W-:Y:S02]  /*cc00*/  IMAD R37, R26, 0xc0, RZ ;  /* 0x000000c01a257824 */ /* 0x000fe400078e02ff */
[----:B---3--:R-:W-:Y:S02]  /*cc10*/  IMAD R27, R52, R27, R44 ;  /* 0x0000001b341b7224 */ /* 0x008fe400078e022c */
[----:B------:R-:W-:-:S04]  /*cc20*/  IMAD.WIDE R36, R37, 0x4, R12 ;  /* 0x0000000425247825 */ /* 0x000fc800078e020c */
[C---:B--2---:R-:W-:Y:S02]  /*cc30*/  IMAD R29, R52.reuse, R29, R42 ;  /* 0x0000001d341d7224 */ /* 0x044fe400078e022a */
[----:B------:R-:W-:Y:S01]  /*cc40*/  IMAD R27, R27, 0xc0, RZ ;  /* 0x000000c01b1b7824 */ /* 0x000fe200078e02ff */
[----:B------:R-:W2:Y:S01]  /*cc50*/  LDG.E.128 R36, desc[UR36][R36.64] ;  /* 0x0000002424247981 */ /* 0x000ea2000c1e1d00 */
[----:B------:R-:W-:Y:S02]  /*cc60*/  IMAD R31, R52, R31, R40 ;  /* 0x0000001f341f7224 */ /* 0x000fe400078e0228 */
[----:B------:R-:W-:Y:S02]  /*cc70*/  IMAD R29, R29, 0xc0, RZ ;  /* 0x000000c01d1d7824 */ /* 0x000fe400078e02ff */
[----:B------:R-:W-:-:S04]  /*cc80*/  IMAD.WIDE R32, R27, 0x4, R12 ;  /* 0x000000041b207825 */ /* 0x000fc800078e020c */
[----:B------:R-:W-:Y:S02]  /*cc90*/  IMAD R31, R31, 0xc0, RZ ;  /* 0x000000c01f1f7824 */ /* 0x000fe400078e02ff */
[--C-:B------:R-:W-:Y:S01]  /*cca0*/  IMAD.WIDE R24, R29, 0x4, R12.reuse ;  /* 0x000000041d187825 */ /* 0x100fe200078e020c */
[----:B------:R-:W1:Y:S03]  /*ccb0*/  LDG.E.128 R32, desc[UR36][R32.64] ;  /* 0x0000002420207981 */ /* 0x000e66000c1e1d00 */
[----:B------:R-:W-:Y:S02]  /*ccc0*/  IMAD.WIDE R28, R31, 0x4, R12 ;  /* 0x000000041f1c7825 */ /* 0x000fe400078e020c */
[----:B------:R-:W3:Y:S04]  /*ccd0*/  LDG.E.128 R24, desc[UR36][R24.64] ;  /* 0x0000002418187981 */ /* 0x000ee8000c1e1d00 */
[----:B------:R-:W4:Y:S01]  /*cce0*/  LDG.E.128 R28, desc[UR36][R28.64] ;  /* 0x000000241c1c7981 */ /* 0x000f22000c1e1d00 */
[----:B------:R-:W-:-:S05]  /*ccf0*/  VIADD R20, R20, 0x4 ;  /* 0x0000000414147836 */ /* 0x000fca0000000000 */
[----:B------:R-:W-:Y:S01]  /*cd00*/  ISETP.NE.AND P1, PT, R20, RZ, PT ;  /* 0x000000ff1400720c */ /* 0x000fe20003f25270 */
[----:B0-----:R-:W-:Y:S01]  /*cd10*/  VIADD R45, R45, 0x10 ;  /* 0x000000102d2d7836 */ /* 0x001fe20000000000 */
[----:B------:R-:W-:Y:S01]  /*cd20*/  IADD3 R44, PT, PT, R44, 0x4, RZ ;  /* 0x000000042c2c7810 */ /* 0x000fe20007ffe0ff */
[----:B------:R-:W-:Y:S02]  /*cd30*/  VIADD R43, R43, 0x4 ;  /* 0x000000042b2b7836 */ /* 0x000fe40000000000 */
[----:B------:R-:W-:Y:S02]  /*cd40*/  VIADD R42, R42, 0x4 ;  /* 0x000000042a2a7836 */ /* 0x000fe40000000000 */
[----:B------:R-:W-:Y:S02]  /*cd50*/  VIADD R40, R40, 0x4 ;  /* 0x0000000428287836 */ /* 0x000fe40000000000 */
[-C--:B--2---:R-:W-:Y:S01]  /*cd60*/  FFMA.FTZ R47, R36, R46.reuse, R8 ;  /* 0x0000002e242f7223 */ /* 0x084fe20000010008 */
[-C--:B------:R-:W-:Y:S01]  /*cd70*/  FFMA.FTZ R8, R37, R46.reuse, R9 ;  /* 0x0000002e25087223 */ /* 0x080fe20000010009 */
[-C--:B------:R-:W-:Y:S01]  /*cd80*/  FFMA.FTZ R9, R38, R46.reuse, R10 ;  /* 0x0000002e26097223 */ /* 0x080fe2000001000a */
[----:B------:R-:W-:-:S02]  /*cd90*/  FFMA.FTZ R46, R39, R46, R11 ;  /* 0x0000002e272e7223 */ /* 0x000fc4000001000b */
[-C--:B-1----:R-:W-:Y:S01]  /*cda0*/  FFMA.FTZ R8, R33, R48.reuse, R8 ;  /* 0x0000003021087223 */ /* 0x082fe20000010008 */
[-C--:B------:R-:W-:Y:S01]  /*cdb0*/  FFMA.FTZ R9, R34, R48.reuse, R9 ;  /* 0x0000003022097223 */ /* 0x080fe20000010009 */
[-C--:B------:R-:W-:Y:S01]  /*cdc0*/  FFMA.FTZ R47, R32, R48.reuse, R47 ;  /* 0x00000030202f7223 */ /* 0x080fe2000001002f */
[----:B------:R-:W-:Y:S01]  /*cdd0*/  FFMA.FTZ R46, R35, R48, R46 ;  /* 0x00000030232e7223 */ /* 0x000fe2000001002e */
        /* <DEDUP_REMOVED lines=8> */
[----:B------:R-:W-:Y:S06]  /*ce60*/  @P1 BRA `(.L_x_5130) ;  /* 0xfffffffc00301947 */ /* 0x000fec000383ffff */
.L_x_5129:
[----:B------:R-:W-:Y:S05]  /*ce70*/  BSYNC.RECONVERGENT B2 ;  /* 0x0000000000027941 */ /* 0x000fea0003800200 */
.L_x_5128:
[----:B------:R-:W-:Y:S05]  /*ce80*/  @!P2 BRA `(.L_x_5127) ;  /* 0x0000000000f4a947 */ /* 0x000fea0003800000 */
[----:B------:R-:W-:Y:S01]  /*ce90*/  ISETP.NE.AND P1, PT, R53, 0x1, PT ;  /* 0x000000013500780c */ /* 0x000fe20003f25270 */
[----:B------:R-:W-:Y:S01]  /*cea0*/  BSSY.RECONVERGENT B2, `(.L_x_5131) ;  /* 0x0000025000027945 */ /* 0x000fe20003800200 */
[----:B------:R-:W-:-:S04]  /*ceb0*/  LOP3.LUT R20, R51, 0x1, RZ, 0xc0, !PT ;  /* 0x0000000133147812 */ /* 0x000fc800078ec0ff */
[----:B------:R-:W-:-:S07]  /*cec0*/  ISETP.NE.U32.AND P2, PT, R20, 0x1, PT ;  /* 0x000000011400780c */ /* 0x000fce0003f45070 */
[----:B------:R-:W-:Y:S06]  /*ced0*/  @!P1 BRA `(.L_x_5132) ;  /* 0x0000000000849947 */ /* 0x000fec0003800000 */
[----:B------:R-:W0:Y:S01]  /*cee0*/  LDCU.64 UR6, c[0x0][0x3c8] ;  /* 0x00007900ff0677ac */ /* 0x000e220008000a00 */
[----:B------:R-:W-:-:S05]  /*cef0*/  IADD3 R20, P1, PT, R43, UR4, RZ ;  /* 0x000000042b147c10 */ /* 0x000fca000ff3e0ff */
[----:B-1----:R-:W-:Y:S01]  /*cf00*/  IMAD.X R25, RZ, RZ, UR10, P1 ;  /* 0x0000000aff197e24 */ /* 0x002fe200088e06ff */
[----:B0-----:R-:W-:-:S04]  /*cf10*/  LEA R24, P1, R20, UR6, 0x2 ;  /* 0x0000000614187c11 */ /* 0x001fc8000f8210ff */
[----:B------:R-:W-:-:S05]  /*cf20*/  LEA.HI.X R25, R20, UR7, R25, 0x2, P1 ;  /* 0x0000000714197c11 */ /* 0x000fca00088f1419 */
[----:B------:R-:W3:Y:S04]  /*cf30*/  LDG.E R20, desc[UR36][R24.64] ;  /* 0x0000002418147981 */ /* 0x000ee8000c1e1900 */
[----:B------:R-:W4:Y:S01]  /*cf40*/  LDG.E R26, desc[UR36][R24.64+0x4] ;  /* 0x00000424181a7981 */ /* 0x000f22000c1e1900 */
[----:B--2---:R-:W-:Y:S01]  /*cf50*/  IMAD.MOV.U32 R29, RZ, RZ, 0xc0 ;  /* 0x000000c0ff1d7424 */ /* 0x004fe200078e00ff */
[----:B------:R-:W0:Y:S01]  /*cf60*/  S2UR UR6, SR_CgaCtaId ;  /* 0x00000000000679c3 */ /* 0x000e220000008800 */
[----:B------:R-:W-:Y:S02]  /*cf70*/  UMOV UR5, 0x400 ;  /* 0x0000040000057882 */ /* 0x000fe40000000000 */
[----:B------:R-:W-:-:S04]  /*cf80*/  UIADD3 UR5, UPT, UPT, UR5, 0x410, URZ ;  /* 0x0000041005057890 */ /* 0x000fc8000fffe0ff */
[----:B0-----:R-:W-:Y:S01]  /*cf90*/  ULEA UR5, UR6, UR5, 0x18 ;  /* 0x0000000506057291 */ /* 0x001fe2000f8ec0ff */
[C-C-:B---3--:R-:W-:Y:S02]  /*cfa0*/  IMAD R20, R52.reuse, R20, R43.reuse ;  /* 0x0000001434147224 */ /* 0x148fe400078e022b */
[----:B----4-:R-:W-:Y:S02]  /*cfb0*/  IMAD R26, R52, R26, R43 ;  /* 0x0000001a341a7224 */ /* 0x010fe400078e022b */
[----:B------:R-:W-:Y:S02]  /*cfc0*/  IMAD R27, R20, 0xc0, RZ ;  /* 0x000000c0141b7824 */ /* 0x000fe400078e02ff */
[----:B------:R-:W-:Y:S02]  /*cfd0*/  IMAD R29, R26, R29, 0xc0 ;  /* 0x000000c01a1d7424 */ /* 0x000fe400078e021d */
[----:B------:R-:W-:-:S04]  /*cfe0*/  IMAD.WIDE R26, R27, 0x4, R12 ;  /* 0x000000041b1a7825 */ /* 0x000fc800078e020c */
[----:B------:R-:W-:Y:S01]  /*cff0*/  IMAD.WIDE R28, R29, 0x4, R12 ;  /* 0x000000041d1c7825 */ /* 0x000fe200078e020c */
[----:B------:R-:W2:Y:S05]  /*d000*/  LDG.E.128 R32, desc[UR36][R26.64] ;  /* 0x000000241a207981 */ /* 0x000eaa000c1e1d00 */
[----:B------:R-:W3:Y:S01]  /*d010*/  LDG.E.128 R28, desc[UR36][R28.64] ;  /* 0x000000241c1c7981 */ /* 0x000ee2000c1e1d00 */
[----:B------:R-:W-:Y:S01]  /*d020*/  IADD3 R20, PT, PT, -R2, R43, RZ ;  /* 0x0000002b02147210 */ /* 0x000fe20007ffe1ff */
        /* <DEDUP_REMOVED lines=12> */
.L_x_5132:
[----:B------:R-:W-:Y:S05]  /*d0f0*/  BSYNC.RECONVERGENT B2 ;  /* 0x0000000000027941 */ /* 0x000fea0003800200 */
.L_x_5131:
[----:B------:R-:W-:Y:S05]  /*d100*/  @P2 BRA `(.L_x_5127) ;  /* 0x0000000000542947 */ /* 0x000fea0003800000 */
[----:B------:R-:W0:Y:S01]  /*d110*/  LDCU.64 UR6, c[0x0][0x3c8] ;  /* 0x00007900ff0677ac */ /* 0x000e220008000a00 */
[----:B------:R-:W-:-:S05]  /*d120*/  IADD3 R20, P1, PT, R43, UR4, RZ ;  /* 0x000000042b147c10 */ /* 0x000fca000ff3e0ff */
[----:B-1----:R-:W-:Y:S01]  /*d130*/  IMAD.X R25, RZ, RZ, UR10, P1 ;  /* 0x0000000aff197e24 */ /* 0x002fe200088e06ff */
[----:B0-----:R-:W-:-:S04]  /*d140*/  LEA R26, P1, R20, UR6, 0x2 ;  /* 0x00000006141a7c11 */ /* 0x001fc8000f8210ff */
[----:B------:R-:W-:-:S05]  /*d150*/  LEA.HI.X R27, R20, UR7, R25, 0x2, P1 ;  /* 0x00000007141b7c11 */ /* 0x000fca00088f1419 */
        /* <DEDUP_REMOVED lines=16> */
.L_x_5127:
[----:B------:R-:W-:Y:S05]  /*d260*/  BSYNC.RECONVERGENT B1 ;  /* 0x0000000000017941 */ /* 0x000fea0003800200 */
.L_x_5126:
[----:B------:R-:W-:Y:S01]  /*d270*/  ISETP.GT.AND P1, PT, R17, R23, PT ;  /* 0x000000171100720c */ /* 0x000fe20003f24270 */
[----:B------:R-:W-:-:S12]  /*d280*/  BSSY.RECONVERGENT B3, `(.L_x_5133) ;  /* 0x000014e000037945 */ /* 0x000fd80003800200 */
[----:B------:R-:W-:Y:S05]  /*d290*/  @!P1 BRA `(.L_x_5134) ;  /* 0x0000001400309947 */ /* 0x000fea0003800000 */
[----:B------:R-:W-:Y:S01]  /*d2a0*/  IADD3 R20, PT, PT, R41, R2, -R17 ;  /* 0x0000000229147210 */ /* 0x000fe20007ffe811 */
[----:B------:R-:W-:Y:S01]  /*d2b0*/  IMAD.IADD R17, R17, 0x1, -R23 ;  /* 0x0000000111117824 */ /* 0x000fe200078e0a17 */
[----:B------:R-:W-:Y:S01]  /*d2c0*/  BSSY.RECONVERGENT B2, `(.L_x_5135) ;  /* 0x00000bb000027945 */ /* 0x000fe20003800200 */
[----:B------:R-:W-:Y:S01]  /*d2d0*/  IMAD R15, R15, R18, RZ ;  /* 0x000000120f0f7224 */ /* 0x000fe200078e02ff */
[----:B------:R-:W-:Y:S02]  /*d2e0*/  ISETP.GT.U32.AND P1, PT, R20, -0x4, PT ;  /* 0xfffffffc1400780c */ /* 0x000fe40003f24070 */
[----:B------:R-:W-:-:S11]  /*d2f0*/  LOP3.LUT R38, R17, 0x3, RZ, 0xc0, !PT ;  /* 0x0000000311267812 */ /* 0x000fd600078ec0ff */
[----:B------:R-:W-:Y:S05]  /*d300*/  @P1 BRA `(.L_x_5136) ;  /* 0x0000000800d81947 */ /* 0x000fea0003800000 */
[----:B------:R-:W0:Y:S01]  /*d310*/  S2UR UR6, SR_CgaCtaId ;  /* 0x00000000000679c3 */ /* 0x000e220000008800 */
[----:B------:R-:W-:Y:S01]  /*d320*/  UMOV UR5, 0x400 ;  /* 0x0000040000057882 */ /* 0x000fe20000000000 */
[----:B------:R-:W-:Y:S01]  /*d330*/  LOP3.LUT R18, R17, 0xfffffffc, RZ, 0xc0, !PT ;  /* 0xfffffffc11127812 */ /* 0x000fe200078ec0ff */
[----:B------:R-:W-:Y:S01]  /*d340*/  UIADD3 UR5, UPT, UPT, UR5, 0x410, URZ ;  /* 0x0000041005057890 */ /* 0x000fe2000fffe0ff */
[----:B------:R-:W-:Y:S01]  /*d350*/  BSSY.RECONVERGENT B1, `(.L_x_5137) ;  /* 0x00000b0000017945 */ /* 0x000fe20003800200 */
[----:B------:R-:W-:Y:S02]  /*d360*/  IADD3 R23, PT, PT, R23, 0x1, RZ ;  /* 0x0000000117177810 */ /* 0x000fe40007ffe0ff */
[----:B--2---:R-:W-:Y:S01]  /*d370*/  IMAD.MOV R28, RZ, RZ, -R18 ;  /* 0x000000ffff1c7224 */ /* 0x004fe200078e0a12 */
[----:B------:R-:W2:Y:S01]  /*d380*/  LDC R36, c[0x0][0x3f4] ;  /* 0x0000fd00ff247b82 */ /* 0x000ea20000000800 */
[----:B0-----:R-:W-:-:S06]  /*d390*/  ULEA UR5, UR6, UR5, 0x18 ;  /* 0x0000000506057291 */ /* 0x001fcc000f8ec0ff */
[----:B------:R-:W-:-:S05]  /*d3a0*/  LEA R20, R41, UR5, 0x2 ;  /* 0x0000000529147c11 */ /* 0x000fca000f8e10ff */
[----:B------:R-:W-:-:S07]  /*d3b0*/  VIADD R20, R20, 0x8 ;  /* 0x0000000814147836 */ /* 0x000fce0000000000 */
.L_x_5146:
[C---:B-1----:R-:W-:Y:S01]  /*d3c0*/  VIADD R27, R23.reuse, 0xffffffff ;  /* 0xffffffff171b7836 */ /* 0x042fe20000000000 */
[----:B------:R-:W-:Y:S01]  /*d3d0*/  BSSY.RECONVERGENT B4, `(.L_x_5138) ;  /* 0x000002a000047945 */ /* 0x000fe20003800200 */
[----:B--2---:R-:W-:Y:S01]  /*d3e0*/  IMAD.MOV.U32 R18, RZ, RZ, R36 ;  /* 0x000000ffff127224 */ /* 0x004fe200078e0024 */
[----:B------:R-:W-:Y:S01]  /*d3f0*/  IADD3 R28, PT, PT, R28, 0x4, RZ ;  /* 0x000000041c1c7810 */ /* 0x000fe20007ffe0ff */
[----:B------:R-:W-:-:S03]  /*d400*/  VIADD R37, R23, 0x1 ;  /* 0x0000000117257836 */ /* 0x000fc60000000000 */
[----:B------:R-:W-:-:S13]  /*d410*/  ISETP.GE.AND P1, PT, R27, R18, PT ;  /* 0x000000121b00720c */ /* 0x000fda0003f26270 */
        /* <DEDUP_REMOVED lines=20> */
[----:B------:R-:W-:Y:S02]  /*d560*/  @!P1 IMAD.IADD R24, R24, 0x1, -R29 ;  /* 0x0000000118189824 */ /* 0x000fe400078e0a1d */
[----:B------:R-:W0:Y:S02]  /*d570*/  LDS R29, [R20+-0x8] ;  /* 0xfffff800141d7984 */ /* 0x000e240000000800 */
[----:B------:R-:W-:Y:S01]  /*d580*/  @!P2 IMAD.MOV R24, RZ, RZ, -R24 ;  /* 0x000000ffff18a224 */ /* 0x000fe200078e0a18 */
[----:B------:R-:W-:-:S04]  /*d590*/  @!P3 LOP3.LUT R24, RZ, R18, RZ, 0x33, !PT ;  /* 0x00000012ff18b212 */ /* 0x000fc800078e33ff */
[----:B------:R-:W-:-:S04]  /*d5a0*/  IADD3 R25, P1, PT, R24, UR4, RZ ;  /* 0x0000000418197c10 */ /* 0x000fc8000ff3e0ff */
[----:B------:R-:W-:Y:S02]  /*d5b0*/  IADD3.X R30, PT, PT, RZ, UR10, RZ, P1, !PT ;  /* 0x0000000aff1e7c10 */ /* 0x000fe40008ffe4ff */
[----:B------:R-:W-:-:S04]  /*d5c0*/  LEA R26, P1, R25, UR12, 0x2 ;  /* 0x0000000c191a7c11 */ /* 0x000fc8000f8210ff */
[----:B------:R-:W-:-:S05]  /*d5d0*/  LEA.HI.X R27, R25, UR13, R30, 0x2, P1 ;  /* 0x0000000d191b7c11 */ /* 0x000fca00088f141e */
        /* <DEDUP_REMOVED lines=9> */
.L_x_5139:
[----:B------:R-:W-:Y:S05]  /*d670*/  BSYNC.RECONVERGENT B4 ;  /* 0x0000000000047941 */ /* 0x000fea0003800200 */
.L_x_5138:
[CC--:B------:R-:W-:Y:S01]  /*d680*/  ISETP.GE.AND P4, PT, R23.reuse, R18.reuse, PT ;  /* 0x000000121700720c */ /* 0x0c0fe20003f86270 */
[----:B------:R-:W-:Y:S01]  /*d690*/  VIADD R31, R23, 0x2 ;  /* 0x00000002171f7836 */ /* 0x000fe20000000000 */
[----:B------:R-:W-:Y:S01]  /*d6a0*/  BSSY.RECONVERGENT B4, `(.L_x_5140) ;  /* 0x0000029000047945 */ /* 0x000fe20003800200 */
[----:B------:R-:W-:Y:S02]  /*d6b0*/  ISETP.NE.AND P1, PT, R28, RZ, PT ;  /* 0x000000ff1c00720c */ /* 0x000fe40003f25270 */
[-C--:B------:R-:W-:Y:S02]  /*d6c0*/  ISETP.GE.AND P2, PT, R37, R18.reuse, PT ;  /* 0x000000122500720c */ /* 0x080fe40003f46270 */
[----:B------:R-:W-:-:S06]  /*d6d0*/  ISETP.GE.AND P3, PT, R31, R18, PT ;  /* 0x000000121f00720c */ /* 0x000fcc0003f66270 */
[----:B------:R-:W-:Y:S07]  /*d6e0*/  @!P4 BRA `(.L_x_5141) ;  /* 0x000000000090c947 */ /* 0x000fee0003800000 */
[----:B------:R-:W-:Y:S02]  /*d6f0*/  IABS R27, R18 ;  /* 0x00000012001b7213 */ /* 0x000fe40000000000 */
[----:B------:R-:W-:Y:S02]  /*d700*/  IABS R30, R23 ;  /* 0x00000017001e7213 */ /* 0x000fe40000000000 */
[----:B------:R-:W0:Y:S01]  /*d710*/  I2F.RP R26, R27 ;  /* 0x0000001b001a7306 */ /* 0x000e220000209400 */
[----:B------:R-:W-:Y:S02]  /*d720*/  ISETP.GE.AND P5, PT, R23, RZ, PT ;  /* 0x000000ff1700720c */ /* 0x000fe40003fa6270 */
[----:B------:R-:W-:-:S05]  /*d730*/  ISETP.NE.AND P6, PT, R18, RZ, PT ;  /* 0x000000ff1200720c */ /* 0x000fca0003fc5270 */
[----:B0-----:R-:W0:Y:S02]  /*d740*/  MUFU.RCP R26, R26 ;  /* 0x0000001a001a7308 */ /* 0x001e240000001000 */
[----:B0-----:R-:W-:-:S06]  /*d750*/  VIADD R29, R26, 0xffffffe ;  /* 0x0ffffffe1a1d7836 */ /* 0x001fcc0000000000 */
[----:B------:R0:W1:Y:S02]  /*d760*/  F2I.FTZ.U32.TRUNC.NTZ R25, R29 ;  /* 0x0000001d00197305 */ /* 0x000064000021f000 */
[----:B0-----:R-:W0:Y:S01]  /*d770*/  LDS R29, [R20+-0x4] ;  /* 0xfffffc00141d7984 */ /* 0x001e220000000800 */
        /* <DEDUP_REMOVED lines=27> */
.L_x_5141:
[----:B------:R-:W-:Y:S05]  /*d930*/  BSYNC.RECONVERGENT B4 ;  /* 0x0000000000047941 */ /* 0x000fea0003800200 */
.L_x_5140:
        /* <DEDUP_REMOVED lines=10> */
[----:B0-----:R-:W0:Y:S01]  /*d9e0*/  LDS R29, [R20] ;  /* 0x00000000141d7984 */ /* 0x001e220000000800 */
        /* <DEDUP_REMOVED lines=27> */
.L_x_5143:
[----:B------:R-:W-:Y:S05]  /*dba0*/  BSYNC.RECONVERGENT B4 ;  /* 0x0000000000047941 */ /* 0x000fea0003800200 */
.L_x_5142:
        /* <DEDUP_REMOVED lines=9> */
[----:B------:R0:W1:Y:S02]  /*dc40*/  F2I.FTZ.U32.TRUNC.NTZ R25, R29 ;  /* 0x0000001d00197305 */ /* 0x000064000021f000 */
[----:B0-----:R-:W0:Y:S01]  /*dc50*/  LDS R29, [R20+0x4] ;  /* 0x00000400141d7984 */ /* 0x001e220000000800 */
        /* <DEDUP_REMOVED lines=27> */
.L_x_5145:
[----:B------:R-:W-:Y:S05]  /*de10*/  BSYNC.RECONVERGENT B4 ;  /* 0x0000000000047941 */ /* 0x000fea0003800200 */
.L_x_5144:
[----:B------:R-:W-:Y:S01]  /*de20*/  VIADD R23, R23, 0x4 ;  /* 0x0000000417177836 */ /* 0x000fe20000000000 */
[----:B------:R-:W-:Y:S01]  /*de30*/  IADD3 R20, PT, PT, R20, 0x10, RZ ;  /* 0x0000001014147810 */ /* 0x000fe20007ffe0ff */
[----:B------:R-:W-:Y:S06]  /*de40*/  @P1 BRA `(.L_x_5146) ;  /* 0xfffffff4005c1947 */ /* 0x000fec000383ffff */
[----:B------:R-:W-:Y:S05]  /*de50*/  BSYNC.RECONVERGENT B1 ;  /* 0x0000000000017941 */ /* 0x000fea0003800200 */
.L_x_5137:
[----:B------:R-:W-:-:S07]  /*de60*/  VIADD R23, R23, 0xffffffff ;  /* 0xffffffff17177836 */ /* 0x000fce0000000000 */
.L_x_5136:
[----:B------:R-:W-:Y:S05]  /*de70*/  BSYNC.RECONVERGENT B2 ;  /* 0x0000000000027941 */ /* 0x000fea0003800200 */
.L_x_5135:
[----:B------:R-:W-:-:S13]  /*de80*/  ISETP.NE.AND P1, PT, R38, RZ, PT ;  /* 0x000000ff2600720c */ /* 0x000fda0003f25270 */
        /* <DEDUP_REMOVED lines=15> */
[----:B-1----:R-:W-:Y:S01]  /*df80*/  IABS R27, R18 ;  /* 0x00000012001b7213 */ /* 0x002fe20000000000 */
[----:B------:R-:W-:Y:S01]  /*df90*/  IMAD.MOV.U32 R24, RZ, RZ, RZ ;  /* 0x000000ffff187224 */ /* 0x000fe200078e00ff */
[----:B------:R-:W-:Y:S01]  /*dfa0*/  ISETP.GE.AND P3, PT, R23, RZ, PT ;  /* 0x000000ff1700720c */ /* 0x000fe20003f66270 */
[----:B------:R-:W0:Y:S01]  /*dfb0*/  LDCU.64 UR6, c[0x0][0x3c8] ;  /* 0x00007900ff0677ac */ /* 0x000e220008000a00 */
[----:B------:R-:W1:Y:S01]  /*dfc0*/  I2F.RP R26, R27 ;  /* 0x0000001b001a7306 */ /* 0x000e620000209400 */
[----:B------:R-:W-:-:S07]  /*dfd0*/  ISETP.NE.AND P4, PT, R18, RZ, PT ;  /* 0x000000ff1200720c */ /* 0x000fce0003f85270 */
[----:B-1----:R-:W2:Y:S02]  /*dfe0*/  MUFU.RCP R26, R26 ;  /* 0x0000001a001a7308 */ /* 0x002ea40000001000 */
[----:B--2---:R-:W-:-:S06]  /*dff0*/  VIADD R28, R26, 0xffffffe ;  /* 0x0ffffffe1a1c7836 */ /* 0x004fcc0000000000 */
        /* <DEDUP_REMOVED lines=17> */
[----:B0-----:R-:W-:-:S04]  /*e110*/  LEA R26, P2, R24, UR6, 0x2 ;  /* 0x00000006181a7c11 */ /* 0x001fc8000f8410ff */
[----:B------:R-:W-:-:S05]  /*e120*/  LEA.HI.X R27, R24, UR7, R25, 0x2, P2 ;  /* 0x00000007181b7c11 */ /* 0x000fca00090f1419 */
[----:B------:R-:W2:Y:S02]  /*e130*/  LDG.E R26, desc[UR36][R26.64] ;  /* 0x000000241a1a7981 */ /* 0x000ea4000c1e1900 */
[----:B--2---:R-:W-:-:S04]  /*e140*/  IMAD R20, R15, R26, R20 ;  /* 0x0000001a0f147224 */ /* 0x004fc800078e0214 */
[----:B------:R-:W-:Y:S02]  /*e150*/  IMAD R25, R20, 0xc0, RZ ;  /* 0x000000c014197824 */ /* 0x000fe400078e02ff */
[----:B------:R-:W0:Y:S02]  /*e160*/  LDS R20, [R32] ;  /* 0x0000000020147984 */ /* 0x000e240000000800 */
[----:B------:R-:W-:-:S05]  /*e170*/  IMAD.WIDE R24, R25, 0x4, R12 ;  /* 0x0000000419187825 */ /* 0x000fca00078e020c */
[----:B------:R-:W0:Y:S02]  /*e180*/  LDG.E.128 R28, desc[UR36][R24.64] ;  /* 0x00000024181c7981 */ /* 0x000e24000c1e1d00 */
[-C--:B0-----:R-:W-:Y:S01]  /*e190*/  FFMA.FTZ R8, R28, R20.reuse, R8 ;  /* 0x000000141c087223 */ /* 0x081fe20000010008 */
[-C--:B------:R-:W-:Y:S01]  /*e1a0*/  FFMA.FTZ R9, R29, R20.reuse, R9 ;  /* 0x000000141d097223 */ /* 0x080fe20000010009 */
[-C--:B------:R-:W-:Y:S01]  /*e1b0*/  FFMA.FTZ R10, R30, R20.reuse, R10 ;  /* 0x000000141e0a7223 */ /* 0x080fe2000001000a */
[----:B------:R-:W-:-:S07]  /*e1c0*/  FFMA.FTZ R11, R31, R20, R11 ;  /* 0x000000141f0b7223 */ /* 0x000fce000001000b */
.L_x_5150:
[----:B------:R-:W-:Y:S05]  /*e1d0*/  BSYNC.RECONVERGENT B2 ;  /* 0x0000000000027941 */ /* 0x000fea0003800200 */
.L_x_5149:
[----:B------:R-:W-:Y:S04]  /*e1e0*/  BSSY.RECONVERGENT B2, `(.L_x_5151) ;  /* 0x0000027000027945 */ /* 0x000fe80003800200 */
[----:B------:R-:W-:Y:S05]  /*e1f0*/  @!P1 BRA `(.L_x_5152) ;  /* 0x0000000000949947 */ /* 0x000fea0003800000 */
[----:B-1----:R-:W-:Y:S01]  /*e200*/  IABS R27, R18 ;  /* 0x00000012001b7213 */ /* 0x002fe20000000000 */
[----:B------:R-:W-:Y:S01]  /*e210*/  HFMA2 R24, -RZ, RZ, 0, 0 ;  /* 0x00000000ff187431 */ /* 0x000fe200000001ff */
[----:B------:R-:W-:Y:S01]  /*e220*/  ISETP.GE.AND P2, PT, R33, RZ, PT ;  /* 0x000000ff2100720c */ /* 0x000fe20003f46270 */
[----:B------:R-:W0:Y:S01]  /*e230*/  LDCU.64 UR6, c[0x0][0x3c8] ;  /* 0x00007900ff0677ac */ /* 0x000e220008000a00 */
[----:B------:R-:W1:Y:S01]  /*e240*/  I2F.RP R26, R27 ;  /* 0x0000001b001a7306 */ /* 0x000e620000209400 */
[----:B------:R-:W-:-:S07]  /*e250*/  ISETP.NE.AND P3, PT, R18, RZ, PT ;  /* 0x000000ff1200720c */ /* 0x000fce0003f65270 */
[----:B-1----:R-:W2:Y:S02]  /*e260*/  MUFU.RCP R26, R26 ;  /* 0x0000001a001a7308 */ /* 0x002ea40000001000 */
[----:B--2---:R-:W-:-:S06]  /*e270*/  VIADD R28, R26, 0xffffffe ;  /* 0x0ffffffe1a1c7836 */ /* 0x004fcc0000000000 */
[----:B------:R-:W1:Y:S02]  /*e280*/  F2I.FTZ.U32.TRUNC.NTZ R25, R28 ;  /* 0x0000001c00197305 */ /* 0x000e64000021f000 */
[----:B-1----:R-:W-:-:S04]  /*e290*/  IMAD.MOV R20, RZ, RZ, -R25 ;  /* 0x000000ffff147224 */ /* 0x002fc800078e0a19 */
        /* <DEDUP_REMOVED lines=20> */
[----:B------:R-:W0:Y:S02]  /*e3e0*/  LDS R20, [R32+0x4] ;  /* 0x0000040020147984 */ /* 0x000e240000000800 */
[----:B------:R-:W-:-:S05]  /*e3f0*/  IMAD.WIDE R24, R25, 0x4, R12 ;  /* 0x0000000419187825 */ /* 0x000fca00078e020c */
[----:B------:R-:W0:Y:S02]  /*e400*/  LDG.E.128 R28, desc[UR36][R24.64] ;  /* 0x00000024181c7981 */ /* 0x000e24000c1e1d00 */
[-C--:B0-----:R-:W-:Y:S01]  /*e410*/  FFMA.FTZ R8, R28, R20.reuse, R8 ;  /* 0x000000141c087223 */ /* 0x081fe20000010008 */
[-C--:B------:R-:W-:Y:S01]  /*e420*/  FFMA.FTZ R9, R29, R20.reuse, R9 ;  /* 0x000000141d097223 */ /* 0x080fe20000010009 */
[-C--:B------:R-:W-:Y:S01]  /*e430*/  FFMA.FTZ R10, R30, R20.reuse, R10 ;  /* 0x000000141e0a7223 */ /* 0x080fe2000001000a */
[----:B------:R-:W-:-:S07]  /*e440*/  FFMA.FTZ R11, R31, R20, R11 ;  /* 0x000000141f0b7223 */ /* 0x000fce000001000b */
.L_x_5152:
[----:B------:R-:W-:Y:S05]  /*e450*/  BSYNC.RECONVERGENT B2 ;  /* 0x0000000000027941 */ /* 0x000fea0003800200 */
.L_x_5151:
[----:B------:R-:W-:-:S07]  /*e460*/  VIADD R23, R23, 0x2 ;  /* 0x0000000217177836 */ /* 0x000fce0000000000 */
.L_x_5148:
[----:B------:R-:W-:Y:S05]  /*e470*/  BSYNC.RECONVERGENT B1 ;  /* 0x0000000000017941 */ /* 0x000fea0003800200 */
.L_x_5147:
[----:B------:R-:W-:Y:S02]  /*e480*/  LOP3.LUT R17, R17, 0x1, RZ, 0xc0, !PT ;  /* 0x0000000111117812 */ /* 0x000fe400078ec0ff */
[----:B------:R-:W-:-:S04]  /*e490*/  ISETP.GE.AND P1, PT, R23, R18, PT ;  /* 0x000000121700720c */ /* 0x000fc80003f26270 */
[----:B------:R-:W-:-:S13]  /*e4a0*/  ISETP.NE.U32.OR P1, PT, R17, 0x1, !P1 ;  /* 0x000000011100780c */ /* 0x000fda0004f25470 */
[----:B------:R-:W-:Y:S05]  /*e4b0*/  @P1 BRA `(.L_x_5134) ;  /* 0x0000000000a81947 */ /* 0x000fea0003800000 */
[----:B-1----:R-:W-:Y:S01]  /*e4c0*/  IABS R26, R18 ;  /* 0x00000012001a7213 */ /* 0x002fe20000000000 */
[----:B------:R-:W0:Y:S01]  /*e4d0*/  LDCU.64 UR6, c[0x0][0x3c8] ;  /* 0x00007900ff0677ac */ /* 0x000e220008000a00 */
[----:B------:R-:W-:Y:S02]  /*e4e0*/  IABS R20, R23 ;  /* 0x0000001700147213 */ /* 0x000fe40000000000 */
[----:B------:R-:W1:Y:S01]  /*e4f0*/  I2F.RP R27, R26 ;  /* 0x0000001a001b7306 */ /* 0x000e620000209400 */
[----:B------:R-:W-:Y:S02]  /*e500*/  ISETP.GE.AND P2, PT, R23, RZ, PT ;  /* 0x000000ff1700720c */ /* 0x000fe40003f46270 */
[----:B------:R-:W-:-:S05]  /*e510*/  ISETP.NE.AND P3, PT, R18, RZ, PT ;  /* 0x000000ff1200720c */ /* 0x000fca0003f65270 */
[----:B-1----:R-:W1:Y:S02]  /*e520*/  MUFU.RCP R27, R27 ;  /* 0x0000001b001b7308 */ /* 0x002e640000001000 */
[----:B-1----:R-:W-:-:S06]  /*e530*/  VIADD R24, R27, 0xffffffe ;  /* 0x0ffffffe1b187836 */ /* 0x002fcc0000000000 */
        /* <DEDUP_REMOVED lines=16> */
[----:B0-----:R-:W-:-:S04]  /*e640*/  LEA R24, P1, R20, UR6, 0x2 ;  /* 0x0000000614187c11 */ /* 0x001fc8000f8210ff */
[----:B------:R-:W-:-:S05]  /*e650*/  LEA.HI.X R25, R20, UR7, R25, 0x2, P1 ;  /* 0x0000000714197c11 */ /* 0x000fca00088f1419 */
[----:B------:R-:W3:Y:S01]  /*e660*/  LDG.E R24, desc[UR36][R24.64] ;  /* 0x0000002418187981 */ /* 0x000ee2000c1e1900 */
[----:B------:R-:W0:Y:S01]  /*e670*/  S2UR UR6, SR_CgaCtaId ;  /* 0x00000000000679c3 */ /* 0x000e220000008800 */
[----:B------:R-:W-:Y:S02]  /*e680*/  UMOV UR5, 0x400 ;  /* 0x0000040000057882 */ /* 0x000fe40000000000 */
[----:B------:R-:W-:Y:S01]  /*e690*/  UIADD3 UR5, UPT, UPT, UR5, 0x410, URZ ;  /* 0x0000041005057890 */ /* 0x000fe2000fffe0ff */
[----:B------:R-:W-:-:S03]  /*e6a0*/  IMAD.IADD R2, R23, 0x1, -R2 ;  /* 0x0000000117027824 */ /* 0x000fc600078e0a02 */
[----:B0-----:R-:W-:-:S06]  /*e6b0*/  ULEA UR5, UR6, UR5, 0x18 ;  /* 0x0000000506057291 */ /* 0x001fcc000f8ec0ff */
[----:B------:R-:W-:-:S06]  /*e6c0*/  LEA R2, R2, UR5, 0x2 ;  /* 0x0000000502027c11 */ /* 0x000fcc000f8e10ff */
[----:B------:R-:W0:Y:S01]  /*e6d0*/  LDS R2, [R2] ;  /* 0x0000000002027984 */ /* 0x000e220000000800 */
[----:B---3--:R-:W-:-:S04]  /*e6e0*/  IMAD R15, R15, R24, R17 ;  /* 0x000000180f0f7224 */ /* 0x008fc800078e0211 */
[----:B------:R-:W-:-:S04]  /*e6f0*/  IMAD R15, R15, 0xc0, RZ ;  /* 0x000000c00f0f7824 */ /* 0x000fc800078e02ff */
[----:B------:R-:W-:-:S05]  /*e700*/  IMAD.WIDE R12, R15, 0x4, R12 ;  /* 0x000000040f0c7825 */ /* 0x000fca00078e020c */
[----:B--2---:R-:W0:Y:S02]  /*e710*/  LDG.E.128 R28, desc[UR36][R12.64] ;  /* 0x000000240c1c7981 */ /* 0x004e24000c1e1d00 */
[-C--:B0-----:R-:W-:Y:S01]  /*e720*/  FFMA.FTZ R8, R28, R2.reuse, R8 ;  /* 0x000000021c087223 */ /* 0x081fe20000010008 */
[-C--:B------:R-:W-:Y:S01]  /*e730*/  FFMA.FTZ R9, R29, R2.reuse, R9 ;  /* 0x000000021d097223 */ /* 0x080fe20000010009 */
[-C--:B------:R-:W-:Y:S01]  /*e740*/  FFMA.FTZ R10, R30, R2.reuse, R10 ;  /* 0x000000021e0a7223 */ /* 0x080fe2000001000a */
[----:B------:R-:W-:-:S07]  /*e750*/  FFMA.FTZ R11, R31, R2, R11 ;  /* 0x000000021f0b7223 */ /* 0x000fce000001000b */
.L_x_5134:
[----:B------:R-:W-:Y:S05]  /*e760*/  BSYNC.RECONVERGENT B3 ;  /* 0x0000000000037941 */ /* 0x000fea0003800200 */
.L_x_5133:
[----:B------:R-:W-:-:S13]  /*e770*/  ISETP.GT.U32.AND P1, PT, R21, 0x3f, PT ;  /* 0x0000003f1500780c */ /* 0x000fda0003f24070 */
[----:B------:R-:W-:Y:S05]  /*e780*/  @P1 BRA `(.L_x_5125) ;  /* 0x0000000000d01947 */ /* 0x000fea0003800000 */
[----:B------:R-:W0:Y:S01]  /*e790*/  LDC R2, c[0x0][0x478] ;  /* 0x00011e00ff027b82 */ /* 0x000e220000000800 */
[----:B--2---:R-:W-:Y:S01]  /*e7a0*/  IMAD.IADD R31, R3, 0x1, R22 ;  /* 0x00000001031f7824 */ /* 0x004fe200078e0216 */
[----:B------:R-:W2:Y:S01]  /*e7b0*/  LDCU.64 UR6, c[0x0][0x460] ;  /* 0x00008c00ff0677ac */ /* 0x000ea20008000a00 */
[----:B------:R-:W3:Y:S01]  /*e7c0*/  LDS R87, [R87] ;  /* 0x0000000057577984 */ /* 0x000ee20000000800 */
        /* <DEDUP_REMOVED lines=9> */
[----:B------:R-:W-:Y:S01]  /*e860*/  ISETP.NE.AND.EX P0, PT, RZ, UR7, PT, P0 ;  /* 0x00000007ff007c0c */ /* 0x000fe2000bf05300 */
[----:B------:R-:W0:-:S12]  /*e870*/  LDCU.64 UR6, c[0x0][0x3c0] ;  /* 0x00007800ff0677ac */ /* 0x000e180008000a00 */
[----:B------:R-:W1:Y:S08]  /*e880*/  @P0 LDC R26, c[0x0][0x3f8] ;  /* 0x0000fe00ff1a0b82 */ /* 0x000e700000000800 */
[----:B------:R-:W2:Y:S01]  /*e890*/  @P0 LDC.64 R22, c[0x0][0x458] ;  /* 0x00011600ff160b82 */ /* 0x000ea20000000a00 */
[----:B----4-:R-:W-:-:S04]  /*e8a0*/  @P1 IMAD.WIDE R12, R31, 0x4, R20 ;  /* 0x000000041f0c1825 */ /* 0x010fc800078e0214 */
[----:B-1----:R-:W-:-:S04]  /*e8b0*/  @P0 IMAD R0, R19, R26, R0 ;  /* 0x0000001a13000224 */ /* 0x002fc800078e0200 */
[----:B------:R-:W-:-:S04]  /*e8c0*/  @P0 IMAD R21, R0, 0xc0, R3 ;  /* 0x000000c000150824 */ /* 0x000fc800078e0203 */
[----:B--2---:R-:W-:-:S06]  /*e8d0*/  @P0 IMAD.WIDE R20, R21, 0x4, R22 ;  /* 0x0000000415140825 */ /* 0x004fcc00078e0216 */
[----:B------:R-:W2:Y:S01]  /*e8e0*/  @P0 LDG.E.128 R20, desc[UR36][R20.64] ;  /* 0x0000002414140981 */ /* 0x000ea2000c1e1d00 */
[----:B---3--:R-:W1:Y:S08]  /*e8f0*/  @!P1 I2F.S8 R15, R2 ;  /* 0x00000002000f9306 */ /* 0x008e700000001400 */
[----:B------:R-:W3:Y:S08]  /*e900*/  @!P1 I2F.S8 R17, R2.B1 ;  /* 0x1000000200119306 */ /* 0x000ef00000001400 */
[----:B------:R-:W4:Y:S08]  /*e910*/  @!P1 I2F.S8 R27, R2.B2 ;  /* 0x20000002001b9306 */ /* 0x000f300000001400 */
[----:B------:R-:W0:Y:S01]  /*e920*/  @!P1 I2F.S8 R29, R2.B3 ;  /* 0x30000002001d9306 */ /* 0x000e220000001400 */
[C---:B-1----:R-:W-:Y:S01]  /*e930*/  @!P1 FMUL.FTZ R32, R24.reuse, R15 ;  /* 0x0000000f18209220 */ /* 0x042fe20000410000 */
[C---:B---3--:R-:W-:Y:S01]  /*e940*/  @!P1 FMUL.FTZ R33, R24.reuse, R17 ;  /* 0x0000001118219220 */ /* 0x048fe20000410000 */
[C---:B----4-:R-:W-:Y:S01]  /*e950*/  @!P1 FMUL.FTZ R34, R24.reuse, R27 ;  /* 0x0000001b18229220 */ /* 0x050fe20000410000 */
[----:B0-----:R-:W-:-:S06]  /*e960*/  @!P1 FMUL.FTZ R35, R24, R29 ;  /* 0x0000001d18239220 */ /* 0x001fcc0000410000 */
[----:B------:R-:W3:Y:S01]  /*e970*/  @P1 LDG.E.128 R32, desc[UR36][R12.64] ;  /* 0x000000240c201981 */ /* 0x000ee2000c1e1d00 */
[----:B------:R-:W-:Y:S02]  /*e980*/  IMAD R15, R14, R18, R3 ;  /* 0x000000120e0f7224 */ /* 0x000fe400078e0203 */
[----:B------:R-:W-:-:S03]  /*e990*/  IMAD R16, R16, 0xc0, RZ ;  /* 0x000000c010107824 */ /* 0x000fc600078e02ff */
[----:B------:R-:W-:Y:S02]  /*e9a0*/  SHF.R.S32.HI R17, RZ, 0x1f, R15 ;  /* 0x0000001fff117819 */ /* 0x000fe4000001140f */
[----:B------:R-:W-:-:S04]  /*e9b0*/  IADD3 R15, P1, PT, R16, R15, RZ ;  /* 0x0000000f100f7210 */ /* 0x000fc80007f3e0ff */
        /* <DEDUP_REMOVED lines=12> */
[----:B------:R-:W-:Y:S01]  /*ea80*/  PLOP3.LUT P0, PT, PT, PT, PT, 0x80, 0x8 ;  /* 0x000000000008781c */ /* 0x000fe20003f0f070 */
[C---:B------:R-:W-:Y:S01]  /*ea90*/  FFMA.FTZ R8, R87.reuse, R4, R8 ;  /* 0x0000000457087223 */ /* 0x040fe20000010008 */
[C---:B------:R-:W-:Y:S01]  /*eaa0*/  FFMA.FTZ R9, R87.reuse, R5, R9 ;  /* 0x0000000557097223 */ /* 0x040fe20000010009 */
[C---:B------:R-:W-:Y:S01]  /*eab0*/  FFMA.FTZ R10, R87.reuse, R6, R10 ;  /* 0x00000006570a7223 */ /* 0x040fe2000001000a */
[----:B------:R-:W-:-:S09]  /*eac0*/  FFMA.FTZ R11, R87, R7, R11 ;  /* 0x00000007570b7223 */ /* 0x000fd2000001000b */
.L_x_5125:
[----:B------:R-:W-:Y:S05]  /*ead0*/  BSYNC.RECONVERGENT B0 ;  /* 0x0000000000007941 */ /* 0x000fea0003800200 */
.L_x_5124:
[----:B------:R-:W-:Y:S06]  /*eae0*/  BAR.SYNC.DEFER_BLOCKING 0x0 ;  /* 0x0000000000007b1d */ /* 0x000fec0000010000 */
[----:B------:R-:W-:Y:S05]  /*eaf0*/  @!P0 EXIT ;  /* 0x000000000000894d */ /* 0x000fea0003800000 */
[----:B------:R-:W3:Y:S02]  /*eb00*/  LDCU UR4, c[0x0][0x478] ;  /* 0x00008f00ff0477ac */ /* 0x000ee40008000800 */
[----:B---3--:R-:W-:-:S09]  /*eb10*/  UISETP.NE.AND UP0, UPT, UR4, 0x2, UPT ;  /* 0x000000020400788c */ /* 0x008fd2000bf05270 */
[----:B------:R-:W-:Y:S05]  /*eb20*/  BRA.U UP0, `(.L_x_5153) ;  /* 0x00000001007c7547 */ /* 0x000fea000b800000 */
[----:B0----5:R-:W0:Y:S01]  /*eb30*/  LDC.64 R4, c[0x0][0x470] ;  /* 0x00011c00ff047b82 */ /* 0x021e220000000a00 */
[----:B------:R-:W3:Y:S01]  /*eb40*/  LDCU.64 UR4, c[0x0][0x380] ;  /* 0x00007000ff0477ac */ /* 0x000ee20008000a00 */
[----:B0-----:R-:W2:Y:S01]  /*eb50*/  LDG.E R4, desc[UR36][R4.64] ;  /* 0x0000002404047981 */ /* 0x001ea2000c1e1900 */
        /* <DEDUP_REMOVED lines=15> */
[----:B0-----:R-:W-:Y:S02]  /*ec50*/  PRMT R9, R9, 0x8880, RZ ;  /* 0x0000888009097816 */ /* 0x001fe400000000ff */
[----:B------:R-:W-:Y:S02]  /*ec60*/  LEA R5, R0, R5, 0x18 ;  /* 0x0000000500057211 */ /* 0x000fe400078ec0ff */
[----:B------:R-:W-:Y:S02]  /*ec70*/  PRMT R2, R9, 0x7710, RZ ;  /* 0x0000771009027816 */ /* 0x000fe400000000ff */
[----:B--2---:R-:W-:-:S04]  /*ec80*/  PRMT R4, R8, 0x8880, RZ ;  /* 0x0000888008047816 */ /* 0x004fc800000000ff */
        /* <DEDUP_REMOVED lines=9> */
.L_x_5153:
[----:B0----5:R-:W0:Y:S01]  /*ed20*/  LDC.64 R4, c[0x0][0x380] ;  /* 0x0000e000ff047b82 */ /* 0x021e220000000a00 */
[----:B------:R-:W-:-:S04]  /*ed30*/  IMAD.IADD R3, R14, 0x1, R3 ;  /* 0x000000010e037824 */ /* 0x000fc800078e0203 */
[----:B0-----:R-:W-:-:S05]  /*ed40*/  IMAD.WIDE R2, R3, 0x4, R4 ;  /* 0x0000000403027825 */ /* 0x001fca00078e0204 */
[----:B------:R-:W-:Y:S01]  /*ed50*/  STG.E.128 desc[UR36][R2.64], R8 ;  /* 0x0000000802007986 */ /* 0x000fe2000c101d24 */
[----:B------:R-:W-:Y:S05]  /*ed60*/  EXIT ;  /* 0x000000000000794d */ /* 0x000fea0003800000 */
.L_x_5084:
[----:B------:R-:W-:Y:S01]  /*ed70*/  HFMA2 R11, -RZ, RZ, 0, 1.847743988037109375e-06 ;  /* 0x0000001fff0b7431 */ /* 0x000fe200000001ff */
[----:B------:R-:W-:Y:S01]  /*ed80*/  BSSY B1, `(.L_x_5154) ;  /* 0x0000006000017945 */ /* 0x000fe20003800000 */
[----:B------:R-:W-:Y:S02]  /*ed90*/  IMAD.MOV.U32 R12, RZ, RZ, 0x2 ;  /* 0x00000002ff0c7424 */ /* 0x000fe400078e00ff */
[----:B------:R-:W-:-:S07]  /*eda0*/  IMAD.MOV.U32 R15, RZ, RZ, -0x1 ;  /* 0xffffffffff0f7424 */ /* 0x000fce00078e00ff */
[----:B------:R-:W-:Y:S05]  /*edb0*/  WARPSYNC.COLLECTIVE R15, `(.L_x_5155) ;  /* 0x000000000f087348 */ /* 0x000fea0003c00000 */
[----:B------:R0:W1:Y:S02]  /*edc0*/  SHFL.BFLY P6, R14, R13, R12, R11 ;  /* 0x0c00000c0d0e7389 */ /* 0x00006400000c000b */
[----:B01----:R-:W-:Y:S05]  /*edd0*/  ENDCOLLECTIVE ;  /* 0x000000000000791b */ /* 0x003fea0003800000 */
.L_x_5155:
[----:B------:R-:W-:Y:S05]  /*ede0*/  BSYNC B1 ;  /* 0x0000000000017941 */ /* 0x000fea0003800000 */
.L_x_5154:
[----:B------:R-:W-:Y:S01]  /*edf0*/  FADD.FTZ R13, R13, R14 ;  /* 0x0000000e0d0d7221 */ /* 0x000fe20000010000 */
[----:B------:R-:W-:Y:S02]  /*ee00*/  IMAD.MOV.U32 R12, RZ, RZ, 0x1 ;  /* 0x00000001ff0c7424 */ /* 0x000fe400078e00ff */
[----:B------:R-:W-:Y:S02]  /*ee10*/  IMAD.MOV.U32 R11, RZ, RZ, 0x1f ;  /* 0x0000001fff0b7424 */ /* 0x000fe400078e00ff */
[----:B------:R-:W-:-:S07]  /*ee20*/  IMAD.MOV.U32 R15, RZ, RZ, -0x1 ;  /* 0xffffffffff0f7424 */ /* 0x000fce00078e00ff */
[----:B------:R-:W-:Y:S05]  /*ee30*/  WARPSYNC.COLLECTIVE R15, `(.L_x_5156) ;  /* 0x000000000f087348 */ /* 0x000fea0003c00000 */
[----:B------:R0:W1:Y:S02]  /*ee40*/  SHFL.BFLY P6, R14, R13, R12, R11 ;  /* 0x0c00000c0d0e7389 */ /* 0x00006400000c000b */
[----:B01----:R-:W-:Y:S05]  /*ee50*/  ENDCOLLECTIVE ;  /* 0x000000000000791b */ /* 0x003fea0003800000 */
.L_x_5156:
[----:B------:R-:W-:Y:S05]  /*ee60*/  BRA `(.L_x_5157) ;  /* 0xffffffa4007c7947 */ /* 0x000fea000383ffff */
.L_x_5088:
[----:B------:R-:W-:Y:S01]  /*ee70*/  BSSY B0, `(.L_x_5158) ;  /* 0x0000008000007945 */ /* 0x000fe20003800000 */
[----:B------:R-:W-:Y:S01]  /*ee80*/  MOV R13, R0 ;  /* 0x00000000000d7202 */ /* 0x000fe20000000f00 */
[----:B------:R-:W-:Y:S02]  /*ee90*/  IMAD.MOV.U32 R12, RZ, RZ, 0x10 ;  /* 0x00000010ff0c7424 */ /* 0x000fe400078e00ff */
[----:B------:R-:W-:Y:S02]  /*eea0*/  IMAD.MOV.U32 R11, RZ, RZ, 0x1f ;  /* 0x0000001fff0b7424 */ /* 0x000fe400078e00ff */
[----:B------:R-:W-:-:S07]  /*eeb0*/  IMAD.MOV.U32 R15, RZ, RZ, -0x1 ;  /* 0xffffffffff0f7424 */ /* 0x000fce00078e00ff */
[----:B-123-5:R-:W-:Y:S05]  /*eec0*/  WARPSYNC.COLLECTIVE R15, `(.L_x_5159) ;  /* 0x000000000f087348 */ /* 0x02efea0003c00000 */
[----:B------:R0:W4:Y:S02]  /*eed0*/  SHFL.BFLY P6, R14, R13, R12, R11 ;  /* 0x0c00000c0d0e7389 */ /* 0x00012400000c000b */
[----:B012345:R-:W-:Y:S05]  /*eee0*/  ENDCOLLECTIVE ;  /* 0x000000000000791b */ /* 0x03ffea0003800000 */
.L_x_5159:
[----:B------:R-:W-:Y:S05]  /*eef0*/  BSYNC B0 ;  /* 0x0000000000007941 */ /* 0x000fea0003800000 */
.L_x_5158:
[----:B------:R-:W-:Y:S01]  /*ef00*/  FMNMX.FTZ R13, R14, R0, !PT ;  /* 0x000000000e0d7209 */ /* 0x000fe20007810000 */
[----:B------:R-:W-:Y:S02]  /*ef10*/  IMAD.MOV.U32 R12, RZ, RZ, 0x8 ;  /* 0x00000008ff0c7424 */ /* 0x000fe400078e00ff */
[----:B------:R-:W-:Y:S02]  /*ef20*/  HFMA2 R11, -RZ, RZ, 0, 1.847743988037109375e-06 ;  /* 0x0000001fff0b7431 */ /* 0x000fe400000001ff */
[----:B------:R-:W-:-:S07]  /*ef30*/  IMAD.MOV.U32 R15, RZ, RZ, -0x1 ;  /* 0xffffffffff0f7424 */ /* 0x000fce00078e00ff */
[----:B------:R-:W-:Y:S05]  /*ef40*/  WARPSYNC.COLLECTIVE R15, `(.L_x_5160) ;  /* 0x000000000f087348 */ /* 0x000fea0003c00000 */
[----:B------:R0:W1:Y:S02]  /*ef50*/  SHFL.BFLY P6, R14, R13, R12, R11 ;  /* 0x0c00000c0d0e7389 */ /* 0x00006400000c000b */
[----:B01----:R-:W-:Y:S05]  /*ef60*/  ENDCOLLECTIVE ;  /* 0x000000000000791b */ /* 0x003fea0003800000 */
.L_x_5160:
[----:B------:R-:W-:Y:S01]  /*ef70*/  IMAD.MOV.U32 R12, RZ, RZ, 0x4 ;  /* 0x00000004ff0c7424 */ /* 0x000fe200078e00ff */
[----:B------:R-:W-:-:S05]  /*ef80*/  FMNMX.FTZ R3, R13, R14, !PT ;  /* 0x0000000e0d037209 */ /* 0x000fca0007810000 */
[----:B------:R-:W-:-:S07]  /*ef90*/  IMAD.MOV.U32 R13, RZ, RZ, R3 ;  /* 0x000000ffff0d7224 */ /* 0x000fce00078e0003 */
[----:B------:R-:W-:Y:S05]  /*efa0*/  WARPSYNC.COLLECTIVE R15, `(.L_x_5161) ;  /* 0x000000000f087348 */ /* 0x000fea0003c00000 */
[----:B------:R0:W1:Y:S02]  /*efb0*/  SHFL.BFLY P6, R14, R13, R12, R11 ;  /* 0x0c00000c0d0e7389 */ /* 0x00006400000c000b */
[----:B01----:R-:W-:Y:S05]  /*efc0*/  ENDCOLLECTIVE ;  /* 0x000000000000791b */ /* 0x003fea0003800000 */
.L_x_5161:
[----:B------:R-:W-:Y:S05]  /*efd0*/  BRA `(.L_x_5162) ;  /* 0xffffffa400d47947 */ /* 0x000fea000383ffff */
.L_x_5163:
        /* <DEDUP_REMOVED lines=10> */
.L_x_5609:


//--------------------- .text._ZN4mmha33masked_multihead_attention_kernelIfLi192ELi256ELi1ELi64ELi256ELb0ELb0EEEv26Multihead_attention_paramsIT_XT5_EE --------------------------
	.section	.text._ZN4mmha33masked_multihead_attention_kernelIfLi192ELi256ELi1ELi64ELi256ELb0ELb0EEEv26Multihead_attention_paramsIT_XT5_EE,"ax",@progbits
	.align	128
        .global         _ZN4mmha33masked_multihead_attention_kernelIfLi192ELi256ELi1ELi64ELi256ELb0ELb0EEEv26Multihead_attention_paramsIT_XT5_EE
        .type           _ZN4mmha33masked_multihead_attention_kernelIfLi192ELi256ELi1ELi64ELi256ELb0ELb0EEEv26Multihead_attention_paramsIT_XT5_EE,@function
        .size           _ZN4mmha33masked_multihead_attention_kernelIfLi192ELi256ELi1ELi64ELi256ELb0ELb0EEEv26Multihead_attention_paramsIT_XT5_EE,(.L_x_5610 - _ZN4mmha33masked_multihead_attention_kernelIfLi192ELi256ELi1ELi64ELi256ELb0ELb0EEEv26Multihead_attention_paramsIT_XT5_EE)
        .other          _ZN4mmha33masked_multihead_attention_kernelIfLi192ELi256ELi1ELi64ELi256ELb0ELb0EEEv26Multihead_attention_paramsIT_XT5_EE,@"STO_CUDA_ENTRY STV_DEFAULT"
_ZN4mmha33masked_multihead_attention_kernelIfLi192ELi256ELi1ELi64ELi256ELb0ELb0EEEv26Multihead_attention_paramsIT_XT5_EE:
.text._ZN4mmha33masked_multihead_attention_kernelIfLi192ELi256ELi1ELi64ELi256ELb0ELb0EEEv26Multihead_attention_paramsIT_XT5_EE:
        /* <DEDUP_REMOVED lines=15> */
.L_x_5164:
        /* <DEDUP_REMOVED lines=101> */
[----:B---3--:R-:W4:Y:S01]  /*0740*/  @!P4 I2F.S8 R0, R6 ;  /* 0x000000060000c306 */ /* 0x008f220000001400 */
[----:B------:R-:W-:-:S07]  /*0750*/  UIADD3 UR4, UPT, UPT, UR45, 0x1, -UR8 ;  /* 0x000000012d047890 */ /* 0x000fce000fffe808 */
[----:B------:R-:W0:Y:S01]  /*0760*/  @!P4 I2F.S8 R2, R6.B1 ;  /* 0x100000060002c306 */ /* 0x000e220000001400 */
[----:B------:R-:W-:-:S07]  /*0770*/  @!UP1 UIADD3 UR41, UPT, UPT, UR41, -UR12, URZ ;  /* 0x8000000c29299290 */ /* 0x000fce000fffe0ff */
[----:B------:R-:W1:Y:S08]  /*0780*/  @!P4 I2F.S8 R4, R6.B2 ;  /* 0x200000060004c306 */ /* 0x000e700000001400 */
[----:B------:R-:W2:Y:S01]  /*0790*/  @!P4 I2F.S8 R12, R6.B3 ;  /* 0x30000006000cc306 */ /* 0x000ea20000001400 */
[----:B------:R-:W-:Y:S01]  /*07a0*/  @!UP2 UIADD3 UR41, UPT, UPT, -UR41, URZ, URZ ;  /* 0x000000ff2929a290 */ /* 0x000fe2000fffe1ff */
[----:B------:R-:W-:Y:S01]  /*07b0*/  VIMNMX R252, PT, PT, RZ, UR4, !PT ;  /* 0x00000004fffc7c48 */ /* 0x000fe2000ffe0100 */
        /* <DEDUP_REMOVED lines=25> */
.L_x_5166:
[----:B------:R-:W-:Y:S05]  /*0950*/  BSYNC.RECONVERGENT B0 ;  /* 0x0000000000007941 */ /* 0x000fea0003800200 */
.L_x_5165:
        /* <DEDUP_REMOVED lines=8> */
.L_x_5168:
[----:B------:R-:W-:Y:S05]  /*09e0*/  BSYNC.RECONVERGENT B0 ;  /* 0x0000000000007941 */ /* 0x000fea0003800200 */
.L_x_5167:
        /* <DEDUP_REMOVED lines=14> */
[----:B------:R-:W-:Y:S02]  /*0ad0*/  ISETP.NE.AND.EX P0, PT, RZ, UR5, PT, P0 ;  /* 0x00000005ff007c0c */ /* 0x000fe4000bf05300 */
[----:B------:R-:W-:Y:S01]  /*0ae0*/  ISETP.NE.AND.EX P1, PT, RZ, UR13, PT, P1 ;  /* 0x0000000dff007c0c */ /* 0x000fe2000bf25310 */
[----:B0-----:R-:W-:Y:S01]  /*0af0*/  UISETP.NE.U32.AND UP0, UPT, UR14, URZ, UPT ;  /* 0x000000ff0e00728c */ /* 0x001fe2000bf05070 */
[C---:B------:R-:W-:Y:S01]  /*0b00*/  ISETP.GT.U32.OR P0, PT, R23.reuse, 0x2f, !P0 ;  /* 0x0000002f1700780c */ /* 0x040fe20004704470 */
[----:B------:R-:W-:Y:S01]  /*0b10*/  @!UP1 UIMAD UR7, UR38, UR9, URZ ;  /* 0x00000009260792a4 */ /* 0x000fe2000f8e02ff */
[----:B------:R-:W-:Y:S01]  /*0b20*/  ISETP.GT.U32.OR P1, PT, R23, 0x2f, !P1 ;  /* 0x0000002f1700780c */ /* 0x000fe20004f24470 */
[----:B------:R-:W-:Y:S01]  /*0b30*/  UISETP.NE.AND.EX UP0, UPT, UR15, URZ, UPT, UP0 ;  /* 0x000000ff0f00728c */ /* 0x000fe2000bf05300 */
[----:B---3--:R-:W-:-:S03]  /*0b40*/  IMAD R9, R9, 0xc0, R10 ;  /* 0x000000c009097824 */ /* 0x008fc600078e020a */
[----:B------:R-:W-:Y:S02]  /*0b50*/  IMAD.U32 R0, RZ, RZ, UR7 ;  /* 0x00000007ff007e24 */ /* 0x000fe4000f8e00ff */
[----:B------:R-:W-:Y:S02]  /*0b60*/  PLOP3.LUT P3, PT, PT, PT, UP0, 0x80, 0x8 ;  /* 0x000000000008781c */ /* 0x000fe40003f6f008 */
[----:B------:R-:W-:Y:S02]  /*0b70*/  CS2R R30, SRZ ;  /* 0x00000000001e7805 */ /* 0x000fe4000001ff00 */
[----:B------:R-:W-:Y:S01]  /*0b80*/  CS2R R28, SRZ ;  /* 0x00000000001c7805 */ /* 0x000fe2000001ff00 */
[----:B------:R-:W-:Y:S01]  /*0b90*/  @!P2 IMAD R11, R0, 0xc0, R9 ;  /* 0x000000c0000ba824 */ /* 0x000fe200078e0209 */
[----:B-1----:R-:W0:Y:S01]  /*0ba0*/  @!P0 LDC.64 R2, c[0x0][0x390] ;  /* 0x0000e400ff028b82 */ /* 0x002e220000000a00 */
[----:B------:R-:W1:Y:S07]  /*0bb0*/  @UP0 LDCU.64 UR4, c[0x0][0x418] ;  /* 0x00008300ff0407ac */ /* 0x000e6e0008000a00 */
[----:B------:R-:W3:Y:S01]  /*0bc0*/  @!P1 LDC.64 R4, c[0x0][0x3a0] ;  /* 0x0000e800ff049b82 */ /* 0x000ee20000000a00 */
[----:B--2---:R-:W-:-:S05]  /*0bd0*/  @!P2 IMAD.WIDE R6, R11, 0x4, R6 ;  /* 0x000000040b06a825 */ /* 0x004fca00078e0206 */
[----:B------:R-:W2:Y:S02]  /*0be0*/  @!P2 LDG.E.128 R32, desc[UR36][R6.64] ;  /* 0x000000240620a981 */ /* 0x000ea4000c1e1d00 */
[----:B------:R-:W4:Y:S01]  /*0bf0*/  LDC R11, c[0x0][0x400] ;  /* 0x00010000ff0b7b82 */ /* 0x000f220000000800 */
[----:B-1----:R-:W-:Y:S01]  /*0c00*/  @UP0 UIMAD.WIDE.U32 UR6, UR6, 0x4, UR4 ;  /* 0x00000004060608a5 */ /* 0x002fe2000f8e0004 */
[----:B------:R-:W1:Y:S01]  /*0c10*/  LDCU.U8 UR4, c[0x0][0x404] ;  /* 0x00008080ff0477ac */ /* 0x000e620008000000 */
[----:B0-----:R-:W-:-:S04]  /*0c20*/  @!P0 IMAD.WIDE.U32 R2, R9, 0x4, R2 ;  /* 0x0000000409028825 */ /* 0x001fc800078e0002 */
[----:B------:R-:W-:Y:S01]  /*0c30*/  MOV R8, UR6 ;  /* 0x0000000600087c02 */ /* 0x000fe20008000f00 */
[----:B------:R-:W2:Y:S01]  /*0c40*/  @!P0 LDG.E.128 R12, desc[UR36][R2.64] ;  /* 0x00000024020c8981 */ /* 0x000ea2000c1e1d00 */
[----:B---3--:R-:W-:-:S04]  /*0c50*/  @!P1 IMAD.WIDE.U32 R4, R9, 0x4, R4 ;  /* 0x0000000409049825 */ /* 0x008fc800078e0004 */
[----:B------:R-:W-:Y:S01]  /*0c60*/  IMAD.U32 R9, RZ, RZ, UR7 ;  /* 0x00000007ff097e24 */ /* 0x000fe2000f8e00ff */
[----:B------:R-:W3:Y:S04]  /*0c70*/  @!P1 LDG.E.128 R28, desc[UR36][R4.64] ;  /* 0x00000024041c9981 */ /* 0x000ee8000c1e1d00 */
[----:B------:R-:W3:Y:S01]  /*0c80*/  @P3 LDG.E R8, desc[UR36][R8.64] ;  /* 0x0000002408083981 */ /* 0x000ee2000c1e1900 */
[----:B-1----:R-:W-:-:S04]  /*0c90*/  ISETP.NE.AND P0, PT, RZ, UR4, PT ;  /* 0x00000004ff007c0c */ /* 0x002fc8000bf05270 */
[----:B----4-:R-:W-:Y:S01]  /*0ca0*/  ISETP.LT.OR P0, PT, R11, 0x1, P0 ;  /* 0x000000010b00780c */ /* 0x010fe20000701670 */
[----:B------:R-:W-:Y:S01]  /*0cb0*/  UMOV UR39, URZ ;  /* 0x000000ff00277c82 */ /* 0x000fe20008000000 */
[----:B------:R-:W-:Y:S01]  /*0cc0*/  BSSY.RECONVERGENT B6, `(.L_x_5169) ;  /* 0x00000d0000067945 */ /* 0x000fe20003800200 */
[----:B--2---:R-:W-:Y:S01]  /*0cd0*/  FADD.FTZ R16, R12, R16 ;  /* 0x000000100c107221 */ /* 0x004fe20000010000 */
[----:B------:R-:W-:Y:S01]  /*0ce0*/  FADD.FTZ R17, R13, R17 ;  /* 0x000000110d117221 */ /* 0x000fe20000010000 */
[----:B------:R-:W-:Y:S01]  /*0cf0*/  FADD.FTZ R18, R14, R18 ;  /* 0x000000120e127221 */ /* 0x000fe20000010000 */
[----:B------:R-:W-:Y:S01]  /*0d00*/  FADD.FTZ R19, R15, R19 ;  /* 0x000000130f137221 */ /* 0x000fe20000010000 */
[----:B---3--:R-:W-:Y:S01]  /*0d10*/  FADD.FTZ R24, R28, R24 ;  /* 0x000000181c187221 */ /* 0x008fe20000010000 */
[----:B------:R-:W-:Y:S01]  /*0d20*/  FADD.FTZ R25, R29, R25 ;  /* 0x000000191d197221 */ /* 0x000fe20000010000 */
[----:B------:R-:W-:Y:S01]  /*0d30*/  FADD.FTZ R26, R30, R26 ;  /* 0x0000001a1e1a7221 */ /* 0x000fe20000010000 */
[----:B------:R-:W-:Y:S01]  /*0d40*/  FADD.FTZ R27, R31, R27 ;  /* 0x0000001b1f1b7221 */ /* 0x000fe20000010000 */
[----:B------:R-:W-:Y:S01]  /*0d50*/  @P3 R2UR UR39, R8 ;  /* 0x00000000082732ca */ /* 0x000fe200000e0000 */
[----:B------:R-:W-:Y:S01]  /*0d60*/  @!P2 FMUL.FTZ R24, R24, R32 ;  /* 0x000000201818a220 */ /* 0x000fe20000410000 */
[----:B------:R-:W-:Y:S01]  /*0d70*/  @!P2 FMUL.FTZ R25, R25, R33 ;  /* 0x000000211919a220 */ /* 0x000fe20000410000 */
[----:B------:R-:W-:Y:S01]  /*0d80*/  @!P2 FMUL.FTZ R26, R26, R34 ;  /* 0x000000221a1aa220 */ /* 0x000fe20000410000 */
[----:B------:R-:W-:Y:S01]  /*0d90*/  @!P2 FMUL.FTZ R27, R27, R35 ;  /* 0x000000231b1ba220 */ /* 0x000fe20000410000 */
[----:B------:R-:W-:Y:S10]  /*0da0*/  @P0 BRA `(.L_x_5170) ;  /* 0x0000000000ac0947 */ /* 0x000ff40003800000 */
        /* <DEDUP_REMOVED lines=43> */
.L_x_5170:
        /* <DEDUP_REMOVED lines=54> */
.L_x_5172:
[----:B------:R-:W0:Y:S01]  /*13c0*/  S2R R3, SR_CgaCtaId ;  /* 0x0000000000037919 */ /* 0x000e220000008800 */
[----:B------:R-:W1:Y:S01]  /*13d0*/  LDC R5, c[0x0][0x400] ;  /* 0x00010000ff057b82 */ /* 0x000e620000000800 */
[----:B------:R-:W-:Y:S01]  /*13e0*/  ISETP.NE.AND P6, PT, R30, RZ, PT ;  /* 0x000000ff1e00720c */ /* 0x000fe20003fc5270 */
[----:B------:R-:W-:Y:S05]  /*13f0*/  WARPSYNC.ALL ;  /* 0x0000000000007948 */ /* 0x000fea0003800000 */
[----:B------:R-:W-:-:S05]  /*1400*/  MOV R0, 0x400 ;  /* 0x0000040000007802 */ /* 0x000fca0000000f00 */
[----:B------:R-:W-:-:S05]  /*1410*/  VIADD R0, R0, 0x440 ;  /* 0x0000044000007836 */ /* 0x000fca0000000000 */
[----:B0-----:R-:W-:Y:S01]  /*1420*/  LEA R0, R3, R0, 0x18 ;  /* 0x0000000003007211 */ /* 0x001fe200078ec0ff */
[----:B------:R-:W-:-:S04]  /*1430*/  @!P6 IMAD R3, R29, R22, R28 ;  /* 0x000000161d03e224 */ /* 0x000fc800078e021c */
[----:B-1----:R-:W-:Y:S01]  /*1440*/  IMAD R2, R5, 0x4, R0 ;  /* 0x0000000405027824 */ /* 0x002fe200078e0200 */
[----:B------:R-:W-:-:S03]  /*1450*/  @!P6 LEA R4, R3, R0, 0x2 ;  /* 0x000000000304e211 */ /* 0x000fc600078e10ff */
[----:B------:R-:W-:Y:S02]  /*1460*/  @!P6 IMAD R3, R3, 0x4, R2 ;  /* 0x000000040303e824 */ /* 0x000fe400078e0202 */
        /* <DEDUP_REMOVED lines=11> */
[C---:B------:R-:W-:Y:S02]  /*1520*/  LEA R15, R3.reuse, R0, 0x2 ;  /* 0x00000000030f7211 */ /* 0x040fe400078e10ff */
[C---:B------:R-:W-:Y:S02]  /*1530*/  LEA R21, R3.reuse, R2, 0x2 ;  /* 0x0000000203157211 */ /* 0x040fe400078e10ff */
[----:B------:R-:W-:Y:S01]  /*1540*/  LEA.HI R4, R3, R3, RZ, 0x1 ;  /* 0x0000000303047211 */ /* 0x000fe200078f08ff */
[C---:B------:R-:W-:Y:S01]  /*1550*/  IMAD R20, R29.reuse, 0x4, R15 ;  /* 0x000000041d147824 */ /* 0x040fe200078e020f */
[----:B------:R-:W-:Y:S01]  /*1560*/  LEA R30, R29, R21, 0x2 ;  /* 0x000000151d1e7211 */ /* 0x000fe200078e10ff */
[----:B------:R0:W1:Y:S02]  /*1570*/  LDS R16, [R15] ;  /* 0x000000000f107984 */ /* 0x0000640000000800 */
[----:B------:R-:W-:Y:S02]  /*1580*/  IMAD.SHL.U32 R4, R4, 0x2, RZ ;  /* 0x0000000204047824 */ /* 0x000fe400078e00ff */
[----:B------:R0:W2:Y:S03]  /*1590*/  LDS R18, [R15+0x4] ;  /* 0x000004000f127984 */ /* 0x0000a60000000800 */
[----:B------:R-:W-:Y:S01]  /*15a0*/  LOP3.LUT R6, R4, 0xfffffffc, RZ, 0xc0, !PT ;  /* 0xfffffffc04067812 */ /* 0x000fe200078ec0ff */
[----:B------:R0:W3:Y:S03]  /*15b0*/  LDS R24, [R21] ;  /* 0x0000000015187984 */ /* 0x0000e60000000800 */
[----:B------:R-:W-:Y:S01]  /*15c0*/  ISETP.GE.AND P0, PT, R6, R5, PT ;  /* 0x000000050600720c */ /* 0x000fe20003f06270 */
        /* <DEDUP_REMOVED lines=46> */
.L_x_5176:
[----:B------:R-:W-:Y:S05]  /*18b0*/  BSYNC.RECONVERGENT B1 ;  /* 0x0000000000017941 */ /* 0x000fea0003800200 */
.L_x_5175:
        /* <DEDUP_REMOVED lines=8> */
.L_x_5174:
[----:B------:R-:W-:Y:S05]  /*1940*/  BSYNC.RECONVERGENT B0 ;  /* 0x0000000000007941 */ /* 0x000fea0003800200 */
.L_x_5173:
[----:B------:R-:W-:Y:S01]  /*1950*/  BAR.SYNC.DEFER_BLOCKING 0x0 ;  /* 0x0000000000007b1d */ /* 0x000fe20000010000 */
[----:B------:R-:W-:-:S04]  /*1960*/  @!P6 IMAD R29, R29, R22, R28 ;  /* 0x000000161d1de224 */ /* 0x000fc800078e021c */
[C---:B------:R-:W-:Y:S01]  /*1970*/  @!P6 IMAD R2, R29.reuse, 0x4, R2 ;  /* 0x000000041d02e824 */ /* 0x040fe200078e0202 */
[----:B------:R-:W-:-:S05]  /*1980*/  @!P6 LEA R0, R29, R0, 0x2 ;  /* 0x000000001d00e211 */ /* 0x000fca00078e10ff */
[----:B---3--:R0:W1:Y:S04]  /*1990*/  @!P6 LDS.128 R16, [R0] ;  /* 0x000000000010e984 */ /* 0x0080680000000c00 */
[----:B------:R0:W2:Y:S01]  /*19a0*/  @!P6 LDS.128 R24, [R2] ;  /* 0x000000000218e984 */ /* 0x0000a20000000c00 */
[----:B------:R-:W-:Y:S06]  /*19b0*/  BAR.SYNC.DEFER_BLOCKING 0x0 ;  /* 0x0000000000007b1d */ /* 0x000fec0000010000 */
.L_x_5171:
[----:B------:R-:W-:Y:S05]  /*19c0*/  BSYNC.RECONVERGENT B6 ;  /* 0x0000000000067941 */ /* 0x000fea0003800200 */
.L_x_5169:
        /* <DEDUP_REMOVED lines=12> */
[----:B------:R-:W-:-:S03]  /*1a90*/  @!P0 IMAD R5, R4, UR44, RZ ;  /* 0x0000002c04058c24 */ /* 0x000fc6000f8e02ff */
[----:B------:R-:W-:Y:S01]  /*1aa0*/  LEA R4, R23, UR4, 0x4 ;  /* 0x0000000417047c11 */ /* 0x000fe2000f8e20ff */
[----:B------:R-:W-:Y:S02]  /*1ab0*/  @!P0 IMAD R5, R5, 0x30, R0 ;  /* 0x0000003005058824 */ /* 0x000fe400078e0200 */
[----:B-12---:R-:W-:Y:S02]  /*1ac0*/  FMUL.FTZ R0, R24, R16 ;  /* 0x0000001018007220 */ /* 0x006fe40000410000 */
[----:B------:R0:W-:Y:S01]  /*1ad0*/  STS.128 [R4], R16 ;  /* 0x0000001004007388 */ /* 0x0001e20000000c00 */
[----:B------:R-:W-:-:S04]  /*1ae0*/  @!P0 IMAD.SHL.U32 R5, R5, 0x4, RZ ;  /* 0x0000000405058824 */ /* 0x000fc800078e00ff */
[----:B----4-:R-:W-:-:S04]  /*1af0*/  @!P0 IMAD.WIDE R2, R5, 0x4, R2 ;  /* 0x0000000405028825 */ /* 0x010fc800078e0202 */
[----:B------:R-:W-:Y:S01]  /*1b00*/  FFMA.FTZ R5, R25, R17, R0 ;  /* 0x0000001119057223 */ /* 0x000fe20000010000 */
[----:B------:R0:W-:Y:S03]  /*1b10*/  @!P0 STG.E.128 desc[UR36][R2.64], R24 ;  /* 0x0000001802008986 */ /* 0x0001e6000c101d24 */
[----:B------:R-:W-:-:S04]  /*1b20*/  FFMA.FTZ R0, R26, R18, R5 ;  /* 0x000000121a007223 */ /* 0x000fc80000010005 */
[----:B------:R-:W-:-:S07]  /*1b30*/  FFMA.FTZ R0, R27, R19, R0 ;  /* 0x000000131b007223 */ /* 0x000fce0000010000 */
.L_x_5178:
[----:B------:R-:W-:Y:S05]  /*1b40*/  BSYNC.RECONVERGENT B0 ;  /* 0x0000000000007941 */ /* 0x000fea0003800200 */
.L_x_5177:
        /* <DEDUP_REMOVED lines=27> */
[----:B0-----:R-:W-:-:S05]  /*1d00*/  MOV R2, 0xff7fffff ;  /* 0xff7fffff00027802 */ /* 0x001fca0000000f00 */
        /* <DEDUP_REMOVED lines=13> */
[----:B------:R-:W-:Y:S01]  /*1de0*/  IMAD.MOV.U32 R4, RZ, RZ, R2 ;  /* 0x000000ffff047224 */ /* 0x000fe200078e0002 */
        /* <DEDUP_REMOVED lines=10> */
.L_x_5181:
[----:B------:R-:W3:Y:S04]  /*1e90*/  LDL R2, [R1+0x43c] ;  /* 0x00043c0001027983 */ /* 0x000ee80000100800 */
[----:B---3--:R3:W-:Y:S02]  /*1ea0*/  STS [R0], R2 ;  /* 0x0000000200007388 */ /* 0x0087e40000000800 */
.L_x_5180:
[----:B------:R-:W-:Y:S05]  /*1eb0*/  BSYNC.RECONVERGENT B0 ;  /* 0x0000000000007941 */ /* 0x000fea0003800200 */
.L_x_5179:
[----:B---3--:R-:W-:Y:S01]  /*1ec0*/  IADD3 R0, PT, PT, R5, 0x1f, RZ ;  /* 0x0000001f05007810 */ /* 0x008fe20007ffe0ff */
[----:B------:R-:W3:Y:S01]  /*1ed0*/  LDCU UR4, c[0x0][0x3f0] ;  /* 0x00007e00ff0477ac */ /* 0x000ee20008000800 */
[----:B------:R-:W-:Y:S02]  /*1ee0*/  BSSY.RECONVERGENT B0, `(.L_x_5182) ;  /* 0x000088f000007945 */ /* 0x000fe40003800200 */
[----:B------:R-:W-:Y:S01]  /*1ef0*/  SHF.R.S32.HI R3, RZ, 0x1f, R0 ;  /* 0x0000001fff037819 */ /* 0x000fe20000011400 */
[----:B------:R-:W4:Y:S03]  /*1f00*/  LDCU UR16, c[0x0][0x410] ;  /* 0x00008200ff1077ac */ /* 0x000f260008000800 */
[----:B------:R-:W-:Y:S01]  /*1f10*/  LEA.HI R0, R3, R0, RZ, 0x5 ;  /* 0x0000000003007211 */ /* 0x000fe200078f28ff */
[----:B------:R-:W0:Y:S03]  /*1f20*/  LDCU.64 UR12, c[0x0][0x3b8] ;  /* 0x00007700ff0c77ac */ /* 0x000e260008000a00 */
[----:B------:R-:W-:Y:S01]  /*1f30*/  LOP3.LUT R0, R0, 0xffffffe0, RZ, 0xc0, !PT ;  /* 0xffffffe000007812 */ /* 0x000fe200078ec0ff */
[----:B------:R-:W0:Y:S01]  /*1f40*/  LDCU.64 UR18, c[0x0][0x438] ;  /* 0x00008700ff1277ac */ /* 0x000e220008000a00 */
[----:B------:R-:W-:Y:S02]  /*1f50*/  BAR.SYNC.DEFER_BLOCKING 0x0 ;  /* 0x0000000000007b1d */ /* 0x000fe40000010000 */
[----:B------:R-:W-:Y:S01]  /*1f60*/  ISETP.GE.AND P0, PT, R23, R0, PT ;  /* 0x000000001700720c */ /* 0x000fe20003f06270 */
[----:B---3--:R-:W-:-:S03]  /*1f70*/  UIMAD UR4, UR42, UR4, UR40 ;  /* 0x000000042a0472a4 */ /* 0x008fc6000f8e0228 */
[----:B------:R-:W3:Y:S01]  /*1f80*/  LDCU.64 UR14, c[0x0][0x448] ;  /* 0x00008900ff0e77ac */ /* 0x000ee20008000a00 */
[----:B------:R-:W-:-:S08]  /*1f90*/  UIMAD UR4, UR4, 0xc0, URZ ;  /* 0x000000c0040478a4 */ /* 0x000fd0000f8e02ff */
[----:B----4-:R-:W-:Y:S05]  /*1fa0*/  @P0 BRA `(.L_x_5183) ;  /* 0x0000008800080947 */ /* 0x010fea0003800000 */
[----:B------:R-:W4:Y:S01]  /*1fb0*/  LDC R2, c[0x0][0x3f4] ;  /* 0x0000fd00ff027b82 */ /* 0x000f220000000800 */
[----:B------:R-:W-:Y:S01]  /*1fc0*/  LDS.128 R12, [UR10+0x50] ;  /* 0x0000500aff0c7984 */ /* 0x000fe20008000c00 */
[----:B------:R-:W5:Y:S01]  /*1fd0*/  LDCU UR8, c[0x0][0x440] ;  /* 0x00008800ff0877ac */ /* 0x000f620008000800 */
[----:B------:R-:W-:Y:S02]  /*1fe0*/  IMAD.IADD R0, R252, 0x1, R0 ;  /* 0x00000001fc007824 */ /* 0x000fe400078e0200 */
[----:B------:R-:W-:Y:S01]  /*1ff0*/  LDS.128 R8, [UR10+0x60] ;  /* 0x0000600aff087984 */ /* 0x000fe20008000c00 */
[----:B------:R-:W0:Y:S02]  /*2000*/  LDCU.64 UR6, c[0x0][0x420] ;  /* 0x00008400ff0677ac */ /* 0x000e240008000a00 */
[----:B------:R-:W1:Y:S08]  /*2010*/  S2UR UR11, SR_CTAID.Y ;  /* 0x00000000000b79c3 */ /* 0x000e700000002600 */
[----:B------:R-:W5:Y:S01]  /*2020*/  S2UR UR5, SR_CTAID.X ;  /* 0x00000000000579c3 */ /* 0x000f620000002500 */
[----:B----4-:R-:W-:-:S02]  /*2030*/  IABS R3, R2 ;  /* 0x0000000200037213 */ /* 0x010fc40000000000 */
[----:B0-----:R-:W-:-:S03]  /*2040*/  ISETP.NE.U32.AND P0, PT, RZ, UR6, PT ;  /* 0x00000006ff007c0c */ /* 0x001fc6000bf05070 */
[----:B------:R-:W-:Y:S01]  /*2050*/  IMAD.MOV.U32 R6, RZ, RZ, R3 ;  /* 0x000000ffff067224 */ /* 0x000fe200078e0003 */
[----:B------:R-:W-:Y:S01]  /*2060*/  ISETP.NE.AND.EX P0, PT, RZ, UR7, PT, P0 ;  /* 0x00000007ff007c0c */ /* 0x000fe2000bf05300 */
[----:B-1----:R-:W-:Y:S02]  /*2070*/  IMAD R2, R2, UR11, RZ ;  /* 0x0000000b02027c24 */ /* 0x002fe4000f8e02ff */
[----:B------:R-:W0:Y:S01]  /*2080*/  I2F.RP R3, R6 ;  /* 0x0000000600037306 */ /* 0x000e220000209400 */
[----:B-----5:R-:W-:-:S07]  /*2090*/  UIMAD UR5, UR5, UR8, UR45 ;  /* 0x00000008050572a4 */ /* 0x020fce000f8e022d */
[----:B0-----:R-:W0:Y:S02]  /*20a0*/  MUFU.RCP R3, R3 ;  /* 0x0000000300037308 */ /* 0x001e240000001000 */
[----:B0-----:R-:W-:Y:S02]  /*20b0*/  IADD3 R4, PT, PT, R3, 0xffffffe, RZ ;  /* 0x0ffffffe03047810 */ /* 0x001fe40007ffe0ff */
[----:B------:R-:W0:Y:S04]  /*20c0*/  S2R R3, SR_TID.X ;  /* 0x0000000000037919 */ /* 0x000e280000002100 */
[----:B------:R1:W4:Y:S02]  /*20d0*/  F2I.FTZ.U32.TRUNC.NTZ R5, R4 ;  /* 0x0000000400057305 */ /* 0x000324000021f000 */
[----:B-1----:R-:W-:-:S02]  /*20e0*/  HFMA2 R4, -RZ, RZ, 0, 0 ;  /* 0x00000000ff047431 */ /* 0x002fc400000001ff */
[----:B----4-:R-:W-:-:S04]  /*20f0*/  IMAD.MOV R7, RZ, RZ, -R5 ;  /* 0x000000ffff077224 */ /* 0x010fc800078e0a05 */
[----:B------:R-:W-:-:S04]  /*2100*/  IMAD R7, R7, R6, RZ ;  /* 0x0000000607077224 */ /* 0x000fc800078e02ff */
[----:B------:R-:W-:-:S05]  /*2110*/  IMAD.HI.U32 R4, R5, R7, R4 ;  /* 0x0000000705047227 */ /* 0x000fca00078e0004 */
[----:B------:R-:W-:Y:S01]  /*2120*/  STL [R1+0x440], R4 ;  /* 0x0004400401007387 */ /* 0x000fe20000100800 */
[----:B0-----:R-:W-:-:S03]  /*2130*/  IADD3 R252, PT, PT, R252, R3, RZ ;  /* 0x00000003fcfc7210 */ /* 0x001fc60007ffe0ff */
[----:B------:R-:W0:Y:S01]  /*2140*/  LDS.128 R4, [UR10+0x40] ;  /* 0x0000400aff047984 */ /* 0x000e220008000c00 */
[----:B------:R-:W-:-:S03]  /*2150*/  LEA R3, R3, UR9, 0x2 ;  /* 0x0000000903037c11 */ /* 0x000fc6000f8e10ff */
        /* <DEDUP_REMOVED lines=187> */
[----:B0-----:R0:W-:Y:S04]  /*2d10*/  STL.64 [R1+0x30], R4 ;  /* 0x0000300401007387 */ /* 0x0011e80000100a00 */
[----:B------:R-:W-:Y:S04]  /*2d20*/  STL.64 [R1+0x38], R6 ;  /* 0x0000380601007387 */ /* 0x000fe80000100a00 */
[----:B------:R1:W-:Y:S01]  /*2d30*/  STL [R1+0x444], R0 ;  /* 0x0004440001007387 */ /* 0x0003e20000100800 */
[----:B0-----:R-:W-:-:S05]  /*2d40*/  IADD3 R5, P1, P2, R2, UR6, R252 ;  /* 0x0000000602057c10 */ /* 0x001fca000fa3e0fc */
[----:B------:R0:W-:Y:S01]  /*2d50*/  STL [R1+0x430], R5 ;  /* 0x0004300501007387 */ /* 0x0001e20000100800 */
[----:B-1----:R-:W-:Y:S01]  /*2d60*/  SHF.R.S32.HI R0, RZ, 0x1f, R2 ;  /* 0x0000001fff007819 */ /* 0x002fe20000011402 */
[----:B------:R-:W-:-:S03]  /*2d70*/  IMAD.U32 R2, RZ, RZ, UR8 ;  /* 0x00000008ff027e24 */ /* 0x000fc6000f8e00ff */
[----:B------:R-:W-:Y:S01]  /*2d80*/  IADD3.X R4, PT, PT, R0, UR7, RZ, P1, P2 ;  /* 0x0000000700047c10 */ /* 0x000fe20008fe44ff */
[----:B------:R-:W-:-:S04]  /*2d90*/  IMAD R0, R2, UR5, R252 ;  /* 0x0000000502007c24 */ /* 0x000fc8000f8e02fc */
[----:B------:R0:W-:Y:S04]  /*2da0*/  STL [R1+0x2c], R4 ;  /* 0x00002c0401007387 */ /* 0x0001e80000100800 */
[----:B------:R0:W-:Y:S04]  /*2db0*/  STL [R1+0x434], R0 ;  /* 0x0004340001007387 */ /* 0x0001e80000100800 */
[----:B------:R0:W-:Y:S02]  /*2dc0*/  STL [R1+0x438], R3 ;  /* 0x0004380301007387 */ /* 0x0001e40000100800 */
.L_x_5314:
[----:B------:R-:W4:Y:S01]  /*2dd0*/  LDL R2, [R1+0x440] ;  /* 0x0004400001027983 */ /* 0x000f220000100800 */
[----:B0-----:R-:W0:Y:S01]  /*2de0*/  LDC R3, c[0x0][0x3f4] ;  /* 0x0000fd00ff037b82 */ /* 0x001e220000000800 */
[----:B------:R-:W-:Y:S02]  /*2df0*/  IABS R0, R252 ;  /* 0x000000fc00007213 */ /* 0x000fe40000000000 */
[----:B-1---5:R1:W-:Y:S04]  /*2e00*/  STL [R1+0x44c], R5 ;  /* 0x00044c0501007387 */ /* 0x0223e80000100800 */
[----:B------:R2:W-:Y:S01]  /*2e10*/  STL [R1+0x448], R4 ;  /* 0x0004480401007387 */ /* 0x0005e20000100800 */
[----:B-1----:R-:W1:Y:S01]  /*2e20*/  LDC R5, c[0x0][0x3f4] ;  /* 0x0000fd00ff057b82 */ /* 0x002e620000000800 */
[----:B0-----:R-:W-:-:S04]  /*2e30*/  IABS R3, R3 ;  /* 0x0000000300037213 */ /* 0x001fc80000000000 */
[----:B--2---:R-:W-:Y:S02]  /*2e40*/  MOV R4, R3 ;  /* 0x0000000300047202 */ /* 0x004fe40000000f00 */
[----:B------:R-:W2:Y:S01]  /*2e50*/  LDL R3, [R1+0x430] ;  /* 0x0004300001037983 */ /* 0x000ea20000100800 */
[----:B----4-:R-:W-:-:S04]  /*2e60*/  IMAD.HI.U32 R2, R2, R0, RZ ;  /* 0x0000000002027227 */ /* 0x010fc800078e00ff */
[----:B------:R-:W-:-:S04]  /*2e70*/  IMAD.MOV R2, RZ, RZ, -R2 ;  /* 0x000000ffff027224 */ /* 0x000fc800078e0a02 */
[----:B------:R-:W-:Y:S02]  /*2e80*/  IMAD R0, R4, R2, R0 ;  /* 0x0000000204007224 */ /* 0x000fe400078e0200 */
[----:B------:R-:W2:Y:S01]  /*2e90*/  LDL R2, [R1+0x2c] ;  /* 0x00002c0001027983 */ /* 0x000ea20000100800 */
[----:B-1----:R-:W-:Y:S02]  /*2ea0*/  IABS R5, R5 ;  /* 0x0000000500057213 */ /* 0x002fe40000000000 */
[----:B--2---:R-:W-:-:S04]  /*2eb0*/  @P0 LOP3.LUT R3, R3, R2, RZ, 0x3c, !PT ;  /* 0x0000000203030212 */ /* 0x004fc800078e3cff */
[----:B------:R-:W-:-:S04]  /*2ec0*/  @P0 LOP3.LUT R2, R3, R2, RZ, 0x3c, !PT ;  /* 0x0000000203020212 */ /* 0x000fc800078e3cff */
[----:B------:R-:W-:-:S06]  /*2ed0*/  @P0 LOP3.LUT R3, R3, R2, RZ, 0x3c, !PT ;  /* 0x0000000203030212 */ /* 0x000fcc00078e3cff */
[----:B------:R0:W2:Y:S01]  /*2ee0*/  @P0 LDG.E.U8 R3, desc[UR36][R2.64] ;  /* 0x0000002402030981 */ /* 0x0000a2000c1e1100 */
[----:B------:R-:W-:Y:S01]  /*2ef0*/  ISETP.GT.U32.AND P1, PT, R5, R0, PT ;  /* 0x000000000500720c */ /* 0x000fe20003f24070 */
[----:B0-----:R-:W0:-:S12]  /*2f00*/  LDC R2, c[0x0][0x3f4] ;  /* 0x0000fd00ff027b82 */ /* 0x001e180000000800 */
[----:B------:R-:W-:-:S04]  /*2f10*/  @!P1 IADD3 R0, PT, PT, R0, -R4, RZ ;  /* 0x8000000400009210 */ /* 0x000fc80007ffe0ff */
[----:B------:R-:W-:Y:S02]  /*2f20*/  ISETP.GT.U32.AND P1, PT, R5, R0, PT ;  /* 0x000000000500720c */ /* 0x000fe40003f24070 */
[----:B------:R-:W-:Y:S01]  /*2f30*/  ISETP.GE.AND P2, PT, R252, RZ, PT ;  /* 0x000000fffc00720c */ /* 0x000fe20003f46270 */
[----:B------:R1:W5:Y:S10]  /*2f40*/  LDL.LU R5, [R1+0x44c] ;  /* 0x00044c0001057983 */ /* 0x0003740000300800 */
[----:B------:R-:W-:Y:S01]  /*2f50*/  @!P1 IMAD.IADD R0, R0, 0x1, -R4 ;  /* 0x0000000100009824 */ /* 0x000fe200078e0a04 */
[----:B0-----:R-:W-:Y:S01]  /*2f60*/  ISETP.NE.AND P4, PT, R2, RZ, PT ;  /* 0x000000ff0200720c */ /* 0x001fe20003f85270 */
[----:B------:R-:W-:Y:S03]  /*2f70*/  BSSY.RECONVERGENT B1, `(.L_x_5184) ;  /* 0x000001f000017945 */ /* 0x000fe60003800200 */
[----:B------:R-:W-:Y:S01]  /*2f80*/  MOV R2, R0 ;  /* 0x0000000000027202 */ /* 0x000fe20000000f00 */
[----:B------:R1:W5:Y:S01]  /*2f90*/  LDL.LU R4, [R1+0x448] ;  /* 0x0004480001047983 */ /* 0x0003620000300800 */
[----:B------:R-:W-:-:S03]  /*2fa0*/  ISETP.GE.AND P1, PT, R252, UR45, PT ;  /* 0x0000002dfc007c0c */ /* 0x000fc6000bf26270 */
[----:B------:R-:W-:Y:S01]  /*2fb0*/  @!P2 IMAD.MOV R2, RZ, RZ, -R2 ;  /* 0x000000ffff02a224 */ /* 0x000fe200078e0a02 */
[----:B--2---:R-:W-:Y:S02]  /*2fc0*/  ISETP.NE.AND P3, PT, R3, RZ, P0 ;  /* 0x000000ff0300720c */ /* 0x004fe40000765270 */
[----:B------:R-:W0:Y:S02]  /*2fd0*/  LDC R3, c[0x0][0x3f4] ;  /* 0x0000fd00ff037b82 */ /* 0x000e240000000800 */
[----:B0-----:R-:W-:-:S04]  /*2fe0*/  @!P4 LOP3.LUT R2, RZ, R3, RZ, 0x33, !PT ;  /* 0x00000003ff02c212 */ /* 0x001fc800078e33ff */
[C---:B------:R-:W-:Y:S01]  /*2ff0*/  SHF.L.U32 R0, R2.reuse, 0x2, RZ ;  /* 0x0000000202007819 */ /* 0x040fe200000006ff */
[----:B------:R-:W-:-:S05]  /*3000*/  IMAD.IADD R2, R2, 0x1, R3 ;  /* 0x0000000102027824 */ /* 0x000fca00078e0203 */
[----:B------:R0:W-:Y:S02]  /*3010*/  STL [R1+0x20], R2 ;  /* 0x0000200201007387 */ /* 0x0001e40000100800 */
[----:B0-----:R-:W-:Y:S01]  /*3020*/  IMAD R2, R3, 0xc0, RZ ;  /* 0x000000c003027824 */ /* 0x001fe200078e02ff */
[----:B-1----:R-:W-:Y:S06]  /*3030*/  @P1 BRA `(.L_x_5185) ;  /* 0x0000000000481947 */ /* 0x002fec0003800000 */
[----:B------:R0:W-:Y:S01]  /*3040*/  STL [R1+0x1c], RZ ;  /* 0x00001cff01007387 */ /* 0x0001e20000100800 */
[----:B------:R-:W-:-:S03]  /*3050*/  ISETP.GE.AND P2, PT, R0, R2, PT ;  /* 0x000000020000720c */ /* 0x000fc60003f46270 */
[----:B------:R0:W-:Y:S04]  /*3060*/  STL [R1+0x18], RZ ;  /* 0x000018ff01007387 */ /* 0x0001e80000100800 */
[----:B------:R0:W-:Y:S04]  /*3070*/  STL [R1+0x14], RZ ;  /* 0x000014ff01007387 */ /* 0x0001e80000100800 */
[----:B------:R0:W-:Y:S02]  /*3080*/  STL [R1+0x10], RZ ;  /* 0x000010ff01007387 */ /* 0x0001e40000100800 */
[----:B------:R-:W-:Y:S05]  /*3090*/  @P2 BRA `(.L_x_5185) ;  /* 0x0000000000302947 */ /* 0x000fea0003800000 */
[----:B------:R-:W-:Y:S01]  /*30a0*/  IMAD R2, R3, UR4, RZ ;  /* 0x0000000403027c24 */ /* 0x000fe2000f8e02ff */
[----:B------:R-:W-:Y:S04]  /*30b0*/  STL.64 [R1+0x450], R6 ;  /* 0x0004500601007387 */ /* 0x000fe80000100a00 */
[----:B------:R-:W-:Y:S01]  /*30c0*/  IADD3 R3, P2, PT, R0, R2, RZ ;  /* 0x0000000200037210 */ /* 0x000fe20007f5e0ff */
[----:B-----5:R1:W-:Y:S03]  /*30d0*/  STL.64 [R1+0x448], R4 ;  /* 0x0004480401007387 */ /* 0x0203e60000100a00 */
[----:B-1----:R-:W-:Y:S02]  /*30e0*/  LEA.HI.X.SX32 R4, R2, RZ, 0x1, P2 ;  /* 0x000000ff02047211 */ /* 0x002fe400010f0eff */
[----:B------:R-:W-:-:S04]  /*30f0*/  LEA R2, P2, R3, UR12, 0x2 ;  /* 0x0000000c03027c11 */ /* 0x000fc8000f8410ff */
[----:B------:R-:W-:-:S05]  /*3100*/  LEA.HI.X R3, R3, UR13, R4, 0x2, P2 ;  /* 0x0000000d03037c11 */ /* 0x000fca00090f1404 */
[----:B------:R-:W2:Y:S04]  /*3110*/  LDG.E.128 R4, desc[UR36][R2.64] ;  /* 0x0000002402047981 */ /* 0x000ea8000c1e1d00 */
[----:B--2---:R-:W-:Y:S04]  /*3120*/  STL.64 [R1+0x10], R4 ;  /* 0x0000100401007387 */ /* 0x004fe80000100a00 */
[----:B------:R1:W-:Y:S04]  /*3130*/  STL.64 [R1+0x18], R6 ;  /* 0x0000180601007387 */ /* 0x0003e80000100a00 */
[----:B-1----:R1:W5:Y:S04]  /*3140*/  LDL.LU.64 R6, [R1+0x450] ;  /* 0x0004500001067983 */ /* 0x0023680000300a00 */
[----:B------:R1:W5:Y:S02]  /*3150*/  LDL.LU.64 R4, [R1+0x448] ;  /* 0x0004480001047983 */ /* 0x0003640000300a00 */
.L_x_5185:
[----:B---3--:R-:W-:Y:S05]  /*3160*/  BSYNC.RECONVERGENT B1 ;  /* 0x0000000000017941 */ /* 0x008fea0003800200 */
.L_x_5184:
[----:B------:R-:W-:Y:S04]  /*3170*/  BSSY.RECONVERGENT B1, `(.L_x_5186) ;  /* 0x000001a000017945 */ /* 0x000fe80003800200 */
[----:B------:R-:W-:Y:S05]  /*3180*/  @P1 BRA `(.L_x_5187) ;  /* 0x0000000000601947 */ /* 0x000fea0003800000 */
[----:B------:R-:W2:Y:S01]  /*3190*/  LDL R3, [R1+0x20] ;  /* 0x0000200001037983 */ /* 0x000ea20000100800 */
[----:B------:R-:W3:Y:S03]  /*31a0*/  LDC R2, c[0x0][0x3f4] ;  /* 0x0000fd00ff027b82 */ /* 0x000ee60000000800 */
[----:B------:R4:W-:Y:S04]  /*31b0*/  STL [R1+0xc], RZ ;  /* 0x00000cff01007387 */ /* 0x0009e80000100800 */
[----:B------:R4:W-:Y:S04]  /*31c0*/  STL [R1+0x8], RZ ;  /* 0x000008ff01007387 */ /* 0x0009e80000100800 */
[----:B------:R4:W-:Y:S04]  /*31d0*/  STL [R1+0x4], RZ ;  /* 0x000004ff01007387 */ /* 0x0009e80000100800 */
[----:B------:R4:W-:Y:S01]  /*31e0*/  STL [R1], RZ ;  /* 0x000000ff01007387 */ /* 0x0009e20000100800 */
[----:B---3--:R-:W-:Y:S01]  /*31f0*/  IMAD R2, R2, 0xc0, RZ ;  /* 0x000000c002027824 */ /* 0x008fe200078e02ff */
[----:B--2---:R-:W-:-:S04]  /*3200*/  SHF.L.U32 R3, R3, 0x2, RZ ;  /* 0x0000000203037819 */ /* 0x004fc800000006ff */
[----:B------:R-:W-:-:S13]  /*3210*/  ISETP.GE.AND P2, PT, R3, R2, PT ;  /* 0x000000020300720c */ /* 0x000fda0003f46270 */
[----:B----4-:R-:W-:Y:S05]  /*3220*/  @P2 BRA `(.L_x_5187) ;  /* 0x0000000000382947 */ /* 0x010fea0003800000 */
[----:B------:R-:W2:Y:S01]  /*3230*/  LDC R2, c[0x0][0x3f4] ;  /* 0x0000fd00ff027b82 */ /* 0x000ea20000000800 */
[----:B-----5:R-:W-:Y:S04]  /*3240*/  STL.64 [R1+0x450], R6 ;  /* 0x0004500601007387 */ /* 0x020fe80000100a00 */
[----:B------:R3:W-:Y:S02]  /*3250*/  STL.64 [R1+0x448], R4 ;  /* 0x0004480401007387 */ /* 0x0007e40000100a00 */
[----:B---3--:R-:W-:Y:S01]  /*3260*/  SHF.R.S32.HI R4, RZ, 0x1f, R3 ;  /* 0x0000001fff047819 */ /* 0x008fe20000011403 */
[----:B--2---:R-:W-:-:S05]  /*3270*/  IMAD R2, R2, UR4, RZ ;  /* 0x0000000402027c24 */ /* 0x004fca000f8e02ff */
[----:B------:R-:W-:-:S04]  /*3280*/  IADD3 R3, P2, PT, R2, R3, RZ ;  /* 0x0000000302037210 */ /* 0x000fc80007f5e0ff */
[----:B------:R-:W-:Y:S02]  /*3290*/  LEA.HI.X.SX32 R4, R2, R4, 0x1, P2 ;  /* 0x0000000402047211 */ /* 0x000fe400010f0eff */
[----:B------:R-:W-:-:S04]  /*32a0*/  LEA R2, P2, R3, UR12, 0x2 ;  /* 0x0000000c03027c11 */ /* 0x000fc8000f8410ff */
[----:B------:R-:W-:-:S05]  /*32b0*/  LEA.HI.X R3, R3, UR13, R4, 0x2, P2 ;  /* 0x0000000d03037c11 */ /* 0x000fca00090f1404 */
[----:B------:R-:W2:Y:S04]  /*32c0*/  LDG.E.128 R4, desc[UR36][R2.64] ;  /* 0x0000002402047981 */ /* 0x000ea8000c1e1d00 */
[----:B--2---:R-:W-:Y:S04]  /*32d0*/  STL.64 [R1], R4 ;  /* 0x0000000401007387 */ /* 0x004fe80000100a00 */
[----:B------:R2:W-:Y:S04]  /*32e0*/  STL.64 [R1+0x8], R6 ;  /* 0x0000080601007387 */ /* 0x0005e80000100a00 */
[----:B--2---:R2:W5:Y:S04]  /*32f0*/  LDL.LU.64 R6, [R1+0x450] ;  /* 0x0004500001067983 */ /* 0x0045680000300a00 */
[----:B------:R2:W5:Y:S02]  /*3300*/  LDL.LU.64 R4, [R1+0x448] ;  /* 0x0004480001047983 */ /* 0x0005640000300a00 */
.L_x_5187:
[----:B------:R-:W-:Y:S05]  /*3310*/  BSYNC.RECONVERGENT B1 ;  /* 0x0000000000017941 */ /* 0x000fea0003800200 */
.L_x_5186:
[----:B------:R-:W-:Y:S04]  /*3320*/  BSSY.RECONVERGENT B1, `(.L_x_5188) ;  /* 0x0000011000017945 */ /* 0x000fe80003800200 */
[----:B------:R-:W-:Y:S05]  /*3330*/  @P1 BRA `(.L_x_5189) ;  /* 0x00000000003c1947 */ /* 0x000fea0003800000 */
[----:B------:R-:W3:Y:S01]  /*3340*/  LDC R2, c[0x0][0x3f4] ;  /* 0x0000fd00ff027b82 */ /* 0x000ee20000000800 */
[----:B-----5:R-:W-:Y:S01]  /*3350*/  CS2R R6, SRZ ;  /* 0x0000000000067805 */ /* 0x020fe2000001ff00 */
[----:B---3--:R-:W-:-:S06]  /*3360*/  IMAD R4, R2, 0xc0, RZ ;  /* 0x000000c002047824 */ /* 0x008fcc00078e02ff */
[----:B------:R-:W3:Y:S02]  /*3370*/  LDC R2, c[0x0][0x3f4] ;  /* 0x0000fd00ff027b82 */ /* 0x000ee40000000800 */
[----:B---3--:R-:W-:-:S05]  /*3380*/  IMAD R3, R2, 0x8, R0 ;  /* 0x0000000802037824 */ /* 0x008fca00078e0200 */
        /* <DEDUP_REMOVED lines=8> */
[----:B------:R-:W-:-:S05]  /*3410*/  LEA.HI.X R3, R3, UR13, R4, 0x2, P2 ;  /* 0x0000000d03037c11 */ /* 0x000fca00090f1404 */
[----:B------:R3:W5:Y:S04]  /*3420*/  LDG.E.128 R4, desc[UR36][R2.64] ;  /* 0x0000002402047981 */ /* 0x000768000c1e1d00 */
.L_x_5189:
[----:B------:R-:W-:Y:S05]  /*3430*/  BSYNC.RECONVERGENT B1 ;  /* 0x0000000000017941 */ /* 0x000fea0003800200 */
.L_x_5188:
[----:B------:R-:W-:Y:S04]  /*3440*/  BSSY.RECONVERGENT B1, `(.L_x_5190) ;  /* 0x0000013000017945 */ /* 0x000fe80003800200 */
[----:B------:R-:W-:Y:S05]  /*3450*/  @P1 BRA `(.L_x_5191) ;  /* 0x0000000000441947 */ /* 0x000fea0003800000 */
[----:B---3--:R-:W3:Y:S01]  /*3460*/  LDL R2, [R1+0x20] ;  /* 0x0000200001027983 */ /* 0x008ee20000100800 */
[----:B------:R-:W4:Y:S01]  /*3470*/  LDC R3, c[0x0][0x3f4] ;  /* 0x0000fd00ff037b82 */ /* 0x000f220000000800 */
[----:B------:R-:W-:Y:S01]  /*3480*/  CS2R R10, SRZ ;  /* 0x00000000000a7805 */ /* 0x000fe2000001ff00 */
[----:B----4-:R-:W-:-:S06]  /*3490*/  IMAD R8, R3, 0xc0, RZ ;  /* 0x000000c003087824 */ /* 0x010fcc00078e02ff */
[----:B------:R-:W3:Y:S02]  /*34a0*/  LDC R3, c[0x0][0x3f4] ;  /* 0x0000fd00ff037b82 */ /* 0x000ee40000000800 */
[----:B---3--:R-:W-:-:S05]  /*34b0*/  LEA R2, R3, R2, 0x1 ;  /* 0x0000000203027211 */ /* 0x008fca00078e08ff */
        /* <DEDUP_REMOVED lines=11> */
.L_x_5191:
[----:B------:R-:W-:Y:S05]  /*3570*/  BSYNC.RECONVERGENT B1 ;  /* 0x0000000000017941 */ /* 0x000fea0003800200 */
.L_x_5190:
[----:B---34-:R-:W3:Y:S01]  /*3580*/  LDL.LU R3, [R1+0x20] ;  /* 0x0000200001037983 */ /* 0x018ee20000300800 */
[----:B------:R-:W3:Y:S01]  /*3590*/  LDC R2, c[0x0][0x3f4] ;  /* 0x0000fd00ff027b82 */ /* 0x000ee20000000800 */
[----:B------:R-:W-:Y:S01]  /*35a0*/  BSSY.RECONVERGENT B1, `(.L_x_5192) ;  /* 0x0000012000017945 */ /* 0x000fe20003800200 */
[----:B---3--:R-:W-:-:S05]  /*35b0*/  LEA R3, R2, R3, 0x2 ;  /* 0x0000000302037211 */ /* 0x008fca00078e10ff */
[----:B------:R3:W-:Y:S01]  /*35c0*/  STL [R1+0x20], R3 ;  /* 0x0000200301007387 */ /* 0x0007e20000100800 */
[----:B------:R-:W-:Y:S05]  /*35d0*/  @P1 BRA `(.L_x_5193) ;  /* 0x0000000000381947 */ /* 0x000fea0003800000 */
[----:B---3--:R-:W3:Y:S01]  /*35e0*/  LDC R3, c[0x0][0x3f4] ;  /* 0x0000fd00ff037b82 */ /* 0x008ee20000000800 */
[----:B------:R-:W-:Y:S01]  /*35f0*/  CS2R R14, SRZ ;  /* 0x00000000000e7805 */ /* 0x000fe2000001ff00 */
[----:B---3--:R-:W-:Y:S02]  /*3600*/  IMAD R12, R3, 0xc0, RZ ;  /* 0x000000c0030c7824 */ /* 0x008fe400078e02ff */
[----:B------:R-:W-:-:S05]  /*3610*/  IMAD R3, R2, 0x10, R0 ;  /* 0x0000001002037824 */ /* 0x000fca00078e0200 */
        /* <DEDUP_REMOVED lines=10> */
.L_x_5193:
[----:B------:R-:W-:Y:S05]  /*36c0*/  BSYNC.RECONVERGENT B1 ;  /* 0x0000000000017941 */ /* 0x000fea0003800200 */
.L_x_5192:
[----:B------:R-:W-:Y:S04]  /*36d0*/  BSSY.RECONVERGENT B1, `(.L_x_5194) ;  /* 0x0000012000017945 */ /* 0x000fe80003800200 */
[----:B------:R-:W-:Y:S05]  /*36e0*/  @P1 BRA `(.L_x_5195) ;  /* 0x0000000000401947 */ /* 0x000fea0003800000 */
[----:B---34-:R-:W3:Y:S01]  /*36f0*/  LDL R3, [R1+0x20] ;  /* 0x0000200001037983 */ /* 0x018ee20000100800 */
[----:B------:R-:W4:Y:S01]  /*3700*/  LDC R2, c[0x0][0x3f4] ;  /* 0x0000fd00ff027b82 */ /* 0x000f220000000800 */
[----:B------:R-:W-:Y:S02]  /*3710*/  CS2R R18, SRZ ;  /* 0x0000000000127805 */ /* 0x000fe4000001ff00 */
[----:B------:R-:W-:Y:S01]  /*3720*/  CS2R R16, SRZ ;  /* 0x0000000000107805 */ /* 0x000fe2000001ff00 */
[----:B----4-:R-:W-:Y:S01]  /*3730*/  IMAD R2, R2, 0xc0, RZ ;  /* 0x000000c002027824 */ /* 0x010fe200078e02ff */
[----:B---3--:R-:W-:-:S04]  /*3740*/  SHF.L.U32 R3, R3, 0x2, RZ ;  /* 0x0000000203037819 */ /* 0x008fc800000006ff */
[----:B------:R-:W-:-:S13]  /*3750*/  ISETP.GE.AND P2, PT, R3, R2, PT ;  /* 0x000000020300720c */ /* 0x000fda0003f46270 */
[----:B------:R-:W-:Y:S05]  /*3760*/  @P2 BRA `(.L_x_5195) ;  /* 0x0000000000202947 */ /* 0x000fea0003800000 */
[----:B------:R-:W3:Y:S01]  /*3770*/  LDC R2, c[0x0][0x3f4] ;  /* 0x0000fd00ff027b82 */ /* 0x000ee20000000800 */
[----:B------:R-:W-:Y:S01]  /*3780*/  SHF.R.S32.HI R16, RZ, 0x1f, R3 ;  /* 0x0000001fff107819 */ /* 0x000fe20000011403 */
[----:B---3--:R-:W-:-:S05]  /*3790*/  IMAD R2, R2, UR4, RZ ;  /* 0x0000000402027c24 */ /* 0x008fca000f8e02ff */
[----:B------:R-:W-:-:S04]  /*37a0*/  IADD3 R3, P2, PT, R2, R3, RZ ;  /* 0x0000000302037210 */ /* 0x000fc80007f5e0ff */
[----:B------:R-:W-:Y:S02]  /*37b0*/  LEA.HI.X.SX32 R16, R2, R16, 0x1, P2 ;  /* 0x0000001002107211 */ /* 0x000fe400010f0eff */
[----:B------:R-:W-:-:S04]  /*37c0*/  LEA R2, P2, R3, UR12, 0x2 ;  /* 0x0000000c03027c11 */ /* 0x000fc8000f8410ff */
[----:B------:R-:W-:-:S05]  /*37d0*/  LEA.HI.X R3, R3, UR13, R16, 0x2, P2 ;  /* 0x0000000d03037c11 */ /* 0x000fca00090f1410 */
[----:B------:R3:W5:Y:S04]  /*37e0*/  LDG.E.128 R16, desc[UR36][R2.64] ;  /* 0x0000002402107981 */ /* 0x000768000c1e1d00 */
.L_x_5195:
[----:B------:R-:W-:Y:S05]  /*37f0*/  BSYNC.RECONVERGENT B1 ;  /* 0x0000000000017941 */ /* 0x000fea0003800200 */
.L_x_5194:
[----:B---34-:R-:W3:Y:S01]  /*3800*/  LDL.LU R3, [R1+0x20] ;  /* 0x0000200001037983 */ /* 0x018ee20000300800 */
[----:B------:R-:W3:Y:S01]  /*3810*/  LDC R2, c[0x0][0x3f4] ;  /* 0x0000fd00ff027b82 */ /* 0x000ee20000000800 */
[----:B------:R-:W-:Y:S01]  /*3820*/  BSSY.RECONVERGENT B1, `(.L_x_5196) ;  /* 0x0000012000017945 */ /* 0x000fe20003800200 */
[----:B---3--:R-:W-:-:S05]  /*3830*/  IMAD.IADD R3, R3, 0x1, R2 ;  /* 0x0000000103037824 */ /* 0x008fca00078e0202 */
[----:B------:R3:W-:Y:S01]  /*3840*/  STL [R1+0x20], R3 ;  /* 0x0000200301007387 */ /* 0x0007e20000100800 */
[----:B------:R-:W-:Y:S05]  /*3850*/  @P1 BRA `(.L_x_5197) ;  /* 0x0000000000381947 */ /* 0x000fea0003800000 */
[----:B------:R-:W4:Y:S01]  /*3860*/  LDC R20, c[0x0][0x3f4] ;  /* 0x0000fd00ff147b82 */ /* 0x000f220000000800 */
[----:B---3--:R-:W-:Y:S02]  /*3870*/  SHF.L.U32 R3, R3, 0x2, RZ ;  /* 0x0000000203037819 */ /* 0x008fe400000006ff */
[----:B------:R-:W-:Y:S01]  /*3880*/  CS2R R22, SRZ ;  /* 0x0000000000167805 */ /* 0x000fe2000001ff00 */
[----:B----4-:R-:W-:-:S05]  /*3890*/  IMAD R20, R20, 0xc0, RZ ;  /* 0x000000c014147824 */ /* 0x010fca00078e02ff */
        /* <DEDUP_REMOVED lines=10> */
.L_x_5197:
[----:B------:R-:W-:Y:S05]  /*3940*/  BSYNC.RECONVERGENT B1 ;  /* 0x0000000000017941 */ /* 0x000fea0003800200 */
.L_x_5196:
        /* <DEDUP_REMOVED lines=20> */
.L_x_5199:
[----:B------:R-:W-:Y:S05]  /*3a90*/  BSYNC.RECONVERGENT B1 ;  /* 0x0000000000017941 */ /* 0x000fea0003800200 */
.L_x_5198:
[----:B---34-:R-:W3:Y:S01]  /*3aa0*/  LDL.LU R3, [R1+0x20] ;  /* 0x0000200001037983 */ /* 0x018ee20000300800 */
[----:B------:R-:W3:Y:S01]  /*3ab0*/  LDC R2, c[0x0][0x3f4] ;  /* 0x0000fd00ff027b82 */ /* 0x000ee20000000800 */
[----:B------:R-:W-:Y:S01]  /*3ac0*/  BSSY.RECONVERGENT B1, `(.L_x_5200) ;  /* 0x0000012000017945 */ /* 0x000fe20003800200 */
[----:B---3--:R-:W-:-:S05]  /*3ad0*/  IMAD R3, R2, 0x2, R3 ;  /* 0x0000000202037824 */ /* 0x008fca00078e0203 */
[----:B------:R3:W-:Y:S01]  /*3ae0*/  STL [R1+0x20], R3 ;  /* 0x0000200301007387 */ /* 0x0007e20000100800 */
[----:B------:R-:W-:Y:S05]  /*3af0*/  @P1 BRA `(.L_x_5201) ;  /* 0x0000000000381947 */ /* 0x000fea0003800000 */
[----:B---3--:R-:W3:Y:S01]  /*3b00*/  LDC R3, c[0x0][0x3f4] ;  /* 0x0000fd00ff037b82 */ /* 0x008ee20000000800 */
[----:B------:R-:W-:Y:S01]  /*3b10*/  CS2R R30, SRZ ;  /* 0x00000000001e7805 */ /* 0x000fe2000001ff00 */
[----:B---3--:R-:W-:Y:S01]  /*3b20*/  IMAD R28, R3, 0xc0, RZ ;  /* 0x000000c0031c7824 */ /* 0x008fe200078e02ff */
[----:B------:R-:W-:-:S04]  /*3b30*/  LEA R3, R2, R0, 0x5 ;  /* 0x0000000002037211 */ /* 0x000fc800078e28ff */
        /* <DEDUP_REMOVED lines=10> */
.L_x_5201:
[----:B------:R-:W-:Y:S05]  /*3be0*/  BSYNC.RECONVERGENT B1 ;  /* 0x0000000000017941 */ /* 0x000fea0003800200 */
.L_x_5200:
[----:B------:R-:W-:Y:S04]  /*3bf0*/  BSSY.RECONVERGENT B1, `(.L_x_5202) ;  /* 0x0000012000017945 */ /* 0x000fe80003800200 */
[----:B------:R-:W-:Y:S05]  /*3c00*/  @P1 BRA `(.L_x_5203) ;  /* 0x0000000000401947 */ /* 0x000fea0003800000 */
[----:B---34-:R-:W3:Y:S01]  /*3c10*/  LDL R3, [R1+0x20] ;  /* 0x0000200001037983 */ /* 0x018ee20000100800 */
[----:B------:R-:W4:Y:S01]  /*3c20*/  LDC R2, c[0x0][0x3f4] ;  /* 0x0000fd00ff027b82 */ /* 0x000f220000000800 */
[----:B------:R-:W-:Y:S02]  /*3c30*/  CS2R R34, SRZ ;  /* 0x0000000000227805 */ /* 0x000fe4000001ff00 */
[----:B------:R-:W-:Y:S01]  /*3c40*/  CS2R R32, SRZ ;  /* 0x0000000000207805 */ /* 0x000fe2000001ff00 */
[----:B----4-:R-:W-:Y:S02]  /*3c50*/  IMAD R2, R2, 0xc0, RZ ;  /* 0x000000c002027824 */ /* 0x010fe400078e02ff */
[----:B---3--:R-:W-:-:S05]  /*3c60*/  IMAD.SHL.U32 R3, R3, 0x4, RZ ;  /* 0x0000000403037824 */ /* 0x008fca00078e00ff */
        /* <DEDUP_REMOVED lines=10> */
.L_x_5203:
[----:B------:R-:W-:Y:S05]  /*3d10*/  BSYNC.RECONVERGENT B1 ;  /* 0x0000000000017941 */ /* 0x000fea0003800200 */
.L_x_5202:
[----:B---34-:R-:W3:Y:S01]  /*3d20*/  LDL.LU R3, [R1+0x20] ;  /* 0x0000200001037983 */ /* 0x018ee20000300800 */
[----:B------:R-:W3:Y:S01]  /*3d30*/  LDC R2, c[0x0][0x3f4] ;  /* 0x0000fd00ff027b82 */ /* 0x000ee20000000800 */
[----:B------:R-:W-:Y:S01]  /*3d40*/  BSSY.RECONVERGENT B1, `(.L_x_5204) ;  /* 0x0000012000017945 */ /* 0x000fe20003800200 */
[----:B---3--:R-:W-:-:S05]  /*3d50*/  IADD3 R3, PT, PT, R3, R2, RZ ;  /* 0x0000000203037210 */ /* 0x008fca0007ffe0ff */
[----:B------:R3:W-:Y:S01]  /*3d60*/  STL [R1+0x20], R3 ;  /* 0x0000200301007387 */ /* 0x0007e20000100800 */
[----:B------:R-:W-:Y:S05]  /*3d70*/  @P1 BRA `(.L_x_5205) ;  /* 0x0000000000381947 */ /* 0x000fea0003800000 */
[----:B------:R-:W4:Y:S01]  /*3d80*/  LDC R36, c[0x0][0x3f4] ;  /* 0x0000fd00ff247b82 */ /* 0x000f220000000800 */
[----:B---3--:R-:W-:Y:S01]  /*3d90*/  IMAD.SHL.U32 R3, R3, 0x4, RZ ;  /* 0x0000000403037824 */ /* 0x008fe200078e00ff */
        /* <DEDUP_REMOVED lines=12> */
.L_x_5205:
[----:B------:R-:W-:Y:S05]  /*3e60*/  BSYNC.RECONVERGENT B1 ;  /* 0x0000000000017941 */ /* 0x000fea0003800200 */
.L_x_5204:
        /* <DEDUP_REMOVED lines=20> */
.L_x_5207:
[----:B------:R-:W-:Y:S05]  /*3fb0*/  BSYNC.RECONVERGENT B1 ;  /* 0x0000000000017941 */ /* 0x000fea0003800200 */
.L_x_5206:
        /* <DEDUP_REMOVED lines=20> */
.L_x_5209:
[----:B------:R-:W-:Y:S05]  /*4100*/  BSYNC.RECONVERGENT B1 ;  /* 0x0000000000017941 */ /* 0x000fea0003800200 */
.L_x_5208:
        /* <DEDUP_REMOVED lines=20> */
.L_x_5211:
[----:B------:R-:W-:Y:S05]  /*4250*/  BSYNC.RECONVERGENT B1 ;  /* 0x0000000000017941 */ /* 0x000fea0003800200 */
.L_x_5210:
        /* <DEDUP_REMOVED lines=20> */
.L_x_5213:
[----:B------:R-:W-:Y:S05]  /*43a0*/  BSYNC.RECONVERGENT B1 ;  /* 0x0000000000017941 */ /* 0x000fea0003800200 */
.L_x_5212:
        /* <DEDUP_REMOVED lines=20> */
.L_x_5215:
[----:B------:R-:W-:Y:S05]  /*44f0*/  BSYNC.RECONVERGENT B1 ;  /* 0x0000000000017941 */ /* 0x000fea0003800200 */
.L_x_5214:
[----:B------:R-:W-:Y:S04]  /*4500*/  BSSY.RECONVERGENT B1, `(.L_x_5216) ;  /* 0x0000011000017945 */ /* 0x000fe80003800200 */
[----:B------:R-:W-:Y:S05]  /*4510*/  @P1 BRA `(.L_x_5217) ;  /* 0x00000000003c1947 */ /* 0x000fea0003800000 */
[----:B----4-:R-:W4:Y:S01]  /*4520*/  LDC R2, c[0x0][0x3f4] ;  /* 0x0000fd00ff027b82 */ /* 0x010f220000000800 */
[----:B------:R-:W-:Y:S01]  /*4530*/  CS2R R62, SRZ ;  /* 0x00000000003e7805 */ /* 0x000fe2000001ff00 */
[----:B----4-:R-:W-:-:S06]  /*4540*/  IMAD R60, R2, 0xc0, RZ ;  /* 0x000000c0023c7824 */ /* 0x010fcc00078e02ff */
[----:B------:R-:W3:Y:S02]  /*4550*/  LDC R2, c[0x0][0x3f4] ;  /* 0x0000fd00ff027b82 */ /* 0x000ee40000000800 */
[----:B---3--:R-:W-:-:S04]  /*4560*/  LEA R3, R2, R0, 0x6 ;  /* 0x0000000002037211 */ /* 0x008fc800078e30ff */
        /* <DEDUP_REMOVED lines=10> */
.L_x_5217:
[----:B------:R-:W-:Y:S05]  /*4610*/  BSYNC.RECONVERGENT B1 ;  /* 0x0000000000017941 */ /* 0x000fea0003800200 */
.L_x_5216:
[----:B---34-:R-:W3:Y:S01]  /*4620*/  LDL.LU R3, [R1+0x20] ;  /* 0x0000200001037983 */ /* 0x018ee20000300800 */
[----:B------:R-:W4:Y:S01]  /*4630*/  LDC R2, c[0x0][0x3f4] ;  /* 0x0000fd00ff027b82 */ /* 0x000f220000000800 */
[----:B------:R-:W-:Y:S01]  /*4640*/  BSSY.RECONVERGENT B1, `(.L_x_5218) ;  /* 0x0000013000017945 */ /* 0x000fe20003800200 */
[C---:B----4-:R-:W-:Y:S01]  /*4650*/  IMAD R0, R2.reuse, 0x80, R0 ;  /* 0x0000008002007824 */ /* 0x050fe200078e0200 */
[----:B---3--:R-:W-:-:S05]  /*4660*/  LEA R3, R2, R3, 0x1 ;  /* 0x0000000302037211 */ /* 0x008fca00078e08ff */
        /* <DEDUP_REMOVED lines=16> */
.L_x_5219:
[----:B------:R-:W-:Y:S05]  /*4770*/  BSYNC.RECONVERGENT B1 ;  /* 0x0000000000017941 */ /* 0x000fea0003800200 */
.L_x_5218:
        /* <DEDUP_REMOVED lines=20> */
.L_x_5221:
[----:B------:R-:W-:Y:S05]  /*48c0*/  BSYNC.RECONVERGENT B1 ;  /* 0x0000000000017941 */ /* 0x000fea0003800200 */
.L_x_5220:
        /* <DEDUP_REMOVED lines=20> */
.L_x_5223:
[----:B------:R-:W-:Y:S05]  /*4a10*/  BSYNC.RECONVERGENT B1 ;  /* 0x0000000000017941 */ /* 0x000fea0003800200 */
.L_x_5222:
        /* <DEDUP_REMOVED lines=20> */
.L_x_5225:
[----:B------:R-:W-:Y:S05]  /*4b60*/  BSYNC.RECONVERGENT B1 ;  /* 0x0000000000017941 */ /* 0x000fea0003800200 */
.L_x_5224:
        /* <DEDUP_REMOVED lines=20> */
.L_x_5227:
[----:B------:R-:W-:Y:S05]  /*4cb0*/  BSYNC.RECONVERGENT B1 ;  /* 0x0000000000017941 */ /* 0x000fea0003800200 */
.L_x_5226:
        /* <DEDUP_REMOVED lines=20> */
.L_x_5229:
[----:B------:R-:W-:Y:S05]  /*4e00*/  BSYNC.RECONVERGENT B1 ;  /* 0x0000000000017941 */ /* 0x000fea0003800200 */
.L_x_5228:
        /* <DEDUP_REMOVED lines=20> */
.L_x_5231:
[----:B------:R-:W-:Y:S05]  /*4f50*/  BSYNC.RECONVERGENT B1 ;  /* 0x0000000000017941 */ /* 0x000fea0003800200 */
.L_x_5230:
        /* <DEDUP_REMOVED lines=20> */
.L_x_5233:
[----:B------:R-:W-:Y:S05]  /*50a0*/  BSYNC.RECONVERGENT B1 ;  /* 0x0000000000017941 */ /* 0x000fea0003800200 */
.L_x_5232:
        /* <DEDUP_REMOVED lines=20> */
.L_x_5235:
[----:B------:R-:W-:Y:S05]  /*51f0*/  BSYNC.RECONVERGENT B1 ;  /* 0x0000000000017941 */ /* 0x000fea0003800200 */
.L_x_5234:
        /* <DEDUP_REMOVED lines=20> */
.L_x_5237:
[----:B------:R-:W-:Y:S05]  /*5340*/  BSYNC.RECONVERGENT B1 ;  /* 0x0000000000017941 */ /* 0x000fea0003800200 */
.L_x_5236:
        /* <DEDUP_REMOVED lines=20> */
.L_x_5239:
[----:B------:R-:W-:Y:S05]  /*5490*/  BSYNC.RECONVERGENT B1 ;  /* 0x0000000000017941 */ /* 0x000fea0003800200 */
.L_x_5238:
        /* <DEDUP_REMOVED lines=20> */
.L_x_5241:
[----:B------:R-:W-:Y:S05]  /*55e0*/  BSYNC.RECONVERGENT B1 ;  /* 0x0000000000017941 */ /* 0x000fea0003800200 */
.L_x_5240:
        /* <DEDUP_REMOVED lines=20> */
.L_x_5243:
[----:B------:R-:W-:Y:S05]  /*5730*/  BSYNC.RECONVERGENT B1 ;  /* 0x0000000000017941 */ /* 0x000fea0003800200 */
.L_x_5242:
        /* <DEDUP_REMOVED lines=20> */
.L_x_5245:
[----:B------:R-:W-:Y:S05]  /*5880*/  BSYNC.RECONVERGENT B1 ;  /* 0x0000000000017941 */ /* 0x000fea0003800200 */
.L_x_5244:
        /* <DEDUP_REMOVED lines=20> */
.L_x_5247:
[----:B------:R-:W-:Y:S05]  /*59d0*/  BSYNC.RECONVERGENT B1 ;  /* 0x0000000000017941 */ /* 0x000fea0003800200 */
.L_x_5246:
[----:B------:R-:W-:Y:S04]  /*59e0*/  BSSY.RECONVERGENT B1, `(.L_x_5248) ;  /* 0x0000010000017945 */ /* 0x000fe80003800200 */
[----:B------:R-:W-:Y:S05]  /*59f0*/  @P1 BRA `(.L_x_5249) ;  /* 0x0000000000381947 */ /* 0x000fea0003800000 */
[----:B----4-:R-:W4:Y:S01]  /*5a00*/  LDC R2, c[0x0][0x3f4] ;  /* 0x0000fd00ff027b82 */ /* 0x010f220000000800 */
[----:B------:R-:W-:Y:S02]  /*5a10*/  CS2R R126, SRZ ;  /* 0x00000000007e7805 */ /* 0x000fe4000001ff00 */
[----:B------:R-:W-:Y:S01]  /*5a20*/  CS2R R124, SRZ ;  /* 0x00000000007c7805 */ /* 0x000fe2000001ff00 */
[----:B----4-:R-:W-:-:S05]  /*5a30*/  IMAD R2, R2, 0xc0, RZ ;  /* 0x000000c002027824 */ /* 0x010fca00078e02ff */
[----:B------:R-:W-:-:S13]  /*5a40*/  ISETP.GE.AND P2, PT, R0, R2, PT ;  /* 0x000000020000720c */ /* 0x000fda0003f46270 */
[----:B------:R-:W-:Y:S05]  /*5a50*/  @P2 BRA `(.L_x_5249) ;  /* 0x0000000000202947 */ /* 0x000fea0003800000 */
[----:B------:R-:W4:Y:S01]  /*5a60*/  LDC R2, c[0x0][0x3f4] ;  /* 0x0000fd00ff027b82 */ /* 0x000f220000000800 */
[----:B---3--:R-:W-:Y:S01]  /*5a70*/  SHF.R.S32.HI R3, RZ, 0x1f, R0 ;  /* 0x0000001fff037819 */ /* 0x008fe20000011400 */
[----:B----4-:R-:W-:-:S05]  /*5a80*/  IMAD R2, R2, UR4, RZ ;  /* 0x0000000402027c24 */ /* 0x010fca000f8e02ff */
[----:B------:R-:W-:-:S04]  /*5a90*/  IADD3 R0, P2, PT, R2, R0, RZ ;  /* 0x0000000002007210 */ /* 0x000fc80007f5e0ff */
[----:B------:R-:W-:Y:S02]  /*5aa0*/  LEA.HI.X.SX32 R3, R2, R3, 0x1, P2 ;  /* 0x0000000302037211 */ /* 0x000fe400010f0eff */
[----:B------:R-:W-:-:S04]  /*5ab0*/  LEA R2, P2, R0, UR12, 0x2 ;  /* 0x0000000c00027c11 */ /* 0x000fc8000f8410ff */
[----:B------:R-:W-:-:S05]  /*5ac0*/  LEA.HI.X R3, R0, UR13, R3, 0x2, P2 ;  /* 0x0000000d00037c11 */ /* 0x000fca00090f1403 */
[----:B------:R3:W5:Y:S04]  /*5ad0*/  LDG.E.128 R124, desc[UR36][R2.64] ;  /* 0x00000024027c7981 */ /* 0x000768000c1e1d00 */
.L_x_5249:
[----:B------:R-:W-:Y:S05]  /*5ae0*/  BSYNC.RECONVERGENT B1 ;  /* 0x0000000000017941 */ /* 0x000fea0003800200 */
.L_x_5248:
[----:B------:R-:W2:Y:S01]  /*5af0*/  LDL.LU R0, [R1+0x20] ;  /* 0x0000200001007983 */ /* 0x000ea20000300800 */
[----:B---34-:R-:W2:Y:S01]  /*5b00*/  LDC R2, c[0x0][0x3f4] ;  /* 0x0000fd00ff027b82 */ /* 0x018ea20000000800 */
[----:B------:R-:W-:Y:S01]  /*5b10*/  BSSY.RECONVERGENT B1, `(.L_x_5250) ;  /* 0x0000011000017945 */ /* 0x000fe20003800200 */
[----:B--2---:R-:W-:-:S03]  /*5b20*/  LEA R0, R2, R0, 0x1 ;  /* 0x0000000002007211 */ /* 0x004fc600078e08ff */
[----:B------:R-:W-:Y:S05]  /*5b30*/  @P1 BRA `(.L_x_5251) ;  /* 0x0000000000381947 */ /* 0x000fea0003800000 */
[----:B------:R-:W2:Y:S01]  /*5b40*/  LDC R3, c[0x0][0x3f4] ;  /* 0x0000fd00ff037b82 */ /* 0x000ea20000000800 */
[----:B------:R-:W-:Y:S01]  /*5b50*/  CS2R R130, SRZ ;  /* 0x0000000000827805 */ /* 0x000fe2000001ff00 */
[----:B--2---:R-:W-:Y:S02]  /*5b60*/  IMAD R128, R3, 0xc0, RZ ;  /* 0x000000c003807824 */ /* 0x004fe400078e02ff */
        /* <DEDUP_REMOVED lines=11> */
.L_x_5251:
[----:B------:R-:W-:Y:S05]  /*5c20*/  BSYNC.RECONVERGENT B1 ;  /* 0x0000000000017941 */ /* 0x000fea0003800200 */
.L_x_5250:
[----:B--2---:R-:W2:Y:S01]  /*5c30*/  LDC R2, c[0x0][0x3f4] ;  /* 0x0000fd00ff027b82 */ /* 0x004ea20000000800 */
[----:B------:R-:W-:Y:S01]  /*5c40*/  BSSY.RECONVERGENT B1, `(.L_x_5252) ;  /* 0x0000011000017945 */ /* 0x000fe20003800200 */
[----:B--2---:R-:W-:-:S03]  /*5c50*/  IADD3 R0, PT, PT, R0, R2, RZ ;  /* 0x0000000200007210 */ /* 0x004fc60007ffe0ff */
        /* <DEDUP_REMOVED lines=15> */
.L_x_5253:
[----:B------:R-:W-:Y:S05]  /*5d50*/  BSYNC.RECONVERGENT B1 ;  /* 0x0000000000017941 */ /* 0x000fea0003800200 */
.L_x_5252:
        /* <DEDUP_REMOVED lines=18> */
.L_x_5255:
[----:B------:R-:W-:Y:S05]  /*5e80*/  BSYNC.RECONVERGENT B1 ;  /* 0x0000000000017941 */ /* 0x000fea0003800200 */
.L_x_5254:
        /* <DEDUP_REMOVED lines=18> */
.L_x_5257:
[----:B------:R-:W-:Y:S05]  /*5fb0*/  BSYNC.RECONVERGENT B1 ;  /* 0x0000000000017941 */ /* 0x000fea0003800200 */
.L_x_5256:
        /* <DEDUP_REMOVED lines=18> */
.L_x_5259:
[----:B------:R-:W-:Y:S05]  /*60e0*/  BSYNC.RECONVERGENT B1 ;  /* 0x0000000000017941 */ /* 0x000fea0003800200 */
.L_x_5258:
        /* <DEDUP_REMOVED lines=18> */
.L_x_5261:
[----:B------:R-:W-:Y:S05]  /*6210*/  BSYNC.RECONVERGENT B1 ;  /* 0x0000000000017941 */ /* 0x000fea0003800200 */
.L_x_5260:
        /* <DEDUP_REMOVED lines=18> */
.L_x_5263:
[----:B------:R-:W-:Y:S05]  /*6340*/  BSYNC.RECONVERGENT B1 ;  /* 0x0000000000017941 */ /* 0x000fea0003800200 */
.L_x_5262:
        /* <DEDUP_REMOVED lines=18> */
.L_x_5265:
[----:B------:R-:W-:Y:S05]  /*6470*/  BSYNC.RECONVERGENT B1 ;  /* 0x0000000000017941 */ /* 0x000fea0003800200 */
.L_x_5264:
        /* <DEDUP_REMOVED lines=18> */
.L_x_5267:
[----:B------:R-:W-:Y:S05]  /*65a0*/  BSYNC.RECONVERGENT B1 ;  /* 0x0000000000017941 */ /* 0x000fea0003800200 */
.L_x_5266:
        /* <DEDUP_REMOVED lines=18> */
.L_x_5269:
[----:B------:R-:W-:Y:S05]  /*66d0*/  BSYNC.RECONVERGENT B1 ;  /* 0x0000000000017941 */ /* 0x000fea0003800200 */
.L_x_5268:
        /* <DEDUP_REMOVED lines=18> */
.L_x_5271:
[----:B------:R-:W-:Y:S05]  /*6800*/  BSYNC.RECONVERGENT B1 ;  /* 0x0000000000017941 */ /* 0x000fea0003800200 */
.L_x_5270:
        /* <DEDUP_REMOVED lines=18> */
.L_x_5273:
[----:B------:R-:W-:Y:S05]  /*6930*/  BSYNC.RECONVERGENT B1 ;  /* 0x0000000000017941 */ /* 0x000fea0003800200 */
.L_x_5272:
        /* <DEDUP_REMOVED lines=18> */
.L_x_5275:
[----:B------:R-:W-:Y:S05]  /*6a60*/  BSYNC.RECONVERGENT B1 ;  /* 0x0000000000017941 */ /* 0x000fea0003800200 */
.L_x_5274:
        /* <DEDUP_REMOVED lines=18> */
.L_x_5277:
[----:B------:R-:W-:Y:S05]  /*6b90*/  BSYNC.RECONVERGENT B1 ;  /* 0x0000000000017941 */ /* 0x000fea0003800200 */
.L_x_5276:
        /* <DEDUP_REMOVED lines=18> */
.L_x_5279:
[----:B------:R-:W-:Y:S05]  /*6cc0*/  BSYNC.RECONVERGENT B1 ;  /* 0x0000000000017941 */ /* 0x000fea0003800200 */
.L_x_5278:
        /* <DEDUP_REMOVED lines=18> */
.L_x_5281:
[----:B------:R-:W-:Y:S05]  /*6df0*/  BSYNC.RECONVERGENT B1 ;  /* 0x0000000000017941 */ /* 0x000fea0003800200 */
.L_x_5280:
        /* <DEDUP_REMOVED lines=18> */
.L_x_5283:
[----:B------:R-:W-:Y:S05]  /*6f20*/  BSYNC.RECONVERGENT B1 ;  /* 0x0000000000017941 */ /* 0x000fea0003800200 */
.L_x_5282:
        /* <DEDUP_REMOVED lines=18> */
.L_x_5285:
[----:B------:R-:W-:Y:S05]  /*7050*/  BSYNC.RECONVERGENT B1 ;  /* 0x0000000000017941 */ /* 0x000fea0003800200 */
.L_x_5284:
        /* <DEDUP_REMOVED lines=18> */
.L_x_5287:
[----:B------:R-:W-:Y:S05]  /*7180*/  BSYNC.RECONVERGENT B1 ;  /* 0x0000000000017941 */ /* 0x000fea0003800200 */
.L_x_5286:
        /* <DEDUP_REMOVED lines=18> */
.L_x_5289:
[----:B------:R-:W-:Y:S05]  /*72b0*/  BSYNC.RECONVERGENT B1 ;  /* 0x0000000000017941 */ /* 0x000fea0003800200 */
.L_x_5288:
        /* <DEDUP_REMOVED lines=18> */
.L_x_5291:
[----:B------:R-:W-:Y:S05]  /*73e0*/  BSYNC.RECONVERGENT B1 ;  /* 0x0000000000017941 */ /* 0x000fea0003800200 */
.L_x_5290:
        /* <DEDUP_REMOVED lines=18> */
.L_x_5293:
[----:B------:R-:W-:Y:S05]  /*7510*/  BSYNC.RECONVERGENT B1 ;  /* 0x0000000000017941 */ /* 0x000fea0003800200 */
.L_x_5292:
        /* <DEDUP_REMOVED lines=18> */
.L_x_5295:
[----:B------:R-:W-:Y:S05]  /*7640*/  BSYNC.RECONVERGENT B1 ;  /* 0x0000000000017941 */ /* 0x000fea0003800200 */
.L_x_5294:
        /* <DEDUP_REMOVED lines=18> */
.L_x_5297:
[----:B------:R-:W-:Y:S05]  /*7770*/  BSYNC.RECONVERGENT B1 ;  /* 0x0000000000017941 */ /* 0x000fea0003800200 */
.L_x_5296:
        /* <DEDUP_REMOVED lines=18> */
.L_x_5299:
[----:B------:R-:W-:Y:S05]  /*78a0*/  BSYNC.RECONVERGENT B1 ;  /* 0x0000000000017941 */ /* 0x000fea0003800200 */
.L_x_5298:
        /* <DEDUP_REMOVED lines=18> */
.L_x_5301:
[----:B------:R-:W-:Y:S05]  /*79d0*/  BSYNC.RECONVERGENT B1 ;  /* 0x0000000000017941 */ /* 0x000fea0003800200 */
.L_x_5300:
        /* <DEDUP_REMOVED lines=18> */
.L_x_5303:
[----:B------:R-:W-:Y:S05]  /*7b00*/  BSYNC.RECONVERGENT B1 ;  /* 0x0000000000017941 */ /* 0x000fea0003800200 */
.L_x_5302:
        /* <DEDUP_REMOVED lines=18> */
.L_x_5305:
[----:B------:R-:W-:Y:S05]  /*7c30*/  BSYNC.RECONVERGENT B1 ;  /* 0x0000000000017941 */ /* 0x000fea0003800200 */
.L_x_5304:
        /* <DEDUP_REMOVED lines=18> */
.L_x_5307:
[----:B------:R-:W-:Y:S05]  /*7d60*/  BSYNC.RECONVERGENT B1 ;  /* 0x0000000000017941 */ /* 0x000fea0003800200 */
.L_x_5306:
        /* <DEDUP_REMOVED lines=18> */
.L_x_5309:
[----:B------:R-:W-:Y:S05]  /*7e90*/  BSYNC.RECONVERGENT B1 ;  /* 0x0000000000017941 */ /* 0x000fea0003800200 */
.L_x_5308:
[----:B------:R-:W-:Y:S04]  /*7ea0*/  BSSY.RECONVERGENT B1, `(.L_x_5310) ;  /* 0x0000012000017945 */ /* 0x000fe80003800200 */
[----:B------:R-:W-:Y:S05]  /*7eb0*/  @P1 BRA `(.L_x_5311) ;  /* 0x0000000000401947 */ /* 0x000fea0003800000 */
[----:B--2---:R-:W2:Y:S01]  /*7ec0*/  LDC R2, c[0x0][0x3f4] ;  /* 0x0000fd00ff027b82 */ /* 0x004ea20000000800 */
[----:B------:R-:W-:Y:S01]  /*7ed0*/  CS2R R250, SRZ ;  /* 0x0000000000fa7805 */ /* 0x000fe2000001ff00 */
[----:B--2---:R-:W-:-:S06]  /*7ee0*/  IMAD R248, R2, 0xc0, RZ ;  /* 0x000000c002f87824 */ /* 0x004fcc00078e02ff */
[----:B------:R-:W2:Y:S02]  /*7ef0*/  LDC R2, c[0x0][0x3f4] ;  /* 0x0000fd00ff027b82 */ /* 0x000ea40000000800 */
[----:B--2---:R-:W-:-:S05]  /*7f00*/  IADD3 R0, PT, PT, R0, R2, RZ ;  /* 0x0000000200007210 */ /* 0x004fca0007ffe0ff */
        /* <DEDUP_REMOVED lines=11> */
.L_x_5311:
[----:B------:R-:W-:Y:S05]  /*7fc0*/  BSYNC.RECONVERGENT B1 ;  /* 0x0000000000017941 */ /* 0x000fea0003800200 */
.L_x_5310:
[----:B------:R-:W-:Y:S04]  /*7fd0*/  BSSY.RECONVERGENT B1, `(.L_x_5312) ;  /* 0x000026a000017945 */ /* 0x000fe80003800200 */
[----:B------:R-:W-:Y:S05]  /*7fe0*/  @P1 BRA `(.L_x_5313) ;  /* 0x0000002400a01947 */ /* 0x000fea0003800000 */
[----:B------:R-:W-:Y:S01]  /*7ff0*/  ISETP.NE.U32.AND P1, PT, RZ, UR14, PT ;  /* 0x0000000eff007c0c */ /* 0x000fe2000bf25070 */
[----:B-----5:R4:W-:Y:S03]  /*8000*/  STL [R1+0x4c4], R135 ;  /* 0x0004c48701007387 */ /* 0x0209e60000100800 */
[----:B------:R-:W-:Y:S01]  /*8010*/  ISETP.NE.AND.EX P1, PT, RZ, UR15, PT, P1 ;  /* 0x0000000fff007c0c */ /* 0x000fe2000bf25310 */
[----:B----4-:R-:W4:Y:S04]  /*8020*/  LDL R135, [R1] ;  /* 0x0000000001877983 */ /* 0x010f280000100800 */
[----:B------:R0:W-:Y:S08]  /*8030*/  STL [R1+0x4c0], R139 ;  /* 0x0004c08b01007387 */ /* 0x0001f00000100800 */
[----:B--23--:R-:W2:Y:S01]  /*8040*/  @P1 LDC.64 R2, c[0x0][0x448] ;  /* 0x00011200ff021b82 */ /* 0x00cea20000000a00 */
[----:B------:R-:W2:Y:S01]  /*8050*/  @P1 S2R R0, SR_CTAID.X ;  /* 0x0000000000001919 */ /* 0x000ea20000002500 */
[----:B0-----:R-:W3:Y:S04]  /*8060*/  LDL R139, [R1+0x4] ;  /* 0x00000400018b7983 */ /* 0x001ee80000100800 */
[----:B------:R0:W-:Y:S04]  /*8070*/  STL [R1+0x4bc], R143 ;  /* 0x0004bc8f01007387 */ /* 0x0001e80000100800 */
[----:B0-----:R-:W3:Y:S04]  /*8080*/  LDL R143, [R1+0x3e8] ;  /* 0x0003e800018f7983 */ /* 0x001ee80000100800 */
[----:B------:R0:W-:Y:S01]  /*8090*/  STL [R1+0x4b8], R147 ;  /* 0x0004b89301007387 */ /* 0x0001e20000100800 */
[----:B--2---:R-:W-:-:S03]  /*80a0*/  @P1 IMAD.WIDE.U32 R2, R0, 0x4, R2 ;  /* 0x0000000400021825 */ /* 0x004fc600078e0002 */
[----:B0-----:R-:W2:Y:S04]  /*80b0*/  LDL R147, [R1+0x384] ;  /* 0x0003840001937983 */ /* 0x001ea80000100800 */
[----:B------:R-:W4:Y:S04]  /*80c0*/  @P1 LDG.E R3, desc[UR36][R2.64] ;  /* 0x0000002402031981 */ /* 0x000f28000c1e1900 */
[----:B------:R0:W-:Y:S04]  /*80d0*/  STL [R1+0x4b4], R151 ;  /* 0x0004b49701007387 */ /* 0x0001e80000100800 */
[----:B0-----:R-:W2:Y:S04]  /*80e0*/  LDL R151, [R1+0x380] ;  /* 0x0003800001977983 */ /* 0x001ea80000100800 */
        /* <DEDUP_REMOVED lines=49> */
[----:B------:R-:W3:Y:S04]  /*8400*/  LDL R2, [R1+0x410] ;  /* 0x0004100001027983 */ /* 0x000ee80000100800 */
[----:B------:R-:W2:Y:S04]  /*8410*/  LDL R0, [R1+0x414] ;  /* 0x0004140001007983 */ /* 0x000ea80000100800 */
[----:B0-----:R-:W2:Y:S04]  /*8420*/  LDL R251, [R1+0x420] ;  /* 0x0004200001fb7983 */ /* 0x001ea80000100800 */
[----:B----4-:R0:W-:Y:S04]  /*8430*/  @P1 STL [R1+0x24], R3 ;  /* 0x0000240301001387 */ /* 0x0101e80000100800 */
[----:B0-----:R-:W4:Y:S01]  /*8440*/  LDL R3, [R1+0x10] ;  /* 0x0000100001037983 */ /* 0x001f220000100800 */
[----:B---3--:R-:W-:-:S03]  /*8450*/  FMUL.FTZ R2, R2, R135 ;  /* 0x0000008702027220 */ /* 0x008fc60000410000 */
[----:B------:R-:W3:Y:S01]  /*8460*/  LDL.LU R135, [R1+0x4c4] ;  /* 0x0004c40001877983 */ /* 0x000ee20000300800 */
[----:B--2---:R-:W-:-:S03]  /*8470*/  FMUL.FTZ R0, R0, R139 ;  /* 0x0000008b00007220 */ /* 0x004fc60000410000 */
[----:B------:R-:W2:Y:S01]  /*8480*/  LDL.LU R139, [R1+0x4c0] ;  /* 0x0004c000018b7983 */ /* 0x000ea20000300800 */
[----:B------:R-:W-:-:S04]  /*8490*/  FFMA.FTZ R0, R243, R247, R0 ;  /* 0x000000f7f3007223 */ /* 0x000fc80000010000 */
[----:B------:R-:W-:Y:S01]  /*84a0*/  FFMA.FTZ R0, R235, R5, R0 ;  /* 0x00000005eb007223 */ /* 0x000fe20000010000 */
[----:B----4-:R-:W-:-:S04]  /*84b0*/  FFMA.FTZ R2, R251, R3, R2 ;  /* 0x00000003fb027223 */ /* 0x010fc80000010002 */
        /* <DEDUP_REMOVED lines=11> */
[----:B------:R-:W-:Y:S01]  /*8570*/  FMUL.FTZ R3, R195, R199 ;  /* 0x000000c7c3037220 */ /* 0x000fe20000410000 */
[----:B------:R-:W-:Y:S02]  /*8580*/  FFMA.FTZ R0, R171, R29, R0 ;  /* 0x0000001dab007223 */ /* 0x000fe40000010000 */
[----:B------:R-:W-:Y:S01]  /*8590*/  FFMA.FTZ R2, R175, R28, R2 ;  /* 0x0000001caf027223 */ /* 0x000fe20000010002 */
[----:B------:R-:W-:Y:S01]  /*85a0*/  FFMA.FTZ R3, R179, R183, R3 ;  /* 0x000000b7b3037223 */ /* 0x000fe20000010003 */
[----:B------:R-:W-:Y:S02]  /*85b0*/  FFMA.FTZ R0, R159, R33, R0 ;  /* 0x000000219f007223 */ /* 0x000fe40000010000 */
[----:B------:R-:W-:Y:S01]  /*85c0*/  FFMA.FTZ R2, R163, R32, R2 ;  /* 0x00000020a3027223 */ /* 0x000fe20000010002 */
[----:B------:R0:W-:Y:S01]  /*85d0*/  STL [R1+0x448], R4 ;  /* 0x0004480401007387 */ /* 0x0001e20000100800 */
[----:B------:R-:W-:-:S02]  /*85e0*/  FFMA.FTZ R3, R167, R6, R3 ;  /* 0x00000006a7037223 */ /* 0x000fc40000010003 */
[----:B------:R-:W-:Y:S01]  /*85f0*/  FFMA.FTZ R2, R151, R36, R2 ;  /* 0x0000002497027223 */ /* 0x000fe20000010002 */
[----:B------:R4:W-:Y:S01]  /*8600*/  STL [R1+0x44c], R5 ;  /* 0x00044c0501007387 */ /* 0x0009e20000100800 */
[----:B------:R-:W-:-:S03]  /*8610*/  FFMA.FTZ R0, R147, R37, R0 ;  /* 0x0000002593007223 */ /* 0x000fc60000010000 */
[----:B------:R-:W3:Y:S01]  /*8620*/  LDL R151, [R1+0x3d8] ;  /* 0x0003d80001977983 */ /* 0x000ee20000100800 */
[----:B------:R-:W-:-:S03]  /*8630*/  FFMA.FTZ R3, R155, R10, R3 ;  /* 0x0000000a9b037223 */ /* 0x000fc60000010003 */
[----:B------:R-:W2:Y:S04]  /*8640*/  LDL R147, [R1+0x374] ;  /* 0x0003740001937983 */ /* 0x000ea80000100800 */
[----:B------:R-:W2:Y:S01]  /*8650*/  LDL R243, [R1+0x3c8] ;  /* 0x0003c80001f37983 */ /* 0x000ea20000100800 */
[----:B------:R-:W-:-:S03]  /*8660*/  FFMA.FTZ R3, R143, R14, R3 ;  /* 0x0000000e8f037223 */ /* 0x000fc60000010003 */
        /* <DEDUP_REMOVED lines=21> */
[----:B0-----:R-:W2:Y:S04]  /*87c0*/  LDL R4, [R1+0x348] ;  /* 0x0003480001047983 */ /* 0x001ea80000100800 */
[----:B------:R-:W2:Y:S04]  /*87d0*/  LDL R187, [R1+0x300] ;  /* 0x0003000001bb7983 */ /* 0x000ea80000100800 */
[----:B------:R-:W2:Y:S04]  /*87e0*/  LDL R171, [R1+0x2f4] ;  /* 0x0002f40001ab7983 */ /* 0x000ea80000100800 */
[----:B------:R-:W2:Y:S04]  /*87f0*/  LDL R175, [R1+0x2f0] ;  /* 0x0002f00001af7983 */ /* 0x000ea80000100800 */
[----:B------:R-:W2:Y:S04]  /*8800*/  LDL R159, [R1+0x2e0] ;  /* 0x0002e000019f7983 */ /* 0x000ea80000100800 */
[----:B----4-:R-:W4:Y:S01]  /*8810*/  LDL R5, [R1+0x2e4] ;  /* 0x0002e40001057983 */ /* 0x010f220000100800 */
[----:B---3--:R-:W-:Y:S01]  /*8820*/  FFMA.FTZ R3, R151, R18, R3 ;  /* 0x0000001297037223 */ /* 0x008fe20000010003 */
[----:B--2---:R-:W-:-:S03]  /*8830*/  FFMA.FTZ R0, R147, R41, R0 ;  /* 0x0000002993007223 */ /* 0x004fc60000010000 */
[----:B------:R-:W-:Y:S01]  /*8840*/  FFMA.FTZ R3, R243, R22, R3 ;  /* 0x00000016f3037223 */ /* 0x000fe20000010003 */
[----:B------:R-:W-:-:S03]  /*8850*/  FFMA.FTZ R0, R247, R45, R0 ;  /* 0x0000002df7007223 */ /* 0x000fc60000010000 */
[----:B------:R-:W-:Y:S01]  /*8860*/  FFMA.FTZ R3, R231, R26, R3 ;  /* 0x0000001ae7037223 */ /* 0x000fe20000010003 */
[----:B------:R-:W-:Y:S02]  /*8870*/  FFMA.FTZ R2, R143, R40, R2 ;  /* 0x000000288f027223 */ /* 0x000fe40000010002 */
[----:B------:R-:W2:Y:S01]  /*8880*/  LDL.LU R143, [R1+0x4bc] ;  /* 0x0004bc00018f7983 */ /* 0x000ea20000300800 */
[----:B------:R-:W-:-:S03]  /*8890*/  FFMA.FTZ R0, R235, R49, R0 ;  /* 0x00000031eb007223 */ /* 0x000fc60000010000 */
[----:B------:R-:W3:Y:S01]  /*88a0*/  LDL.LU R147, [R1+0x4b8] ;  /* 0x0004b80001937983 */ /* 0x000ee20000300800 */
[----:B------:R-:W-:-:S03]  /*88b0*/  FFMA.FTZ R3, R155, R30, R3 ;  /* 0x0000001e9b037223 */ /* 0x000fc60000010003 */
[----:B------:R-:W3:Y:S01]  /*88c0*/  LDL.LU R151, [R1+0x4b4] ;  /* 0x0004b40001977983 */ /* 0x000ee20000300800 */
[----:B------:R-:W-:-:S03]  /*88d0*/  FFMA.FTZ R0, R163, R53, R0 ;  /* 0x00000035a3007223 */ /* 0x000fc60000010000 */
[----:B------:R-:W2:Y:S04]  /*88e0*/  LDL R155, [R1+0x2d4] ;  /* 0x0002d400019b7983 */ /* 0x000ea80000100800 */
        /* <DEDUP_REMOVED lines=51> */
[----:B------:R-:W-:-:S04]  /*8c20*/  FFMA.FTZ R0, R251, R85, R0 ;  /* 0x00000055fb007223 */ /* 0x000fc80000010000 */
[----:B------:R-:W-:Y:S01]  /*8c30*/  FFMA.FTZ R0, R239, R89, R0 ;  /* 0x00000059ef007223 */ /* 0x000fe20000010000 */
[----:B------:R-:W-:Y:S02]  /*8c40*/  FFMA.FTZ R3, R4, R58, R3 ;  /* 0x0000003a04037223 */ /* 0x000fe40000010003 */
[----:B------:R-:W4:Y:S02]  /*8c50*/  LDL R4, [R1+0x2a8] ;  /* 0x0002a80001047983 */ /* 0x000f240000100800 */
[----:B------:R-:W-:-:S04]  /*8c60*/  FFMA.FTZ R3, R247, R62, R3 ;  /* 0x0000003ef7037223 */ /* 0x000fc80000010003 */
[----:B------:R-:W-:-:S04]  /*8c70*/  FFMA.FTZ R3, R235, R66, R3 ;  /* 0x00000042eb037223 */ /* 0x000fc80000010003 */
[----:B------:R-:W-:Y:S01]  /*8c80*/  FFMA.FTZ R3, R159, R70, R3 ;  /* 0x000000469f037223 */ /* 0x000fe20000010003 */
[----:B--2---:R-:W-:Y:S02]  /*8c90*/  FFMA.FTZ R2, R155, R84, R2 ;  /* 0x000000549b027223 */ /* 0x004fe40000010002 */
[----:B------:R-:W2:Y:S01]  /*8ca0*/  LDL.LU R155, [R1+0x4b0] ;  /* 0x0004b000019b7983 */ /* 0x000ea20000300800 */
[----:B---3--:R-:W-:-:S03]  /*8cb0*/  FFMA.FTZ R0, R163, R93, R0 ;  /* 0x0000005da3007223 */ /* 0x008fc60000010000 */
[----:B------:R-:W3:Y:S04]  /*8cc0*/  LDL R159, [R1+0x234] ;  /* 0x00023400019f7983 */ /* 0x000ee80000100800 */
[----:B------:R-:W2:Y:S01]  /*8cd0*/  LDL R163, [R1+0x230] ;  /* 0x0002300001a37983 */ /* 0x000ea20000100800 */
[----:B------:R-:W-:Y:S01]  /*8ce0*/  FFMA.FTZ R2, R243, R88, R2 ;  /* 0x00000058f3027223 */ /* 0x000fe20000010002 */
[----:B------:R-:W-:Y:S01]  /*8cf0*/  FFMA.FTZ R0, R223, R97, R0 ;  /* 0x00000061df007223 */ /* 0x000fe20000010000 */
[----:B------:R-:W-:Y:S01]  /*8d00*/  FFMA.FTZ R3, R219, R74, R3 ;  /* 0x0000004adb037223 */ /* 0x000fe20000010003 */
[----:B------:R-:W2:Y:S01]  /*8d10*/  LDL R243, [R1+0x200] ;  /* 0x0002000001f37983 */ /* 0x000ea20000100800 */
[----:B------:R-:W-:Y:S01]  /*8d20*/  FFMA.FTZ R2, R231, R92, R2 ;  /* 0x0000005ce7027223 */ /* 0x000fe20000010002 */
[----:B------:R-:W-:Y:S01]  /*8d30*/  FFMA.FTZ R0, R211, R101, R0 ;  /* 0x00000065d3007223 */ /* 0x000fe20000010000 */
[----:B------:R-:W-:Y:S01]  /*8d40*/  FFMA.FTZ R3, R207, R78, R3 ;  /* 0x0000004ecf037223 */ /* 0x000fe20000010003 */
[----:B------:R-:W2:Y:S01]  /*8d50*/  LDL R231, [R1+0x1f0] ;  /* 0x0001f00001e77983 */ /* 0x000ea20000100800 */
[----:B------:R-:W-:Y:S01]  /*8d60*/  FFMA.FTZ R2, R227, R96, R2 ;  /* 0x00000060e3027223 */ /* 0x000fe20000010002 */
[----:B------:R-:W-:Y:S01]  /*8d70*/  FFMA.FTZ R0, R199, R105, R0 ;  /* 0x00000069c7007223 */ /* 0x000fe20000010000 */
[----:B----4-:R-:W-:Y:S01]  /*8d80*/  FFMA.FTZ R3, R195, R82, R3 ;  /* 0x00000052c3037223 */ /* 0x010fe20000010003 */
[----:B------:R-:W4:Y:S01]  /*8d90*/  LDL R219, [R1+0x1e0] ;  /* 0x0001e00001db7983 */ /* 0x000f220000100800 */
[----:B------:R-:W-:-:S03]  /*8da0*/  FFMA.FTZ R2, R215, R100, R2 ;  /* 0x00000064d7027223 */ /* 0x000fc60000010002 */
        /* <DEDUP_REMOVED lines=46> */
[----:B------:R-:W4:Y:S01]  /*9090*/  LDL R243, [R1+0x164] ;  /* 0x0001640001f37983 */ /* 0x000f220000100800 */
[----:B---3--:R-:W-:-:S03]  /*90a0*/  FFMA.FTZ R3, R159, R106, R3 ;  /* 0x0000006a9f037223 */ /* 0x008fc60000010003 */
[----:B------:R-:W3:Y:S01]  /*90b0*/  LDL R159, [R1+0x1f8] ;  /* 0x0001f800019f7983 */ /* 0x000ee20000100800 */
[----:B--2---:R-:W-:-:S03]  /*90c0*/  FFMA.FTZ R0, R163, R129, R0 ;  /* 0x00000081a3007223 */ /* 0x004fc60000010000 */
        /* <DEDUP_REMOVED lines=10> */
[----:B------:R-:W-:-:S02]  /*9170*/  FFMA.FTZ R3, R211, R118, R3 ;  /* 0x00000076d3037223 */ /* 0x000fc40000010003 */
[----:B------:R-:W2:Y:S01]  /*9180*/  LDL R227, [R1+0x1b8] ;  /* 0x0001b80001e37983 */ /* 0x000ea20000100800 */
[----:B------:R-:W-:Y:S01]  /*9190*/  FFMA.FTZ R2, R195, R148, R2 ;  /* 0x00000094c3027223 */ /* 0x000fe20000010002 */
[----:B----4-:R-:W-:Y:S01]  /*91a0*/  FFMA.FTZ R0, R215, R141, R0 ;  /* 0x0000008dd7007223 */ /* 0x010fe20000010000 */
[----:B------:R-:W-:Y:S01]  /*91b0*/  FFMA.FTZ R3, R199, R122, R3 ;  /* 0x0000007ac7037223 */ /* 0x000fe20000010003 */
[----:B------:R-:W4:Y:S01]  /*91c0*/  LDL R215, [R1+0x1a8] ;  /* 0x0001a80001d77983 */ /* 0x000f220000100800 */
[----:B------:R-:W-:Y:S01]  /*91d0*/  FFMA.FTZ R2, R183, R152, R2 ;  /* 0x00000098b7027223 */ /* 0x000fe20000010002 */
[----:B------:R-:W-:Y:S01]  /*91e0*/  FFMA.FTZ R0, R203, R145, R0 ;  /* 0x00000091cb007223 */ /* 0x000fe20000010000 */
[----:B------:R-:W-:Y:S01]  /*91f0*/  FFMA.FTZ R3, R187, R126, R3 ;  /* 0x0000007ebb037223 */ /* 0x000fe20000010003 */
[----:B------:R-:W4:Y:S04]  /*9200*/  LDL R203, [R1+0x198] ;  /* 0x0001980001cb7983 */ /* 0x000f280000100800 */
[----:B------:R-:W4:Y:S01]  /*9210*/  LDL R235, [R1+0x150] ;  /* 0x0001500001eb7983 */ /* 0x000f220000100800 */
[----:B------:R-:W-:Y:S01]  /*9220*/  FFMA.FTZ R2, R179, R156, R2 ;  /* 0x0000009cb3027223 */ /* 0x000fe20000010002 */
[----:B------:R-:W-:Y:S01]  /*9230*/  FFMA.FTZ R0, R191, R149, R0 ;  /* 0x00000095bf007223 */ /* 0x000fe20000010000 */
[----:B------:R-:W-:Y:S01]  /*9240*/  FFMA.FTZ R3, R4, R130, R3 ;  /* 0x0000008204037223 */ /* 0x000fe20000010003 */
[----:B------:R-:W4:Y:S01]  /*9250*/  LDL R219, [R1+0x144] ;  /* 0x0001440001db7983 */ /* 0x000f220000100800 */
[----:B------:R-:W-:-:S03]  /*9260*/  FFMA.FTZ R2, R167, R160, R2 ;  /* 0x000000a0a7027223 */ /* 0x000fc60000010002 */
[----:B------:R-:W4:Y:S01]  /*9270*/  LDL R167, [R1+0x1e8] ;  /* 0x0001e80001a77983 */ /* 0x000f220000100800 */
[----:B------:R-:W-:Y:S01]  /*9280*/  FFMA.FTZ R0, R5, R153, R0 ;  /* 0x0000009905007223 */ /* 0x000fe20000010000 */
[----:B------:R-:W-:Y:S02]  /*9290*/  FFMA.FTZ R3, R171, R134, R3 ;  /* 0x00000086ab037223 */ /* 0x000fe40000010003 */
        /* <DEDUP_REMOVED lines=18> */
[----:B----4-:R-:W-:-:S04]  /*93c0*/  FFMA.FTZ R3, R167, R142, R3 ;  /* 0x0000008ea7037223 */ /* 0x010fc80000010003 */
[----:B------:R-:W-:-:S04]  /*93d0*/  FFMA.FTZ R3, R251, R146, R3 ;  /* 0x00000092fb037223 */ /* 0x000fc80000010003 */
[----:B------:R-:W-:-:S04]  /*93e0*/  FFMA.FTZ R3, R239, R150, R3 ;  /* 0x00000096ef037223 */ /* 0x000fc80000010003 */
[----:B------:R-:W-:-:S04]  /*93f0*/  FFMA.FTZ R3, R227, R154, R3 ;  /* 0x0000009ae3037223 */ /* 0x000fc80000010003 */
[----:B------:R-:W-:-:S04]  /*9400*/  FFMA.FTZ R3, R215, R158, R3 ;  /* 0x0000009ed7037223 */ /* 0x000fc80000010003 */
[----:B------:R-:W-:-:S04]  /*9410*/  FFMA.FTZ R3, R203, R162, R3 ;  /* 0x000000a2cb037223 */ /* 0x000fc80000010003 */
[----:B------:R-:W-:Y:S01]  /*9420*/  FFMA.FTZ R3, R4, R166, R3 ;  /* 0x000000a604037223 */ /* 0x000fe20000010003 */
[----:B---3--:R-:W-:Y:S02]  /*9430*/  FFMA.FTZ R2, R159, R164, R2 ;  /* 0x000000a49f027223 */ /* 0x008fe40000010002 */
[----:B------:R-:W3:Y:S01]  /*9440*/  LDL.LU R159, [R1+0x4ac] ;  /* 0x0004ac00019f7983 */ /* 0x000ee20000300800 */
[----:B--2---:R-:W-:Y:S01]  /*9450*/  FFMA.FTZ R0, R163, R165, R0 ;  /* 0x000000a5a3007223 */ /* 0x004fe20000010000 */
[----:B------:R-:W-:Y:S02]  /*9460*/  FFMA.FTZ R2, R171, R168, R2 ;  /* 0x000000a8ab027223 */ /* 0x000fe40000010002 */
[----:B------:R-:W2:Y:S01]  /*9470*/  LDL.LU R163, [R1+0x4a8] ;  /* 0x0004a80001a37983 */ /* 0x000ea20000300800 */
[----:B------:R-:W-:-:S03]  /*9480*/  FFMA.FTZ R0, R175, R169, R0 ;  /* 0x000000a9af007223 */ /* 0x000fc60000010000 */
[----:B------:R-:W4:Y:S04]  /*9490*/  LDL.LU R167, [R1+0x4a4] ;  /* 0x0004a40001a77983 */ /* 0x000f280000300800 */
[----:B------:R-:W4:Y:S04]  /*94a0*/  LDL.LU R171, [R1+0x4a0] ;  /* 0x0004a00001ab7983 */ /* 0x000f280000300800 */
[----:B------:R-:W4:Y:S04]  /*94b0*/  LDL.LU R175, [R1+0x49c] ;  /* 0x00049c0001af7983 */ /* 0x000f280000300800 */
[----:B------:R-:W3:Y:S01]  /*94c0*/  LDL R4, [R1+0x168] ;  /* 0x0001680001047983 */ /* 0x000ee20000100800 */
[----:B------:R-:W-:Y:S01]  /*94d0*/  FFMA.FTZ R0, R243, R173, R0 ;  /* 0x000000adf3007223 */ /* 0x000fe20000010000 */
[----:B------:R-:W-:-:S02]  /*94e0*/  FFMA.FTZ R2, R247, R172, R2 ;  /* 0x000000acf7027223 */ /* 0x000fc40000010002 */
[----:B------:R-:W2:Y:S01]  /*94f0*/  LDL R251, [R1+0xe0] ;  /* 0x0000e00001fb7983 */ /* 0x000ea20000100800 */
        /* <DEDUP_REMOVED lines=16> */
[----:B------:R-:W2:Y:S01]  /*9600*/  LDL R179, [R1+0xf0] ;  /* 0x0000f00001b37983 */ /* 0x000ea20000100800 */
        /* <DEDUP_REMOVED lines=17> */
[----:B--2---:R-:W-:Y:S01]  /*9720*/  FFMA.FTZ R2, R179, R200, R2 ;  /* 0x000000c8b3027223 */ /* 0x004fe20000010002 */
[----:B----4-:R-:W-:-:S03]  /*9730*/  FFMA.FTZ R0, R183, R201, R0 ;  /* 0x000000c9b7007223 */ /* 0x010fc60000010000 */
[----:B------:R-:W-:Y:S01]  /*9740*/  FFMA.FTZ R2, R251, R204, R2 ;  /* 0x000000ccfb027223 */ /* 0x000fe20000010002 */
[----:B------:R-:W-:Y:S01]  /*9750*/  FFMA.FTZ R3, R187, R178, R3 ;  /* 0x000000b2bb037223 */ /* 0x000fe20000010003 */
[----:B------:R-:W2:Y:S01]  /*9760*/  LDL.LU R179, [R1+0x498] ;  /* 0x0004980001b37983 */ /* 0x000ea20000300800 */
[----:B------:R-:W-:Y:S01]  /*9770*/  FFMA.FTZ R0, R247, R205, R0 ;  /* 0x000000cdf7007223 */ /* 0x000fe20000010000 */
[----:B------:R-:W-:Y:S01]  /*9780*/  FFMA.FTZ R2, R239, R208, R2 ;  /* 0x000000d0ef027223 */ /* 0x000fe20000010002 */
[----:B------:R-:W-:Y:S01]  /*9790*/  FFMA.FTZ R3, R243, R182, R3 ;  /* 0x000000b6f3037223 */ /* 0x000fe20000010003 */
[----:B------:R-:W4:Y:S01]  /*97a0*/  LDL.LU R183, [R1+0x494] ;  /* 0x0004940001b77983 */ /* 0x000f220000300800 */
[----:B------:R-:W-:Y:S01]  /*97b0*/  FFMA.FTZ R0, R235, R209, R0 ;  /* 0x000000d1eb007223 */ /* 0x000fe20000010000 */
[----:B------:R-:W-:Y:S01]  /*97c0*/  FFMA.FTZ R2, R227, R212, R2 ;  /* 0x000000d4e3027223 */ /* 0x000fe20000010002 */
[----:B------:R-:W-:Y:S01]  /*97d0*/  FFMA.FTZ R3, R231, R186, R3 ;  /* 0x000000bae7037223 */ /* 0x000fe20000010003 */
[----:B------:R-:W4:Y:S01]  /*97e0*/  LDL.LU R187, [R1+0x490] ;  /* 0x0004900001bb7983 */ /* 0x000f220000300800 */
[----:B------:R-:W-:-:S03]  /*97f0*/  FFMA.FTZ R0, R223, R213, R0 ;  /* 0x000000d5df007223 */ /* 0x000fc60000010000 */
[----:B------:R-:W2:Y:S01]  /*9800*/  LDL R235, [R1+0x64] ;  /* 0x0000640001eb7983 */ /* 0x000ea20000100800 */
[----:B------:R-:W-:-:S03]  /*9810*/  FFMA.FTZ R2, R215, R216, R2 ;  /* 0x000000d8d7027223 */ /* 0x000fc60000010002 */
[----:B------:R-:W4:Y:S01]  /*9820*/  LDL R247, [R1+0x70] ;  /* 0x0000700001f77983 */ /* 0x000f220000100800 */
        /* <DEDUP_REMOVED lines=33> */
[----:B------:R-:W-:Y:S01]  /*9a40*/  FFMA.FTZ R2, R247, R232, R2 ;  /* 0x000000e8f7027223 */ /* 0x000fe20000010002 */
[----:B------:R-:W-:Y:S01]  /*9a50*/  FFMA.FTZ R3, R243, R210, R3 ;  /* 0x000000d2f3037223 */ /* 0x000fe20000010003 */
[----:B------:R-:W4:Y:S01]  /*9a60*/  LDL R235, [R1+0xc] ;  /* 0x00000c0001eb7983 */ /* 0x000f220000100800 */
[----:B------:R-:W0:Y:S01]  /*9a70*/  @P1 LDC R243, c[0x0][0x408] ;  /* 0x00010200fff31b82 */ /* 0x000e220000000800 */
[----:B---3--:R-:W-:Y:S01]  /*9a80*/  FFMA.FTZ R0, R4, R241, R0 ;  /* 0x000000f104007223 */ /* 0x008fe20000010000 */
[----:B------:R-:W-:Y:S01]  /*9a90*/  ISETP.NE.U32.AND P2, PT, RZ, UR18, PT ;  /* 0x00000012ff007c0c */ /* 0x000fe2000bf45070 */
        /* <DEDUP_REMOVED lines=10> */
[----:B------:R-:W-:-:S02]  /*9b40*/  FFMA.FTZ R203, R203, R222, R3 ;  /* 0x000000decbcb7223 */ /* 0x000fc40000010003 */
[----:B------:R-:W3:Y:S01]  /*9b50*/  LDL R223, [R1+0x42c] ;  /* 0x00042c0001df7983 */ /* 0x000ee20000100800 */
[----:B------:R-:W-:-:S03]  /*9b60*/  FFMA.FTZ R3, R211, R248, R2 ;  /* 0x000000f8d3037223 */ /* 0x000fc60000010002 */
[----:B------:R-:W3:Y:S01]  /*9b70*/  LDL R219, [R1+0x40c] ;  /* 0x00040c0001db7983 */ /* 0x000ee20000100800 */
[----:B------:R-:W-:-:S03]  /*9b80*/  FADD.FTZ R3, R3, R0 ;  /* 0x0000000003037221 */ /* 0x000fc60000010000 */
[----:B------:R-:W3:Y:S04]  /*9b90*/  LDL R215, [R1+0x3fc] ;  /* 0x0003fc0001d77983 */ /* 0x000ee80000100800 */
[----:B------:R-:W3:Y:S04]  /*9ba0*/  LDL R239, [R1+0x434] ;  /* 0x0004340001ef7983 */ /* 0x000ee80000100800 */
[----:B------:R-:W3:Y:S04]  /*9bb0*/  LDL R211, [R1+0x3dc] ;  /* 0x0003dc0001d37983 */ /* 0x000ee80000100800 */
[----:B------:R-:W3:Y:S04]  /*9bc0*/  LDL R207, [R1+0x3cc] ;  /* 0x0003cc0001cf7983 */ /* 0x000ee80000100800 */
[----:B------:R-:W3:Y:S01]  /*9bd0*/  LDL R247, [R1+0x36c] ;  /* 0x00036c0001f77983 */ /* 0x000ee20000100800 */
[----:B--2---:R-:W-:-:S03]  /*9be0*/  FFMA.FTZ R2, R191, R226, R203 ;  /* 0x000000e2bf027223 */ /* 0x004fc600000100cb */
[----:B------:R-:W2:Y:S04]  /*9bf0*/  LDL R191, [R1+0x48] ;  /* 0x0000480001bf7983 */ /* 0x000ea80000100800 */
[----:B------:R-:W2:Y:S01]  /*9c00*/  LDL R203, [R1+0x3bc] ;  /* 0x0003bc0001cb7983 */ /* 0x000ea20000100800 */
[----:B----4-:R-:W-:Y:S02]  /*9c10*/  FFMA.FTZ R0, R199, R230, R2 ;  /* 0x000000e6c7007223 */ /* 0x010fe40000010002 */
[----:B------:R-:W0:Y:S01]  /*9c20*/  @P1 LDC R2, c[0x0][0x430] ;  /* 0x00010c00ff021b82 */ /* 0x000e220000000800 */
[----:B------:R-:W4:Y:S01]  /*9c30*/  LDL R199, [R1+0x3ac] ;  /* 0x0003ac0001c77983 */ /* 0x000f220000100800 */
[----:B------:R-:W-:-:S03]  /*9c40*/  FFMA.FTZ R0, R195, R234, R0 ;  /* 0x000000eac3007223 */ /* 0x000fc60000010000 */
[----:B------:R-:W4:Y:S01]  /*9c50*/  LDL R195, [R1+0x39c] ;  /* 0x00039c0001c37983 */ /* 0x000f220000100800 */
[----:B------:R-:W-:-:S03]  /*9c60*/  FFMA.FTZ R0, R5, R238, R0 ;  /* 0x000000ee05007223 */ /* 0x000fc60000010000 */
[----:B------:R-:W4:Y:S01]  /*9c70*/  LDL R5, [R1+0x38] ;  /* 0x0000380001057983 */ /* 0x000f220000100800 */
[----:B---3--:R-:W-:-:S03]  /*9c80*/  FFMA.FTZ R0, R4, R242, R0 ;  /* 0x000000f204007223 */ /* 0x008fc60000010000 */
[----:B------:R-:W3:Y:S01]  /*9c90*/  LDL R4, [R1+0x3ec] ;  /* 0x0003ec0001047983 */ /* 0x000ee20000100800 */
[----:B--2---:R-:W-:-:S03]  /*9ca0*/  FFMA.FTZ R0, R191, R246, R0 ;  /* 0x000000f6bf007223 */ /* 0x004fc60000010000 */
[----:B------:R-:W2:Y:S01]  /*9cb0*/  LDL R191, [R1+0x38c] ;  /* 0x00038c0001bf7983 */ /* 0x000ea20000100800 */
[----:B----4-:R-:W-:-:S04]  /*9cc0*/  FFMA.FTZ R0, R5, R250, R0 ;  /* 0x000000fa05007223 */ /* 0x010fc80000010000 */
[----:B------:R-:W-:Y:S01]  /*9cd0*/  FADD.FTZ R5, R0, R3 ;  /* 0x0000000300057221 */ /* 0x000fe20000010000 */
[----:B0-----:R-:W-:Y:S02]  /*9ce0*/  @P1 IADD3 R0, PT, PT, R2, R243, RZ ;  /* 0x000000f302001210 */ /* 0x001fe40007ffe0ff */
[----:B------:R-:W-:Y:S01]  /*9cf0*/  ISETP.NE.AND.EX P2, PT, RZ, UR19, PT, P2 ;  /* 0x00000013ff007c0c */ /* 0x000fe2000bf45320 */
[----:B------:R-:W4:Y:S01]  /*9d00*/  LDL R243, [R1+0x35c] ;  /* 0x00035c0001f37983 */ /* 0x000f220000100800 */
[----:B------:R-:W-:Y:S01]  /*9d10*/  @P1 ISETP.GE.AND P4, PT, R252, R0, PT ;  /* 0x00000000fc00120c */ /* 0x000fe20003f86270 */
[----:B------:R-:W-:Y:S02]  /*9d20*/  FMUL.FTZ R0, R231, R235 ;  /* 0x000000ebe7007220 */ /* 0x000fe40000410000 */
[----:B------:R-:W4:Y:S02]  /*9d30*/  LDL R235, [R1+0x33c] ;  /* 0x00033c0001eb7983 */ /* 0x000f240000100800 */
[----:B------:R-:W-:-:S02]  /*9d40*/  FFMA.FTZ R0, R223, R227, R0 ;  /* 0x000000e3df007223 */ /* 0x000fc40000010000 */
[----:B------:R-:W4:Y:S02]  /*9d50*/  LDL R231, [R1+0x32c] ;  /* 0x00032c0001e77983 */ /* 0x000f240000100800 */
[----:B------:R-:W-:Y:S02]  /*9d60*/  FFMA.FTZ R0, R219, R7, R0 ;  /* 0x00000007db007223 */ /* 0x000fe40000010000 */
[----:B------:R-:W0:Y:S01]  /*9d70*/  @P2 LDC.64 R2, c[0x0][0x438] ;  /* 0x00010e00ff022b82 */ /* 0x000e220000000a00 */
[----:B------:R-:W4:Y:S01]  /*9d80*/  LDL R227, [R1+0x31c] ;  /* 0x00031c0001e37983 */ /* 0x000f220000100800 */
[----:B------:R-:W-:-:S03]  /*9d90*/  FFMA.FTZ R0, R215, R11, R0 ;  /* 0x0000000bd7007223 */ /* 0x000fc60000010000 */
[----:B------:R-:W4:Y:S04]  /*9da0*/  LDL R223, [R1+0x30c] ;  /* 0x00030c0001df7983 */ /* 0x000f280000100800 */
[----:B------:R-:W4:Y:S04]  /*9db0*/  LDL R219, [R1+0x2fc] ;  /* 0x0002fc0001db7983 */ /* 0x000f280000100800 */
[----:B------:R-:W4:Y:S01]  /*9dc0*/  LDL R215, [R1+0x2ec] ;  /* 0x0002ec0001d77983 */ /* 0x000f220000100800 */
[----:B---3--:R-:W-:-:S03]  /*9dd0*/  FFMA.FTZ R0, R4, R15, R0 ;  /* 0x0000000f04007223 */ /* 0x008fc60000010000 */
[----:B------:R-:W3:Y:S01]  /*9de0*/  LDL R4, [R1+0x37c] ;  /* 0x00037c0001047983 */ /* 0x000ee20000100800 */
[----:B0-----:R-:W-:-:S03]  /*9df0*/  @P2 IMAD.WIDE R2, R239, 0x4, R2 ;  /* 0x00000004ef022825 */ /* 0x001fc600078e0202 */
[----:B------:R-:W4:Y:S01]  /*9e00*/  LDL R239, [R1+0x34c] ;  /* 0x00034c0001ef7983 */ /* 0x000f220000100800 */
[----:B------:R-:W-:-:S03]  /*9e10*/  FFMA.FTZ R0, R211, R19, R0 ;  /* 0x00000013d3007223 */ /* 0x000fc60000010000 */
[----:B------:R-:W4:Y:S04]  /*9e20*/  LDL R211, [R1+0x2dc] ;  /* 0x0002dc0001d37983 */ /* 0x000f280000100800 */
[----:B------:R0:W4:Y:S04]  /*9e30*/  @P2 LDG.E R3, desc[UR36][R2.64] ;  /* 0x0000002402032981 */ /* 0x000128000c1e1900 */
        /* <DEDUP_REMOVED lines=62> */
[----:B------:R-:W3:Y:S02]  /*a220*/  LDL R207, [R1+0xfc] ;  /* 0x0000fc0001cf7983 */ /* 0x000ee40000100800 */
[----:B------:R-:W-:Y:S02]  /*a230*/  FFMA.FTZ R0, R203, R167, R0 ;  /* 0x000000a7cb007223 */ /* 0x000fe40000010000 */
[----:B------:R-:W3:Y:S02]  /*a240*/  LDL R203, [R1+0x10c] ;  /* 0x00010c0001cb7983 */ /* 0x000ee40000100800 */
[----:B------:R-:W-:-:S02]  /*a250*/  FFMA.FTZ R0, R199, R171, R0 ;  /* 0x000000abc7007223 */ /* 0x000fc40000010000 */
[----:B------:R-:W3:Y:S02]  /*a260*/  LDL R199, [R1+0x11c] ;  /* 0x00011c0001c77983 */ /* 0x000ee40000100800 */
[----:B------:R-:W-:Y:S02]  /*a270*/  FFMA.FTZ R0, R195, R175, R0 ;  /* 0x000000afc3007223 */ /* 0x000fe40000010000 */
[----:B------:R-:W3:Y:S02]  /*a280*/  LDL R195, [R1+0x12c] ;  /* 0x00012c0001c37983 */ /* 0x000ee40000100800 */
[----:B--2---:R-:W-:Y:S02]  /*a290*/  FFMA.FTZ R0, R191, R179, R0 ;  /* 0x000000b3bf007223 */ /* 0x004fe40000010000 */
[----:B------:R-:W2:Y:S04]  /*a2a0*/  LDL R191, [R1+0x13c] ;  /* 0x00013c0001bf7983 */ /* 0x000ea80000100800 */
[----:B------:R-:W3:Y:S04]  /*a2b0*/  LDL R211, [R1+0xec] ;  /* 0x0000ec0001d37983 */ /* 0x000ee80000100800 */
[----:B------:R-:W3:Y:S04]  /*a2c0*/  LDL R215, [R1+0xdc] ;  /* 0x0000dc0001d77983 */ /* 0x000ee80000100800 */
[----:B------:R-:W3:Y:S04]  /*a2d0*/  LDL R219, [R1+0xcc] ;  /* 0x0000cc0001db7983 */ /* 0x000ee80000100800 */
[----:B------:R-:W3:Y:S04]  /*a2e0*/  LDL R223, [R1+0xbc] ;  /* 0x0000bc0001df7983 */ /* 0x000ee80000100800 */
[----:B------:R-:W3:Y:S01]  /*a2f0*/  LDL R227, [R1+0xac] ;  /* 0x0000ac0001e37983 */ /* 0x000ee20000100800 */
[----:B----4-:R-:W-:-:S03]  /*a300*/  FFMA.FTZ R0, R2, R183, R0 ;  /* 0x000000b702007223 */ /* 0x010fc60000010000 */
        /* <DEDUP_REMOVED lines=39> */
[----:B--2---:R-:W-:Y:S01]  /*a580*/  FFMA.FTZ R0, R2, R251, R0 ;  /* 0x000000fb02007223 */ /* 0x004fe20000010000 */
[----:B0-----:R-:W-:-:S03]  /*a590*/  @P1 SEL R2, RZ, UR39, P4 ;  /* 0x00000027ff021c07 */ /* 0x001fc6000a000000 */
[----:B------:R-:W-:Y:S01]  /*a5a0*/  FADD.FTZ R0, R0, R5 ;  /* 0x0000000500007221 */ /* 0x000fe20000010000 */
[----:B------:R-:W-:Y:S01]  /*a5b0*/  @P1 IADD3 R2, PT, PT, R252, -UR45, R2 ;  /* 0x8000002dfc021c10 */ /* 0x000fe2000fffe002 */
[----:B------:R4:W5:Y:S02]  /*a5c0*/  LDL.LU R5, [R1+0x44c] ;  /* 0x00044c0001057983 */ /* 0x0009640000300800 */
[----:B------:R-:W-:Y:S01]  /*a5d0*/  FMUL.FTZ R0, R0, UR16 ;  /* 0x0000001000007c20 */ /* 0x000fe20008410000 */
[----:B------:R-:W-:-:S03]  /*a5e0*/  @P1 I2FP.F32.S32 R2, R2 ;  /* 0x0000000200021245 */ /* 0x000fc60000201400 */
[----:B------:R-:W-:Y:S02]  /*a5f0*/  @P2 FADD.FTZ R0, R0, R3 ;  /* 0x0000000300002221 */ /* 0x000fe40000010000 */
[----:B------:R-:W2:Y:S02]  /*a600*/  LDL R3, [R1+0x43c] ;  /* 0x00043c0001037983 */ /* 0x000ea40000100800 */
[----:B------:R-:W-:Y:S02]  /*a610*/  @P1 FFMA.FTZ R0, R2, R4, R0 ;  /* 0x0000000402001223 */ /* 0x000fe40000010000 */
[----:B------:R4:W5:Y:S04]  /*a620*/  LDL.LU R4, [R1+0x448] ;  /* 0x0004480001047983 */ /* 0x0009680000300800 */
[----:B------:R-:W3:Y:S01]  /*a630*/  LDL R2, [R1+0x438] ;  /* 0x0004380001027983 */ /* 0x000ee20000100800 */
[----:B--2---:R-:W-:-:S05]  /*a640*/  @!P3 FMNMX.FTZ R3, R3, R0, !PT ;  /* 0x000000000303b209 */ /* 0x004fca0007810000 */
[----:B------:R4:W-:Y:S04]  /*a650*/  @!P3 STL [R1+0x43c], R3 ;  /* 0x00043c030100b387 */ /* 0x0009e80000100800 */
[----:B---3--:R4:W-:Y:S02]  /*a660*/  STS [R2], R0 ;  /* 0x0000000002007388 */ /* 0x0089e40000000800 */
.L_x_5313:
[----:B------:R-:W-:Y:S05]  /*a670*/  BSYNC.RECONVERGENT B1 ;  /* 0x0000000000017941 */ /* 0x000fea0003800200 */
.L_x_5312:
[----:B----4-:R-:W4:Y:S04]  /*a680*/  LDL.LU R0, [R1+0x438] ;  /* 0x0004380001007983 */ /* 0x010f280000300800 */
[----:B-----5:R0:W-:Y:S04]  /*a690*/  STL [R1+0x44c], R5 ;  /* 0x00044c0501007387 */ /* 0x0201e80000100800 */
[----:B0-----:R-:W4:Y:S04]  /*a6a0*/  LDL.LU R5, [R1+0x430] ;  /* 0x0004300001057983 */ /* 0x001f280000300800 */
[----:B------:R4:W-:Y:S04]  /*a6b0*/  STL [R1+0x448], R4 ;  /* 0x0004480401007387 */ /* 0x0009e80000100800 */
[----:B--23--:R-:W2:Y:S04]  /*a6c0*/  LDL.LU R3, [R1+0x434] ;  /* 0x0004340001037983 */ /* 0x00cea80000300800 */
[----:B------:R-:W3:Y:S01]  /*a6d0*/  LDL.LU R2, [R1+0x2c] ;  /* 0x00002c0001027983 */ /* 0x000ee20000300800 */
[----:B----4-:R-:W-:-:S03]  /*a6e0*/  IMAD.MOV.U32 R4, RZ, RZ, R0 ;  /* 0x000000ffff047224 */ /* 0x010fc600078e0000 */
[----:B------:R-:W4:Y:S01]  /*a6f0*/  LDL R0, [R1+0x444] ;  /* 0x0004440001007983 */ /* 0x000f220000100800 */
[----:B------:R-:W-:Y:S01]  /*a700*/  VIADD R4, R4, 0x400 ;  /* 0x0000040004047836 */ /* 0x000fe20000000000 */
[----:B------:R-:W-:-:S05]  /*a710*/  IADD3 R5, P1, PT, R5, 0x100, RZ ;  /* 0x0000010005057810 */ /* 0x000fca0007f3e0ff */
[----:B------:R0:W-:Y:S01]  /*a720*/  STL [R1+0x430], R5 ;  /* 0x0004300501007387 */ /* 0x0001e20000100800 */
[----:B--2---:R-:W-:Y:S01]  /*a730*/  IADD3 R3, PT, PT, R3, 0x100, RZ ;  /* 0x0000010003037810 */ /* 0x004fe20007ffe0ff */
[----:B---3--:R-:W-:Y:S02]  /*a740*/  IMAD.X R2, RZ, RZ, R2, P1 ;  /* 0x000000ffff027224 */ /* 0x008fe400008e0602 */
[----:B0-----:R0:W5:Y:S04]  /*a750*/  LDL.LU R5, [R1+0x44c] ;  /* 0x00044c0001057983 */ /* 0x0011680000300800 */
[----:B------:R2:W-:Y:S01]  /*a760*/  STL [R1+0x438], R4 ;  /* 0x0004380401007387 */ /* 0x0005e20000100800 */
[----:B------:R-:W-:-:S03]  /*a770*/  IADD3 R252, PT, PT, R252, 0x100, RZ ;  /* 0x00000100fcfc7810 */ /* 0x000fc60007ffe0ff */
[----:B--2---:R0:W5:Y:S04]  /*a780*/  LDL.LU R4, [R1+0x448] ;  /* 0x0004480001047983 */ /* 0x0041680000300800 */
[----:B------:R0:W-:Y:S04]  /*a790*/  STL [R1+0x434], R3 ;  /* 0x0004340301007387 */ /* 0x0001e80000100800 */
[----:B------:R0:W-:Y:S01]  /*a7a0*/  STL [R1+0x2c], R2 ;  /* 0x00002c0201007387 */ /* 0x0001e20000100800 */
[----:B----4-:R-:W-:-:S13]  /*a7b0*/  ISETP.GE.AND P1, PT, R252, R0, PT ;  /* 0x00000000fc00720c */ /* 0x010fda0003f26270 */
[----:B0-----:R-:W-:Y:S05]  /*a7c0*/  @!P1 BRA `(.L_x_5314) ;  /* 0xffffff8400809947 */ /* 0x001fea000383ffff */
.L_x_5183:
[----:B0--3--:R-:W-:Y:S05]  /*a7d0*/  BSYNC.RECONVERGENT B0 ;  /* 0x0000000000007941 */ /* 0x009fea0003800200 */
.L_x_5182:
[----:B------:R-:W3:Y:S01]  /*a7e0*/  LDL.LU R2, [R1+0x43c] ;  /* 0x00043c0001027983 */ /* 0x000ee20000300800 */
[----:B------:R-:W0:Y:S01]  /*a7f0*/  S2UR UR10, SR_CgaCtaId ;  /* 0x00000000000a79c3 */ /* 0x000e220000008800 */
[----:B------:R-:W-:Y:S01]  /*a800*/  UMOV UR8, 0x400 ;  /* 0x0000040000087882 */ /* 0x000fe20000000000 */
[----:B------:R-:W4:Y:S01]  /*a810*/  LDCU UR5, c[0x0][0x3f4] ;  /* 0x00007e80ff0577ac */ /* 0x000f220008000800 */
[----:B------:R-:W-:Y:S01]  /*a820*/  BSSY.RECONVERGENT B0, `(.L_x_5315) ;  /* 0x000018d000007945 */ /* 0x000fe20003800200 */
[----:B------:R-:W-:Y:S02]  /*a830*/  UIADD3 UR9, UPT, UPT, UR45, 0x1, URZ ;  /* 0x000000012d097890 */ /* 0x000fe4000fffe0ff */
[----:B----4-:R-:W-:Y:S02]  /*a840*/  UIADD3 UR5, UPT, UPT, UR45, 0x1, -UR5 ;  /* 0x000000012d057890 */ /* 0x010fe4000fffe805 */
[----:B0-----:R-:W-:Y:S02]  /*a850*/  ULEA UR11, UR10, UR8, 0x18 ;  /* 0x000000080a0b7291 */ /* 0x001fe4000f8ec0ff */
[----:B------:R-:W-:-:S04]  /*a860*/  UISETP.LT.AND UP0, UPT, URZ, UR5, UPT ;  /* 0x00000005ff00728c */ /* 0x000fc8000bf01270 */
[----:B------:R-:W-:Y:S01]  /*a870*/  USEL UR5, URZ, UR5, !UP0 ;  /* 0x00000005ff057287 */ /* 0x000fe2000c000000 */
[----:B---3--:R-:W0:Y:S02]  /*a880*/  SHFL.BFLY PT, R0, R2, 0x10, 0x1f ;  /* 0x0e001f0002007f89 */ /* 0x008e2400000e0000 */
[----:B0-----:R-:W-:-:S05]  /*a890*/  FMNMX.FTZ R3, R0, R2, !PT ;  /* 0x0000000200037209 */ /* 0x001fca0007810000 */
[----:B------:R-:W0:Y:S02]  /*a8a0*/  SHFL.BFLY PT, R0, R3, 0x8, 0x1f ;  /* 0x0d001f0003007f89 */ /* 0x000e2400000e0000 */
[----:B0----5:R-:W-:Y:S02]  /*a8b0*/  FMNMX.FTZ R4, R3, R0, !PT ;  /* 0x0000000003047209 */ /* 0x021fe40007810000 */
[----:B------:R-:W0:Y:S03]  /*a8c0*/  S2R R0, SR_TID.X ;  /* 0x0000000000007919 */ /* 0x000e260000002100 */
[----:B------:R-:W3:Y:S02]  /*a8d0*/  SHFL.BFLY PT, R5, R4, 0x4, 0x1f ;  /* 0x0c801f0004057f89 */ /* 0x000ee400000e0000 */
[----:B---3--:R-:W-:Y:S01]  /*a8e0*/  FMNMX.FTZ R5, R4, R5, !PT ;  /* 0x0000000504057209 */ /* 0x008fe20007810000 */
[----:B0-----:R-:W-:-:S04]  /*a8f0*/  IMAD.SHL.U32 R13, R0, 0x4, RZ ;  /* 0x00000004000d7824 */ /* 0x001fc800078e00ff */
[----:B------:R-:W0:Y:S02]  /*a900*/  SHFL.BFLY PT, R2, R5, 0x2, 0x1f ;  /* 0x0c401f0005027f89 */ /* 0x000e2400000e0000 */
[----:B0-----:R-:W-:Y:S02]  /*a910*/  FMNMX.FTZ R6, R5, R2, !PT ;  /* 0x0000000205067209 */ /* 0x001fe40007810000 */
[----:B------:R-:W-:Y:S02]  /*a920*/  LOP3.LUT P1, R2, R0, 0x1f, RZ, 0xc0, !PT ;  /* 0x0000001f00027812 */ /* 0x000fe4000782c0ff */
        /* <DEDUP_REMOVED lines=8> */
[----:B0-----:R-:W-:-:S05]  /*a9b0*/  VIADD R3, R0, UR5 ;  /* 0x0000000500037c36 */ /* 0x001fca0008000000 */
[----:B------:R-:W0:Y:S01]  /*a9c0*/  @!P0 LDS R5, [R4] ;  /* 0x0000000004058984 */ /* 0x000e220000000800 */
[----:B------:R-:W-:-:S03]  /*a9d0*/  ISETP.GT.AND P0, PT, R3, UR45, PT ;  /* 0x0000002d03007c0c */ /* 0x000fc6000bf04270 */
[----:B0-----:R-:W0:Y:S02]  /*a9e0*/  SHFL.BFLY PT, R6, R5, 0x4, 0x1f ;  /* 0x0c801f0005067f89 */ /* 0x001e2400000e0000 */
[----:B0-----:R-:W-:Y:S01]  /*a9f0*/  FMNMX.FTZ R6, R6, R5, !PT ;  /* 0x0000000506067209 */ /* 0x001fe20007810000 */
[----:B------:R-:W-:-:S04]  /*aa00*/  HFMA2 R5, -RZ, RZ, 0, 0 ;  /* 0x00000000ff057431 */ /* 0x000fc800000001ff */
[----:B------:R-:W0:Y:S02]  /*aa10*/  SHFL.BFLY PT, R7, R6, 0x2, 0x1f ;  /* 0x0c401f0006077f89 */ /* 0x000e2400000e0000 */
[----:B0-----:R-:W-:-:S05]  /*aa20*/  FMNMX.FTZ R7, R6, R7, !PT ;  /* 0x0000000706077209 */ /* 0x001fca0007810000 */
[----:B------:R-:W0:Y:S02]  /*aa30*/  SHFL.BFLY PT, R8, R7, 0x1, 0x1f ;  /* 0x0c201f0007087f89 */ /* 0x000e2400000e0000 */
[----:B0-----:R-:W-:-:S05]  /*aa40*/  FMNMX.FTZ R8, R7, R8, !PT ;  /* 0x0000000807087209 */ /* 0x001fca0007810000 */
[----:B--2---:R0:W2:Y:S01]  /*aa50*/  SHFL.IDX PT, R25, R8, RZ, 0x1f ;  /* 0x00001fff08197589 */ /* 0x0040a200000e0000 */
[----:B------:R-:W-:Y:S05]  /*aa60*/  @P0 BRA `(.L_x_5316) ;  /* 0x0000001400a00947 */ /* 0x000fea0003800000 */
[----:B------:R-:W3:Y:S02]  /*aa70*/  LDC.64 R6, c[0x0][0x420] ;  /* 0x00010800ff067b82 */ /* 0x000ee40000000a00 */
[----:B---3--:R-:W-:-:S04]  /*aa80*/  ISETP.NE.U32.AND P0, PT, R6, RZ, PT ;  /* 0x000000ff0600720c */ /* 0x008fc80003f05070 */
[----:B------:R-:W-:-:S13]  /*aa90*/  ISETP.NE.AND.EX P0, PT, R7, RZ, PT, P0 ;  /* 0x000000ff0700720c */ /* 0x000fda0003f05300 */
[----:B------:R-:W-:Y:S05]  /*aaa0*/  @P0 BRA `(.L_x_5317) ;  /* 0x0000001000040947 */ /* 0x000fea0003800000 */
[----:B0-----:R-:W-:Y:S01]  /*aab0*/  MOV R8, UR9 ;  /* 0x0000000900087c02 */ /* 0x001fe20008000f00 */
[----:B------:R-:W-:Y:S01]  /*aac0*/  BSSY.RECONVERGENT B1, `(.L_x_5318) ;  /* 0x000001d000017945 */ /* 0x000fe20003800200 */
[----:B------:R-:W-:Y:S02]  /*aad0*/  LOP3.LUT R6, RZ, R0, RZ, 0x33, !PT ;  /* 0x00000000ff067212 */ /* 0x000fe400078e33ff */
[----:B------:R-:W-:-:S04]  /*aae0*/  VIADDMNMX R5, R3, 0x100, R8, !PT ;  /* 0x0000010003057846 */ /* 0x000fc80007800108 */
[----:B------:R-:W-:Y:S02]  /*aaf0*/  IADD3 R7, PT, PT, R5, -UR5, R6 ;  /* 0x8000000505077c10 */ /* 0x000fe4000fffe006 */
[----:B------:R-:W-:Y:S02]  /*ab00*/  MOV R6, R3 ;  /* 0x0000000300067202 */ /* 0x000fe40000000f00 */
[C---:B------:R-:W-:Y:S02]  /*ab10*/  LOP3.LUT R5, R7.reuse, 0x300, RZ, 0xc0, !PT ;  /* 0x0000030007057812 */ /* 0x040fe400078ec0ff */
[----:B------:R-:W-:Y:S02]  /*ab20*/  ISETP.GE.U32.AND P1, PT, R7, 0x300, PT ;  /* 0x000003000700780c */ /* 0x000fe40003f26070 */
[----:B------:R-:W-:Y:S01]  /*ab30*/  ISETP.NE.AND P0, PT, R5, 0x300, PT ;  /* 0x000003000500780c */ /* 0x000fe20003f05270 */
[----:B------:R-:W-:-:S12]  /*ab40*/  IMAD.MOV.U32 R5, RZ, RZ, RZ ;  /* 0x000000ffff057224 */ /* 0x000fd800078e00ff */
[----:B------:R-:W-:Y:S05]  /*ab50*/  @!P0 BRA `(.L_x_5319) ;  /* 0x00000000004c8947 */ /* 0x000fea0003800000 */
[----:B------:R-:W-:Y:S01]  /*ab60*/  UIADD3 UR6, UPT, UPT, UR8, 0x440, URZ ;  /* 0x0000044008067890 */ /* 0x000fe2000fffe0ff */
[----:B------:R-:W-:Y:S02]  /*ab70*/  LEA.HI R5, R7, 0x1, RZ, 0x18 ;  /* 0x0000000107057811 */ /* 0x000fe400078fc0ff */
[----:B------:R-:W-:Y:S01]  /*ab80*/  MOV R6, R3 ;  /* 0x0000000300067202 */ /* 0x000fe20000000f00 */
[----:B------:R-:W-:Y:S01]  /*ab90*/  ULEA UR6, UR10, UR6, 0x18 ;  /* 0x000000060a067291 */ /* 0x000fe2000f8ec0ff */
[----:B------:R-:W-:Y:S01]  /*aba0*/  LOP3.LUT R7, R5, 0x3, RZ, 0xc0, !PT ;  /* 0x0000000305077812 */ /* 0x000fe200078ec0ff */
[----:B------:R-:W-:-:S04]  /*abb0*/  IMAD.MOV.U32 R5, RZ, RZ, RZ ;  /* 0x000000ffff057224 */ /* 0x000fc800078e00ff */
[----:B------:R-:W-:Y:S01]  /*abc0*/  IMAD.MOV R8, RZ, RZ, -R7 ;  /* 0x000000ffff087224 */ /* 0x000fe200078e0a07 */
[----:B------:R-:W-:-:S07]  /*abd0*/  IADD3 R7, PT, PT, R13, UR6, RZ ;  /* 0x000000060d077c10 */ /* 0x000fce000fffe0ff */
.L_x_5320:
[----:B------:R-:W2:Y:S01]  /*abe0*/  LDS R9, [R7] ;  /* 0x0000000007097984 */ /* 0x000ea20000000800 */
[----:B------:R-:W-:Y:S01]  /*abf0*/  VIADD R8, R8, 0x1 ;  /* 0x0000000108087836 */ /* 0x000fe20000000000 */
[----:B------:R-:W-:-:S04]  /*ac00*/  IADD3 R6, PT, PT, R6, 0x100, RZ ;  /* 0x0000010006067810 */ /* 0x000fc80007ffe0ff */
        /* <DEDUP_REMOVED lines=8> */
.L_x_5319:
[----:B------:R-:W-:Y:S05]  /*ac90*/  BSYNC.RECONVERGENT B1 ;  /* 0x0000000000017941 */ /* 0x000fea0003800200 */
.L_x_5318:
[----:B------:R-:W-:Y:S05]  /*aca0*/  @!P1 BRA `(.L_x_5316) ;  /* 0x0000001400109947 */ /* 0x000fea0003800000 */
[----:B------:R-:W-:Y:S01]  /*acb0*/  UIADD3 UR6, UPT, UPT, UR8, 0x440, URZ ;  /* 0x0000044008067890 */ /* 0x000fe2000fffe0ff */
[----:B------:R-:W-:Y:S01]  /*acc0*/  IADD3 R15, PT, PT, R6, 0x400, RZ ;  /* 0x00000400060f7810 */ /* 0x000fe20007ffe0ff */
[----:B------:R-:W-:Y:S02]  /*acd0*/  USHF.L.U32 UR7, UR5, 0x2, URZ ;  /* 0x0000000205077899 */ /* 0x000fe400080006ff */
[----:B------:R-:W-:Y:S01]  /*ace0*/  ULEA UR6, UR10, UR6, 0x18 ;  /* 0x000000060a067291 */ /* 0x000fe2000f8ec0ff */
[----:B------:R-:W-:-:S03]  /*acf0*/  ISETP.GT.AND P0, PT, R15, UR45, PT ;  /* 0x0000002d0f007c0c */ /* 0x000fc6000bf04270 */
[----:B------:R-:W-:-:S05]  /*ad00*/  LEA R7, R6, -UR7, 0x2 ;  /* 0x8000000706077c11 */ /* 0x000fca000f8e10ff */
[----:B------:R-:W2:Y:S01]  /*ad10*/  LDS R8, [R7+UR6] ;  /* 0x0000000607087984 */ /* 0x000ea20008000800 */
[----:B------:R-:W-:-:S03]  /*ad20*/  VIADD R6, R7, UR6 ;  /* 0x0000000607067c36 */ /* 0x000fc60008000000 */
[----:B------:R-:W0:Y:S04]  /*ad30*/  LDS R9, [R7+UR6+0x400] ;  /* 0x0004000607097984 */ /* 0x000e280008000800 */
[----:B------:R-:W3:Y:S04]  /*ad40*/  LDS R10, [R7+UR6+0x800] ;  /* 0x00080006070a7984 */ /* 0x000ee80008000800 */
[----:B------:R-:W4:Y:S01]  /*ad50*/  LDS R11, [R7+UR6+0xc00] ;  /* 0x000c0006070b7984 */ /* 0x000f220008000800 */
[----:B--2---:R-:W-:-:S04]  /*ad60*/  FADD.FTZ R8, -R25, R8 ;  /* 0x0000000819087221 */ /* 0x004fc80000010100 */
[----:B------:R-:W-:Y:S01]  /*ad70*/  FMUL.FTZ R8, R8, 1.4426950216293334961 ;  /* 0x3fb8aa3b08087820 */ /* 0x000fe20000410000 */
[C---:B0-----:R-:W-:Y:S01]  /*ad80*/  FADD.FTZ R9, -R25.reuse, R9 ;  /* 0x0000000919097221 */ /* 0x041fe20000010100 */
[----:B---3--:R-:W-:-:S03]  /*ad90*/  FADD.FTZ R10, -R25, R10 ;  /* 0x0000000a190a7221 */ /* 0x008fc60000010100 */
[----:B------:R-:W-:Y:S01]  /*ada0*/  FMUL.FTZ R9, R9, 1.4426950216293334961 ;  /* 0x3fb8aa3b09097820 */ /* 0x000fe20000410000 */
[----:B------:R-:W0:Y:S01]  /*adb0*/  MUFU.EX2 R8, R8 ;  /* 0x0000000800087308 */ /* 0x000e220000000800 */
[----:B----4-:R-:W-:Y:S01]  /*adc0*/  FADD.FTZ R12, -R25, R11 ;  /* 0x0000000b190c7221 */ /* 0x010fe20000010100 */
[----:B------:R-:W-:Y:S02]  /*add0*/  FMUL.FTZ R11, R10, 1.4426950216293334961 ;  /* 0x3fb8aa3b0a0b7820 */ /* 0x000fe40000410000 */
[----:B------:R-:W2:Y:S01]  /*ade0*/  MUFU.EX2 R10, R9 ;  /* 0x00000009000a7308 */ /* 0x000ea20000000800 */
[----:B------:R-:W-:-:S03]  /*adf0*/  FMUL.FTZ R14, R12, 1.4426950216293334961 ;  /* 0x3fb8aa3b0c0e7820 */ /* 0x000fc60000410000 */
[----:B------:R-:W3:Y:S04]  /*ae00*/  MUFU.EX2 R12, R11 ;  /* 0x0000000b000c7308 */ /* 0x000ee80000000800 */
[----:B------:R-:W4:Y:S01]  /*ae10*/  MUFU.EX2 R14, R14 ;  /* 0x0000000e000e7308 */ /* 0x000f220000000800 */
[----:B0-----:R-:W-:Y:S01]  /*ae20*/  FADD.FTZ R5, R5, R8 ;  /* 0x0000000805057221 */ /* 0x001fe20000010000 */
[----:B------:R0:W-:Y:S03]  /*ae30*/  STS [R7+UR6], R8 ;  /* 0x0000000807007988 */ /* 0x0001e60008000806 */
[----:B--2---:R-:W-:Y:S01]  /*ae40*/  FADD.FTZ R5, R5, R10 ;  /* 0x0000000a05057221 */ /* 0x004fe20000010000 */
[----:B------:R0:W-:Y:S03]  /*ae50*/  STS [R7+UR6+0x400], R10 ;  /* 0x0004000a07007988 */ /* 0x0001e60008000806 */
[----:B---3--:R-:W-:Y:S01]  /*ae60*/  FADD.FTZ R5, R5, R12 ;  /* 0x0000000c05057221 */ /* 0x008fe20000010000 */
        /* <DEDUP_REMOVED lines=13> */
.L_x_5323:
        /* <DEDUP_REMOVED lines=8> */
[----:B------:R-:W5:Y:S04]  /*afc0*/  LDS R14, [R6+0x1000] ;  /* 0x00100000060e7984 */ /* 0x000f680000000800 */
[----:B-1----:R-:W1:Y:S04]  /*afd0*/  LDS R16, [R6+0x1400] ;  /* 0x0014000006107984 */ /* 0x002e680000000800 */
[----:B------:R-:W1:Y:S04]  /*afe0*/  LDS R17, [R6+0x1800] ;  /* 0x0018000006117984 */ /* 0x000e680000000800 */
[----:B------:R-:W1:Y:S04]  /*aff0*/  LDS R18, [R6+0x1c00] ;  /* 0x001c000006127984 */ /* 0x000e680000000800 */
[----:B------:R-:W1:Y:S01]  /*b000*/  LDS R19, [R6+0x2000] ;  /* 0x0020000006137984 */ /* 0x000e620000000800 */
[----:B0-----:R-:W-:-:S03]  /*b010*/  FADD.FTZ R7, -R25, R7 ;  /* 0x0000000719077221 */ /* 0x001fc60000010100 */
[----:B------:R-:W0:Y:S01]  /*b020*/  LDS R20, [R6+0x2400] ;  /* 0x0024000006147984 */ /* 0x000e220000000800 */
[----:B--2---:R-:W-:Y:S01]  /*b030*/  FADD.FTZ R8, -R25, R8 ;  /* 0x0000000819087221 */ /* 0x004fe20000010100 */
[----:B------:R-:W-:Y:S02]  /*b040*/  FMUL.FTZ R7, R7, 1.4426950216293334961 ;  /* 0x3fb8aa3b07077820 */ /* 0x000fe40000410000 */
[----:B------:R-:W2:Y:S01]  /*b050*/  LDS R21, [R6+0x2800] ;  /* 0x0028000006157984 */ /* 0x000ea20000000800 */
[C---:B---3--:R-:W-:Y:S01]  /*b060*/  FADD.FTZ R9, -R25.reuse, R9 ;  /* 0x0000000919097221 */ /* 0x048fe20000010100 */
[----:B------:R-:W-:Y:S02]  /*b070*/  FMUL.FTZ R8, R8, 1.4426950216293334961 ;  /* 0x3fb8aa3b08087820 */ /* 0x000fe40000410000 */
[----:B------:R-:W3:Y:S01]  /*b080*/  MUFU.EX2 R7, R7 ;  /* 0x0000000700077308 */ /* 0x000ee20000000800 */
[----:B------:R-:W2:Y:S01]  /*b090*/  LDS R22, [R6+0x2c00] ;  /* 0x002c000006167984 */ /* 0x000ea20000000800 */
[----:B----4-:R-:W-:Y:S01]  /*b0a0*/  FADD.FTZ R10, -R25, R10 ;  /* 0x0000000a190a7221 */ /* 0x010fe20000010100 */
[----:B------:R-:W-:Y:S01]  /*b0b0*/  FMUL.FTZ R9, R9, 1.4426950216293334961 ;  /* 0x3fb8aa3b09097820 */ /* 0x000fe20000410000 */
[----:B------:R-:W4:Y:S01]  /*b0c0*/  MUFU.EX2 R8, R8 ;  /* 0x0000000800087308 */ /* 0x000f220000000800 */
[----:B------:R-:W2:Y:S01]  /*b0d0*/  LDS R23, [R6+0x3000] ;  /* 0x0030000006177984 */ /* 0x000ea20000000800 */
[C---:B-----5:R-:W-:Y:S01]  /*b0e0*/  FADD.FTZ R11, -R25.reuse, R11 ;  /* 0x0000000b190b7221 */ /* 0x060fe20000010100 */
[----:B------:R-:W-:Y:S01]  /*b0f0*/  FMUL.FTZ R10, R10, 1.4426950216293334961 ;  /* 0x3fb8aa3b0a0a7820 */ /* 0x000fe20000410000 */
[----:B------:R-:W-:Y:S01]  /*b100*/  FADD.FTZ R12, -R25, R12 ;  /* 0x0000000c190c7221 */ /* 0x000fe20000010100 */
[----:B------:R-:W5:Y:S01]  /*b110*/  MUFU.EX2 R9, R9 ;  /* 0x0000000900097308 */ /* 0x000f620000000800 */
[----:B------:R-:W2:Y:S01]  /*b120*/  LDS R24, [R6+0x3400] ;  /* 0x0034000006187984 */ /* 0x000ea20000000800 */
[----:B------:R-:W-:Y:S01]  /*b130*/  FMUL.FTZ R11, R11, 1.4426950216293334961 ;  /* 0x3fb8aa3b0b0b7820 */ /* 0x000fe20000410000 */
[----:B------:R-:W-:Y:S01]  /*b140*/  FADD.FTZ R14, -R25, R14 ;  /* 0x0000000e190e7221 */ /* 0x000fe20000010100 */
[----:B------:R-:W5:Y:S01]  /*b150*/  MUFU.EX2 R10, R10 ;  /* 0x0000000a000a7308 */ /* 0x000f620000000800 */
[----:B------:R-:W-:Y:S01]  /*b160*/  FMUL.FTZ R12, R12, 1.4426950216293334961 ;  /* 0x3fb8aa3b0c0c7820 */ /* 0x000fe20000410000 */
[----:B---3--:R-:W-:Y:S01]  /*b170*/  FADD.FTZ R5, R7, R5 ;  /* 0x0000000507057221 */ /* 0x008fe20000010000 */
[----:B-1----:R-:W-:Y:S01]  /*b180*/  FADD.FTZ R16, -R25, R16 ;  /* 0x0000001019107221 */ /* 0x002fe20000010100 */
[----:B------:R-:W1:Y:S01]  /*b190*/  MUFU.EX2 R11, R11 ;  /* 0x0000000b000b7308 */ /* 0x000e620000000800 */
        /* <DEDUP_REMOVED lines=13> */
[----:B-1----:R-:W-:Y:S01]  /*b270*/  FADD.FTZ R5, R5, R11 ;  /* 0x0000000b05057221 */ /* 0x002fe20000010000 */
[----:B0-----:R-:W-:Y:S01]  /*b280*/  FADD.FTZ R20, -R25, R20 ;  /* 0x0000001419147221 */ /* 0x001fe20000010100 */
[----:B------:R-:W0:Y:S01]  /*b290*/  MUFU.EX2 R17, R17 ;  /* 0x0000001100117308 */ /* 0x000e220000000800 */
[----:B------:R-:W-:Y:S01]  /*b2a0*/  FMUL.FTZ R19, R19, 1.4426950216293334961 ;  /* 0x3fb8aa3b13137820 */ /* 0x000fe20000410000 */
[----:B---3--:R-:W-:Y:S01]  /*b2b0*/  FADD.FTZ R5, R5, R12 ;  /* 0x0000000c05057221 */ /* 0x008fe20000010000 */
[----:B--2---:R-:W-:Y:S01]  /*b2c0*/  FADD.FTZ R21, -R25, R21 ;  /* 0x0000001519157221 */ /* 0x004fe20000010100 */
        /* <DEDUP_REMOVED lines=43> */
.L_x_5322:
[----:B------:R-:W-:Y:S05]  /*b580*/  BSYNC.RECONVERGENT B1 ;  /* 0x0000000000017941 */ /* 0x000fea0003800200 */
.L_x_5321:
        /* <DEDUP_REMOVED lines=11> */
[----:B------:R-:W5:Y:S04]  /*b640*/  LDS R12, [R6+0xc00] ;  /* 0x000c0000060c7984 */ /* 0x000f680000000800 */
[----:B------:R-:W5:Y:S04]  /*b650*/  LDS R14, [R6+0x1000] ;  /* 0x00100000060e7984 */ /* 0x000f680000000800 */
[----:B-1----:R-:W1:Y:S01]  /*b660*/  LDS R16, [R6+0x1400] ;  /* 0x0014000006107984 */ /* 0x002e620000000800 */
[C---:B0-----:R-:W-:Y:S01]  /*b670*/  FADD.FTZ R7, -R25.reuse, R7 ;  /* 0x0000000719077221 */ /* 0x041fe20000010100 */
[----:B--2---:R-:W-:-:S03]  /*b680*/  FADD.FTZ R8, -R25, R8 ;  /* 0x0000000819087221 */ /* 0x004fc60000010100 */
[----:B------:R-:W-:Y:S01]  /*b690*/  FMUL.FTZ R7, R7, 1.4426950216293334961 ;  /* 0x3fb8aa3b07077820 */ /* 0x000fe20000410000 */
[----:B---3--:R-:W-:Y:S01]  /*b6a0*/  FADD.FTZ R9, -R25, R9 ;  /* 0x0000000919097221 */ /* 0x008fe20000010100 */
[----:B------:R-:W-:-:S04]  /*b6b0*/  FMUL.FTZ R8, R8, 1.4426950216293334961 ;  /* 0x3fb8aa3b08087820 */ /* 0x000fc80000410000 */
[----:B------:R-:W0:Y:S01]  /*b6c0*/  MUFU.EX2 R7, R7 ;  /* 0x0000000700077308 */ /* 0x000e220000000800 */
[----:B----4-:R-:W-:Y:S01]  /*b6d0*/  FADD.FTZ R10, -R25, R10 ;  /* 0x0000000a190a7221 */ /* 0x010fe20000010100 */
[----:B------:R-:W-:Y:S02]  /*b6e0*/  FMUL.FTZ R9, R9, 1.4426950216293334961 ;  /* 0x3fb8aa3b09097820 */ /* 0x000fe40000410000 */
[----:B------:R-:W2:Y:S01]  /*b6f0*/  MUFU.EX2 R8, R8 ;  /* 0x0000000800087308 */ /* 0x000ea20000000800 */
[C---:B-----5:R-:W-:Y:S01]  /*b700*/  FADD.FTZ R11, -R25.reuse, R11 ;  /* 0x0000000b190b7221 */ /* 0x060fe20000010100 */
        /* <DEDUP_REMOVED lines=9> */
[----:B-1----:R-:W-:Y:S01]  /*b7a0*/  FADD.FTZ R16, -R25, R16 ;  /* 0x0000001019107221 */ /* 0x002fe20000010100 */
[----:B------:R-:W-:Y:S01]  /*b7b0*/  FMUL.FTZ R14, R14, 1.4426950216293334961 ;  /* 0x3fb8aa3b0e0e7820 */ /* 0x000fe20000410000 */
[----:B--2---:R-:W-:Y:S01]  /*b7c0*/  FADD.FTZ R5, R5, R8 ;  /* 0x0000000805057221 */ /* 0x004fe20000010000 */
        /* <DEDUP_REMOVED lines=19> */
.L_x_5325:
[----:B------:R-:W-:Y:S05]  /*b900*/  BSYNC.RECONVERGENT B1 ;  /* 0x0000000000017941 */ /* 0x000fea0003800200 */
.L_x_5324:
[----:B------:R-:W-:-:S13]  /*b910*/  ISETP.GT.AND P1, PT, R15, UR45, PT ;  /* 0x0000002d0f007c0c */ /* 0x000fda000bf24270 */
[----:B------:R-:W-:Y:S05]  /*b920*/  @!P0 BRA P1, `(.L_x_5316) ;  /* 0x0000000400f08947 */ /* 0x000fea0000800000 */
[----:B------:R-:W0:Y:S04]  /*b930*/  LDS R7, [R6+-0x800] ;  /* 0xfff8000006077984 */ /* 0x000e280000000800 */
[----:B------:R-:W2:Y:S04]  /*b940*/  LDS R8, [R6+-0x400] ;  /* 0xfffc000006087984 */ /* 0x000ea80000000800 */
[----:B------:R-:W3:Y:S04]  /*b950*/  LDS R9, [R6] ;  /* 0x0000000006097984 */ /* 0x000ee80000000800 */
[----:B------:R-:W4:Y:S01]  /*b960*/  LDS R10, [R6+0x400] ;  /* 0x00040000060a7984 */ /* 0x000f220000000800 */
        /* <DEDUP_REMOVED lines=9> */
[----:B------:R-:W-:-:S03]  /*ba00*/  FMUL.FTZ R10, R10, 1.4426950216293334961 ;  /* 0x3fb8aa3b0a0a7820 */ /* 0x000fc60000410000 */
[----:B------:R-:W3:Y:S04]  /*ba10*/  MUFU.EX2 R9, R9 ;  /* 0x0000000900097308 */ /* 0x000ee80000000800 */
[----:B------:R-:W4:Y:S01]  /*ba20*/  MUFU.EX2 R10, R10 ;  /* 0x0000000a000a7308 */ /* 0x000f220000000800 */
[----:B0-----:R0:W-:Y:S01]  /*ba30*/  STS [R6+-0x800], R7 ;  /* 0xfff8000706007388 */ /* 0x0011e20000000800 */
        /* <DEDUP_REMOVED lines=8> */
.L_x_5317:
[----:B0-----:R-:W-:Y:S01]  /*bac0*/  IMAD.U32 R8, RZ, RZ, UR9 ;  /* 0x00000009ff087e24 */ /* 0x001fe2000f8e00ff */
[----:B------:R-:W0:Y:S01]  /*bad0*/  S2UR UR6, SR_CTAID.Y ;  /* 0x00000000000679c3 */ /* 0x000e220000002600 */
[----:B------:R-:W-:Y:S01]  /*bae0*/  LOP3.LUT R9, RZ, R0, RZ, 0x33, !PT ;  /* 0x00000000ff097212 */ /* 0x000fe200078e33ff */
[----:B------:R-:W-:Y:S02]  /*baf0*/  BSSY.RECONVERGENT B1, `(.L_x_5326) ;  /* 0x0000027000017945 */ /* 0x000fe40003800200 */
[----:B------:R-:W-:-:S04]  /*bb00*/  VIADDMNMX R8, R3, 0x100, R8, !PT ;  /* 0x0000010003087846 */ /* 0x000fc80007800108 */
[----:B------:R-:W0:Y:S01]  /*bb10*/  LDC R5, c[0x0][0x3f4] ;  /* 0x0000fd00ff057b82 */ /* 0x000e220000000800 */
[----:B------:R-:W-:-:S04]  /*bb20*/  IADD3 R9, PT, PT, R8, -UR5, R9 ;  /* 0x8000000508097c10 */ /* 0x000fc8000fffe009 */
[C---:B------:R-:W-:Y:S02]  /*bb30*/  LOP3.LUT R8, R9.reuse, 0x300, RZ, 0xc0, !PT ;  /* 0x0000030009087812 */ /* 0x040fe400078ec0ff */
[----:B------:R-:W-:Y:S02]  /*bb40*/  ISETP.GE.U32.AND P1, PT, R9, 0x300, PT ;  /* 0x000003000900780c */ /* 0x000fe40003f26070 */
[----:B------:R-:W-:Y:S01]  /*bb50*/  ISETP.NE.AND P0, PT, R8, 0x300, PT ;  /* 0x000003000800780c */ /* 0x000fe20003f05270 */
[----:B------:R-:W-:Y:S02]  /*bb60*/  IMAD.MOV.U32 R8, RZ, RZ, R3 ;  /* 0x000000ffff087224 */ /* 0x000fe400078e0003 */
[----:B0-----:R-:W-:Y:S02]  /*bb70*/  IMAD R15, R5, UR6, RZ ;  /* 0x00000006050f7c24 */ /* 0x001fe4000f8e02ff */
[----:B------:R-:W-:-:S03]  /*bb80*/  HFMA2 R5, -RZ, RZ, 0, 0 ;  /* 0x00000000ff057431 */ /* 0x000fc600000001ff */
[----:B-1----:R-:W-:-:S05]  /*bb90*/  SHF.R.S32.HI R16, RZ, 0x1f, R15 ;  /* 0x0000001fff107819 */ /* 0x002fca000001140f */
[----:B------:R-:W-:Y:S05]  /*bba0*/  @!P0 BRA `(.L_x_5327) ;  /* 0x00000000006c8947 */ /* 0x000fea0003800000 */
[----:B------:R-:W-:Y:S01]  /*bbb0*/  UIADD3 UR6, UPT, UPT, UR8, 0x440, URZ ;  /* 0x0000044008067890 */ /* 0x000fe2000fffe0ff */
[----:B------:R-:W-:Y:S01]  /*bbc0*/  LEA.HI R5, R9, 0x1, RZ, 0x18 ;  /* 0x0000000109057811 */ /* 0x000fe200078fc0ff */
[--C-:B------:R-:W-:Y:S01]  /*bbd0*/  IMAD.MOV.U32 R8, RZ, RZ, R3.reuse ;  /* 0x000000ffff087224 */ /* 0x100fe200078e0003 */
[----:B------:R-:W-:Y:S01]  /*bbe0*/  IADD3 R14, P0, P2, R15, R6, R3 ;  /* 0x000000060f0e7210 */ /* 0x000fe20007a1e003 */
[----:B------:R-:W-:Y:S01]  /*bbf0*/  ULEA UR6, UR10, UR6, 0x18 ;  /* 0x000000060a067291 */ /* 0x000fe2000f8ec0ff */
[----:B------:R-:W-:Y:S02]  /*bc00*/  LOP3.LUT R6, R5, 0x3, RZ, 0xc0, !PT ;  /* 0x0000000305067812 */ /* 0x000fe400078ec0ff */
[----:B------:R-:W-:Y:S02]  /*bc10*/  IADD3.X R7, PT, PT, R16, R7, RZ, P0, P2 ;  /* 0x0000000710077210 */ /* 0x000fe400007e44ff */
[----:B------:R-:W-:Y:S01]  /*bc20*/  MOV R5, RZ ;  /* 0x000000ff00057202 */ /* 0x000fe20000000f00 */
[----:B------:R-:W-:Y:S01]  /*bc30*/  VIADD R9, R13, UR6 ;  /* 0x000000060d097c36 */ /* 0x000fe20008000000 */
[----:B------:R-:W-:-:S07]  /*bc40*/  IADD3 R10, PT, PT, -R6, RZ, RZ ;  /* 0x000000ff060a7210 */ /* 0x000fce0007ffe1ff */
.L_x_5328:
[----:B------:R-:W-:-:S06]  /*bc50*/  MOV R6, R14 ;  /* 0x0000000e00067202 */ /* 0x000fcc0000000f00 */
[----:B------:R0:W3:Y:S01]  /*bc60*/  LDG.E.U8 R6, desc[UR36][R6.64] ;  /* 0x0000002406067981 */ /* 0x0000e2000c1e1100 */
[----:B------:R-:W-:Y:S01]  /*bc70*/  IMAD.MOV.U32 R12, RZ, RZ, RZ ;  /* 0x000000ffff0c7224 */ /* 0x000fe200078e00ff */
[----:B------:R-:W-:Y:S01]  /*bc80*/  IADD3 R10, PT, PT, R10, 0x1, RZ ;  /* 0x000000010a0a7810 */ /* 0x000fe20007ffe0ff */
[----:B------:R-:W-:Y:S01]  /*bc90*/  VIADD R8, R8, 0x100 ;  /* 0x0000010008087836 */ /* 0x000fe20000000000 */
[----:B------:R-:W-:-:S04]  /*bca0*/  IADD3 R14, P2, PT, R14, 0x100, RZ ;  /* 0x000001000e0e7810 */ /* 0x000fc80007f5e0ff */
[----:B0-----:R-:W-:Y:S02]  /*bcb0*/  IADD3.X R7, PT, PT, RZ, R7, RZ, P2, !PT ;  /* 0x00000007ff077210 */ /* 0x001fe400017fe4ff */
[----:B---3--:R-:W-:-:S13]  /*bcc0*/  ISETP.NE.AND P0, PT, R6, RZ, PT ;  /* 0x000000ff0600720c */ /* 0x008fda0003f05270 */
[----:B------:R-:W2:Y:S02]  /*bcd0*/  @!P0 LDS R11, [R9] ;  /* 0x00000000090b8984 */ /* 0x000ea40000000800 */
[----:B--2---:R-:W-:-:S04]  /*bce0*/  @!P0 FADD.FTZ R11, -R25, R11 ;  /* 0x0000000b190b8221 */ /* 0x004fc80000010100 */
[----:B------:R-:W-:-:S04]  /*bcf0*/  @!P0 FMUL.FTZ R11, R11, 1.4426950216293334961 ;  /* 0x3fb8aa3b0b0b8820 */ /* 0x000fc80000410000 */
[----:B------:R-:W0:Y:S01]  /*bd00*/  @!P0 MUFU.EX2 R12, R11 ;  /* 0x0000000b000c8308 */ /* 0x000e220000000800 */
[----:B------:R-:W-:Y:S01]  /*bd10*/  ISETP.NE.AND P0, PT, R10, RZ, PT ;  /* 0x000000ff0a00720c */ /* 0x000fe20003f05270 */
[----:B0-----:R0:W-:Y:S01]  /*bd20*/  STS [R9], R12 ;  /* 0x0000000c09007388 */ /* 0x0011e20000000800 */
[----:B------:R-:W-:Y:S01]  /*bd30*/  FADD.FTZ R5, R12, R5 ;  /* 0x000000050c057221 */ /* 0x000fe20000010000 */
[----:B0-----:R-:W-:-:S10]  /*bd40*/  VIADD R9, R9, 0x400 ;  /* 0x0000040009097836 */ /* 0x001fd40000000000 */
[----:B------:R-:W-:Y:S05]  /*bd50*/  @P0 BRA `(.L_x_5328) ;  /* 0xfffffffc00bc0947 */ /* 0x000fea000383ffff */
.L_x_5327:
[----:B------:R-:W-:Y:S05]  /*bd60*/  BSYNC.RECONVERGENT B1 ;  /* 0x0000000000017941 */ /* 0x000fea0003800200 */
.L_x_5326:
[----:B------:R-:W-:Y:S05]  /*bd70*/  @!P1 BRA `(.L_x_5316) ;  /* 0x0000000000dc9947 */ /* 0x000fea0003800000 */
[----:B------:R-:W0:Y:S01]  /*bd80*/  S2R R10, SR_CgaCtaId ;  /* 0x00000000000a7919 */ /* 0x000e220000008800 */
[----:B------:R-:W1:Y:S01]  /*bd90*/  LDCU.64 UR12, c[0x0][0x420] ;  /* 0x00008400ff0c77ac */ /* 0x000e620008000a00 */
[----:B------:R-:W-:Y:S01]  /*bda0*/  MOV R6, 0x400 ;  /* 0x0000040000067802 */ /* 0x000fe20000000f00 */
[----:B------:R-:W-:-:S03]  /*bdb0*/  USHF.L.U32 UR6, UR5, 0x2, URZ ;  /* 0x0000000205067899 */ /* 0x000fc600080006ff */
[----:B------:R-:W-:-:S03]  /*bdc0*/  IADD3 R7, PT, PT, R6, 0x440, RZ ;  /* 0x0000044006077810 */ /* 0x000fc60007ffe0ff */
[----:B------:R-:W-:Y:S02]  /*bdd0*/  LEA R6, R8, -UR6, 0x2 ;  /* 0x8000000608067c11 */ /* 0x000fe4000f8e10ff */
[----:B-1----:R-:W-:-:S04]  /*bde0*/  IADD3 R11, P0, P1, R15, UR12, R8 ;  /* 0x0000000c0f0b7c10 */ /* 0x002fc8000f91e008 */
[----:B------:R-:W-:Y:S02]  /*bdf0*/  IADD3 R11, P2, PT, R11, 0x200, RZ ;  /* 0x000002000b0b7810 */ /* 0x000fe40007f5e0ff */
[----:B0-----:R-:W-:Y:S02]  /*be00*/  LEA R9, R10, R7, 0x18 ;  /* 0x000000070a097211 */ /* 0x001fe400078ec0ff */
[----:B------:R-:W-:Y:S02]  /*be10*/  IADD3.X R7, PT, PT, R16, UR13, RZ, P0, P1 ;  /* 0x0000000d10077c10 */ /* 0x000fe400087e24ff */
[----:B------:R-:W-:-:S03]  /*be20*/  IADD3 R9, PT, PT, R6, 0x800, R9 ;  /* 0x0000080006097810 */ /* 0x000fc60007ffe009 */
[----:B------:R-:W-:-:S07]  /*be30*/  IMAD.X R7, RZ, RZ, R7, P2 ;  /* 0x000000ffff077224 */ /* 0x000fce00010e0607 */
.L_x_5329:
[----:B------:R-:W-:-:S05]  /*be40*/  MOV R6, R11 ;  /* 0x0000000b00067202 */ /* 0x000fca0000000f00 */
[----:B------:R-:W3:Y:S04]  /*be50*/  LDG.E.U8 R14, desc[UR36][R6.64+-0x200] ;  /* 0xfffe0024060e7981 */ /* 0x000ee8000c1e1100 */
[----:B------:R-:W4:Y:S04]  /*be60*/  LDG.E.U8 R10, desc[UR36][R6.64+-0x100] ;  /* 0xffff0024060a7981 */ /* 0x000f28000c1e1100 */
[----:B------:R-:W5:Y:S04]  /*be70*/  LDG.E.U8 R11, desc[UR36][R6.64] ;  /* 0x00000024060b7981 */ /* 0x000f68000c1e1100 */
[----:B------:R-:W2:Y:S01]  /*be80*/  LDG.E.U8 R12, desc[UR36][R6.64+0x100] ;  /* 0x00010024060c7981 */ /* 0x000ea2000c1e1100 */
[----:B------:R-:W-:Y:S01]  /*be90*/  IMAD.MOV.U32 R16, RZ, RZ, RZ ;  /* 0x000000ffff107224 */ /* 0x000fe200078e00ff */
[----:B------:R-:W-:Y:S01]  /*bea0*/  MOV R18, RZ ;  /* 0x000000ff00127202 */ /* 0x000fe20000000f00 */
[----:B------:R-:W-:Y:S01]  /*beb0*/  VIADD R8, R8, 0x400 ;  /* 0x0000040008087836 */ /* 0x000fe20000000000 */
[----:B---3--:R-:W-:-:S02]  /*bec0*/  ISETP.NE.AND P0, PT, R14, RZ, PT ;  /* 0x000000ff0e00720c */ /* 0x008fc40003f05270 */
[----:B----4-:R-:W-:Y:S02]  /*bed0*/  ISETP.NE.AND P1, PT, R10, RZ, PT ;  /* 0x000000ff0a00720c */ /* 0x010fe40003f25270 */
[----:B-----5:R-:W-:Y:S02]  /*bee0*/  ISETP.NE.AND P2, PT, R11, RZ, PT ;  /* 0x000000ff0b00720c */ /* 0x020fe40003f45270 */
[----:B--2---:R-:W-:-:S07]  /*bef0*/  ISETP.NE.AND P3, PT, R12, RZ, PT ;  /* 0x000000ff0c00720c */ /* 0x004fce0003f65270 */
[----:B------:R-:W0:Y:S04]  /*bf00*/  @!P0 LDS R10, [R9+-0x800] ;  /* 0xfff80000090a8984 */ /* 0x000e280000000800 */
[----:B------:R-:W1:Y:S04]  /*bf10*/  @!P1 LDS R12, [R9+-0x400] ;  /* 0xfffc0000090c9984 */ /* 0x000e680000000800 */
[----:B------:R-:W2:Y:S04]  /*bf20*/  @!P2 LDS R15, [R9] ;  /* 0x00000000090fa984 */ /* 0x000ea80000000800 */
[----:B------:R-:W3:Y:S01]  /*bf30*/  @!P3 LDS R17, [R9+0x400] ;  /* 0x000400000911b984 */ /* 0x000ee20000000800 */
[----:B0-----:R-:W-:Y:S01]  /*bf40*/  @!P0 FADD.FTZ R11, -R25, R10 ;  /* 0x0000000a190b8221 */ /* 0x001fe20000010100 */
[----:B------:R-:W-:-:S03]  /*bf50*/  IMAD.MOV.U32 R10, RZ, RZ, RZ ;  /* 0x000000ffff0a7224 */ /* 0x000fc600078e00ff */
[----:B------:R-:W-:Y:S01]  /*bf60*/  @!P0 FMUL.FTZ R11, R11, 1.4426950216293334961 ;  /* 0x3fb8aa3b0b0b8820 */ /* 0x000fe20000410000 */
[C---:B-1----:R-:W-:Y:S01]  /*bf70*/  @!P1 FADD.FTZ R14, -R25.reuse, R12 ;  /* 0x0000000c190e9221 */ /* 0x042fe20000010100 */
[----:B------:R-:W-:Y:S02]  /*bf80*/  HFMA2 R12, -RZ, RZ, 0, 0 ;  /* 0x00000000ff0c7431 */ /* 0x000fe400000001ff */
[----:B------:R0:W1:Y:S01]  /*bf90*/  @!P0 MUFU.EX2 R10, R11 ;  /* 0x0000000b000a8308 */ /* 0x0000620000000800 */
[----:B------:R-:W-:Y:S01]  /*bfa0*/  @!P1 FMUL.FTZ R14, R14, 1.4426950216293334961 ;  /* 0x3fb8aa3b0e0e9820 */ /* 0x000fe20000410000 */
[C---:B--2---:R-:W-:Y:S01]  /*bfb0*/  @!P2 FADD.FTZ R15, -R25.reuse, R15 ;  /* 0x0000000f190fa221 */ /* 0x044fe20000010100 */
[----:B------:R-:W-:Y:S01]  /*bfc0*/  ISETP.GT.AND P0, PT, R8, UR45, PT ;  /* 0x0000002d08007c0c */ /* 0x000fe2000bf04270 */
[----:B---3--:R-:W-:Y:S01]  /*bfd0*/  @!P3 FADD.FTZ R17, -R25, R17 ;  /* 0x000000111911b221 */ /* 0x008fe20000010100 */
[----:B------:R-:W2:Y:S01]  /*bfe0*/  @!P1 MUFU.EX2 R12, R14 ;  /* 0x0000000e000c9308 */ /* 0x000ea20000000800 */
[----:B------:R-:W-:-:S02]  /*bff0*/  @!P2 FMUL.FTZ R15, R15, 1.4426950216293334961 ;  /* 0x3fb8aa3b0f0fa820 */ /* 0x000fc40000410000 */
        /* <DEDUP_REMOVED lines=15> */
.L_x_5316:
[----:B------:R-:W-:Y:S05]  /*c0f0*/  BSYNC.RECONVERGENT B0 ;  /* 0x0000000000007941 */ /* 0x000fea0003800200 */
.L_x_5315:
[----:B0-----:R-:W0:Y:S01]  /*c100*/  SHFL.BFLY PT, R6, R5, 0x10, 0x1f ;  /* 0x0e001f0005067f89 */ /* 0x001e2200000e0000 */
[C---:B------:R-:W-:Y:S01]  /*c110*/  ISETP.NE.AND P0, PT, R2.reuse, RZ, PT ;  /* 0x000000ff0200720c */ /* 0x040fe20003f05270 */
[----:B------:R-:W3:Y:S01]  /*c120*/  LDCU.U8 UR8, c[0x0][0x48c] ;  /* 0x00009180ff0877ac */ /* 0x000ee20008000000 */
[----:B------:R-:W-:Y:S01]  /*c130*/  ISETP.GT.U32.AND P1, PT, R2, 0x7, PT ;  /* 0x000000070200780c */ /* 0x000fe20003f24070 */
[----:B------:R-:W4:Y:S01]  /*c140*/  S2R R12, SR_CTAID.X ;  /* 0x00000000000c7919 */ /* 0x000f220000002500 */
[----:B------:R-:W4:Y:S09]  /*c150*/  S2UR UR6, SR_CTAID.Y ;  /* 0x00000000000679c3 */ /* 0x000f320000002600 */
[----:B------:R-:W-:-:S04]  /*c160*/  @!P0 SHF.R.U32.HI R2, RZ, 0x3, R0 ;  /* 0x00000003ff028819 */ /* 0x000fc80000011600 */
[----:B------:R-:W-:Y:S01]  /*c170*/  @!P0 LOP3.LUT R11, R2, 0x7c, RZ, 0xc0, !PT ;  /* 0x0000007c020b8812 */ /* 0x000fe200078ec0ff */
[----:B---3--:R-:W-:Y:S01]  /*c180*/  UISETP.NE.AND UP0, UPT, UR8, URZ, UPT ;  /* 0x000000ff0800728c */ /* 0x008fe2000bf05270 */
        /* <DEDUP_REMOVED lines=8> */
[----:B0-----:R-:W-:Y:S02]  /*c210*/  FADD.FTZ R10, R9, R10 ;  /* 0x0000000a090a7221 */ /* 0x001fe40000010000 */
[----:B------:R-:W4:Y:S03]  /*c220*/  LDC R9, c[0x0][0x3f8] ;  /* 0x0000fe00ff097b82 */ /* 0x000f260000000800 */
[----:B------:R-:W-:Y:S05]  /*c230*/  @!P0 STS [R11+UR11+0x20], R10 ;  /* 0x0000200a0b008988 */ /* 0x000fea000800080b */
[----:B------:R-:W-:Y:S01]  /*c240*/  BAR.SYNC.DEFER_BLOCKING 0x0 ;  /* 0x0000000000007b1d */ /* 0x000fe20000010000 */
[----:B------:R-:W-:Y:S01]  /*c250*/  ISETP.GT.AND P0, PT, R3, UR45, PT ;  /* 0x0000002d03007c0c */ /* 0x000fe2000bf04270 */
[----:B----4-:R-:W-:-:S04]  /*c260*/  IMAD R33, R9, UR6, R12 ;  /* 0x0000000609217c24 */ /* 0x010fc8000f8e020c */
        /* <DEDUP_REMOVED lines=10> */
[----:B------:R0:W3:Y:S01]  /*c310*/  MUFU.RCP R31, R6 ;  /* 0x00000006001f7308 */ /* 0x0000e20000001000 */
[----:B------:R-:W-:Y:S05]  /*c320*/  BRA.U !UP0, `(.L_x_5330) ;  /* 0x0000000108187547 */ /* 0x000fea000b800000 */
[----:B------:R-:W4:Y:S08]  /*c330*/  LDC R2, c[0x0][0x488] ;  /* 0x00012200ff027b82 */ /* 0x000f300000000800 */
[----:B------:R-:W4:Y:S08]  /*c340*/  LDC R4, c[0x0][0x40c] ;  /* 0x00010300ff047b82 */ /* 0x000f300000000800 */
[----:B------:R-:W5:Y:S01]  /*c350*/  LDC R5, c[0x0][0x3f4] ;  /* 0x0000fd00ff057b82 */ /* 0x000f620000000800 */
[----:B----4-:R-:W-:-:S04]  /*c360*/  IMAD R2, R33, R2, R4 ;  /* 0x0000000221027224 */ /* 0x010fc800078e0204 */
[----:B-----5:R-:W-:-:S05]  /*c370*/  IMAD R4, R2, R5, RZ ;  /* 0x0000000502047224 */ /* 0x020fca00078e02ff */
[----:B------:R-:W-:-:S07]  /*c380*/  SHF.R.S32.HI R5, RZ, 0x1f, R4 ;  /* 0x0000001fff057819 */ /* 0x000fce0000011404 */
.L_x_5330:
        /* <DEDUP_REMOVED lines=22> */
[----:B----4-:R-:W-:-:S06]  /*c4f0*/  ULEA UR6, UR7, UR6, 0x18 ;  /* 0x0000000607067291 */ /* 0x010fcc000f8ec0ff */
[----:B------:R-:W-:-:S07]  /*c500*/  IADD3 R2, PT, PT, R13, UR6, RZ ;  /* 0x000000060d027c10 */ /* 0x000fce000fffe0ff */
.L_x_5336:
[----:B------:R-:W3:Y:S01]  /*c510*/  LDS R4, [R2] ;  /* 0x0000000002047984 */ /* 0x000ee20000000800 */
[----:B------:R-:W-:-:S05]  /*c520*/  VIADD R5, R5, 0x1 ;  /* 0x0000000105057836 */ /* 0x000fca0000000000 */
[----:B------:R-:W-:Y:S01]  /*c530*/  ISETP.NE.AND P0, PT, R5, RZ, PT ;  /* 0x000000ff0500720c */ /* 0x000fe20003f05270 */
[----:B---3--:R-:W-:-:S05]  /*c540*/  FMUL.FTZ R7, R4, R31 ;  /* 0x0000001f04077220 */ /* 0x008fca0000410000 */
[----:B------:R3:W-:Y:S02]  /*c550*/  STS [R2], R7 ;  /* 0x0000000702007388 */ /* 0x0007e40000000800 */
[----:B---3--:R-:W-:-:S05]  /*c560*/  IADD3 R2, PT, PT, R2, 0x400, RZ ;  /* 0x0000040002027810 */ /* 0x008fca0007ffe0ff */
[----:B------:R-:W-:Y:S05]  /*c570*/  @P0 BRA `(.L_x_5336) ;  /* 0xfffffffc00e40947 */ /* 0x000fea000383ffff */
.L_x_5335:
[----:B------:R-:W-:Y:S05]  /*c580*/  BSYNC.RECONVERGENT B1 ;  /* 0x0000000000017941 */ /* 0x000fea0003800200 */
.L_x_5334:
[----:B------:R-:W-:Y:S05]  /*c590*/  @!P1 BRA `(.L_x_5332) ;  /* 0x00000014001c9947 */ /* 0x000fea0003800000 */
[----:B------:R-:W4:Y:S01]  /*c5a0*/  S2UR UR7, SR_CgaCtaId ;  /* 0x00000000000779c3 */ /* 0x000f220000008800 */
[----:B------:R-:W-:Y:S01]  /*c5b0*/  UMOV UR6, 0x400 ;  /* 0x0000040000067882 */ /* 0x000fe20000000000 */
[----:B------:R-:W-:Y:S02]  /*c5c0*/  USHF.L.U32 UR10, UR5, 0x2, URZ ;  /* 0x00000002050a7899 */ /* 0x000fe400080006ff */
[----:B------:R-:W-:-:S04]  /*c5d0*/  UIADD3 UR6, UPT, UPT, UR6, 0x440, URZ ;  /* 0x0000044006067890 */ /* 0x000fc8000fffe0ff */
[----:B------:R-:W-:Y:S01]  /*c5e0*/  LEA R2, R3, -UR10, 0x2 ;  /* 0x8000000a03027c11 */ /* 0x000fe2000f8e10ff */
[----:B----4-:R-:W-:-:S09]  /*c5f0*/  ULEA UR6, UR7, UR6, 0x18 ;  /* 0x0000000607067291 */ /* 0x010fd2000f8ec0ff */
[----:B------:R-:W3:Y:S04]  /*c600*/  LDS R4, [R2+UR6] ;  /* 0x0000000602047984 */ /* 0x000ee80008000800 */
[----:B0-----:R-:W0:Y:S04]  /*c610*/  LDS R6, [R2+UR6+0x400] ;  /* 0x0004000602067984 */ /* 0x001e280008000800 */
[----:B------:R-:W4:Y:S04]  /*c620*/  LDS R8, [R2+UR6+0x800] ;  /* 0x0008000602087984 */ /* 0x000f280008000800 */
[----:B------:R-:W5:Y:S01]  /*c630*/  LDS R10, [R2+UR6+0xc00] ;  /* 0x000c0006020a7984 */ /* 0x000f620008000800 */
[-C--:B---3--:R-:W-:Y:S01]  /*c640*/  FMUL.FTZ R5, R4, R31.reuse ;  /* 0x0000001f04057220 */ /* 0x088fe20000410000 */
[----:B------:R-:W-:Y:S01]  /*c650*/  VIADD R4, R3, 0x400 ;  /* 0x0000040003047836 */ /* 0x000fe20000000000 */
[----:B------:R-:W-:Y:S01]  /*c660*/  IADD3 R3, PT, PT, R2, UR6, RZ ;  /* 0x0000000602037c10 */ /* 0x000fe2000fffe0ff */
[----:B0-----:R-:W-:-:S02]  /*c670*/  FMUL.FTZ R7, R6, R31 ;  /* 0x0000001f06077220 */ /* 0x001fc40000410000 */
[----:B------:R0:W-:Y:S01]  /*c680*/  STS [R2+UR6], R5 ;  /* 0x0000000502007988 */ /* 0x0001e20008000806 */
[----:B------:R-:W-:Y:S01]  /*c690*/  ISETP.GT.AND P0, PT, R4, UR45, PT ;  /* 0x0000002d04007c0c */ /* 0x000fe2000bf04270 */
[-C--:B----4-:R-:W-:Y:S02]  /*c6a0*/  FMUL.FTZ R9, R8, R31.reuse ;  /* 0x0000001f08097220 */ /* 0x090fe40000410000 */
[----:B------:R0:W-:Y:S01]  /*c6b0*/  STS [R2+UR6+0x400], R7 ;  /* 0x0004000702007988 */ /* 0x0001e20008000806 */
[----:B-----5:R-:W-:-:S03]  /*c6c0*/  FMUL.FTZ R11, R10, R31 ;  /* 0x0000001f0a0b7220 */ /* 0x020fc60000410000 */
[----:B------:R0:W-:Y:S04]  /*c6d0*/  STS [R2+UR6+0x800], R9 ;  /* 0x0008000902007988 */ /* 0x0001e80008000806 */
[----:B------:R0:W-:Y:S02]  /*c6e0*/  STS [R2+UR6+0xc00], R11 ;  /* 0x000c000b02007988 */ /* 0x0001e40008000806 */
        /* <DEDUP_REMOVED lines=10> */
.L_x_5339:
[----:B------:R-:W0:Y:S01]  /*c790*/  LDS R2, [R3+-0x800] ;  /* 0xfff8000003027984 */ /* 0x000e220000000800 */
[----:B------:R-:W-:-:S03]  /*c7a0*/  IADD3 R4, PT, PT, R4, 0x1000, RZ ;  /* 0x0000100004047810 */ /* 0x000fc60007ffe0ff */
[----:B------:R-:W3:Y:S01]  /*c7b0*/  LDS R5, [R3+-0x400] ;  /* 0xfffc000003057984 */ /* 0x000ee20000000800 */
[----:B------:R-:W-:-:S03]  /*c7c0*/  ISETP.GE.AND P1, PT, R4, R35, PT ;  /* 0x000000230400720c */ /* 0x000fc60003f26270 */
[----:B------:R-:W4:Y:S04]  /*c7d0*/  LDS R7, [R3] ;  /* 0x0000000003077984 */ /* 0x000f280000000800 */
[----:B------:R-:W5:Y:S04]  /*c7e0*/  LDS R9, [R3+0x400] ;  /* 0x0004000003097984 */ /* 0x000f680000000800 */
[----:B------:R-:W5:Y:S04]  /*c7f0*/  LDS R11, [R3+0x800] ;  /* 0x00080000030b7984 */ /* 0x000f680000000800 */
[----:B------:R-:W5:Y:S04]  /*c800*/  LDS R15, [R3+0xc00] ;  /* 0x000c0000030f7984 */ /* 0x000f680000000800 */
[----:B-1----:R-:W-:Y:S04]  /*c810*/  LDS R17, [R3+0x1000] ;  /* 0x0010000003117984 */ /* 0x002fe80000000800 */
[----:B------:R-:W1:Y:S04]  /*c820*/  LDS R18, [R3+0x1400] ;  /* 0x0014000003127984 */ /* 0x000e680000000800 */
[----:B------:R-:W1:Y:S04]  /*c830*/  LDS R19, [R3+0x1800] ;  /* 0x0018000003137984 */ /* 0x000e680000000800 */
[----:B------:R-:W1:Y:S04]  /*c840*/  LDS R21, [R3+0x1c00] ;  /* 0x001c000003157984 */ /* 0x000e680000000800 */
[----:B------:R-:W1:Y:S01]  /*c850*/  LDS R23, [R3+0x2000] ;  /* 0x0020000003177984 */ /* 0x000e620000000800 */
[----:B0-----:R-:W-:-:S03]  /*c860*/  FMUL.FTZ R2, R31, R2 ;  /* 0x000000021f027220 */ /* 0x001fc60000410000 */
[----:B--2---:R-:W0:Y:S01]  /*c870*/  LDS R25, [R3+0x2400] ;  /* 0x0024000003197984 */ /* 0x004e220000000800 */
[----:B---3--:R-:W-:-:S03]  /*c880*/  FMUL.FTZ R6, R31, R5 ;  /* 0x000000051f067220 */ /* 0x008fc60000410000 */
[----:B------:R-:W2:Y:S01]  /*c890*/  LDS R26, [R3+0x2800] ;  /* 0x00280000031a7984 */ /* 0x000ea20000000800 */
[----:B----4-:R-:W-:-:S03]  /*c8a0*/  FMUL.FTZ R8, R31, R7 ;  /* 0x000000071f087220 */ /* 0x010fc60000410000 */
[----:B------:R-:W3:Y:S01]  /*c8b0*/  LDS R27, [R3+0x2c00] ;  /* 0x002c0000031b7984 */ /* 0x000ee20000000800 */
[----:B-----5:R-:W-:-:S03]  /*c8c0*/  FMUL.FTZ R10, R31, R9 ;  /* 0x000000091f0a7220 */ /* 0x020fc60000410000 */
[----:B------:R-:W4:Y:S01]  /*c8d0*/  LDS R28, [R3+0x3000] ;  /* 0x00300000031c7984 */ /* 0x000f220000000800 */
[----:B------:R-:W-:-:S03]  /*c8e0*/  FMUL.FTZ R14, R31, R11 ;  /* 0x0000000b1f0e7220 */ /* 0x000fc60000410000 */
[----:B------:R-:W5:Y:S01]  /*c8f0*/  LDS R29, [R3+0x3400] ;  /* 0x00340000031d7984 */ /* 0x000f620000000800 */
[----:B------:R-:W-:-:S03]  /*c900*/  FMUL.FTZ R16, R31, R15 ;  /* 0x0000000f1f107220 */ /* 0x000fc60000410000 */
[----:B------:R1:W-:Y:S04]  /*c910*/  STS [R3+-0x800], R2 ;  /* 0xfff8000203007388 */ /* 0x0003e80000000800 */
[----:B------:R0:W-:Y:S01]  /*c920*/  STS [R3+-0x400], R6 ;  /* 0xfffc000603007388 */ /* 0x0001e20000000800 */
[----:B-1----:R-:W-:-:S03]  /*c930*/  FMUL.FTZ R18, R31, R18 ;  /* 0x000000121f127220 */ /* 0x002fc60000410000 */
[----:B------:R3:W-:Y:S01]  /*c940*/  STS [R3], R8 ;  /* 0x0000000803007388 */ /* 0x0007e20000000800 */
[C---:B------:R-:W-:Y:S01]  /*c950*/  FMUL.FTZ R20, R31.reuse, R19 ;  /* 0x000000131f147220 */ /* 0x040fe20000410000 */
[C---:B------:R-:W-:Y:S02]  /*c960*/  FMUL.FTZ R2, R31.reuse, R17 ;  /* 0x000000111f027220 */ /* 0x040fe40000410000 */
[----:B------:R5:W-:Y:S01]  /*c970*/  STS [R3+0x400], R10 ;  /* 0x0004000a03007388 */ /* 0x000be20000000800 */
[C---:B------:R-:W-:Y:S01]  /*c980*/  FMUL.FTZ R22, R31.reuse, R21 ;  /* 0x000000151f167220 */ /* 0x040fe20000410000 */
[C---:B------:R-:W-:Y:S02]  /*c990*/  FMUL.FTZ R24, R31.reuse, R23 ;  /* 0x000000171f187220 */ /* 0x040fe40000410000 */
[----:B------:R-:W-:Y:S01]  /*c9a0*/  STS [R3+0x800], R14 ;  /* 0x0008000e03007388 */ /* 0x000fe20000000800 */
[----:B0-----:R-:W-:-:S03]  /*c9b0*/  FMUL.FTZ R6, R31, R25 ;  /* 0x000000191f067220 */ /* 0x001fc60000410000 */
[----:B------:R-:W-:Y:S01]  /*c9c0*/  STS [R3+0xc00], R16 ;  /* 0x000c001003007388 */ /* 0x000fe20000000800 */
[----:B--2---:R-:W-:-:S03]  /*c9d0*/  FMUL.FTZ R26, R31, R26 ;  /* 0x0000001a1f1a7220 */ /* 0x004fc60000410000 */
        /* <DEDUP_REMOVED lines=15> */
.L_x_5338:
[----:B------:R-:W-:Y:S05]  /*cad0*/  BSYNC.RECONVERGENT B1 ;  /* 0x0000000000017941 */ /* 0x000fea0003800200 */
.L_x_5337:
[----:B------:R-:W-:Y:S01]  /*cae0*/  IADD3 R2, PT, PT, -R4, UR45, RZ ;  /* 0x0000002d04027c10 */ /* 0x000fe2000fffe1ff */
[----:B------:R-:W-:Y:S03]  /*caf0*/  BSSY.RECONVERGENT B1, `(.L_x_5340) ;  /* 0x000001e000017945 */ /* 0x000fe60003800200 */
        /* <DEDUP_REMOVED lines=8> */
[----:B------:R-:W2:Y:S04]  /*cb80*/  LDS R11, [R3+0x800] ;  /* 0x00080000030b7984 */ /* 0x000ea80000000800 */
[----:B------:R-:W2:Y:S04]  /*cb90*/  LDS R15, [R3+0xc00] ;  /* 0x000c0000030f7984 */ /* 0x000ea80000000800 */
[----:B-1----:R-:W1:Y:S04]  /*cba0*/  LDS R17, [R3+0x1000] ;  /* 0x0010000003117984 */ /* 0x002e680000000800 */
[----:B------:R-:W1:Y:S01]  /*cbb0*/  LDS R19, [R3+0x1400] ;  /* 0x0014000003137984 */ /* 0x000e620000000800 */
[C---:B0-----:R-:W-:Y:S01]  /*cbc0*/  FMUL.FTZ R2, R31.reuse, R2 ;  /* 0x000000021f027220 */ /* 0x041fe20000410000 */
[----:B---3--:R-:W-:-:S04]  /*cbd0*/  FMUL.FTZ R6, R31, R5 ;  /* 0x000000051f067220 */ /* 0x008fc80000410000 */
[----:B------:R-:W-:Y:S01]  /*cbe0*/  STS [R3+-0x800], R2 ;  /* 0xfff8000203007388 */ /* 0x000fe20000000800 */
[----:B----4-:R-:W-:-:S03]  /*cbf0*/  FMUL.FTZ R8, R31, R7 ;  /* 0x000000071f087220 */ /* 0x010fc60000410000 */
[----:B------:R-:W-:Y:S01]  /*cc00*/  STS [R3+-0x400], R6 ;  /* 0xfffc000603007388 */ /* 0x000fe20000000800 */
[----:B-----5:R-:W-:-:S03]  /*cc10*/  FMUL.FTZ R10, R31, R9 ;  /* 0x000000091f0a7220 */ /* 0x020fc60000410000 */
[----:B------:R-:W-:Y:S01]  /*cc20*/  STS [R3], R8 ;  /* 0x0000000803007388 */ /* 0x000fe20000000800 */
[----:B--2---:R-:W-:-:S03]  /*cc30*/  FMUL.FTZ R14, R31, R11 ;  /* 0x0000000b1f0e7220 */ /* 0x004fc60000410000 */
[----:B------:R-:W-:Y:S01]  /*cc40*/  STS [R3+0x400], R10 ;  /* 0x0004000a03007388 */ /* 0x000fe20000000800 */
[----:B------:R-:W-:-:S03]  /*cc50*/  FMUL.FTZ R16, R31, R15 ;  /* 0x0000000f1f107220 */ /* 0x000fc60000410000 */
[----:B------:R-:W-:Y:S01]  /*cc60*/  STS [R3+0x800], R14 ;  /* 0x0008000e03007388 */ /* 0x000fe20000000800 */
[----:B-1----:R-:W-:-:S03]  /*cc70*/  FMUL.FTZ R18, R31, R17 ;  /* 0x000000111f127220 */ /* 0x002fc60000410000 */
[----:B------:R-:W-:Y:S01]  /*cc80*/  STS [R3+0xc00], R16 ;  /* 0x000c001003007388 */ /* 0x000fe20000000800 */
[----:B------:R-:W-:-:S03]  /*cc90*/  FMUL.FTZ R20, R31, R19 ;  /* 0x000000131f147220 */ /* 0x000fc60000410000 */
[----:B------:R-:W-:Y:S04]  /*cca0*/  STS [R3+0x1000], R18 ;  /* 0x0010001203007388 */ /* 0x000fe80000000800 */
[----:B------:R0:W-:Y:S02]  /*ccb0*/  STS [R3+0x1400], R20 ;  /* 0x0014001403007388 */ /* 0x0001e40000000800 */
[----:B0-----:R-:W-:-:S07]  /*ccc0*/  VIADD R3, R3, 0x2000 ;  /* 0x0000200003037836 */ /* 0x001fce0000000000 */
.L_x_5341:
[----:B------:R-:W-:Y:S05]  /*ccd0*/  BSYNC.RECONVERGENT B1 ;  /* 0x0000000000017941 */ /* 0x000fea0003800200 */
.L_x_5340:
[----:B------:R-:W-:-:S13]  /*cce0*/  ISETP.GT.AND P1, PT, R4, UR45, PT ;  /* 0x0000002d04007c0c */ /* 0x000fda000bf24270 */
        /* <DEDUP_REMOVED lines=14> */
.L_x_5333:
[----:B------:R-:W-:Y:S01]  /*cdd0*/  MOV R2, UR9 ;  /* 0x0000000900027c02 */ /* 0x000fe20008000f00 */
[----:B------:R-:W-:Y:S01]  /*cde0*/  BSSY.RECONVERGENT B1, `(.L_x_5342) ;  /* 0x0000024000017945 */ /* 0x000fe20003800200 */
[----:B------:R-:W-:Y:S02]  /*cdf0*/  LOP3.LUT R7, RZ, R0, RZ, 0x33, !PT ;  /* 0x00000000ff077212 */ /* 0x000fe400078e33ff */
[----:B------:R-:W-:-:S04]  /*ce00*/  VIADDMNMX R2, R3, 0x100, R2, !PT ;  /* 0x0000010003027846 */ /* 0x000fc80007800102 */
        /* <DEDUP_REMOVED lines=10> */
[----:B------:R-:W-:Y:S01]  /*ceb0*/  UIADD3 UR6, UPT, UPT, UR6, 0x440, URZ ;  /* 0x0000044006067890 */ /* 0x000fe2000fffe0ff */
[C---:B------:R-:W-:Y:S01]  /*cec0*/  IMAD.SHL.U32 R6, R2.reuse, 0x100, RZ ;  /* 0x0000010002067824 */ /* 0x040fe200078e00ff */
[----:B------:R-:W-:Y:S02]  /*ced0*/  IADD3.X R8, PT, PT, RZ, R5, RZ, P0, !PT ;  /* 0x00000005ff087210 */ /* 0x000fe400007fe4ff */
[----:B------:R-:W-:-:S02]  /*cee0*/  LOP3.LUT R2, R2, 0x3, RZ, 0xc0, !PT ;  /* 0x0000000302027812 */ /* 0x000fc400078ec0ff */
[----:B------:R-:W-:-:S05]  /*cef0*/  LOP3.LUT R6, R6, 0x300, RZ, 0xc0, !PT ;  /* 0x0000030006067812 */ /* 0x000fca00078ec0ff */
[----:B------:R-:W-:Y:S01]  /*cf00*/  IMAD.IADD R3, R3, 0x1, R6 ;  /* 0x0000000103037824 */ /* 0x000fe200078e0206 */
[----:B----4-:R-:W-:-:S04]  /*cf10*/  LEA R10, P0, R11, UR10, 0x2 ;  /* 0x0000000a0b0a7c11 */ /* 0x010fc8000f8010ff */
[----:B------:R-:W-:Y:S01]  /*cf20*/  LEA.HI.X R11, R11, UR11, R8, 0x2, P0 ;  /* 0x0000000b0b0b7c11 */ /* 0x000fe200080f1408 */
[----:B0-----:R-:W-:Y:S01]  /*cf30*/  ULEA UR6, UR7, UR6, 0x18 ;  /* 0x0000000607067291 */ /* 0x001fe2000f8ec0ff */
[----:B------:R-:W-:-:S05]  /*cf40*/  IADD3 R8, PT, PT, -R2, RZ, RZ ;  /* 0x000000ff02087210 */ /* 0x000fca0007ffe1ff */
[----:B------:R-:W-:-:S07]  /*cf50*/  VIADD R2, R13, UR6 ;  /* 0x000000060d027c36 */ /* 0x000fce0008000000 */
.L_x_5344:
[----:B----4-:R-:W3:Y:S01]  /*cf60*/  LDS R6, [R2] ;  /* 0x0000000002067984 */ /* 0x010ee20000000800 */
[----:B------:R-:W-:Y:S01]  /*cf70*/  IMAD.MOV.U32 R7, RZ, RZ, R11 ;  /* 0x000000ffff077224 */ /* 0x000fe200078e000b */
[----:B------:R-:W-:-:S04]  /*cf80*/  IADD3 R8, PT, PT, R8, 0x1, RZ ;  /* 0x0000000108087810 */ /* 0x000fc80007ffe0ff */
[----:B------:R-:W-:Y:S01]  /*cf90*/  ISETP.NE.AND P0, PT, R8, RZ, PT ;  /* 0x000000ff0800720c */ /* 0x000fe20003f05270 */
[----:B---3--:R-:W-:Y:S01]  /*cfa0*/  FMUL.FTZ R9, R6, R31 ;  /* 0x0000001f06097220 */ /* 0x008fe20000410000 */
[----:B------:R-:W-:Y:S02]  /*cfb0*/  MOV R6, R10 ;  /* 0x0000000a00067202 */ /* 0x000fe40000000f00 */
[----:B------:R-:W-:Y:S02]  /*cfc0*/  IADD3 R10, P2, PT, R10, 0x400, RZ ;  /* 0x000004000a0a7810 */ /* 0x000fe40007f5e0ff */
[----:B------:R0:W-:Y:S03]  /*cfd0*/  STS [R2], R9 ;  /* 0x0000000902007388 */ /* 0x0001e60000000800 */
[----:B------:R-:W-:Y:S01]  /*cfe0*/  IMAD.X R11, RZ, RZ, R11, P2 ;  /* 0x000000ffff0b7224 */ /* 0x000fe200010e060b */
[----:B------:R4:W-:Y:S01]  /*cff0*/  STG.E desc[UR36][R6.64], R9 ;  /* 0x0000000906007986 */ /* 0x0009e2000c101924 */
[----:B0-----:R-:W-:-:S02]  /*d000*/  IADD3 R2, PT, PT, R2, 0x400, RZ ;  /* 0x0000040002027810 */ /* 0x001fc40007ffe0ff */
[----:B------:R-:W-:Y:S05]  /*d010*/  @P0 BRA `(.L_x_5344) ;  /* 0xfffffffc00d00947 */ /* 0x000fea000383ffff */
.L_x_5343:
[----:B------:R-:W-:Y:S05]  /*d020*/  BSYNC.RECONVERGENT B1 ;  /* 0x0000000000017941 */ /* 0x000fea0003800200 */
.L_x_5342:
[----:B------:R-:W-:Y:S05]  /*d030*/  @!P1 BRA `(.L_x_5332) ;  /* 0x0000000800749947 */ /* 0x000fea0003800000 */
[----:B----4-:R-:W0:Y:S01]  /*d040*/  S2R R7, SR_CgaCtaId ;  /* 0x0000000000077919 */ /* 0x010e220000008800 */
[----:B------:R-:W4:Y:S01]  /*d050*/  LDCU.64 UR6, c[0x0][0x480] ;  /* 0x00009000ff0677ac */ /* 0x000f220008000a00 */
[C---:B------:R-:W-:Y:S01]  /*d060*/  IADD3 R8, PT, PT, -R3.reuse, UR45, RZ ;  /* 0x0000002d03087c10 */ /* 0x040fe2000fffe1ff */
[----:B------:R-:W-:Y:S01]  /*d070*/  BSSY.RECONVERGENT B1, `(.L_x_5345) ;  /* 0x000005b000017945 */ /* 0x000fe20003800200 */
[----:B------:R-:W-:Y:S02]  /*d080*/  IADD3 R4, P0, PT, R3, R4, RZ ;  /* 0x0000000403047210 */ /* 0x000fe40007f1e0ff */
[----:B------:R-:W-:Y:S02]  /*d090*/  ISETP.GT.AND P1, PT, R8, 0xbff, PT ;  /* 0x00000bff0800780c */ /* 0x000fe40003f24270 */
[----:B------:R-:W-:Y:S01]  /*d0a0*/  MOV R2, 0x400 ;  /* 0x0000040000027802 */ /* 0x000fe20000000f00 */
[----:B------:R-:W-:-:S03]  /*d0b0*/  IMAD.X R5, RZ, RZ, R5, P0 ;  /* 0x000000ffff057224 */ /* 0x000fc600000e0605 */
[----:B------:R-:W-:Y:S02]  /*d0c0*/  IADD3 R2, PT, PT, R2, 0x440, RZ ;  /* 0x0000044002027810 */ /* 0x000fe40007ffe0ff */
[----:B----4-:R-:W-:Y:S01]  /*d0d0*/  LEA R6, P0, R4, UR6, 0x2 ;  /* 0x0000000604067c11 */ /* 0x010fe2000f8010ff */
[----:B------:R-:W-:-:S03]  /*d0e0*/  USHF.L.U32 UR6, UR5, 0x2, URZ ;  /* 0x0000000205067899 */ /* 0x000fc600080006ff */
[----:B------:R-:W-:Y:S02]  /*d0f0*/  LEA.HI.X R5, R4, UR7, R5, 0x2, P0 ;  /* 0x0000000704057c11 */ /* 0x000fe400080f1405 */
[----:B------:R-:W-:-:S05]  /*d100*/  IADD3 R4, P0, PT, R6, 0x800, RZ ;  /* 0x0000080006047810 */ /* 0x000fca0007f1e0ff */
[----:B------:R-:W-:Y:S01]  /*d110*/  IMAD.X R5, RZ, RZ, R5, P0 ;  /* 0x000000ffff057224 */ /* 0x000fe200000e0605 */
[----:B------:R-:W-:Y:S02]  /*d120*/  PLOP3.LUT P0, PT, PT, PT, PT, 0x80, 0x8 ;  /* 0x000000000008781c */ /* 0x000fe40003f0f070 */
[----:B0-----:R-:W-:Y:S02]  /*d130*/  LEA R7, R7, R2, 0x18 ;  /* 0x0000000207077211 */ /* 0x001fe400078ec0ff */
[----:B------:R-:W-:-:S04]  /*d140*/  LEA R2, R3, -UR6, 0x2 ;  /* 0x8000000603027c11 */ /* 0x000fc8000f8e10ff */
[----:B------:R-:W-:Y:S01]  /*d150*/  IADD3 R2, PT, PT, R2, 0x800, R7 ;  /* 0x0000080002027810 */ /* 0x000fe20007ffe007 */
[----:B------:R-:W-:Y:S06]  /*d160*/  @!P1 BRA `(.L_x_5346) ;  /* 0x00000004002c9947 */ /* 0x000fec0003800000 */
[----:B------:R-:W-:Y:S02]  /*d170*/  MOV R30, UR45 ;  /* 0x0000002d001e7c02 */ /* 0x000fe40008000f00 */
[----:B------:R-:W-:-:S03]  /*d180*/  PLOP3.LUT P0, PT, PT, PT, PT, 0x8, 0x80 ;  /* 0x000000000080781c */ /* 0x000fc60003f0e170 */
[----:B------:R-:W-:-:S10]  /*d190*/  VIADD R30, R30, 0xfffff401 ;  /* 0xfffff4011e1e7836 */ /* 0x000fd40000000000 */
.L_x_5347:
[----:B------:R-:W3:Y:S01]  /*d1a0*/  LDS R6, [R2+-0x800] ;  /* 0xfff8000002067984 */ /* 0x000ee20000000800 */
[----:B------:R-:W-:-:S03]  /*d1b0*/  IADD3 R3, PT, PT, R3, 0x1000, RZ ;  /* 0x0000100003037810 */ /* 0x000fc60007ffe0ff */
[----:B------:R-:W0:Y:S01]  /*d1c0*/  LDS R8, [R2+-0x400] ;  /* 0xfffc000002087984 */ /* 0x000e220000000800 */
[----:B------:R-:W-:-:S03]  /*d1d0*/  ISETP.GE.AND P1, PT, R3, R30, PT ;  /* 0x0000001e0300720c */ /* 0x000fc60003f26270 */
[----:B------:R-:W4:Y:S04]  /*d1e0*/  LDS R14, [R2+0x400] ;  /* 0x00040000020e7984 */ /* 0x000f280000000800 */
[----:B------:R-:W5:Y:S04]  /*d1f0*/  LDS R10, [R2] ;  /* 0x00000000020a7984 */ /* 0x000f680000000800 */
[----:B------:R-:W-:Y:S04]  /*d200*/  LDS R22, [R2+0x1400] ;  /* 0x0014000002167984 */ /* 0x000fe80000000800 */
[----:B------:R-:W-:Y:S04]  /*d210*/  LDS R24, [R2+0x1c00] ;  /* 0x001c000002187984 */ /* 0x000fe80000000800 */
[----:B-1----:R-:W1:Y:S04]  /*d220*/  LDS R16, [R2+0x800] ;  /* 0x0008000002107984 */ /* 0x002e680000000800 */
[----:B------:R-:W1:Y:S04]  /*d230*/  LDS R18, [R2+0xc00] ;  /* 0x000c000002127984 */ /* 0x000e680000000800 */
[----:B------:R-:W1:Y:S04]  /*d240*/  LDS R20, [R2+0x1000] ;  /* 0x0010000002147984 */ /* 0x000e680000000800 */
[----:B------:R-:W1:Y:S01]  /*d250*/  LDS R23, [R2+0x1800] ;  /* 0x0018000002177984 */ /* 0x000e620000000800 */
[----:B---3--:R-:W-:-:S03]  /*d260*/  FMUL.FTZ R7, R31, R6 ;  /* 0x000000061f077220 */ /* 0x008fc60000410000 */
[----:B--2---:R-:W2:Y:S01]  /*d270*/  LDS R25, [R2+0x2000] ;  /* 0x0020000002197984 */ /* 0x004ea20000000800 */
[----:B0-----:R-:W-:-:S03]  /*d280*/  FMUL.FTZ R9, R31, R8 ;  /* 0x000000081f097220 */ /* 0x001fc60000410000 */
[----:B------:R-:W-:Y:S01]  /*d290*/  LDS R6, [R2+0x3400] ;  /* 0x0034000002067984 */ /* 0x000fe20000000800 */
[----:B----4-:R-:W-:-:S03]  /*d2a0*/  FMUL.FTZ R15, R31, R14 ;  /* 0x0000000e1f0f7220 */ /* 0x010fc60000410000 */
[----:B------:R-:W-:Y:S01]  /*d2b0*/  LDS R26, [R2+0x2400] ;  /* 0x00240000021a7984 */ /* 0x000fe20000000800 */
[----:B-----5:R-:W-:-:S03]  /*d2c0*/  FMUL.FTZ R11, R31, R10 ;  /* 0x0000000a1f0b7220 */ /* 0x020fc60000410000 */
[----:B------:R-:W0:Y:S04]  /*d2d0*/  LDS R27, [R2+0x2800] ;  /* 0x00280000021b7984 */ /* 0x000e280000000800 */
[----:B------:R-:W-:Y:S04]  /*d2e0*/  LDS R28, [R2+0x2c00] ;  /* 0x002c0000021c7984 */ /* 0x000fe80000000800 */
[----:B------:R-:W3:Y:S01]  /*d2f0*/  LDS R29, [R2+0x3000] ;  /* 0x00300000021d7984 */ /* 0x000ee20000000800 */
[----:B-1----:R-:W-:-:S03]  /*d300*/  FMUL.FTZ R17, R31, R16 ;  /* 0x000000101f117220 */ /* 0x002fc60000410000 */
[----:B------:R-:W-:Y:S01]  /*d310*/  STG.E desc[UR36][R4.64+-0x800], R7 ;  /* 0xfff8000704007986 */ /* 0x000fe2000c101924 */
[----:B------:R-:W-:-:S03]  /*d320*/  FMUL.FTZ R19, R31, R18 ;  /* 0x000000121f137220 */ /* 0x000fc60000410000 */
[----:B------:R1:W-:Y:S01]  /*d330*/  STS [R2+-0x800], R7 ;  /* 0xfff8000702007388 */ /* 0x0003e20000000800 */
[----:B------:R-:W-:-:S03]  /*d340*/  FMUL.FTZ R21, R31, R20 ;  /* 0x000000141f157220 */ /* 0x000fc60000410000 */
[----:B------:R-:W-:Y:S01]  /*d350*/  STG.E desc[UR36][R4.64+-0x400], R9 ;  /* 0xfffc000904007986 */ /* 0x000fe2000c101924 */
[----:B------:R-:W-:-:S03]  /*d360*/  FMUL.FTZ R23, R31, R23 ;  /* 0x000000171f177220 */ /* 0x000fc60000410000 */
[----:B------:R4:W-:Y:S01]  /*d370*/  STS [R2+-0x400], R9 ;  /* 0xfffc000902007388 */ /* 0x0009e20000000800 */
[----:B-1----:R-:W-:-:S03]  /*d380*/  FMUL.FTZ R7, R31, R22 ;  /* 0x000000161f077220 */ /* 0x002fc60000410000 */
[----:B------:R-:W-:Y:S01]  /*d390*/  STG.E desc[UR36][R4.64+0x400], R15 ;  /* 0x0004000f04007986 */ /* 0x000fe2000c101924 */
[----:B--2---:R-:W-:-:S03]  /*d3a0*/  FMUL.FTZ R25, R31, R25 ;  /* 0x000000191f197220 */ /* 0x004fc60000410000 */
[----:B------:R1:W-:Y:S01]  /*d3b0*/  STS [R2+0x400], R15 ;  /* 0x0004000f02007388 */ /* 0x0003e20000000800 */
[----:B----4-:R-:W-:-:S03]  /*d3c0*/  FMUL.FTZ R9, R31, R24 ;  /* 0x000000181f097220 */ /* 0x010fc60000410000 */
[----:B------:R-:W-:Y:S04]  /*d3d0*/  STG.E desc[UR36][R4.64], R11 ;  /* 0x0000000b04007986 */ /* 0x000fe8000c101924 */
[----:B------:R2:W-:Y:S01]  /*d3e0*/  STS [R2], R11 ;  /* 0x0000000b02007388 */ /* 0x0005e20000000800 */
[C---:B0-----:R-:W-:Y:S01]  /*d3f0*/  FMUL.FTZ R27, R31.reuse, R27 ;  /* 0x0000001b1f1b7220 */ /* 0x041fe20000410000 */
[C---:B-1----:R-:W-:Y:S01]  /*d400*/  FMUL.FTZ R15, R31.reuse, R6 ;  /* 0x000000061f0f7220 */ /* 0x042fe20000410000 */
[----:B------:R-:W-:Y:S01]  /*d410*/  IADD3 R6, P2, PT, R4, 0x4000, RZ ;  /* 0x0000400004067810 */ /* 0x000fe20007f5e0ff */
[----:B------:R-:W-:Y:S04]  /*d420*/  STG.E desc[UR36][R4.64+0x1400], R7 ;  /* 0x0014000704007986 */ /* 0x000fe8000c101924 */
[----:B------:R0:W-:Y:S01]  /*d430*/  STS [R2+0x1400], R7 ;  /* 0x0014000702007388 */ /* 0x0001e20000000800 */
[C---:B---3--:R-:W-:Y:S01]  /*d440*/  FMUL.FTZ R29, R31.reuse, R29 ;  /* 0x0000001d1f1d7220 */ /* 0x048fe20000410000 */
[----:B--2---:R-:W-:-:S02]  /*d450*/  FMUL.FTZ R11, R31, R26 ;  /* 0x0000001a1f0b7220 */ /* 0x004fc40000410000 */
        /* <DEDUP_REMOVED lines=26> */
[----:B-1----:R-:W-:Y:S01]  /*d600*/  IADD3 R2, PT, PT, R2, 0x4000, RZ ;  /* 0x0000400002027810 */ /* 0x002fe20007ffe0ff */
[----:B------:R-:W-:Y:S06]  /*d610*/  @!P1 BRA `(.L_x_5347) ;  /* 0xfffffff800e09947 */ /* 0x000fec000383ffff */
.L_x_5346:
[----:B------:R-:W-:Y:S05]  /*d620*/  BSYNC.RECONVERGENT B1 ;  /* 0x0000000000017941 */ /* 0x000fea0003800200 */
.L_x_5345:
[----:B------:R-:W-:Y:S01]  /*d630*/  IADD3 R6, PT, PT, -R3, UR45, RZ ;  /* 0x0000002d03067c10 */ /* 0x000fe2000fffe1ff */
[----:B------:R-:W-:Y:S03]  /*d640*/  BSSY.RECONVERGENT B1, `(.L_x_5348) ;  /* 0x000002a000017945 */ /* 0x000fe60003800200 */
[----:B------:R-:W-:-:S13]  /*d650*/  ISETP.GT.AND P1, PT, R6, 0x3ff, PT ;  /* 0x000003ff0600780c */ /* 0x000fda0003f24270 */
[----:B------:R-:W-:Y:S05]  /*d660*/  @!P1 BRA `(.L_x_5349) ;  /* 0x00000000009c9947 */ /* 0x000fea0003800000 */
[----:B------:R-:W3:Y:S01]  /*d670*/  LDS R6, [R2+-0x800] ;  /* 0xfff8000002067984 */ /* 0x000ee20000000800 */
[----:B------:R-:W-:Y:S02]  /*d680*/  PLOP3.LUT P0, PT, PT, PT, PT, 0x8, 0x80 ;  /* 0x000000000080781c */ /* 0x000fe40003f0e170 */
[----:B------:R-:W-:Y:S01]  /*d690*/  IADD3 R3, PT, PT, R3, 0x800, RZ ;  /* 0x0000080003037810 */ /* 0x000fe20007ffe0ff */
[----:B------:R-:W0:Y:S04]  /*d6a0*/  LDS R8, [R2+-0x400] ;  /* 0xfffc000002087984 */ /* 0x000e280000000800 */
[----:B------:R-:W4:Y:S04]  /*d6b0*/  LDS R10, [R2] ;  /* 0x00000000020a7984 */ /* 0x000f280000000800 */
[----:B------:R-:W5:Y:S04]  /*d6c0*/  LDS R14, [R2+0x400] ;  /* 0x00040000020e7984 */ /* 0x000f680000000800 */
[----:B-1----:R-:W1:Y:S04]  /*d6d0*/  LDS R16, [R2+0x800] ;  /* 0x0008000002107984 */ /* 0x002e680000000800 */
[----:B------:R-:W2:Y:S04]  /*d6e0*/  LDS R18, [R2+0xc00] ;  /* 0x000c000002127984 */ /* 0x000ea80000000800 */
[----:B------:R-:W2:Y:S04]  /*d6f0*/  LDS R20, [R2+0x1000] ;  /* 0x0010000002147984 */ /* 0x000ea80000000800 */
[----:B------:R-:W2:Y:S01]  /*d700*/  LDS R22, [R2+0x1400] ;  /* 0x0014000002167984 */ /* 0x000ea20000000800 */
[C---:B---3--:R-:W-:Y:S01]  /*d710*/  FMUL.FTZ R7, R31.reuse, R6 ;  /* 0x000000061f077220 */ /* 0x048fe20000410000 */
[----:B------:R-:W-:Y:S01]  /*d720*/  IADD3 R6, P1, PT, R4, 0x2000, RZ ;  /* 0x0000200004067810 */ /* 0x000fe20007f3e0ff */
[----:B0-----:R-:W-:-:S03]  /*d730*/  FMUL.FTZ R9, R31, R8 ;  /* 0x000000081f097220 */ /* 0x001fc60000410000 */
[----:B------:R-:W-:Y:S01]  /*d740*/  STG.E desc[UR36][R4.64+-0x800], R7 ;  /* 0xfff8000704007986 */ /* 0x000fe2000c101924 */
[----:B----4-:R-:W-:-:S03]  /*d750*/  FMUL.FTZ R11, R31, R10 ;  /* 0x0000000a1f0b7220 */ /* 0x010fc60000410000 */
[----:B------:R-:W-:Y:S01]  /*d760*/  STS [R2+-0x800], R7 ;  /* 0xfff8000702007388 */ /* 0x000fe20000000800 */
[----:B-----5:R-:W-:-:S03]  /*d770*/  FMUL.FTZ R15, R31, R14 ;  /* 0x0000000e1f0f7220 */ /* 0x020fc60000410000 */
[----:B------:R-:W-:Y:S01]  /*d780*/  STG.E desc[UR36][R4.64+-0x400], R9 ;  /* 0xfffc000904007986 */ /* 0x000fe2000c101924 */
[----:B-1----:R-:W-:-:S03]  /*d790*/  FMUL.FTZ R17, R31, R16 ;  /* 0x000000101f117220 */ /* 0x002fc60000410000 */
[----:B------:R0:W-:Y:S01]  /*d7a0*/  STS [R2+-0x400], R9 ;  /* 0xfffc000902007388 */ /* 0x0001e20000000800 */
[----:B--2---:R-:W-:-:S03]  /*d7b0*/  FMUL.FTZ R19, R31, R18 ;  /* 0x000000121f137220 */ /* 0x004fc60000410000 */
        /* <DEDUP_REMOVED lines=17> */
[----:B-1----:R-:W-:-:S07]  /*d8d0*/  VIADD R2, R2, 0x2000 ;  /* 0x0000200002027836 */ /* 0x002fce0000000000 */
.L_x_5349:
[----:B------:R-:W-:Y:S05]  /*d8e0*/  BSYNC.RECONVERGENT B1 ;  /* 0x0000000000017941 */ /* 0x000fea0003800200 */
.L_x_5348:
[----:B------:R-:W-:-:S13]  /*d8f0*/  ISETP.LE.OR P0, PT, R3, UR45, P0 ;  /* 0x0000002d03007c0c */ /* 0x000fda0008703670 */
[----:B------:R-:W-:Y:S05]  /*d900*/  @!P0 BRA `(.L_x_5332) ;  /* 0x0000000000408947 */ /* 0x000fea0003800000 */
[----:B------:R-:W3:Y:S04]  /*d910*/  LDS R3, [R2+-0x800] ;  /* 0xfff8000002037984 */ /* 0x000ee80000000800 */
[----:B------:R-:W0:Y:S04]  /*d920*/  LDS R6, [R2+-0x400] ;  /* 0xfffc000002067984 */ /* 0x000e280000000800 */
[----:B------:R-:W4:Y:S04]  /*d930*/  LDS R8, [R2] ;  /* 0x0000000002087984 */ /* 0x000f280000000800 */
[----:B------:R-:W5:Y:S01]  /*d940*/  LDS R10, [R2+0x400] ;  /* 0x00040000020a7984 */ /* 0x000f620000000800 */
[-C--:B---3--:R-:W-:Y:S01]  /*d950*/  FMUL.FTZ R3, R3, R31.reuse ;  /* 0x0000001f03037220 */ /* 0x088fe20000410000 */
[----:B0-----:R-:W-:-:S04]  /*d960*/  FMUL.FTZ R7, R6, R31 ;  /* 0x0000001f06077220 */ /* 0x001fc80000410000 */
        /* <DEDUP_REMOVED lines=10> */
.L_x_5332:
[----:B------:R-:W-:Y:S05]  /*da10*/  BSYNC.RECONVERGENT B0 ;  /* 0x0000000000007941 */ /* 0x000fea0003800200 */
.L_x_5331:
[----:B------:R-:W-:Y:S01]  /*da20*/  USHF.R.S32.HI UR6, URZ, 0x1f, UR45 ;  /* 0x0000001fff067899 */ /* 0x000fe2000801142d */
[----:B------:R-:W-:Y:S01]  /*da30*/  SHF.R.U32.HI R14, RZ, 0x6, R0 ;  /* 0x00000006ff0e7819 */ /* 0x000fe20000011600 */
[----:B------:R-:W1:Y:S01]  /*da40*/  LDCU.64 UR8, c[0x0][0x3b0] ;  /* 0x00007600ff0877ac */ /* 0x000e620008000a00 */
[----:B------:R-:W-:Y:S02]  /*da50*/  LOP3.LUT R13, R13, 0xfc, RZ, 0xc0, !PT ;  /* 0x000000fc0d0d7812 */ /* 0x000fe400078ec0ff */
[----:B0---4-:R-:W-:Y:S01]  /*da60*/  CS2R R6, SRZ ;  /* 0x0000000000067805 */ /* 0x011fe2000001ff00 */
[----:B------:R-:W-:-:S04]  /*da70*/  ULEA.HI UR6, UR6, UR45, URZ, 0x2 ;  /* 0x0000002d06067291 */ /* 0x000fc8000f8f10ff */
[----:B------:R-:W-:-:S04]  /*da80*/  ULOP3.LUT UR6, UR6, 0xfffffffc, URZ, 0xc0, !UPT ;  /* 0xfffffffc06067892 */ /* 0x000fc8000f8ec0ff */
[----:B------:R-:W-:-:S06]  /*da90*/  UIADD3 UR6, UPT, UPT, -UR6, UR45, URZ ;  /* 0x0000002d06067290 */ /* 0x000fcc000fffe1ff */
[----:B------:R-:W-:Y:S02]  /*daa0*/  ISETP.NE.AND P0, PT, R14, UR6, PT ;  /* 0x000000060e007c0c */ /* 0x000fe4000bf05270 */
[----:B-1----:R-:W-:Y:S02]  /*dab0*/  ISETP.EQ.U32.AND P1, PT, RZ, UR8, PT ;  /* 0x00000008ff007c0c */ /* 0x002fe4000bf22070 */
[----:B------:R-:W-:-:S04]  /*dac0*/  ISETP.GT.U32.OR P0, PT, R13, 0xbf, P0 ;  /* 0x000000bf0d00780c */ /* 0x000fc80000704470 */
[----:B------:R-:W-:-:S13]  /*dad0*/  ISETP.EQ.OR.EX P0, PT, RZ, UR9, P0, P1 ;  /* 0x00000009ff007c0c */ /* 0x000fda0008702710 */
[----:B------:R-:W0:Y:S01]  /*dae0*/  @!P0 LDC.64 R2, c[0x0][0x3b0] ;  /* 0x0000ec00ff028b82 */ /* 0x000e220000000a00 */
        /* <DEDUP_REMOVED lines=9> */
[----:B------:R-:W-:-:S09]  /*db80*/  CS2R R8, SRZ ;  /* 0x0000000000087805 */ /* 0x000fd2000001ff00 */
[----:B0-----:R-:W-:Y:S05]  /*db90*/  @P0 BRA `(.L_x_5351) ;  /* 0x0000002000740947 */ /* 0x001fea0003800000 */
[----:B------:R-:W0:Y:S01]  /*dba0*/  LDCU UR7, c[0x0][0x3f4] ;  /* 0x00007e80ff0777ac */ /* 0x000e220008000800 */
[----:B------:R-:W1:Y:S01]  /*dbb0*/  LDC.64 R2, c[0x0][0x3c0] ;  /* 0x0000f000ff027b82 */ /* 0x000e620000000a00 */
[----:B------:R-:W-:Y:S01]  /*dbc0*/  VIADD R15, R14, UR5 ;  /* 0x000000050e0f7c36 */ /* 0x000fe20008000000 */
[----:B------:R-:W-:Y:S01]  /*dbd0*/  BSSY.RECONVERGENT B1, `(.L_x_5352) ;  /* 0x00000bc000017945 */ /* 0x000fe20003800200 */
[----:B------:R-:W-:Y:S01]  /*dbe0*/  HFMA2 R11, -RZ, RZ, 0, 0 ;  /* 0x00000000ff0b7431 */ /* 0x000fe200000001ff */
[----:B0-----:R-:W-:-:S04]  /*dbf0*/  MOV R18, UR7 ;  /* 0x0000000700127c02 */ /* 0x001fc80008000f00 */
[C---:B------:R-:W-:Y:S01]  /*dc00*/  VIMNMX R20, PT, PT, R18.reuse, UR45, PT ;  /* 0x0000002d12147c48 */ /* 0x040fe2000bfe0100 */
[----:B------:R-:W-:-:S03]  /*dc10*/  IMAD R17, R18, UR4, R13 ;  /* 0x0000000412117c24 */ /* 0x000fc6000f8e020d */
[----:B------:R-:W-:Y:S01]  /*dc20*/  ISETP.GE.AND P0, PT, R15, R20, PT ;  /* 0x000000140f00720c */ /* 0x000fe20003f06270 */
[----:B-1----:R-:W-:-:S12]  /*dc30*/  IMAD.WIDE R2, R17, 0x4, R2 ;  /* 0x0000000411027825 */ /* 0x002fd800078e0202 */
[----:B------:R-:W-:Y:S05]  /*dc40*/  @P0 BRA `(.L_x_5353) ;  /* 0x0000000800d00947 */ /* 0x000fea0003800000 */
[----:B------:R-:W-:Y:S01]  /*dc50*/  ULOP3.LUT UR7, URZ, UR5, URZ, 0x33, !UPT ;  /* 0x00000005ff077292 */ /* 0x000fe2000f8e33ff */
[----:B------:R-:W-:Y:S01]  /*dc60*/  VIADDMNMX R9, R15, 0x4, R20, !PT ;  /* 0x000000040f097846 */ /* 0x000fe20007800114 */
[----:B------:R-:W-:Y:S01]  /*dc70*/  BSSY.RECONVERGENT B2, `(.L_x_5354) ;  /* 0x0000058000027945 */ /* 0x000fe20003800200 */
[----:B------:R-:W-:Y:S01]  /*dc80*/  IMAD.MOV.U32 R17, RZ, RZ, R15 ;  /* 0x000000ffff117224 */ /* 0x000fe200078e000f */
[----:B------:R-:W-:Y:S02]  /*dc90*/  CS2R R10, SRZ ;  /* 0x00000000000a7805 */ /* 0x000fe4000001ff00 */
[----:B------:R-:W-:Y:S02]  /*dca0*/  IADD3 R58, PT, PT, -R14, UR7, R9 ;  /* 0x000000070e3a7c10 */ /* 0x000fe4000fffe109 */
[----:B------:R-:W-:Y:S02]  /*dcb0*/  CS2R R8, SRZ ;  /* 0x0000000000087805 */ /* 0x000fe4000001ff00 */
[----:B------:R-:W-:-:S02]  /*dcc0*/  ISETP.GE.U32.AND P0, PT, R58, 0x1c, PT ;  /* 0x0000001c3a00780c */ /* 0x000fc40003f06070 */
[----:B------:R-:W-:-:S04]  /*dcd0*/  LEA.HI R59, R58, 0x1, RZ, 0x1e ;  /* 0x000000013a3b7811 */ /* 0x000fc800078ff0ff */
[----:B------:R-:W-:-:S04]  /*dce0*/  LOP3.LUT R66, R59, 0x7, RZ, 0xc0, !PT ;  /* 0x000000073b427812 */ /* 0x000fc800078ec0ff */
[----:B------:R-:W-:-:S03]  /*dcf0*/  ISETP.NE.AND P1, PT, R66, RZ, PT ;  /* 0x000000ff4200720c */ /* 0x000fc60003f25270 */
[----:B------:R-:W-:Y:S10]  /*dd00*/  @!P0 BRA `(.L_x_5355) ;  /* 0x0000000400388947 */ /* 0x000ff40003800000 */
[----:B------:R-:W0:Y:S01]  /*dd10*/  S2R R17, SR_CgaCtaId ;  /* 0x0000000000117919 */ /* 0x000e220000008800 */
[----:B------:R-:W-:Y:S01]  /*dd20*/  MOV R8, 0x400 ;  /* 0x0000040000087802 */ /* 0x000fe20000000f00 */
[----:B------:R-:W-:Y:S01]  /*dd30*/  IMAD.MOV.U32 R19, RZ, RZ, RZ ;  /* 0x000000ffff137224 */ /* 0x000fe200078e00ff */
[----:B------:R-:W-:Y:S02]  /*dd40*/  LOP3.LUT R64, R59, 0x7ffffff8, RZ, 0xc0, !PT ;  /* 0x7ffffff83b407812 */ /* 0x000fe400078ec0ff */
[----:B------:R-:W-:-:S04]  /*dd50*/  IADD3 R8, PT, PT, R8, 0x440, RZ ;  /* 0x0000044008087810 */ /* 0x000fc80007ffe0ff */
[----:B0-----:R-:W-:Y:S01]  /*dd60*/  LEA R65, R17, R8, 0x18 ;  /* 0x0000000811417211 */ /* 0x001fe200078ec0ff */
[----:B------:R-:W-:Y:S01]  /*dd70*/  IMAD.MOV.U32 R8, RZ, RZ, RZ ;  /* 0x000000ffff087224 */ /* 0x000fe200078e00ff */
[----:B------:R-:W-:-:S07]  /*dd80*/  MOV R17, R15 ;  /* 0x0000000f00117202 */ /* 0x000fce0000000f00 */
.L_x_5356:
[----:B------:R-:W-:-:S04]  /*dd90*/  IMAD R27, R17, 0xc0, RZ ;  /* 0x000000c0111b7824 */ /* 0x000fc800078e02ff */
[C---:B------:R-:W-:Y:S01]  /*dda0*/  IMAD.WIDE.U32 R20, R27.reuse, 0x4, R2 ;  /* 0x000000041b147825 */ /* 0x040fe200078e0002 */
[----:B------:R-:W-:-:S03]  /*ddb0*/  IADD3 R23, PT, PT, R27, 0x300, RZ ;  /* 0x000003001b177810 */ /* 0x000fc60007ffe0ff */
[----:B--2---:R-:W-:Y:S01]  /*ddc0*/  VIADD R25, R27, 0x600 ;  /* 0x000006001b197836 */ /* 0x004fe20000000000 */
[----:B------:R0:W2:Y:S01]  /*ddd0*/  LDG.E.128 R36, desc[UR36][R20.64] ;  /* 0x0000002414247981 */ /* 0x0000a2000c1e1d00 */
[----:B------:R-:W-:Y:S01]  /*dde0*/  IMAD.WIDE.U32 R22, R23, 0x4, R2 ;  /* 0x0000000417167825 */ /* 0x000fe200078e0002 */
[----:B------:R-:W-:-:S03]  /*ddf0*/  IADD3 R29, PT, PT, R27, 0x900, RZ ;  /* 0x000009001b1d7810 */ /* 0x000fc60007ffe0ff */
[--C-:B------:R-:W-:Y:S01]  /*de00*/  IMAD.WIDE.U32 R24, R25, 0x4, R2.reuse ;  /* 0x0000000419187825 */ /* 0x100fe200078e0002 */
[----:B------:R-:W4:Y:S03]  /*de10*/  LDG.E.128 R40, desc[UR36][R22.64] ;  /* 0x0000002416287981 */ /* 0x000f26000c1e1d00 */
[----:B---3--:R-:W-:Y:S01]  /*de20*/  VIADD R31, R27, 0xc00 ;  /* 0x00000c001b1f7836 */ /* 0x008fe20000000000 */
[----:B------:R-:W3:Y:S01]  /*de30*/  LDG.E.128 R44, desc[UR36][R24.64] ;  /* 0x00000024182c7981 */ /* 0x000ee2000c1e1d00 */
[----:B------:R-:W-:Y:S01]  /*de40*/  IMAD.WIDE.U32 R28, R29, 0x4, R2 ;  /* 0x000000041d1c7825 */ /* 0x000fe200078e0002 */
[----:B------:R-:W-:-:S03]  /*de50*/  IADD3 R33, PT, PT, R27, 0xf00, RZ ;  /* 0x00000f001b217810 */ /* 0x000fc60007ffe0ff */
[--C-:B------:R-:W-:Y:S01]  /*de60*/  IMAD.WIDE.U32 R30, R31, 0x4, R2.reuse ;  /* 0x000000041f1e7825 */ /* 0x100fe200078e0002 */
[----:B------:R1:W3:Y:S03]  /*de70*/  LDG.E.128 R48, desc[UR36][R28.64] ;  /* 0x000000241c307981 */ /* 0x0002e6000c1e1d00 */
[----:B------:R-:W-:Y:S01]  /*de80*/  VIADD R35, R27, 0x1200 ;  /* 0x000012001b237836 */ /* 0x000fe20000000000 */
[----:B------:R1:W3:Y:S01]  /*de90*/  LDG.E.128 R52, desc[UR36][R30.64] ;  /* 0x000000241e347981 */ /* 0x0002e2000c1e1d00 */
[----:B------:R-:W-:Y:S01]  /*dea0*/  IMAD.WIDE.U32 R32, R33, 0x4, R2 ;  /* 0x0000000421207825 */ /* 0x000fe200078e0002 */
[----:B------:R-:W-:-:S03]  /*deb0*/  IADD3 R27, PT, PT, R27, 0x1500, RZ ;  /* 0x000015001b1b7810 */ /* 0x000fc60007ffe0ff */
[--C-:B0-----:R-:W-:Y:S01]  /*dec0*/  IMAD.WIDE.U32 R20, R35, 0x4, R2.reuse ;  /* 0x0000000423147825 */ /* 0x101fe200078e0002 */
[----:B------:R0:W3:Y:S03]  /*ded0*/  LDG.E.128 R60, desc[UR36][R32.64] ;  /* 0x00000024203c7981 */ /* 0x0000e6000c1e1d00 */
[----:B------:R-:W-:Y:S02]  /*dee0*/  IMAD.WIDE.U32 R26, R27, 0x4, R2 ;  /* 0x000000041b1a7825 */ /* 0x000fe400078e0002 */
[----:B------:R-:W3:Y:S04]  /*def0*/  LDG.E.128 R20, desc[UR36][R20.64] ;  /* 0x0000002414147981 */ /* 0x000ee8000c1e1d00 */
[----:B------:R-:W3:Y:S01]  /*df00*/  LDG.E.128 R24, desc[UR36][R26.64] ;  /* 0x000000241a187981 */ /* 0x000ee2000c1e1d00 */
[----:B------:R-:W-:-:S05]  /*df10*/  VIADD R34, R17, -UR5 ;  /* 0x8000000511227c36 */ /* 0x000fca0008000000 */
[----:B------:R-:W-:-:S05]  /*df20*/  LEA R34, R34, R65, 0x2 ;  /* 0x0000004122227211 */ /* 0x000fca00078e10ff */
[----:B-1----:R-:W2:Y:S04]  /*df30*/  LDS R28, [R34] ;  /* 0x00000000221c7984 */ /* 0x002ea80000000800 */
[----:B------:R-:W4:Y:S04]  /*df40*/  LDS R35, [R34+0x10] ;  /* 0x0000100022237984 */ /* 0x000f280000000800 */
[----:B------:R-:W3:Y:S04]  /*df50*/  LDS R30, [R34+0x20] ;  /* 0x00002000221e7984 */ /* 0x000ee80000000800 */
[----:B------:R-:W1:Y:S04]  /*df60*/  LDS R31, [R34+0x30] ;  /* 0x00003000221f7984 */ /* 0x000e680000000800 */
[----:B------:R-:W1:Y:S04]  /*df70*/  LDS R56, [R34+0x40] ;  /* 0x0000400022387984 */ /* 0x000e680000000800 */
[----:B0-----:R-:W0:Y:S04]  /*df80*/  LDS R32, [R34+0x50] ;  /* 0x0000500022207984 */ /* 0x001e280000000800 */
[----:B------:R-:W0:Y:S04]  /*df90*/  LDS R33, [R34+0x60] ;  /* 0x0000600022217984 */ /* 0x000e280000000800 */
[----:B------:R-:W0:Y:S01]  /*dfa0*/  LDS R57, [R34+0x70] ;  /* 0x0000700022397984 */ /* 0x000e220000000800 */
[----:B------:R-:W-:-:S05]  /*dfb0*/  VIADD R19, R19, 0x8 ;  /* 0x0000000813137836 */ /* 0x000fca0000000000 */
[----:B------:R-:W-:Y:S02]  /*dfc0*/  ISETP.NE.AND P0, PT, R19, R64, PT ;  /* 0x000000401300720c */ /* 0x000fe40003f05270 */
[----:B------:R-:W-:Y:S01]  /*dfd0*/  IADD3 R17, PT, PT, R17, 0x20, RZ ;  /* 0x0000002011117810 */ /* 0x000fe20007ffe0ff */
        /* <DEDUP_REMOVED lines=8> */
[-C--:B---3--:R-:W-:Y:S01]  /*e060*/  FFMA.FTZ R8, R45, R30.reuse, R8 ;  /* 0x0000001e2d087223 */ /* 0x088fe20000010008 */
[-C--:B------:R-:W-:Y:S01]  /*e070*/  FFMA.FTZ R9, R46, R30.reuse, R9 ;  /* 0x0000001e2e097223 */ /* 0x080fe20000010009 */
[-C--:B------:R-:W-:Y:S01]  /*e080*/  FFMA.FTZ R29, R44, R30.reuse, R29 ;  /* 0x0000001e2c1d7223 */ /* 0x080fe2000001001d */
[----:B------:R-:W-:Y:S01]  /*e090*/  FFMA.FTZ R28, R47, R30, R28 ;  /* 0x0000001e2f1c7223 */ /* 0x000fe2000001001c */
[-C--:B-1----:R-:W-:Y:S01]  /*e0a0*/  FFMA.FTZ R8, R49, R31.reuse, R8 ;  /* 0x0000001f31087223 */ /* 0x082fe20000010008 */
[-C--:B------:R-:W-:Y:S01]  /*e0b0*/  FFMA.FTZ R9, R50, R31.reuse, R9 ;  /* 0x0000001f32097223 */ /* 0x080fe20000010009 */
[-C--:B------:R-:W-:Y:S01]  /*e0c0*/  FFMA.FTZ R29, R48, R31.reuse, R29 ;  /* 0x0000001f301d7223 */ /* 0x080fe2000001001d */
[----:B------:R-:W-:Y:S01]  /*e0d0*/  FFMA.FTZ R28, R51, R31, R28 ;  /* 0x0000001f331c7223 */ /* 0x000fe2000001001c */
[-C--:B------:R-:W-:Y:S01]  /*e0e0*/  FFMA.FTZ R8, R53, R56.reuse, R8 ;  /* 0x0000003835087223 */ /* 0x080fe20000010008 */
        /* <DEDUP_REMOVED lines=16> */
.L_x_5355:
[----:B------:R-:W-:Y:S05]  /*e1f0*/  BSYNC.RECONVERGENT B2 ;  /* 0x0000000000027941 */ /* 0x000fea0003800200 */
.L_x_5354:
[----:B------:R-:W-:Y:S05]  /*e200*/  @!P1 BRA `(.L_x_5353) ;  /* 0x0000000400609947 */ /* 0x000fea0003800000 */
[----:B------:R-:W-:Y:S01]  /*e210*/  ISETP.GE.U32.AND P0, PT, R66, 0x4, PT ;  /* 0x000000044200780c */ /* 0x000fe20003f06070 */
[----:B------:R-:W-:Y:S01]  /*e220*/  BSSY.RECONVERGENT B2, `(.L_x_5357) ;  /* 0x000002a000027945 */ /* 0x000fe20003800200 */
[----:B------:R-:W-:-:S11]  /*e230*/  LOP3.LUT P1, R59, R59, 0x3, RZ, 0xc0, !PT ;  /* 0x000000033b3b7812 */ /* 0x000fd6000782c0ff */
[----:B------:R-:W-:Y:S05]  /*e240*/  @!P0 BRA `(.L_x_5358) ;  /* 0x00000000009c8947 */ /* 0x000fea0003800000 */
[----:B------:R-:W-:-:S04]  /*e250*/  IMAD R19, R17, 0xc0, RZ ;  /* 0x000000c011137824 */ /* 0x000fc800078e02ff */
[C---:B------:R-:W-:Y:S01]  /*e260*/  IMAD.WIDE.U32 R20, R19.reuse, 0x4, R2 ;  /* 0x0000000413147825 */ /* 0x040fe200078e0002 */
[----:B--2---:R-:W-:-:S03]  /*e270*/  IADD3 R25, PT, PT, R19, 0x600, RZ ;  /* 0x0000060013197810 */ /* 0x004fc60007ffe0ff */
[----:B------:R-:W-:Y:S01]  /*e280*/  VIADD R23, R19, 0x300 ;  /* 0x0000030013177836 */ /* 0x000fe20000000000 */
[----:B---3--:R0:W2:Y:S03]  /*e290*/  LDG.E.128 R28, desc[UR36][R20.64] ;  /* 0x00000024141c7981 */ /* 0x0080a6000c1e1d00 */
[----:B------:R-:W-:-:S04]  /*e2a0*/  IMAD.WIDE.U32 R22, R23, 0x4, R2 ;  /* 0x0000000417167825 */ /* 0x000fc800078e0002 */
[----:B------:R-:W-:Y:S01]  /*e2b0*/  VIADD R27, R19, 0x900 ;  /* 0x00000900131b7836 */ /* 0x000fe20000000000 */
[----:B------:R1:W3:Y:S01]  /*e2c0*/  LDG.E.128 R32, desc[UR36][R22.64] ;  /* 0x0000002416207981 */ /* 0x0002e2000c1e1d00 */
[----:B------:R-:W-:-:S04]  /*e2d0*/  IMAD.WIDE.U32 R24, R25, 0x4, R2 ;  /* 0x0000000419187825 */ /* 0x000fc800078e0002 */
[----:B------:R-:W-:Y:S01]  /*e2e0*/  IMAD.WIDE.U32 R26, R27, 0x4, R2 ;  /* 0x000000041b1a7825 */ /* 0x000fe200078e0002 */
[----:B------:R4:W3:Y:S04]  /*e2f0*/  LDG.E.128 R36, desc[UR36][R24.64] ;  /* 0x0000002418247981 */ /* 0x0008e8000c1e1d00 */
[----:B------:R-:W3:Y:S01]  /*e300*/  LDG.E.128 R40, desc[UR36][R26.64] ;  /* 0x000000241a287981 */ /* 0x000ee2000c1e1d00 */
[----:B------:R-:W0:Y:S01]  /*e310*/  S2UR UR8, SR_CgaCtaId ;  /* 0x00000000000879c3 */ /* 0x000e220000008800 */
[----:B------:R-:W-:Y:S02]  /*e320*/  UMOV UR7, 0x400 ;  /* 0x0000040000077882 */ /* 0x000fe40000000000 */
[----:B------:R-:W-:Y:S01]  /*e330*/  UIADD3 UR7, UPT, UPT, UR7, 0x440, URZ ;  /* 0x0000044007077890 */ /* 0x000fe2000fffe0ff */
[----:B------:R-:W-:-:S03]  /*e340*/  IADD3 R19, PT, PT, R17, -UR5, RZ ;  /* 0x8000000511137c10 */ /* 0x000fc6000fffe0ff */
[----:B0-----:R-:W-:-:S06]  /*e350*/  ULEA UR7, UR8, UR7, 0x18 ;  /* 0x0000000708077291 */ /* 0x001fcc000f8ec0ff */
[----:B------:R-:W-:-:S05]  /*e360*/  LEA R19, R19, UR7, 0x2 ;  /* 0x0000000713137c11 */ /* 0x000fca000f8e10ff */
[----:B------:R-:W2:Y:S04]  /*e370*/  LDS R20, [R19] ;  /* 0x0000000013147984 */ /* 0x000ea80000000800 */
[----:B-1----:R-:W3:Y:S04]  /*e380*/  LDS R22, [R19+0x10] ;  /* 0x0000100013167984 */ /* 0x002ee80000000800 */
[----:B------:R-:W0:Y:S04]  /*e390*/  LDS R23, [R19+0x20] ;  /* 0x0000200013177984 */ /* 0x000e280000000800 */
[----:B----4-:R-:W1:Y:S01]  /*e3a0*/  LDS R24, [R19+0x30] ;  /* 0x0000300013187984 */ /* 0x010e620000000800 */
[----:B------:R-:W-:-:S02]  /*e3b0*/  VIADD R17, R17, 0x10 ;  /* 0x0000001011117836 */ /* 0x000fc40000000000 */
[-C--:B--2---:R-:W-:Y:S01]  /*e3c0*/  FFMA.FTZ R21, R28, R20.reuse, R8 ;  /* 0x000000141c157223 */ /* 0x084fe20000010008 */
[-C--:B------:R-:W-:Y:S01]  /*e3d0*/  FFMA.FTZ R8, R29, R20.reuse, R9 ;  /* 0x000000141d087223 */ /* 0x080fe20000010009 */
[-C--:B------:R-:W-:Y:S01]  /*e3e0*/  FFMA.FTZ R9, R30, R20.reuse, R10 ;  /* 0x000000141e097223 */ /* 0x080fe2000001000a */
[----:B------:R-:W-:Y:S02]  /*e3f0*/  FFMA.FTZ R20, R31, R20, R11 ;  /* 0x000000141f147223 */ /* 0x000fe4000001000b */
[-C--:B---3--:R-:W-:Y:S01]  /*e400*/  FFMA.FTZ R8, R33, R22.reuse, R8 ;  /* 0x0000001621087223 */ /* 0x088fe20000010008 */
[-C--:B------:R-:W-:Y:S01]  /*e410*/  FFMA.FTZ R9, R34, R22.reuse, R9 ;  /* 0x0000001622097223 */ /* 0x080fe20000010009 */
[-C--:B------:R-:W-:Y:S01]  /*e420*/  FFMA.FTZ R21, R32, R22.reuse, R21 ;  /* 0x0000001620157223 */ /* 0x080fe20000010015 */
[----:B------:R-:W-:Y:S01]  /*e430*/  FFMA.FTZ R20, R35, R22, R20 ;  /* 0x0000001623147223 */ /* 0x000fe20000010014 */
[-C--:B0-----:R-:W-:Y:S01]  /*e440*/  FFMA.FTZ R10, R37, R23.reuse, R8 ;  /* 0x00000017250a7223 */ /* 0x081fe20000010008 */
[-C--:B------:R-:W-:Y:S01]  /*e450*/  FFMA.FTZ R11, R38, R23.reuse, R9 ;  /* 0x00000017260b7223 */ /* 0x080fe20000010009 */
[-C--:B------:R-:W-:Y:S01]  /*e460*/  FFMA.FTZ R21, R36, R23.reuse, R21 ;  /* 0x0000001724157223 */ /* 0x080fe20000010015 */
[----:B------:R-:W-:Y:S01]  /*e470*/  FFMA.FTZ R20, R39, R23, R20 ;  /* 0x0000001727147223 */ /* 0x000fe20000010014 */
[-C--:B-1----:R-:W-:Y:S01]  /*e480*/  FFMA.FTZ R9, R41, R24.reuse, R10 ;  /* 0x0000001829097223 */ /* 0x082fe2000001000a */
[-C--:B------:R-:W-:Y:S01]  /*e490*/  FFMA.FTZ R10, R42, R24.reuse, R11 ;  /* 0x000000182a0a7223 */ /* 0x080fe2000001000b */
[-C--:B------:R-:W-:Y:S01]  /*e4a0*/  FFMA.FTZ R8, R40, R24.reuse, R21 ;  /* 0x0000001828087223 */ /* 0x080fe20000010015 */
[----:B------:R-:W-:-:S07]  /*e4b0*/  FFMA.FTZ R11, R43, R24, R20 ;  /* 0x000000182b0b7223 */ /* 0x000fce0000010014 */
.L_x_5358:
[----:B------:R-:W-:Y:S05]  /*e4c0*/  BSYNC.RECONVERGENT B2 ;  /* 0x0000000000027941 */ /* 0x000fea0003800200 */
.L_x_5357:
[----:B------:R-:W-:Y:S05]  /*e4d0*/  @!P1 BRA `(.L_x_5353) ;  /* 0x0000000000ac9947 */ /* 0x000fea0003800000 */
[----:B------:R-:W-:Y:S01]  /*e4e0*/  ISETP.NE.AND P1, PT, R59, 0x1, PT ;  /* 0x000000013b00780c */ /* 0x000fe20003f25270 */
[----:B------:R-:W-:Y:S01]  /*e4f0*/  BSSY.RECONVERGENT B2, `(.L_x_5359) ;  /* 0x000001a000027945 */ /* 0x000fe20003800200 */
[----:B------:R-:W-:-:S11]  /*e500*/  LOP3.LUT P0, RZ, R58, 0x4, RZ, 0xc0, !PT ;  /* 0x000000043aff7812 */ /* 0x000fd6000780c0ff */
[----:B------:R-:W-:Y:S05]  /*e510*/  @!P1 BRA `(.L_x_5360) ;  /* 0x00000000005c9947 */ /* 0x000fea0003800000 */
[----:B------:R-:W-:-:S05]  /*e520*/  IMAD R21, R17, 0xc0, RZ ;  /* 0x000000c011157824 */ /* 0x000fca00078e02ff */
[C---:B------:R-:W-:Y:S01]  /*e530*/  IADD3 R23, PT, PT, R21.reuse, 0x300, RZ ;  /* 0x0000030015177810 */ /* 0x040fe20007ffe0ff */
[----:B------:R-:W-:-:S04]  /*e540*/  IMAD.WIDE.U32 R20, R21, 0x4, R2 ;  /* 0x0000000415147825 */ /* 0x000fc800078e0002 */
[----:B------:R-:W-:Y:S01]  /*e550*/  IMAD.WIDE.U32 R22, R23, 0x4, R2 ;  /* 0x0000000417167825 */ /* 0x000fe200078e0002 */
[----:B--2---:R-:W2:Y:S04]  /*e560*/  LDG.E.128 R24, desc[UR36][R20.64] ;  /* 0x0000002414187981 */ /* 0x004ea8000c1e1d00 */
[----:B------:R-:W4:Y:S01]  /*e570*/  LDG.E.128 R32, desc[UR36][R22.64] ;  /* 0x0000002416207981 */ /* 0x000f22000c1e1d00 */
[----:B------:R-:W0:Y:S01]  /*e580*/  S2UR UR8, SR_CgaCtaId ;  /* 0x00000000000879c3 */ /* 0x000e220000008800 */
[----:B------:R-:W-:Y:S01]  /*e590*/  UMOV UR7, 0x400 ;  /* 0x0000040000077882 */ /* 0x000fe20000000000 */
[C---:B------:R-:W-:Y:S01]  /*e5a0*/  VIADD R19, R17.reuse, -UR5 ;  /* 0x8000000511137c36 */ /* 0x040fe20008000000 */
[----:B------:R-:W-:Y:S01]  /*e5b0*/  UIADD3 UR7, UPT, UPT, UR7, 0x440, URZ ;  /* 0x0000044007077890 */ /* 0x000fe2000fffe0ff */
[----:B------:R-:W-:-:S03]  /*e5c0*/  IADD3 R17, PT, PT, R17, 0x8, RZ ;  /* 0x0000000811117810 */ /* 0x000fc60007ffe0ff */
[----:B0-----:R-:W-:-:S06]  /*e5d0*/  ULEA UR7, UR8, UR7, 0x18 ;  /* 0x0000000708077291 */ /* 0x001fcc000f8ec0ff */
[----:B------:R-:W-:-:S05]  /*e5e0*/  LEA R19, R19, UR7, 0x2 ;  /* 0x0000000713137c11 */ /* 0x000fca000f8e10ff */
[----:B------:R-:W2:Y:S04]  /*e5f0*/  LDS R28, [R19] ;  /* 0x00000000131c7984 */ /* 0x000ea80000000800 */
[----:B------:R-:W4:Y:S01]  /*e600*/  LDS R30, [R19+0x10] ;  /* 0x00001000131e7984 */ /* 0x000f220000000800 */
[-C--:B--2---:R-:W-:Y:S01]  /*e610*/  FFMA.FTZ R29, R24, R28.reuse, R8 ;  /* 0x0000001c181d7223 */ /* 0x084fe20000010008 */
[-C--:B------:R-:W-:Y:S01]  /*e620*/  FFMA.FTZ R20, R25, R28.reuse, R9 ;  /* 0x0000001c19147223 */ /* 0x080fe20000010009 */
[-C--:B------:R-:W-:Y:S01]  /*e630*/  FFMA.FTZ R21, R26, R28.reuse, R10 ;  /* 0x0000001c1a157223 */ /* 0x080fe2000001000a */
[----:B------:R-:W-:Y:S01]  /*e640*/  FFMA.FTZ R28, R27, R28, R11 ;  /* 0x0000001c1b1c7223 */ /* 0x000fe2000001000b */
[-C--:B----4-:R-:W-:Y:S01]  /*e650*/  FFMA.FTZ R8, R32, R30.reuse, R29 ;  /* 0x0000001e20087223 */ /* 0x090fe2000001001d */
[-C--:B------:R-:W-:Y:S01]  /*e660*/  FFMA.FTZ R9, R33, R30.reuse, R20 ;  /* 0x0000001e21097223 */ /* 0x080fe20000010014 */
[-C--:B------:R-:W-:Y:S01]  /*e670*/  FFMA.FTZ R10, R34, R30.reuse, R21 ;  /* 0x0000001e220a7223 */ /* 0x080fe20000010015 */
[----:B------:R-:W-:-:S07]  /*e680*/  FFMA.FTZ R11, R35, R30, R28 ;  /* 0x0000001e230b7223 */ /* 0x000fce000001001c */
.L_x_5360:
[----:B------:R-:W-:Y:S05]  /*e690*/  BSYNC.RECONVERGENT B2 ;  /* 0x0000000000027941 */ /* 0x000fea0003800200 */
.L_x_5359:
[----:B------:R-:W-:Y:S05]  /*e6a0*/  @P0 BRA `(.L_x_5353) ;  /* 0x0000000000380947 */ /* 0x000fea0003800000 */
[----:B------:R-:W-:-:S04]  /*e6b0*/  IMAD R21, R17, 0xc0, RZ ;  /* 0x000000c011157824 */ /* 0x000fc800078e02ff */
[----:B------:R-:W-:-:S06]  /*e6c0*/  IMAD.WIDE.U32 R20, R21, 0x4, R2 ;  /* 0x0000000415147825 */ /* 0x000fcc00078e0002 */
[----:B------:R-:W4:Y:S01]  /*e6d0*/  LDG.E.128 R20, desc[UR36][R20.64] ;  /* 0x0000002414147981 */ /* 0x000f22000c1e1d00 */
[----:B------:R-:W0:Y:S01]  /*e6e0*/  S2UR UR8, SR_CgaCtaId ;  /* 0x00000000000879c3 */ /* 0x000e220000008800 */
[----:B------:R-:W-:Y:S01]  /*e6f0*/  UMOV UR7, 0x400 ;  /* 0x0000040000077882 */ /* 0x000fe20000000000 */
[----:B------:R-:W-:Y:S01]  /*e700*/  VIADD R17, R17, -UR5 ;  /* 0x8000000511117c36 */ /* 0x000fe20008000000 */
[----:B------:R-:W-:-:S04]  /*e710*/  UIADD3 UR7, UPT, UPT, UR7, 0x440, URZ ;  /* 0x0000044007077890 */ /* 0x000fc8000fffe0ff */
[----:B0-----:R-:W-:-:S06]  /*e720*/  ULEA UR7, UR8, UR7, 0x18 ;  /* 0x0000000708077291 */ /* 0x001fcc000f8ec0ff */
[----:B------:R-:W-:-:S06]  /*e730*/  LEA R17, R17, UR7, 0x2 ;  /* 0x0000000711117c11 */ /* 0x000fcc000f8e10ff */
[----:B------:R-:W4:Y:S02]  /*e740*/  LDS R17, [R17] ;  /* 0x0000000011117984 */ /* 0x000f240000000800 */
[-C--:B----4-:R-:W-:Y:S01]  /*e750*/  FFMA.FTZ R8, R20, R17.reuse, R8 ;  /* 0x0000001114087223 */ /* 0x090fe20000010008 */
[-C--:B------:R-:W-:Y:S01]  /*e760*/  FFMA.FTZ R9, R21, R17.reuse, R9 ;  /* 0x0000001115097223 */ /* 0x080fe20000010009 */
[-C--:B------:R-:W-:Y:S01]  /*e770*/  FFMA.FTZ R10, R22, R17.reuse, R10 ;  /* 0x00000011160a7223 */ /* 0x080fe2000001000a */
[----:B------:R-:W-:-:S07]  /*e780*/  FFMA.FTZ R11, R23, R17, R11 ;  /* 0x00000011170b7223 */ /* 0x000fce000001000b */
.L_x_5353:
[----:B------:R-:W-:Y:S05]  /*e790*/  BSYNC.RECONVERGENT B1 ;  /* 0x0000000000017941 */ /* 0x000fea0003800200 */
.L_x_5352:
[----:B------:R-:W-:Y:S01]  /*e7a0*/  ISETP.GE.AND P0, PT, R15, UR45, PT ;  /* 0x0000002d0f007c0c */ /* 0x000fe2000bf06270 */
[----:B------:R-:W-:-:S12]  /*e7b0*/  BSSY.RECONVERGENT B3, `(.L_x_5361) ;  /* 0x000011f000037945 */ /* 0x000fd80003800200 */
[----:B------:R-:W-:Y:S05]  /*e7c0*/  @P0 BRA `(.L_x_5362) ;  /* 0x0000001000740947 */ /* 0x000fea0003800000 */
[----:B------:R-:W-:Y:S01]  /*e7d0*/  HFMA2 R20, -RZ, RZ, 0, 2.384185791015625e-07 ;  /* 0x00000004ff147431 */ /* 0x000fe200000001ff */
[----:B------:R-:W-:Y:S01]  /*e7e0*/  ULOP3.LUT UR7, URZ, UR5, URZ, 0x33, !UPT ;  /* 0x00000005ff077292 */ /* 0x000fe2000f8e33ff */
[----:B------:R-:W-:Y:S03]  /*e7f0*/  BSSY.RECONVERGENT B2, `(.L_x_5363) ;  /* 0x00000a4000027945 */ /* 0x000fe60003800200 */
[----:B------:R-:W-:-:S04]  /*e800*/  VIADDMNMX R17, R15, R20, UR45, !PT ;  /* 0x0000002d0f117e46 */ /* 0x000fc8000f800114 */
[----:B--2---:R-:W-:-:S04]  /*e810*/  IADD3 R25, PT, PT, -R14, UR7, R17 ;  /* 0x000000070e197c10 */ /* 0x004fc8000fffe111 */
        /* <DEDUP_REMOVED lines=8> */
[----:B------:R-:W-:Y:S01]  /*e8a0*/  VIADD R15, R15, 0x8 ;  /* 0x000000080f0f7836 */ /* 0x000fe20000000000 */
[----:B------:R-:W-:Y:S02]  /*e8b0*/  IADD3 R19, PT, PT, -R18, RZ, RZ ;  /* 0x000000ff12137210 */ /* 0x000fe40007ffe1ff */
[----:B------:R-:W1:Y:S01]  /*e8c0*/  LDC R28, c[0x0][0x3f4] ;  /* 0x0000fd00ff1c7b82 */ /* 0x000e620000000800 */
[----:B0-----:R-:W-:-:S06]  /*e8d0*/  ULEA UR7, UR8, UR7, 0x18 ;  /* 0x0000000708077291 */ /* 0x001fcc000f8ec0ff */
[----:B------:R-:W-:-:S05]  /*e8e0*/  LEA R17, R14, UR7, 0x2 ;  /* 0x000000070e117c11 */ /* 0x000fca000f8e10ff */
[----:B------:R-:W-:-:S07]  /*e8f0*/  VIADD R17, R17, 0x20 ;  /* 0x0000002011117836 */ /* 0x000fce0000000000 */
.L_x_5374:
[C---:B------:R-:W-:Y:S01]  /*e900*/  VIADD R23, R15.reuse, 0xfffffff8 ;  /* 0xfffffff80f177836 */ /* 0x040fe20000000000 */
[----:B-1----:R-:W-:Y:S01]  /*e910*/  MOV R18, R28 ;  /* 0x0000001c00127202 */ /* 0x002fe20000000f00 */
[----:B------:R-:W-:Y:S01]  /*e920*/  VIADD R27, R15, 0xfffffffc ;  /* 0xfffffffc0f1b7836 */ /* 0x000fe20000000000 */
[----:B------:R-:W-:Y:S01]  /*e930*/  IADD3 R19, PT, PT, R19, 0x4, RZ ;  /* 0x0000000413137810 */ /* 0x000fe20007ffe0ff */
[----:B------:R-:W-:Y:S01]  /*e940*/  BSSY.RECONVERGENT B4, `(.L_x_5366) ;  /* 0x0000026000047945 */ /* 0x000fe20003800200 */
[-C--:B------:R-:W-:Y:S02]  /*e950*/  ISETP.GE.AND P4, PT, R23, R18.reuse, PT ;  /* 0x000000121700720c */ /* 0x080fe40003f86270 */
[----:B------:R-:W-:Y:S02]  /*e960*/  IADD3 R29, PT, PT, R15, 0x4, RZ ;  /* 0x000000040f1d7810 */ /* 0x000fe40007ffe0ff */
[----:B------:R-:W-:Y:S02]  /*e970*/  ISETP.NE.AND P0, PT, R19, RZ, PT ;  /* 0x000000ff1300720c */ /* 0x000fe40003f05270 */
[----:B------:R-:W-:-:S02]  /*e980*/  ISETP.GE.AND P1, PT, R27, R18, PT ;  /* 0x000000121b00720c */ /* 0x000fc40003f26270 */
[-C--:B------:R-:W-:Y:S02]  /*e990*/  ISETP.GE.AND P2, PT, R15, R18.reuse, PT ;  /* 0x000000120f00720c */ /* 0x080fe40003f46270 */
[----:B------:R-:W-:-:S03]  /*e9a0*/  ISETP.GE.AND P3, PT, R29, R18, PT ;  /* 0x000000121d00720c */ /* 0x000fc60003f66270 */
[----:B------:R-:W-:Y:S10]  /*e9b0*/  @!P4 BRA `(.L_x_5367) ;  /* 0x000000000078c947 */ /* 0x000ff40003800000 */
[----:B---3--:R-:W-:Y:S02]  /*e9c0*/  IABS R31, R18 ;  /* 0x00000012001f7213 */ /* 0x008fe40000000000 */
        /* <DEDUP_REMOVED lines=8> */
[----:B-1----:R-:W-:-:S05]  /*ea50*/  IADD3 R20, PT, PT, RZ, -R21, RZ ;  /* 0x80000015ff147210 */ /* 0x002fca0007ffe0ff */
        /* <DEDUP_REMOVED lines=15> */
[----:B------:R-:W0:Y:S02]  /*eb50*/  LDG.E.128 R20, desc[UR36][R20.64] ;  /* 0x0000002414147981 */ /* 0x000e24000c1e1d00 */
[-C--:B0-----:R-:W-:Y:S01]  /*eb60*/  FFMA.FTZ R8, R20, R24.reuse, R8 ;  /* 0x0000001814087223 */ /* 0x081fe20000010008 */
[-C--:B------:R-:W-:Y:S01]  /*eb70*/  FFMA.FTZ R9, R21, R24.reuse, R9 ;  /* 0x0000001815097223 */ /* 0x080fe20000010009 */
[-C--:B------:R-:W-:Y:S01]  /*eb80*/  FFMA.FTZ R10, R22, R24.reuse, R10 ;  /* 0x00000018160a7223 */ /* 0x080fe2000001000a */
[----:B------:R-:W-:-:S07]  /*eb90*/  FFMA.FTZ R11, R23, R24, R11 ;  /* 0x00000018170b7223 */ /* 0x000fce000001000b */
.L_x_5367:
[----:B------:R-:W-:Y:S05]  /*eba0*/  BSYNC.RECONVERGENT B4 ;  /* 0x0000000000047941 */ /* 0x000fea0003800200 */
.L_x_5366:
        /* <DEDUP_REMOVED lines=12> */
[----:B---3--:R-:W-:Y:S02]  /*ec70*/  IMAD R31, R20, R23, RZ ;  /* 0x00000017141f7224 */ /* 0x008fe400078e02ff */
        /* <DEDUP_REMOVED lines=19> */
.L_x_5369:
[----:B------:R-:W-:Y:S05]  /*edb0*/  BSYNC.RECONVERGENT B4 ;  /* 0x0000000000047941 */ /* 0x000fea0003800200 */
.L_x_5368:
        /* <DEDUP_REMOVED lines=32> */
.L_x_5371:
[----:B------:R-:W-:Y:S05]  /*efc0*/  BSYNC.RECONVERGENT B4 ;  /* 0x0000000000047941 */ /* 0x000fea0003800200 */
.L_x_5370:
        /* <DEDUP_REMOVED lines=10> */
[----:B0-----:R-:W0:Y:S01]  /*f070*/  LDS R24, [R17+0x10] ;  /* 0x0000100011187984 */ /* 0x001e220000000800 */
        /* <DEDUP_REMOVED lines=21> */
.L_x_5373:
[----:B------:R-:W-:Y:S05]  /*f1d0*/  BSYNC.RECONVERGENT B4 ;  /* 0x0000000000047941 */ /* 0x000fea0003800200 */
.L_x_5372:
[----:B------:R-:W-:Y:S01]  /*f1e0*/  VIADD R15, R15, 0x10 ;  /* 0x000000100f0f7836 */ /* 0x000fe20000000000 */
[----:B------:R-:W-:Y:S01]  /*f1f0*/  IADD3 R17, PT, PT, R17, 0x40, RZ ;  /* 0x0000004011117810 */ /* 0x000fe20007ffe0ff */
[----:B------:R-:W-:Y:S06]  /*f200*/  @P0 BRA `(.L_x_5374) ;  /* 0xfffffff400bc0947 */ /* 0x000fec000383ffff */
[----:B------:R-:W-:Y:S05]  /*f210*/  BSYNC.RECONVERGENT B1 ;  /* 0x0000000000017941 */ /* 0x000fea0003800200 */
.L_x_5365:
[----:B------:R-:W-:-:S07]  /*f220*/  VIADD R15, R15, 0xfffffff8 ;  /* 0xfffffff80f0f7836 */ /* 0x000fce0000000000 */
.L_x_5364:
[----:B------:R-:W-:Y:S05]  /*f230*/  BSYNC.RECONVERGENT B2 ;  /* 0x0000000000027941 */ /* 0x000fea0003800200 */
.L_x_5363:
        /* <DEDUP_REMOVED lines=9> */
[C---:B------:R-:W-:Y:S01]  /*f2d0*/  VIADD R17, R15.reuse, -UR5 ;  /* 0x800000050f117c36 */ /* 0x040fe20008000000 */
[----:B------:R-:W-:Y:S01]  /*f2e0*/  IADD3 R27, PT, PT, R15, 0x4, RZ ;  /* 0x000000040f1b7810 */ /* 0x000fe20007ffe0ff */
[----:B------:R-:W-:Y:S03]  /*f2f0*/  BSSY.RECONVERGENT B2, `(.L_x_5377) ;  /* 0x0000022000027945 */ /* 0x000fe60003800200 */
[----:B------:R-:W-:Y:S01]  /*f300*/  ISETP.GE.AND P2, PT, R27, R18, PT ;  /* 0x000000121b00720c */ /* 0x000fe20003f46270 */
[----:B0-----:R-:W-:-:S06]  /*f310*/  ULEA UR7, UR8, UR7, 0x18 ;  /* 0x0000000708077291 */ /* 0x001fcc000f8ec0ff */
[----:B------:R-:W-:Y:S01]  /*f320*/  LEA R24, R17, UR7, 0x2 ;  /* 0x0000000711187c11 */ /* 0x000fe2000f8e10ff */
[----:B------:R-:W-:Y:S06]  /*f330*/  @!P0 BRA `(.L_x_5378) ;  /* 0x0000000000748947 */ /* 0x000fec0003800000 */
[----:B------:R-:W-:Y:S01]  /*f340*/  IABS R22, R18 ;  /* 0x0000001200167213 */ /* 0x000fe20000000000 */
[----:B------:R-:W-:Y:S01]  /*f350*/  HFMA2 R20, -RZ, RZ, 0, 0 ;  /* 0x00000000ff147431 */ /* 0x000fe200000001ff */
        /* <DEDUP_REMOVED lines=19> */
[----:B------:R-:W-:Y:S02]  /*f490*/  IMAD R21, R17, 0xc0, RZ ;  /* 0x000000c011157824 */ /* 0x000fe400078e02ff */
[----:B------:R-:W0:Y:S02]  /*f4a0*/  LDS R17, [R24] ;  /* 0x0000000018117984 */ /* 0x000e240000000800 */
[----:B------:R-:W-:-:S06]  /*f4b0*/  IMAD.WIDE.U32 R20, R21, 0x4, R2 ;  /* 0x0000000415147825 */ /* 0x000fcc00078e0002 */
[----:B------:R-:W0:Y:S02]  /*f4c0*/  LDG.E.128 R20, desc[UR36][R20.64] ;  /* 0x0000002414147981 */ /* 0x000e24000c1e1d00 */
[-C--:B0-----:R-:W-:Y:S01]  /*f4d0*/  FFMA.FTZ R8, R20, R17.reuse, R8 ;  /* 0x0000001114087223 */ /* 0x081fe20000010008 */
[-C--:B------:R-:W-:Y:S01]  /*f4e0*/  FFMA.FTZ R9, R21, R17.reuse, R9 ;  /* 0x0000001115097223 */ /* 0x080fe20000010009 */
[-C--:B------:R-:W-:Y:S01]  /*f4f0*/  FFMA.FTZ R10, R22, R17.reuse, R10 ;  /* 0x00000011160a7223 */ /* 0x080fe2000001000a */
[----:B------:R-:W-:-:S07]  /*f500*/  FFMA.FTZ R11, R23, R17, R11 ;  /* 0x00000011170b7223 */ /* 0x000fce000001000b */
.L_x_5378:
[----:B------:R-:W-:Y:S05]  /*f510*/  BSYNC.RECONVERGENT B2 ;  /* 0x0000000000027941 */ /* 0x000fea0003800200 */
.L_x_5377:
[----:B------:R-:W-:Y:S04]  /*f520*/  BSSY.RECONVERGENT B2, `(.L_x_5379) ;  /* 0x000001f000027945 */ /* 0x000fe80003800200 */
[----:B------:R-:W-:Y:S05]  /*f530*/  @!P2 BRA `(.L_x_5380) ;  /* 0x000000000074a947 */ /* 0x000fea0003800000 */
[----:B------:R-:W-:Y:S01]  /*f540*/  IABS R22, R18 ;  /* 0x0000001200167213 */ /* 0x000fe20000000000 */
[----:B------:R-:W-:Y:S01]  /*f550*/  IMAD.MOV.U32 R20, RZ, RZ, RZ ;  /* 0x000000ffff147224 */ /* 0x000fe200078e00ff */
        /* <DEDUP_REMOVED lines=19> */
[----:B------:R-:W-:Y:S02]  /*f690*/  IMAD R21, R17, 0xc0, RZ ;  /* 0x000000c011157824 */ /* 0x000fe400078e02ff */
[----:B------:R-:W0:Y:S02]  /*f6a0*/  LDS R17, [R24+0x10] ;  /* 0x0000100018117984 */ /* 0x000e240000000800 */
[----:B------:R-:W-:-:S06]  /*f6b0*/  IMAD.WIDE.U32 R20, R21, 0x4, R2 ;  /* 0x0000000415147825 */ /* 0x000fcc00078e0002 */
[----:B------:R-:W0:Y:S02]  /*f6c0*/  LDG.E.128 R20, desc[UR36][R20.64] ;  /* 0x0000002414147981 */ /* 0x000e24000c1e1d00 */
[-C--:B0-----:R-:W-:Y:S01]  /*f6d0*/  FFMA.FTZ R8, R20, R17.reuse, R8 ;  /* 0x0000001114087223 */ /* 0x081fe20000010008 */
[-C--:B------:R-:W-:Y:S01]  /*f6e0*/  FFMA.FTZ R9, R21, R17.reuse, R9 ;  /* 0x0000001115097223 */ /* 0x080fe20000010009 */
[-C--:B------:R-:W-:Y:S01]  /*f6f0*/  FFMA.FTZ R10, R22, R17.reuse, R10 ;  /* 0x00000011160a7223 */ /* 0x080fe2000001000a */
[----:B------:R-:W-:-:S07]  /*f700*/  FFMA.FTZ R11, R23, R17, R11 ;  /* 0x00000011170b7223 */ /* 0x000fce000001000b */
.L_x_5380:
[----:B------:R-:W-:Y:S05]  /*f710*/  BSYNC.RECONVERGENT B2 ;  /* 0x0000000000027941 */ /* 0x000fea0003800200 */
.L_x_5379:
[----:B------:R-:W-:-:S07]  /*f720*/  IADD3 R15, PT, PT, R15, 0x8, RZ ;  /* 0x000000080f0f7810 */ /* 0x000fce0007ffe0ff */
.L_x_5376:
[----:B------:R-:W-:Y:S05]  /*f730*/  BSYNC.RECONVERGENT B1 ;  /* 0x0000000000017941 */ /* 0x000fea0003800200 */
.L_x_5375:
[----:B------:R-:W-:-:S04]  /*f740*/  LOP3.LUT P0, RZ, R25, 0x4, RZ, 0xc0, !PT ;  /* 0x0000000419ff7812 */ /* 0x000fc8000780c0ff */
[----:B------:R-:W-:-:S13]  /*f750*/  ISETP.LT.OR P0, PT, R15, R18, P0 ;  /* 0x000000120f00720c */ /* 0x000fda0000701670 */
[----:B------:R-:W-:Y:S05]  /*f760*/  @P0 BRA `(.L_x_5362) ;  /* 0x00000000008c0947 */ /* 0x000fea0003800000 */
        /* <DEDUP_REMOVED lines=23> */
[----:B------:R-:W2:Y:S01]  /*f8e0*/  LDG.E.128 R20, desc[UR36][R2.64] ;  /* 0x0000002402147981 */ /* 0x000ea2000c1e1d00 */
[----:B------:R-:W0:Y:S01]  /*f8f0*/  S2UR UR8, SR_CgaCtaId ;  /* 0x00000000000879c3 */ /* 0x000e220000008800 */
[----:B------:R-:W-:Y:S01]  /*f900*/  UMOV UR7, 0x400 ;  /* 0x0000040000077882 */ /* 0x000fe20000000000 */
[----:B------:R-:W-:Y:S01]  /*f910*/  IADD3 R15, PT, PT, R15, -UR5, RZ ;  /* 0x800000050f0f7c10 */ /* 0x000fe2000fffe0ff */
[----:B------:R-:W-:-:S04]  /*f920*/  UIADD3 UR7, UPT, UPT, UR7, 0x440, URZ ;  /* 0x0000044007077890 */ /* 0x000fc8000fffe0ff */
[----:B0-----:R-:W-:-:S06]  /*f930*/  ULEA UR7, UR8, UR7, 0x18 ;  /* 0x0000000708077291 */ /* 0x001fcc000f8ec0ff */
[----:B------:R-:W-:-:S06]  /*f940*/  LEA R15, R15, UR7, 0x2 ;  /* 0x000000070f0f7c11 */ /* 0x000fcc000f8e10ff */
[----:B------:R-:W2:Y:S02]  /*f950*/  LDS R15, [R15] ;  /* 0x000000000f0f7984 */ /* 0x000ea40000000800 */
[-C--:B--2---:R-:W-:Y:S01]  /*f960*/  FFMA.FTZ R8, R20, R15.reuse, R8 ;  /* 0x0000000f14087223 */ /* 0x084fe20000010008 */
[-C--:B------:R-:W-:Y:S01]  /*f970*/  FFMA.FTZ R9, R21, R15.reuse, R9 ;  /* 0x0000000f15097223 */ /* 0x080fe20000010009 */
[-C--:B------:R-:W-:Y:S01]  /*f980*/  FFMA.FTZ R10, R22, R15.reuse, R10 ;  /* 0x0000000f160a7223 */ /* 0x080fe2000001000a */
[----:B------:R-:W-:-:S07]  /*f990*/  FFMA.FTZ R11, R23, R15, R11 ;  /* 0x0000000f170b7223 */ /* 0x000fce000001000b */
.L_x_5362:
[----:B------:R-:W-:Y:S05]  /*f9a0*/  BSYNC.RECONVERGENT B3 ;  /* 0x0000000000037941 */ /* 0x000fea0003800200 */
.L_x_5361:
[----:B------:R-:W-:-:S13]  /*f9b0*/  ISETP.NE.AND P0, PT, R14, UR6, PT ;  /* 0x000000060e007c0c */ /* 0x000fda000bf05270 */
[----:B------:R-:W-:Y:S05]  /*f9c0*/  @P0 BRA `(.L_x_5351) ;  /* 0x0000000000e80947 */ /* 0x000fea0003800000 */
[----:B------:R-:W0:Y:S01]  /*f9d0*/  LDC R2, c[0x0][0x478] ;  /* 0x00011e00ff027b82 */ /* 0x000e220000000800 */
[----:B---3--:R-:W-:Y:S01]  /*f9e0*/  VIADD R31, R13, UR43 ;  /* 0x0000002b0d1f7c36 */ /* 0x008fe20008000000 */
[----:B------:R-:W1:Y:S01]  /*f9f0*/  LDCU.64 UR8, c[0x0][0x460] ;  /* 0x00008c00ff0877ac */ /* 0x000e620008000a00 */
[----:B------:R-:W-:Y:S01]  /*fa00*/  UMOV UR7, 0x400 ;  /* 0x0000040000077882 */ /* 0x000fe20000000000 */
[----:B------:R-:W3:Y:S01]  /*fa10*/  LDCU.64 UR10, c[0x0][0x3c0] ;  /* 0x00007800ff0a77ac */ /* 0x000ee20008000a00 */
[----:B0-----:R-:W-:-:S13]  /*fa20*/  ISETP.NE.AND P1, PT, R2, 0x2, PT ;  /* 0x000000020200780c */ /* 0x001fda0003f25270 */
[----:B------:R-:W0:Y:S08]  /*fa30*/  @!P1 LDC.64 R2, c[0x0][0x3a8] ;  /* 0x0000ea00ff029b82 */ /* 0x000e300000000a00 */
[----:B--2---:R-:W2:Y:S08]  /*fa40*/  @!P1 LDC.64 R24, c[0x0][0x468] ;  /* 0x00011a00ff189b82 */ /* 0x004eb00000000a00 */
[----:B------:R-:W4:Y:S01]  /*fa50*/  @P1 LDC.64 R20, c[0x0][0x3a8] ;  /* 0x0000ea00ff141b82 */ /* 0x000f220000000a00 */
[----:B0-----:R-:W-:-:S04]  /*fa60*/  @!P1 IADD3 R2, P0, PT, R31, R2, RZ ;  /* 0x000000021f029210 */ /* 0x001fc80007f1e0ff */
[----:B------:R-:W-:Y:S01]  /*fa70*/  @!P1 LEA.HI.X.SX32 R3, R31, R3, 0x1, P0 ;  /* 0x000000031f039211 */ /* 0x000fe200000f0eff */
[----:B--2---:R-:W2:Y:S04]  /*fa80*/  @!P1 LDG.E R24, desc[UR36][R24.64+0x8] ;  /* 0x0000082418189981 */ /* 0x004ea8000c1e1900 */
[----:B------:R-:W3:Y:S01]  /*fa90*/  @!P1 LDG.E R15, desc[UR36][R2.64] ;  /* 0x00000024020f9981 */ /* 0x000ee2000c1e1900 */
[----:B-1----:R-:W-:-:S04]  /*faa0*/  ISETP.NE.U32.AND P0, PT, RZ, UR8, PT ;  /* 0x00000008ff007c0c */ /* 0x002fc8000bf05070 */
[----:B------:R-:W-:-:S13]  /*fab0*/  ISETP.NE.AND.EX P0, PT, RZ, UR9, PT, P0 ;  /* 0x00000009ff007c0c */ /* 0x000fda000bf05300 */
[----:B------:R-:W0:Y:S08]  /*fac0*/  @P0 LDC R33, c[0x0][0x3f8] ;  /* 0x0000fe00ff210b82 */ /* 0x000e300000000800 */
[----:B------:R-:W1:Y:S01]  /*fad0*/  @P0 LDC.64 R22, c[0x0][0x458] ;  /* 0x00011600ff160b82 */ /* 0x000e620000000a00 */
[----:B----4-:R-:W-:-:S04]  /*fae0*/  @P1 IMAD.WIDE R2, R31, 0x4, R20 ;  /* 0x000000041f021825 */ /* 0x010fc800078e0214 */
[----:B0-----:R-:W-:-:S04]  /*faf0*/  @P0 IMAD R12, R33, UR38, R12 ;  /* 0x00000026210c0c24 */ /* 0x001fc8000f8e020c */
[----:B------:R-:W-:-:S04]  /*fb00*/  @P0 IMAD R21, R12, 0xc0, R13 ;  /* 0x000000c00c150824 */ /* 0x000fc800078e020d */
[----:B-1----:R-:W-:-:S06]  /*fb10*/  @P0 IMAD.WIDE R20, R21, 0x4, R22 ;  /* 0x0000000415140825 */ /* 0x002fcc00078e0216 */
[----:B------:R-:W4:Y:S01]  /*fb20*/  @P0 LDG.E.128 R20, desc[UR36][R20.64] ;  /* 0x0000002414140981 */ /* 0x000f22000c1e1d00 */
[----:B---3--:R-:W2:Y:S08]  /*fb30*/  @!P1 I2F.S8 R17, R15 ;  /* 0x0000000f00119306 */ /* 0x008eb00000001400 */
[----:B------:R-:W0:Y:S08]  /*fb40*/  @!P1 I2F.S8 R19, R15.B1 ;  /* 0x1000000f00139306 */ /* 0x000e300000001400 */
[----:B------:R-:W1:Y:S08]  /*fb50*/  @!P1 I2F.S8 R27, R15.B2 ;  /* 0x2000000f001b9306 */ /* 0x000e700000001400 */
[----:B------:R-:W3:Y:S01]  /*fb60*/  @!P1 I2F.S8 R29, R15.B3 ;  /* 0x3000000f001d9306 */ /* 0x000ee20000001400 */
[C---:B--2---:R-:W-:Y:S01]  /*fb70*/  @!P1 FMUL.FTZ R32, R24.reuse, R17 ;  /* 0x0000001118209220 */ /* 0x044fe20000410000 */
[C---:B0-----:R-:W-:Y:S01]  /*fb80*/  @!P1 FMUL.FTZ R33, R24.reuse, R19 ;  /* 0x0000001318219220 */ /* 0x041fe20000410000 */
[C---:B-1----:R-:W-:Y:S01]  /*fb90*/  @!P1 FMUL.FTZ R34, R24.reuse, R27 ;  /* 0x0000001b18229220 */ /* 0x042fe20000410000 */
[----:B---3--:R-:W-:-:S06]  /*fba0*/  @!P1 FMUL.FTZ R35, R24, R29 ;  /* 0x0000001d18239220 */ /* 0x008fcc0000410000 */
[----:B------:R0:W2:Y:S01]  /*fbb0*/  @P1 LDG.E.128 R32, desc[UR36][R2.64] ;  /* 0x0000002402201981 */ /* 0x0000a2000c1e1d00 */
[----:B------:R-:W1:Y:S01]  /*fbc0*/  S2UR UR8, SR_CgaCtaId ;  /* 0x00000000000879c3 */ /* 0x000e620000008800 */
[----:B------:R-:W-:Y:S02]  /*fbd0*/  UIADD3 UR9, UPT, UPT, UR7, 0x440, URZ ;  /* 0x0000044007097890 */ /* 0x000fe4000fffe0ff */
[----:B------:R-:W-:Y:S01]  /*fbe0*/  UIADD3 UR7, UPT, UPT, -UR5, UR45, URZ ;  /* 0x0000002d05077290 */ /* 0x000fe2000fffe1ff */
[----:B------:R-:W-:Y:S01]  /*fbf0*/  IMAD R18, R16, R18, R13 ;  /* 0x0000001210127224 */ /* 0x000fe200078e020d */
[----:B-1----:R-:W-:-:S04]  /*fc00*/  ULEA UR8, UR8, UR9, 0x18 ;  /* 0x0000000908087291 */ /* 0x002fc8000f8ec0ff */
[----:B------:R-:W-:Y:S02]  /*fc10*/  ULEA UR7, UR7, UR8, 0x2 ;  /* 0x0000000807077291 */ /* 0x000fe4000f8e10ff */
[----:B------:R-:W-:Y:S01]  /*fc20*/  UIMAD UR8, UR41, 0xc0, URZ ;  /* 0x000000c0290878a4 */ /* 0x000fe2000f8e02ff */
[----:B0-----:R-:W-:-:S06]  /*fc30*/  SHF.R.S32.HI R2, RZ, 0x1f, R18 ;  /* 0x0000001fff027819 */ /* 0x001fcc0000011412 */
[----:B------:R-:W0:Y:S01]  /*fc40*/  LDS R15, [UR7] ;  /* 0x00000007ff0f7984 */ /* 0x000e220008000800 */
[----:B------:R-:W-:Y:S02]  /*fc50*/  IADD3 R18, P1, PT, R18, UR8, RZ ;  /* 0x0000000812127c10 */ /* 0x000fe4000ff3e0ff */
[----:B------:R-:W-:-:S04]  /*fc60*/  MOV R3, UR8 ;  /* 0x0000000800037c02 */ /* 0x000fc80008000f00 */
[----:B------:R-:W-:Y:S02]  /*fc70*/  LEA.HI.X.SX32 R3, R3, R2, 0x1, P1 ;  /* 0x0000000203037211 */ /* 0x000fe400008f0eff */
[----:B------:R-:W-:-:S04]  /*fc80*/  LEA R2, P1, R18, UR10, 0x2 ;  /* 0x0000000a12027c11 */ /* 0x000fc8000f8210ff */
[----:B------:R-:W-:Y:S01]  /*fc90*/  LEA.HI.X R3, R18, UR11, R3, 0x2, P1 ;  /* 0x0000000b12037c11 */ /* 0x000fe200088f1403 */
[----:B--2--5:R-:W-:Y:S01]  /*fca0*/  FADD.FTZ R4, R32, R4 ;  /* 0x0000000420047221 */ /* 0x024fe20000010000 */
[----:B------:R-:W-:Y:S01]  /*fcb0*/  FADD.FTZ R5, R33, R5 ;  /* 0x0000000521057221 */ /* 0x000fe20000010000 */
[----:B------:R-:W-:Y:S01]  /*fcc0*/  FADD.FTZ R6, R34, R6 ;  /* 0x0000000622067221 */ /* 0x000fe20000010000 */
[----:B------:R-:W-:Y:S01]  /*fcd0*/  FADD.FTZ R7, R35, R7 ;  /* 0x0000000723077221 */ /* 0x000fe20000010000 */
[----:B----4-:R-:W-:Y:S01]  /*fce0*/  @P0 FMUL.FTZ R4, R4, R20 ;  /* 0x0000001404040220 */ /* 0x010fe20000410000 */
        /* <DEDUP_REMOVED lines=8> */
.L_x_5351:
[----:B------:R-:W-:Y:S05]  /*fd70*/  BSYNC.RECONVERGENT B0 ;  /* 0x0000000000007941 */ /* 0x000fea0003800200 */
.L_x_5350:
[----:B------:R-:W-:Y:S01]  /*fd80*/  BAR.SYNC.DEFER_BLOCKING 0x0 ;  /* 0x0000000000007b1d */ /* 0x000fe20000010000 */
[----:B------:R-:W-:-:S04]  /*fd90*/  ISETP.GT.U32.AND P1, PT, R13, 0xbf, PT ;  /* 0x000000bf0d00780c */ /* 0x000fc80003f24070 */
[----:B------:R-:W-:-:S09]  /*fda0*/  ISETP.GT.U32.OR P0, PT, R0, 0x3f, P1 ;  /* 0x0000003f0000780c */ /* 0x000fd20000f04470 */
[----:B------:R-:W-:Y:S05]  /*fdb0*/  @P1 BRA `(.L_x_5381) ;  /* 0x0000000000741947 */ /* 0x000fea0003800000 */
[----:B------:R-:W0:Y:S01]  /*fdc0*/  S2UR UR5, SR_CgaCtaId ;  /* 0x00000000000579c3 */ /* 0x000e220000008800 */
[----:B------:R-:W-:Y:S01]  /*fdd0*/  UMOV UR4, 0x400 ;  /* 0x0000040000047882 */ /* 0x000fe20000000000 */
[----:B-1----:R-:W-:Y:S01]  /*fde0*/  LOP3.LUT R2, R0, 0x380, RZ, 0xc0, !PT ;  /* 0x0000038000027812 */ /* 0x002fe200078ec0ff */
        /* <DEDUP_REMOVED lines=26> */
.L_x_5381:
[----:B------:R-:W-:Y:S05]  /*ff90*/  @P0 EXIT ;  /* 0x000000000000094d */ /* 0x000fea0003800000 */
[----:B------:R-:W0:Y:S02]  /*ffa0*/  LDCU UR4, c[0x0][0x478] ;  /* 0x00008f00ff0477ac */ /* 0x000e240008000800 */
[----:B0-----:R-:W-:-:S09]  /*ffb0*/  UISETP.NE.AND UP0, UPT, UR4, 0x2, UPT ;  /* 0x000000020400788c */ /* 0x001fd2000bf05270 */
[----:B------:R-:W-:Y:S05]  /*ffc0*/  BRA.U UP0, `(.L_x_5382) ;  /* 0x00000001007c7547 */ /* 0x000fea000b800000 */
[----:B-1----:R-:W0:Y:S01]  /*ffd0*/  LDC.64 R2, c[0x0][0x470] ;  /* 0x00011c00ff027b82 */ /* 0x002e220000000a00 */
[----:B------:R-:W1:Y:S01]  /*ffe0*/  LDCU.64 UR4, c[0x0][0x380] ;  /* 0x00007000ff0477ac */ /* 0x000e620008000a00 */
        /* <DEDUP_REMOVED lines=24> */
[----:B-1----:R-:W-:-:S03]  /*10170*/  IADD3 R2, P0, PT, R13, UR4, RZ ;  /* 0x000000040d027c10 */ /* 0x002fc6000ff1e0ff */
[----:B------:R-:W-:Y:S01]  /*10180*/  IMAD.IADD R5, R4, 0x1, R5 ;  /* 0x0000000104057824 */ /* 0x000fe200078e0205 */
[----:B------:R-:W-:-:S05]  /*10190*/  LEA.HI.X.SX32 R3, R13, UR5, 0x1, P0 ;  /* 0x000000050d037c11 */ /* 0x000fca00080f0eff */
[----:B------:R-:W-:Y:S01]  /*101a0*/  STG.E desc[UR36][R2.64], R5 ;  /* 0x0000000502007986 */ /* 0x000fe2000c101924 */
[----:B------:R-:W-:Y:S05]  /*101b0*/  EXIT ;  /* 0x000000000000794d */ /* 0x000fea0003800000 */
.L_x_5382:
[----:B-1----:R-:W0:Y:S01]  /*101c0*/  LDC.64 R2, c[0x0][0x380] ;  /* 0x0000e000ff027b82 */ /* 0x002e220000000a00 */
[----:B------:R-:W-:-:S05]  /*101d0*/  IADD3 R13, PT, PT, R16, R13, RZ ;  /* 0x0000000d100d7210 */ /* 0x000fca0007ffe0ff */
[----:B0-----:R-:W-:-:S05]  /*101e0*/  IMAD.WIDE R2, R13, 0x4, R2 ;  /* 0x000000040d027825 */ /* 0x001fca00078e0202 */
[----:B------:R-:W-:Y:S01]  /*101f0*/  STG.E.128 desc[UR36][R2.64], R8 ;  /* 0x0000000802007986 */ /* 0x000fe2000c101d24 */
[----:B------:R-:W-:Y:S05]  /*10200*/  EXIT ;  /* 0x000000000000794d */ /* 0x000fea0003800000 */
.L_x_5383:
        /* <DEDUP_REMOVED lines=15> */
.L_x_5610:


//--------------------- .text._ZN4mmha33masked_multihead_attention_kernelIfLi192ELi256ELi2ELi64ELi128ELb0ELb0EEEv26Multihead_attention_paramsIT_XT5_EE --------------------------
	.section	.text._ZN4mmha33masked_multihead_attention_kernelIfLi192ELi256ELi2ELi64ELi128ELb0ELb0EEEv26Multihead_attention_paramsIT_XT5_EE,"ax",@progbits
	.align	128
        .global         _ZN4mmha33masked_multihead_attention_kernelIfLi192ELi256ELi2ELi64ELi128ELb0ELb0EEEv26Multihead_attention_paramsIT_XT5_EE
        .type           _ZN4mmha33masked_multihead_attention_kernelIfLi192ELi256ELi2ELi64ELi128ELb0ELb0EEEv26Multihead_attention_paramsIT_XT5_EE,@function
        .size           _ZN4mmha33masked_multihead_attention_kernelIfLi192ELi256ELi2ELi64ELi128ELb0ELb0EEEv26Multihead_attention_paramsIT_XT5_EE,(.L_x_5611 - _ZN4mmha33masked_multihead_attention_kernelIfLi192ELi256ELi2ELi64ELi128ELb0ELb0EEEv26Multihead_attention_paramsIT_XT5_EE)
        .other          _ZN4mmha33masked_multihead_attention_kernelIfLi192ELi256ELi2ELi64ELi128ELb0ELb0EEEv26Multihead_attention_paramsIT_XT5_EE,@"STO_CUDA_ENTRY STV_DEFAULT"
_ZN4mmha33masked_multihead_attention_kernelIfLi192ELi256ELi2ELi64ELi128ELb0ELb0EEEv26Multihead_attention_paramsIT_XT5_EE:
.text._ZN4mmha33masked_multihead_attention_kernelIfLi192ELi256ELi2ELi64ELi128ELb0ELb0EEEv26Multihead_attention_paramsIT_XT5_EE:
        /* <DEDUP_REMOVED lines=15> */
.L_x_5384:
[----:B------:R-:W1:Y:S01]  /*00f0*/  LDCU.64 UR4, c[0x0][0x4a0] ;  /* 0x00009400ff0477ac */ /* 0x000e620008000a00 */
[----:B------:R-:W2:Y:S01]  /*0100*/  LDC R5, c[0x0][0x478] ;  /* 0x00011e00ff057b82 */ /* 0x000ea20000000800 */
[----:B------:R-:W3:Y:S01]  /*0110*/  S2R R6, SR_CTAID.Y ;  /* 0x0000000000067919 */ /* 0x000ee20000002600 */
[----:B------:R-:W4:Y:S01]  /*0120*/  LDCU UR14, c[0x0][0x3f0] ;  /* 0x00007e00ff0e77ac */ /* 0x000f220008000800 */
[----:B------:R-:W2:Y:S01]  /*0130*/  LDCU UR8, c[0x0][0x3e8] ;  /* 0x00007d00ff0877ac */ /* 0x000ea20008000800 */
[----:B------:R-:W3:Y:S04]  /*0140*/  S2R R22, SR_TID.X ;  /* 0x0000000000167919 */ /* 0x000ee80000002100 */
[----:B------:R-:W2:Y:S01]  /*0150*/  S2UR UR42, SR_CTAID.X ;  /* 0x00000000002a79c3 */ /* 0x000ea20000002500 */
[----:B------:R-:W2:Y:S01]  /*0160*/  LDCU UR10, c[0x0][0x3f8] ;  /* 0x00007f00ff0a77ac */ /* 0x000ea20008000800 */
[----:B------:R-:W3:Y:S01]  /*0170*/  LDCU.64 UR12, c[0x0][0x460] ;  /* 0x00008c00ff0c77ac */ /* 0x000ee20008000a00 */
[----:B-1----:R-:W-:Y:S01]  /*0180*/  UISETP.NE.U32.AND UP0, UPT, UR4, URZ, UPT ;  /* 0x000000ff0400728c */ /* 0x002fe2000bf05070 */
[----:B----4-:R-:W-:-:S03]  /*0190*/  IMAD.U32 R0, RZ, RZ, UR14 ;  /* 0x0000000eff007e24 */ /* 0x010fc6000f8e00ff */
[----:B------:R-:W-:Y:S02]  /*01a0*/  UISETP.NE.AND.EX UP0, UPT, UR5, URZ, UPT, UP0 ;  /* 0x000000ff0500728c */ /* 0x000fe4000bf05300 */
[----:B------:R-:W-:-:S04]  /*01b0*/  IABS R0, R0 ;  /* 0x0000000000007213 */ /* 0x000fc80000000000 */
[----:B------:R-:W-:Y:S02]  /*01c0*/  PLOP3.LUT P1, PT, PT, PT, UP0, 0x80, 0x8 ;  /* 0x000000000008781c */ /* 0x000fe40003f2f008 */
[----:B------:R-:W-:-:S03]  /*01d0*/  R2UR UR11, R0 ;  /* 0x00000000000b72ca */ /* 0x000fc600000e0000 */
[----:B------:R-:W1:Y:S10]  /*01e0*/  @UP0 LDCU.64 UR4, c[0x0][0x4a0] ;  /* 0x00009400ff0407ac */ /* 0x000e740008000a00 */
[----:B------:R-:W4:Y:S01]  /*01f0*/  I2F.RP R0, UR11 ;  /* 0x0000000b00007d06 */ /* 0x000f220008209400 */
[----:B-1----:R-:W-:-:S06]  /*0200*/  @UP0 UIMAD.WIDE.U32 UR4, UR6, 0x4, UR4 ;  /* 0x00000004060408a5 */ /* 0x002fcc000f8e0004 */
[----:B------:R-:W-:Y:S01]  /*0210*/  IMAD.U32 R2, RZ, RZ, UR4 ;  /* 0x00000004ff027e24 */ /* 0x000fe2000f8e00ff */
[----:B----4-:R-:W1:Y:S01]  /*0220*/  MUFU.RCP R0, R0 ;  /* 0x0000000000007308 */ /* 0x010e620000001000 */
[----:B------:R-:W-:-:S05]  /*0230*/  IMAD.U32 R3, RZ, RZ, UR5 ;  /* 0x00000005ff037e24 */ /* 0x000fca000f8e00ff */
[----:B0-----:R0:W4:Y:S01]  /*0240*/  @P1 LDG.E R7, desc[UR36][R2.64] ;  /* 0x0000002402071981 */ /* 0x001122000c1e1900 */
[----:B--2---:R-:W-:Y:S01]  /*0250*/  ISETP.NE.AND P4, PT, R5, 0x2, PT ;  /* 0x000000020500780c */ /* 0x004fe20003f85270 */
[----:B------:R-:W-:Y:S02]  /*0260*/  UISETP.NE.AND UP1, UPT, UR8, URZ, UPT ;  /* 0x000000ff0800728c */ /* 0x000fe4000bf25270 */
[----:B------:R-:W-:Y:S01]  /*0270*/  UIMAD UR44, UR6, UR10, UR42 ;  /* 0x0000000a062c72a4 */ /* 0x000fe2000f8e022a */
[----:B-1----:R-:W-:-:S09]  /*0280*/  IADD3 R4, PT, PT, R0, 0xffffffe, RZ ;  /* 0x0ffffffe00047810 */ /* 0x002fd20007ffe0ff */
[----:B0-----:R-:W0:Y:S01]  /*0290*/  @!P4 LDC.64 R2, c[0x0][0x398] ;  /* 0x0000e600ff02cb82 */ /* 0x001e220000000a00 */
[----:B------:R-:W-:Y:S01]  /*02a0*/  @UP1 UIMAD UR8, UR6, UR8, URZ ;  /* 0x00000008060812a4 */ /* 0x000fe2000f8e02ff */
[----:B------:R-:W1:Y:S01]  /*02b0*/  F2I.FTZ.U32.TRUNC.NTZ R4, R4 ;  /* 0x0000000400047305 */ /* 0x000e62000021f000 */
[----:B------:R-:W-:Y:S02]  /*02c0*/  @!UP1 UIMAD UR43, UR44, 0xc0, URZ ;  /* 0x000000c02c2b98a4 */ /* 0x000fe4000f8e02ff */
[----:B------:R-:W-:Y:S01]  /*02d0*/  @UP1 UIMAD UR43, UR42, 0xc0, UR8 ;  /* 0x000000c02a2b18a4 */ /* 0x000fe2000f8e0208 */
[----:B---3--:R-:W-:Y:S01]  /*02e0*/  IMAD.SHL.U32 R10, R22, 0x4, RZ ;  /* 0x00000004160a7824 */ /* 0x008fe200078e00ff */
[----:B------:R-:W-:-:S05]  /*02f0*/  IABS R0, R6 ;  /* 0x0000000600007213 */ /* 0x000fca0000000000 */
[----:B------:R-:W2:Y:S01]  /*0300*/  LDCU UR8, c[0x0][0x3f4] ;  /* 0x00007e80ff0877ac */ /* 0x000ea20008000800 */
[----:B------:R-:W-:Y:S01]  /*0310*/  VIADD R13, R10, UR43 ;  /* 0x0000002b0a0d7c36 */ /* 0x000fe20008000000 */
[----:B-1----:R-:W-:Y:S02]  /*0320*/  R2UR UR5, R4 ;  /* 0x00000000040572ca */ /* 0x002fe400000e0000 */
[----:B------:R-:W1:Y:S02]  /*0330*/  @!P4 LDC.64 R4, c[0x0][0x468] ;  /* 0x00011a00ff04cb82 */ /* 0x000e640000000a00 */
[----:B0-----:R-:W-:-:S04]  /*0340*/  @!P4 IADD3 R2, P0, PT, R13, R2, RZ ;  /* 0x000000020d02c210 */ /* 0x001fc80007f1e0ff */
[----:B------:R-:W-:-:S05]  /*0350*/  @!P4 LEA.HI.X.SX32 R3, R13, R3, 0x1, P0 ;  /* 0x000000030d03c211 */ /* 0x000fca00000f0eff */
[----:B------:R-:W3:Y:S04]  /*0360*/  @!P4 LDG.E R6, desc[UR36][R2.64] ;  /* 0x000000240206c981 */ /* 0x000ee8000c1e1900 */
[----:B-1----:R0:W3:Y:S01]  /*0370*/  @!P4 LDG.E R5, desc[UR36][R4.64+0x4] ;  /* 0x000004240405c981 */ /* 0x0020e2000c1e1900 */
[----:B------:R-:W-:Y:S01]  /*0380*/  R2UR UR9, R0 ;  /* 0x00000000000972ca */ /* 0x000fe200000e0000 */
[----:B------:R-:W-:Y:S01]  /*0390*/  UIADD3 UR7, UPT, UPT, URZ, -UR5, URZ ;  /* 0x80000005ff077290 */ /* 0x000fe2000fffe0ff */
[----:B------:R-:W-:-:S03]  /*03a0*/  UMOV UR4, URZ ;  /* 0x000000ff00047c82 */ /* 0x000fc60008000000 */
[----:B------:R-:W-:-:S04]  /*03b0*/  UIMAD UR7, UR7, UR11, URZ ;  /* 0x0000000b070772a4 */ /* 0x000fc8000f8e02ff */
[----:B------:R-:W-:-:S04]  /*03c0*/  UIMAD.WIDE.U32 UR4, UR5, UR7, UR4 ;  /* 0x00000007050472a5 */ /* 0x000fc8000f8e0004 */
[----:B------:R-:W-:Y:S01]  /*03d0*/  UIMAD.WIDE.U32 UR4, UR5, UR9, URZ ;  /* 0x00000009050472a5 */ /* 0x000fe2000f8e00ff */
[----:B--2---:R-:W-:-:S06]  /*03e0*/  IMAD.U32 R0, RZ, RZ, UR8 ;  /* 0x00000008ff007e24 */ /* 0x004fcc000f8e00ff */
[----:B------:R-:W-:Y:S01]  /*03f0*/  UMOV UR7, UR5 ;  /* 0x0000000500077c82 */ /* 0x000fe20008000000 */
[----:B------:R-:W-:Y:S01]  /*0400*/  IABS R0, R0 ;  /* 0x0000000000007213 */ /* 0x000fe20000000000 */
[----:B------:R-:W-:-:S04]  /*0410*/  UIADD3 UR4, UPT, UPT, -UR7, URZ, URZ ;  /* 0x000000ff07047290 */ /* 0x000fc8000fffe1ff */
[----:B------:R-:W-:Y:S01]  /*0420*/  UIMAD UR4, UR11, UR4, UR9 ;  /* 0x000000040b0472a4 */ /* 0x000fe2000f8e0209 */
[----:B------:R-:W-:-:S03]  /*0430*/  R2UR UR9, R0 ;  /* 0x00000000000972ca */ /* 0x000fc600000e0000 */
[----:B------:R-:W-:Y:S02]  /*0440*/  UISETP.GT.U32.AND UP2, UPT, UR11, UR4, UPT ;  /* 0x000000040b00728c */ /* 0x000fe4000bf44070 */
[----:B------:R-:W-:-:S08]  /*0450*/  UISETP.NE.U32.AND UP1, UPT, UR12, URZ, UPT ;  /* 0x000000ff0c00728c */ /* 0x000fd0000bf25070 */
[----:B------:R-:W1:Y:S01]  /*0460*/  I2F.RP R0, UR9 ;  /* 0x0000000900007d06 */ /* 0x000e620008209400 */
[----:B------:R-:W-:Y:S02]  /*0470*/  @!UP2 UIADD3 UR4, UPT, UPT, UR4, -UR11, URZ ;  /* 0x8000000b0404a290 */ /* 0x000fe4000fffe0ff */
[----:B------:R-:W-:Y:S02]  /*0480*/  UISETP.NE.AND.EX UP1, UPT, UR13, URZ, UPT, UP1 ;  /* 0x000000ff0d00728c */ /* 0x000fe4000bf25310 */
[----:B------:R-:W-:Y:S02]  /*0490*/  UISETP.GE.U32.AND UP4, UPT, UR4, UR11, UPT ;  /* 0x0000000b0400728c */ /* 0x000fe4000bf86070 */
[----:B------:R-:W-:Y:S02]  /*04a0*/  ULOP3.LUT UR4, UR6, UR14, URZ, 0x3c, !UPT ;  /* 0x0000000e06047292 */ /* 0x000fe4000f8e3cff */
[----:B------:R-:W-:Y:S02]  /*04b0*/  @!UP2 UIADD3 UR7, UPT, UPT, UR7, 0x1, URZ ;  /* 0x000000010707a890 */ /* 0x000fe4000fffe0ff */
[----:B------:R-:W-:Y:S01]  /*04c0*/  UISETP.GE.AND UP3, UPT, UR4, URZ, UPT ;  /* 0x000000ff0400728c */ /* 0x000fe2000bf66270 */
[----:B-1----:R-:W0:Y:S06]  /*04d0*/  MUFU.RCP R0, R0 ;  /* 0x0000000000007308 */ /* 0x002e2c0000001000 */
[----:B------:R-:W1:Y:S01]  /*04e0*/  @UP1 LDCU.64 UR4, c[0x0][0x460] ;  /* 0x00008c00ff0417ac */ /* 0x000e620008000a00 */
[----:B------:R-:W-:-:S02]  /*04f0*/  UISETP.NE.AND UP2, UPT, UR14, URZ, UPT ;  /* 0x000000ff0e00728c */ /* 0x000fc4000bf45270 */
[----:B------:R-:W-:-:S07]  /*0500*/  @UP4 UIADD3 UR7, UPT, UPT, UR7, 0x1, URZ ;  /* 0x0000000107074890 */ /* 0x000fce000fffe0ff */
[----:B------:R-:W-:Y:S02]  /*0510*/  UMOV UR41, UR7 ;  /* 0x0000000700297c82 */ /* 0x000fe40008000000 */
[----:B------:R-:W-:Y:S01]  /*0520*/  @!UP3 UIADD3 UR41, UPT, UPT, -UR41, URZ, URZ ;  /* 0x000000ff2929b290 */ /* 0x000fe2000fffe1ff */
[----:B0-----:R-:W-:Y:S01]  /*0530*/  VIADD R4, R0, 0xffffffe ;  /* 0x0ffffffe00047836 */ /* 0x001fe20000000000 */
[----:B------:R-:W-:Y:S01]  /*0540*/  @!UP2 ULOP3.LUT UR41, URZ, UR14, URZ, 0x33, !UPT ;  /* 0x0000000eff29a292 */ /* 0x000fe2000f8e33ff */
[----:B------:R-:W0:Y:S03]  /*0550*/  @UP0 LDCU UR7, c[0x0][0x430] ;  /* 0x00008600ff0707ac */ /* 0x000e260008000800 */
[----:B-1----:R-:W-:Y:S01]  /*0560*/  @UP1 UIMAD.WIDE UR4, UR41, 0x4, UR4 ;  /* 0x00000004290418a5 */ /* 0x002fe2000f8e0204 */
[----:B------:R-:W1:Y:S01]  /*0570*/  F2I.FTZ.U32.TRUNC.NTZ R4, R4 ;  /* 0x0000000400047305 */ /* 0x000e62000021f000 */
[----:B------:R-:W0:Y:S04]  /*0580*/  @!UP0 LDCU UR45, c[0x0][0x40c] ;  /* 0x00008180ff2d87ac */ /* 0x000e280008000800 */
[----:B------:R-:W-:-:S02]  /*0590*/  MOV R2, UR4 ;  /* 0x0000000400027c02 */ /* 0x000fc40008000f00 */
[----:B------:R-:W-:Y:S01]  /*05a0*/  PLOP3.LUT P3, PT, PT, PT, UP1, 0x80, 0x8 ;  /* 0x000000000008781c */ /* 0x000fe20003f6f018 */
[----:B------:R-:W-:Y:S01]  /*05b0*/  IMAD.U32 R3, RZ, RZ, UR5 ;  /* 0x00000005ff037e24 */ /* 0x000fe2000f8e00ff */
[----:B-1----:R-:W-:-:S11]  /*05c0*/  R2UR UR5, R4 ;  /* 0x00000000040572ca */ /* 0x002fd600000e0000 */
        /* <DEDUP_REMOVED lines=8> */
[----:B----4-:R-:W-:-:S13]  /*0650*/  @P1 R2UR UR4, R7 ;  /* 0x00000000070412ca */ /* 0x010fda00000e0000 */
[----:B0-----:R-:W-:-:S06]  /*0660*/  @UP0 UIADD3 UR45, UPT, UPT, UR4, UR7, URZ ;  /* 0x00000007042d0290 */ /* 0x001fcc000fffe0ff */
[----:B-1----:R-:W-:Y:S01]  /*0670*/  IABS R2, UR45 ;  /* 0x0000002d00027c13 */ /* 0x002fe20008000000 */
        /* <DEDUP_REMOVED lines=8> */
[----:B------:R-:W-:-:S11]  /*0700*/  UISETP.GT.U32.AND UP0, UPT, UR9, UR40, UPT ;  /* 0x000000280900728c */ /* 0x000fd6000bf04070 */
[----:B------:R-:W-:-:S04]  /*0710*/  @!UP0 UIADD3 UR40, UPT, UPT, UR40, -UR9, URZ ;  /* 0x8000000928288290 */ /* 0x000fc8000fffe0ff */
[----:B------:R-:W-:Y:S01]  /*0720*/  UISETP.GT.U32.AND UP0, UPT, UR9, UR40, UPT ;  /* 0x000000280900728c */ /* 0x000fe2000bf04070 */
[----:B---3--:R-:W0:Y:S01]  /*0730*/  @!P4 I2F.S8 R0, R6 ;  /* 0x000000060000c306 */ /* 0x008e220000001400 */
[----:B------:R-:W-:-:S07]  /*0740*/  UISETP.GE.AND UP1, UPT, UR45, URZ, UPT ;  /* 0x000000ff2d00728c */ /* 0x000fce000bf26270 */
[----:B------:R-:W1:Y:S02]  /*0750*/  @!P4 I2F.S8 R2, R6.B1 ;  /* 0x100000060002c306 */ /* 0x000e640000001400 */
[----:B------:R-:W-:Y:S02]  /*0760*/  @!UP0 UIADD3 UR40, UPT, UPT, UR40, -UR9, URZ ;  /* 0x8000000928288290 */ /* 0x000fe4000fffe0ff */
[----:B------:R-:W-:-:S04]  /*0770*/  UISETP.NE.AND UP0, UPT, UR8, URZ, UPT ;  /* 0x000000ff0800728c */ /* 0x000fc8000bf05270 */
[----:B------:R-:W2:Y:S01]  /*0780*/  @!P4 I2F.S8 R4, R6.B2 ;  /* 0x200000060004c306 */ /* 0x000ea20000001400 */
[----:B------:R-:W-:-:S07]  /*0790*/  UIADD3 UR4, UPT, UPT, UR45, 0x1, -UR8 ;  /* 0x000000012d047890 */ /* 0x000fce000fffe808 */
[----:B------:R-:W3:Y:S01]  /*07a0*/  @!P4 I2F.S8 R12, R6.B3 ;  /* 0x30000006000cc306 */ /* 0x000ee20000001400 */
[----:B------:R-:W-:Y:S01]  /*07b0*/  @!UP1 UIADD3 UR40, UPT, UPT, -UR40, URZ, URZ ;  /* 0x000000ff28289290 */ /* 0x000fe2000fffe1ff */
[----:B------:R-:W-:Y:S01]  /*07c0*/  VIMNMX R118, PT, PT, RZ, UR4, !PT ;  /* 0x00000004ff767c48 */ /* 0x000fe2000ffe0100 */
[----:B------:R-:W-:Y:S01]  /*07d0*/  @!UP0 ULOP3.LUT UR40, URZ, UR8, URZ, 0x33, !UPT ;  /* 0x00000008ff288292 */ /* 0x000fe2000f8e33ff */
[C---:B0-----:R-:W-:Y:S01]  /*07e0*/  @!P4 FMUL.FTZ R24, R5.reuse, R0 ;  /* 0x000000000518c220 */ /* 0x041fe20000410000 */
[C---:B-1----:R-:W-:Y:S01]  /*07f0*/  @!P4 FMUL.FTZ R25, R5.reuse, R2 ;  /* 0x000000020519c220 */ /* 0x042fe20000410000 */
[C---:B--2---:R-:W-:Y:S01]  /*0800*/  @!P4 FMUL.FTZ R26, R5.reuse, R4 ;  /* 0x00000004051ac220 */ /* 0x044fe20000410000 */
[----:B---3--:R-:W-:Y:S01]  /*0810*/  @!P4 FMUL.FTZ R27, R5, R12 ;  /* 0x0000000c051bc220 */ /* 0x008fe20000410000 */
        /* <DEDUP_REMOVED lines=20> */
.L_x_5386:
[----:B------:R-:W-:Y:S05]  /*0960*/  BSYNC.RECONVERGENT B0 ;  /* 0x0000000000007941 */ /* 0x000fea0003800200 */
.L_x_5385:
        /* <DEDUP_REMOVED lines=8> */
.L_x_5388:
[----:B------:R-:W-:Y:S05]  /*09f0*/  BSYNC.RECONVERGENT B0 ;  /* 0x0000000000007941 */ /* 0x000fea0003800200 */
.L_x_5387:
        /* <DEDUP_REMOVED lines=104> */
.L_x_5390:
        /* <DEDUP_REMOVED lines=54> */
.L_x_5392:
        /* <DEDUP_REMOVED lines=79> */
.L_x_5396:
[----:B------:R-:W-:Y:S05]  /*18d0*/  BSYNC.RECONVERGENT B1 ;  /* 0x0000000000017941 */ /* 0x000fea0003800200 */
.L_x_5395:
        /* <DEDUP_REMOVED lines=8> */
.L_x_5394:
[----:B------:R-:W-:Y:S05]  /*1960*/  BSYNC.RECONVERGENT B0 ;  /* 0x0000000000007941 */ /* 0x000fea0003800200 */
.L_x_5393:
[----:B------:R-:W-:Y:S01]  /*1970*/  BAR.SYNC.DEFER_BLOCKING 0x0 ;  /* 0x0000000000007b1d */ /* 0x000fe20000010000 */
[----:B------:R-:W-:-:S04]  /*1980*/  @!P6 IMAD R23, R23, R28, R29 ;  /* 0x0000001c1717e224 */ /* 0x000fc800078e021d */
[C---:B------:R-:W-:Y:S02]  /*1990*/  @!P6 IMAD R0, R23.reuse, 0x4, R0 ;  /* 0x000000041700e824 */ /* 0x040fe400078e0200 */
[----:B------:R-:W-:-:S03]  /*19a0*/  @!P6 IMAD R2, R23, 0x4, R2 ;  /* 0x000000041702e824 */ /* 0x000fc600078e0202 */
[----:B---3--:R0:W1:Y:S04]  /*19b0*/  @!P6 LDS.128 R16, [R0] ;  /* 0x000000000010e984 */ /* 0x0080680000000c00 */
[----:B------:R0:W2:Y:S01]  /*19c0*/  @!P6 LDS.128 R24, [R2] ;  /* 0x000000000218e984 */ /* 0x0000a20000000c00 */
[----:B------:R-:W-:Y:S06]  /*19d0*/  BAR.SYNC.DEFER_BLOCKING 0x0 ;  /* 0x0000000000007b1d */ /* 0x000fec0000010000 */
.L_x_5391:
[----:B------:R-:W-:Y:S05]  /*19e0*/  BSYNC.RECONVERGENT B6 ;  /* 0x0000000000067941 */ /* 0x000fea0003800200 */
.L_x_5389:
        /* <DEDUP_REMOVED lines=23> */
.L_x_5398:
[----:B------:R-:W-:Y:S05]  /*1b60*/  BSYNC.RECONVERGENT B0 ;  /* 0x0000000000007941 */ /* 0x000fea0003800200 */
.L_x_5397:
[----:B0-----:R-:W0:Y:S01]  /*1b70*/  SHFL.BFLY PT, R3, R0, 0x10, 0x1f ;  /* 0x0e001f0000037f89 */ /* 0x001e2200000e0000 */
[----:B------:R-:W3:Y:S01]  /*1b80*/  S2UR UR10, SR_CgaCtaId ;  /* 0x00000000000a79c3 */ /* 0x000ee20000008800 */
[----:B------:R-:W-:Y:S01]  /*1b90*/  UMOV UR9, 0x400 ;  /* 0x0000040000097882 */ /* 0x000fe20000000000 */
[----:B------:R-:W-:Y:S01]  /*1ba0*/  BSSY.RECONVERGENT B0, `(.L_x_5399) ;  /* 0x000002e000007945 */ /* 0x000fe20003800200 */
[----:B------:R-:W-:Y:S02]  /*1bb0*/  IMAD.MOV.U32 R252, RZ, RZ, -0x800001 ;  /* 0xff7ffffffffc7424 */ /* 0x000fe400078e00ff */
[----:B0-----:R-:W-:Y:S01]  /*1bc0*/  FADD.FTZ R3, R3, R0 ;  /* 0x0000000003037221 */ /* 0x001fe20000010000 */
[----:B------:R-:W-:Y:S01]  /*1bd0*/  SHF.R.U32.HI R0, RZ, 0x3, R22 ;  /* 0x00000003ff007819 */ /* 0x000fe20000011616 */
[----:B---3--:R-:W-:-:S03]  /*1be0*/  ULEA UR4, UR10, UR9, 0x18 ;  /* 0x000000090a047291 */ /* 0x008fc6000f8ec0ff */
[----:B------:R-:W0:Y:S01]  /*1bf0*/  SHFL.BFLY PT, R2, R3, 0x8, 0x1f ;  /* 0x0d001f0003027f89 */ /* 0x000e2200000e0000 */
[----:B------:R-:W-:Y:S01]  /*1c00*/  LOP3.LUT R0, R0, 0x7c, RZ, 0xc0, !PT ;  /* 0x0000007c00007812 */ /* 0x000fe200078ec0ff */
        /* <DEDUP_REMOVED lines=38> */
.L_x_5401:
[----:B------:R3:W-:Y:S02]  /*1e70*/  STS [R9], R252 ;  /* 0x000000fc09007388 */ /* 0x0007e40000000800 */
.L_x_5400:
[----:B------:R-:W-:Y:S05]  /*1e80*/  BSYNC.RECONVERGENT B0 ;  /* 0x0000000000007941 */ /* 0x000fea0003800200 */
.L_x_5399:
[----:B------:R-:W-:Y:S01]  /*1e90*/  VIADD R0, R5, 0xf ;  /* 0x0000000f05007836 */ /* 0x000fe20000000000 */
[----:B------:R-:W4:Y:S01]  /*1ea0*/  LDCU UR4, c[0x0][0x3f0] ;  /* 0x00007e00ff0477ac */ /* 0x000f220008000800 */
[----:B------:R-:W-:Y:S01]  /*1eb0*/  SHF.R.U32.HI R249, RZ, 0x1, R22 ;  /* 0x00000001fff97819 */ /* 0x000fe20000011616 */
[----:B------:R-:W-:Y:S01]  /*1ec0*/  BSSY B0, `(.L_x_5402) ;  /* 0x0000519000007945 */ /* 0x000fe20003800000 */
[----:B------:R-:W-:Y:S01]  /*1ed0*/  SHF.L.U32 R22, R22, 0x3, RZ ;  /* 0x0000000316167819 */ /* 0x000fe200000006ff */
[----:B------:R-:W-:Y:S01]  /*1ee0*/  UIADD3 UR9, UPT, UPT, UR9, 0x20, URZ ;  /* 0x0000002009097890 */ /* 0x000fe2000fffe0ff */
[----:B------:R-:W-:Y:S01]  /*1ef0*/  SHF.R.S32.HI R3, RZ, 0x1f, R0 ;  /* 0x0000001fff037819 */ /* 0x000fe20000011400 */
[----:B------:R-:W0:Y:S01]  /*1f00*/  LDCU UR14, c[0x0][0x410] ;  /* 0x00008200ff0e77ac */ /* 0x000e220008000800 */
[----:B------:R-:W-:Y:S02]  /*1f10*/  LOP3.LUT R2, R22, 0x8, RZ, 0xc0, !PT ;  /* 0x0000000816027812 */ /* 0x000fe400078ec0ff */
[----:B------:R-:W-:Y:S01]  /*1f20*/  LEA.HI R3, R3, R0, RZ, 0x4 ;  /* 0x0000000003037211 */ /* 0x000fe200078f20ff */
[----:B------:R-:W0:Y:S03]  /*1f30*/  LDCU.64 UR16, c[0x0][0x438] ;  /* 0x00008700ff1077ac */ /* 0x000e260008000a00 */
[----:B------:R-:W-:Y:S01]  /*1f40*/  LOP3.LUT R3, R3, 0xfffffff0, RZ, 0xc0, !PT ;  /* 0xfffffff003037812 */ /* 0x000fe200078ec0ff */
[----:B------:R-:W0:Y:S01]  /*1f50*/  LDCU.64 UR12, c[0x0][0x448] ;  /* 0x00008900ff0c77ac */ /* 0x000e220008000a00 */
[----:B------:R-:W-:Y:S02]  /*1f60*/  BAR.SYNC.DEFER_BLOCKING 0x0 ;  /* 0x0000000000007b1d */ /* 0x000fe40000010000 */
[----:B------:R-:W-:Y:S01]  /*1f70*/  ISETP.GE.AND P0, PT, R249, R3, PT ;  /* 0x00000003f900720c */ /* 0x000fe20003f06270 */
[----:B----4-:R-:W-:-:S02]  /*1f80*/  UIMAD UR4, UR41, UR4, UR42 ;  /* 0x00000004290472a4 */ /* 0x010fc4000f8e022a */
[----:B------:R-:W-:Y:S02]  /*1f90*/  ULEA UR9, UR10, UR9, 0x18 ;  /* 0x000000090a097291 */ /* 0x000fe4000f8ec0ff */
[----:B------:R-:W-:-:S08]  /*1fa0*/  UIMAD UR4, UR4, 0xc0, URZ ;  /* 0x000000c0040478a4 */ /* 0x000fd0000f8e02ff */
[----:B------:R-:W-:Y:S05]  /*1fb0*/  @P0 BRA `(.L_x_5403) ;  /* 0x0000005000240947 */ /* 0x000fea0003800000 */
[----:B------:R-:W4:Y:S01]  /*1fc0*/  LDS.64 R6, [R2+UR9] ;  /* 0x0000000902067984 */ /* 0x000f220008000a00 */
[----:B------:R-:W5:Y:S01]  /*1fd0*/  LDC R0, c[0x0][0x3f4] ;  /* 0x0000fd00ff007b82 */ /* 0x000f620000000800 */
[----:B------:R-:W2:Y:S02]  /*1fe0*/  LDCU.64 UR6, c[0x0][0x420] ;  /* 0x00008400ff0677ac */ /* 0x000ea40008000a00 */
[----:B0-----:R-:W0:Y:S01]  /*1ff0*/  LDS.64 R4, [R2+UR9+0x10] ;  /* 0x0000100902047984 */ /* 0x001e220008000a00 */
[----:B------:R-:W5:Y:S03]  /*2000*/  LDCU UR8, c[0x0][0x440] ;  /* 0x00008800ff0877ac */ /* 0x000f660008000800 */
[----:B---3--:R-:W3:Y:S04]  /*2010*/  LDS.64 R8, [R2+UR9+0x20] ;  /* 0x0000200902087984 */ /* 0x008ee80008000a00 */
[----:B------:R-:W-:Y:S04]  /*2020*/  LDS.64 R246, [R2+UR9+0xb0] ;  /* 0x0000b00902f67984 */ /* 0x000fe80008000a00 */
[----:B-1----:R-:W-:Y:S04]  /*2030*/  LDS.64 R16, [R2+UR9+0xd0] ;  /* 0x0000d00902107984 */ /* 0x002fe80008000a00 */
[----:B------:R-:W-:Y:S01]  /*2040*/  LDS.64 R18, [R2+UR9+0xe0] ;  /* 0x0000e00902127984 */ /* 0x000fe20008000a00 */
[----:B--2---:R-:W-:-:S03]  /*2050*/  ISETP.NE.U32.AND P0, PT, RZ, UR6, PT ;  /* 0x00000006ff007c0c */ /* 0x004fc6000bf05070 */
[----:B------:R-:W-:Y:S01]  /*2060*/  LDS.64 R20, [R2+UR9+0xf0] ;  /* 0x0000f00902147984 */ /* 0x000fe20008000a00 */
[----:B-----5:R-:W-:Y:S01]  /*2070*/  IABS R0, R0 ;  /* 0x0000000000007213 */ /* 0x020fe20000000000 */
[----:B------:R-:W-:Y:S02]  /*2080*/  UIMAD UR5, UR42, UR8, UR45 ;  /* 0x000000082a0572a4 */ /* 0x000fe4000f8e022d */
[----:B------:R-:W-:Y:S01]  /*2090*/  IMAD.U32 R11, RZ, RZ, UR8 ;  /* 0x00000008ff0b7e24 */ /* 0x000fe2000f8e00ff */
[----:B------:R-:W-:Y:S01]  /*20a0*/  LDS.64 R22, [R2+UR9+0x100] ;  /* 0x0001000902167984 */ /* 0x000fe20008000a00 */
[----:B------:R-:W-:Y:S01]  /*20b0*/  ISETP.NE.AND.EX P0, PT, RZ, UR7, PT, P0 ;  /* 0x00000007ff007c0c */ /* 0x000fe2000bf05300 */
[----:B------:R-:W-:Y:S02]  /*20c0*/  IMAD.MOV.U32 R10, RZ, RZ, R0 ;  /* 0x000000ffff0a7224 */ /* 0x000fe400078e0000 */
[----:B------:R-:W-:Y:S02]  /*20d0*/  LDS.64 R24, [R2+UR9+0x110] ;  /* 0x0001100902187984 */ /* 0x000fe40008000a00 */
[----:B------:R-:W1:Y:S02]  /*20e0*/  I2F.RP R0, R10 ;  /* 0x0000000a00007306 */ /* 0x000e640000209400 */
[----:B------:R-:W-:Y:S04]  /*20f0*/  LDS.64 R26, [R2+UR9+0x120] ;  /* 0x00012009021a7984 */ /* 0x000fe80008000a00 */
[----:B----4-:R-:W-:Y:S04]  /*2100*/  STL.64 [R1+0x58], R6 ;  /* 0x0000580601007387 */ /* 0x010fe80000100a00 */
[----:B------:R-:W2:Y:S04]  /*2110*/  LDS.64 R6, [R2+UR9+0x30] ;  /* 0x0000300902067984 */ /* 0x000ea80008000a00 */
[----:B0-----:R-:W-:Y:S01]  /*2120*/  STL.64 [R1+0x50], R4 ;  /* 0x0000500401007387 */ /* 0x001fe20000100a00 */
[----:B-1----:R-:W0:Y:S03]  /*2130*/  MUFU.RCP R0, R0 ;  /* 0x0000000000007308 */ /* 0x002e260000001000 */
[----:B------:R-:W1:Y:S04]  /*2140*/  LDS.64 R4, [R2+UR9+0x40] ;  /* 0x0000400902047984 */ /* 0x000e680008000a00 */
[----:B---3--:R-:W-:Y:S04]  /*2150*/  STL.64 [R1+0x48], R8 ;  /* 0x0000480801007387 */ /* 0x008fe80000100a00 */
[----:B------:R-:W3:Y:S04]  /*2160*/  LDS.64 R8, [R2+UR9+0x50] ;  /* 0x0000500902087984 */ /* 0x000ee80008000a00 */
[----:B------:R-:W-:Y:S04]  /*2170*/  LDS.64 R28, [R2+UR9+0x130] ;  /* 0x00013009021c7984 */ /* 0x000fe80008000a00 */
[----:B------:R-:W-:Y:S04]  /*2180*/  LDS.64 R30, [R2+UR9+0x140] ;  /* 0x00014009021e7984 */ /* 0x000fe80008000a00 */
[----:B------:R-:W-:Y:S04]  /*2190*/  LDS.64 R32, [R2+UR9+0x150] ;  /* 0x0001500902207984 */ /* 0x000fe80008000a00 */
[----:B------:R-:W-:Y:S04]  /*21a0*/  LDS.64 R34, [R2+UR9+0x160] ;  /* 0x0001600902227984 */ /* 0x000fe80008000a00 */
[----:B------:R-:W-:Y:S04]  /*21b0*/  LDS.64 R36, [R2+UR9+0x170] ;  /* 0x0001700902247984 */ /* 0x000fe80008000a00 */
[----:B--2---:R-:W-:Y:S04]  /*21c0*/  STL.64 [R1+0x40], R6 ;  /* 0x0000400601007387 */ /* 0x004fe80000100a00 */
[----:B------:R-:W2:Y:S04]  /*21d0*/  LDS.64 R6, [R2+UR9+0x60] ;  /* 0x0000600902067984 */ /* 0x000ea80008000a00 */
[----:B-1----:R-:W-:Y:S04]  /*21e0*/  STL.64 [R1+0x38], R4 ;  /* 0x0000380401007387 */ /* 0x002fe80000100a00 */
        /* <DEDUP_REMOVED lines=14> */
[----:B------:R-:W4:Y:S04]  /*22d0*/  LDS.64 R48, [R2+UR9+0x1d0] ;  /* 0x0001d00902307984 */ /* 0x000f280008000a00 */
[----:B------:R-:W3:Y:S04]  /*22e0*/  LDS.64 R50, [R2+UR9+0x1e0] ;  /* 0x0001e00902327984 */ /* 0x000ee80008000a00 */
[----:B------:R-:W3:Y:S04]  /*22f0*/  LDS.64 R52, [R2+UR9+0x1f0] ;  /* 0x0001f00902347984 */ /* 0x000ee80008000a00 */
[----:B------:R-:W3:Y:S04]  /*2300*/  LDS.64 R54, [R2+UR9+0x200] ;  /* 0x0002000902367984 */ /* 0x000ee80008000a00 */
[----:B------:R-:W3:Y:S04]  /*2310*/  LDS.64 R56, [R2+UR9+0x210] ;  /* 0x0002100902387984 */ /* 0x000ee80008000a00 */
[----:B--2---:R2:W-:Y:S04]  /*2320*/  STL.64 [R1+0x10], R6 ;  /* 0x0000100601007387 */ /* 0x0045e80000100a00 */
[----:B------:R-:W3:Y:S04]  /*2330*/  LDS.64 R58, [R2+UR9+0x220] ;  /* 0x00022009023a7984 */ /* 0x000ee80008000a00 */
[----:B-1----:R0:W-:Y:S04]  /*2340*/  STL.64 [R1], R4 ;  /* 0x0000000401007387 */ /* 0x0021e80000100a00 */
[----:B------:R-:W1:Y:S01]  /*2350*/  LDS.64 R60, [R2+UR9+0x230] ;  /* 0x00023009023c7984 */ /* 0x000e620008000a00 */
[----:B--2---:R-:W-:-:S03]  /*2360*/  IMAD.U32 R7, RZ, RZ, UR6 ;  /* 0x00000006ff077e24 */ /* 0x004fc6000f8e00ff */
[----:B------:R-:W2:Y:S01]  /*2370*/  LDS.64 R62, [R2+UR9+0x240] ;  /* 0x00024009023e7984 */ /* 0x000ea20008000a00 */
[----:B0-----:R-:W-:-:S03]  /*2380*/  VIADD R4, R0, 0xffffffe ;  /* 0x0ffffffe00047836 */ /* 0x001fc60000000000 */
[----:B------:R-:W0:Y:S01]  /*2390*/  LDS.64 R64, [R2+UR9+0x250] ;  /* 0x0002500902407984 */ /* 0x000e220008000a00 */
[----:B------:R-:W-:Y:S01]  /*23a0*/  IADD3 R0, PT, PT, R118, R249, RZ ;  /* 0x000000f976007210 */ /* 0x000fe20007ffe0ff */
[----:B------:R5:W4:Y:S02]  /*23b0*/  F2I.FTZ.U32.TRUNC.NTZ R5, R4 ;  /* 0x0000000400057305 */ /* 0x000b24000021f000 */
[----:B------:R-:W0:Y:S01]  /*23c0*/  LDS.64 R66, [R2+UR9+0x260] ;  /* 0x0002600902427984 */ /* 0x000e220008000a00 */
[----:B------:R-:W-:Y:S01]  /*23d0*/  LEA R249, R249, UR11, 0x2 ;  /* 0x0000000bf9f97c11 */ /* 0x000fe2000f8e10ff */
[----:B------:R-:W-:Y:S02]  /*23e0*/  IMAD R248, R11, UR5, R0 ;  /* 0x000000050bf87c24 */ /* 0x000fe4000f8e0200 */
[----:B------:R-:W0:Y:S04]  /*23f0*/  LDS.64 R68, [R2+UR9+0x270] ;  /* 0x0002700902447984 */ /* 0x000e280008000a00 */
[----:B------:R-:W0:Y:S01]  /*2400*/  LDS.64 R70, [R2+UR9+0x280] ;  /* 0x0002800902467984 */ /* 0x000e220008000a00 */
[----:B-----5:R-:W-:-:S03]  /*2410*/  HFMA2 R4, -RZ, RZ, 0, 0 ;  /* 0x00000000ff047431 */ /* 0x020fc600000001ff */
[----:B------:R-:W0:Y:S01]  /*2420*/  LDS.64 R72, [R2+UR9+0x290] ;  /* 0x0002900902487984 */ /* 0x000e220008000a00 */
[----:B----4-:R-:W-:-:S03]  /*2430*/  IMAD.MOV R6, RZ, RZ, -R5 ;  /* 0x000000ffff067224 */ /* 0x010fc600078e0a05 */
[----:B------:R-:W4:Y:S04]  /*2440*/  LDS.64 R74, [R2+UR9+0x2a0] ;  /* 0x0002a009024a7984 */ /* 0x000f280008000a00 */
        /* <DEDUP_REMOVED lines=21> */
[----:B-----5:R-:W-:-:S02]  /*25a0*/  IMAD.IADD R2, R118, 0x1, R3 ;  /* 0x0000000176027824 */ /* 0x020fc400078e0203 */
[----:B------:R-:W-:Y:S02]  /*25b0*/  IMAD.MOV.U32 R3, RZ, RZ, R6 ;  /* 0x000000ffff037224 */ /* 0x000fe400078e0006 */
[----:B------:R-:W-:Y:S01]  /*25c0*/  IMAD.U32 R6, RZ, RZ, UR7 ;  /* 0x00000007ff067e24 */ /* 0x000fe2000f8e00ff */
[----:B------:R5:W-:Y:S01]  /*25d0*/  STL [R1+0x60], R2 ;  /* 0x0000600201007387 */ /* 0x000be20000100800 */
[----:B------:R-:W-:-:S04]  /*25e0*/  IMAD R3, R3, R10, RZ ;  /* 0x0000000a03037224 */ /* 0x000fc800078e02ff */
[----:B------:R-:W-:Y:S01]  /*25f0*/  IMAD.HI.U32 R3, R5, R3, R4 ;  /* 0x0000000305037227 */ /* 0x000fe200078e0004 */
[----:B-----5:R-:W-:-:S04]  /*2600*/  IADD3 R2, P1, P2, R7, UR46, R0 ;  /* 0x0000002e07027c10 */ /* 0x020fc8000fa3e000 */
[----:B------:R5:W-:Y:S02]  /*2610*/  STL [R1+0xc], R3 ;  /* 0x00000c0301007387 */ /* 0x000be40000100800 */
[----:B-12345:R-:W-:-:S07]  /*2620*/  IADD3.X R3, PT, PT, R6, UR47, RZ, P1, P2 ;  /* 0x0000002f06037c10 */ /* 0x03efce0008fe44ff */
.L_x_5407:
[----:B------:R-:W2:Y:S01]  /*2630*/  LDL R11, [R1+0xc] ;  /* 0x00000c00010b7983 */ /* 0x000ea20000100800 */
[----:B------:R-:W1:Y:S01]  /*2640*/  LDC R12, c[0x0][0x3f4] ;  /* 0x0000fd00ff0c7b82 */ /* 0x000e620000000800 */
[----:B------:R-:W-:-:S07]  /*2650*/  IABS R10, R0 ;  /* 0x00000000000a7213 */ /* 0x000fce0000000000 */
[----:B------:R-:W3:Y:S01]  /*2660*/  LDC R14, c[0x0][0x3f4] ;  /* 0x0000fd00ff0e7b82 */ /* 0x000ee20000000800 */
[----:B------:R-:W-:Y:S01]  /*2670*/  ISETP.GE.AND P2, PT, R0, RZ, PT ;  /* 0x000000ff0000720c */ /* 0x000fe20003f46270 */
[----:B0-----:R-:W-:Y:S04]  /*2680*/  STL [R1+0x84], R112 ;  /* 0x0000847001007387 */ /* 0x001fe80000100800 */
[----:B------:R-:W-:Y:S04]  /*2690*/  STL [R1+0x80], R113 ;  /* 0x0000807101007387 */ /* 0x000fe80000100800 */
[----:B------:R-:W-:Y:S04]  /*26a0*/  STL [R1+0x7c], R114 ;  /* 0x00007c7201007387 */ /* 0x000fe80000100800 */
[----:B------:R-:W-:Y:S01]  /*26b0*/  STL [R1+0x78], R115 ;  /* 0x0000787301007387 */ /* 0x000fe20000100800 */
[----:B-1----:R-:W-:-:S03]  /*26c0*/  IABS R13, R12 ;  /* 0x0000000c000d7213 */ /* 0x002fc60000000000 */
[----:B------:R0:W-:Y:S04]  /*26d0*/  STL [R1+0x74], R116 ;  /* 0x0000747401007387 */ /* 0x0001e80000100800 */
[----:B------:R1:W-:Y:S01]  /*26e0*/  STL [R1+0x70], R117 ;  /* 0x0000707501007387 */ /* 0x0003e20000100800 */
[----:B---3--:R-:W-:-:S03]  /*26f0*/  IABS R14, R14 ;  /* 0x0000000e000e7213 */ /* 0x008fc60000000000 */
[----:B------:R3:W-:Y:S01]  /*2700*/  STL [R1+0x6c], R252 ;  /* 0x00006cfc01007387 */ /* 0x0007e20000100800 */
[----:B0-----:R-:W0:Y:S03]  /*2710*/  S2R R116, SR_TID.X ;  /* 0x0000000000747919 */ /* 0x001e260000002100 */
[----:B------:R4:W-:Y:S04]  /*2720*/  STL [R1+0x68], R249 ;  /* 0x000068f901007387 */ /* 0x0009e80000100800 */
[----:B------:R4:W-:Y:S04]  /*2730*/  STL [R1+0x64], R248 ;  /* 0x000064f801007387 */ /* 0x0009e80000100800 */
[----:B------:R-:W2:Y:S04]  /*2740*/  LDL R114, [R1+0x54] ;  /* 0x0000540001727983 */ /* 0x000ea80000100800 */
[----:B------:R-:W2:Y:S04]  /*2750*/  LDL R115, [R1+0x50] ;  /* 0x0000500001737983 */ /* 0x000ea80000100800 */
[----:B------:R-:W2:Y:S04]  /*2760*/  LDL R112, [R1+0x5c] ;  /* 0x00005c0001707983 */ /* 0x000ea80000100800 */
[----:B------:R-:W2:Y:S04]  /*2770*/  LDL R113, [R1+0x58] ;  /* 0x0000580001717983 */ /* 0x000ea80000100800 */
[----:B-1----:R-:W2:Y:S04]  /*2780*/  LDL R117, [R1+0x3c] ;  /* 0x00003c0001757983 */ /* 0x002ea80000100800 */
[----:B---3--:R-:W3:Y:S04]  /*2790*/  LDL R252, [R1+0x30] ;  /* 0x0000300001fc7983 */ /* 0x008ee80000100800 */
[----:B----4-:R-:W4:Y:S04]  /*27a0*/  LDL R249, [R1+0x34] ;  /* 0x0000340001f97983 */ /* 0x010f280000100800 */
[----:B------:R-:W4:Y:S01]  /*27b0*/  LDL R248, [R1+0x28] ;  /* 0x0000280001f87983 */ /* 0x000f220000100800 */
[----:B--2---:R-:W-:-:S04]  /*27c0*/  IMAD.HI.U32 R11, R11, R10, RZ ;  /* 0x0000000a0b0b7227 */ /* 0x004fc800078e00ff */
[----:B------:R-:W-:-:S04]  /*27d0*/  IMAD.MOV R11, RZ, RZ, -R11 ;  /* 0x000000ffff0b7224 */ /* 0x000fc800078e0a0b */
[----:B------:R-:W-:-:S05]  /*27e0*/  IMAD R10, R13, R11, R10 ;  /* 0x0000000b0d0a7224 */ /* 0x000fca00078e020a */
[----:B------:R-:W-:-:S13]  /*27f0*/  ISETP.GT.U32.AND P1, PT, R14, R10, PT ;  /* 0x0000000a0e00720c */ /* 0x000fda0003f24070 */
[----:B------:R-:W-:-:S05]  /*2800*/  @!P1 IMAD.IADD R10, R10, 0x1, -R13 ;  /* 0x000000010a0a9824 */ /* 0x000fca00078e0a0d */
[----:B------:R-:W-:-:S13]  /*2810*/  ISETP.GT.U32.AND P1, PT, R14, R10, PT ;  /* 0x0000000a0e00720c */ /* 0x000fda0003f24070 */
[----:B------:R-:W-:Y:S01]  /*2820*/  @!P1 IMAD.IADD R10, R10, 0x1, -R13 ;  /* 0x000000010a0a9824 */ /* 0x000fe200078e0a0d */
[----:B------:R-:W-:-:S03]  /*2830*/  ISETP.NE.AND P1, PT, R12, RZ, PT ;  /* 0x000000ff0c00720c */ /* 0x000fc60003f25270 */
[----:B------:R-:W-:-:S10]  /*2840*/  @!P2 IMAD.MOV R10, RZ, RZ, -R10 ;  /* 0x000000ffff0aa224 */ /* 0x000fd400078e0a0a */
[----:B------:R-:W-:-:S04]  /*2850*/  @!P1 LOP3.LUT R10, RZ, R12, RZ, 0x33, !PT ;  /* 0x0000000cff0a9212 */ /* 0x000fc800078e33ff */
[----:B------:R-:W-:Y:S01]  /*2860*/  SHF.L.U32 R13, R10, 0x2, RZ ;  /* 0x000000020a0d7819 */ /* 0x000fe200000006ff */
[----:B------:R-:W-:Y:S01]  /*2870*/  IMAD R11, R12, 0xc0, RZ ;  /* 0x000000c00c0b7824 */ /* 0x000fe200078e02ff */
[----:B------:R-:W-:-:S03]  /*2880*/  ISETP.GE.AND P1, PT, R0, UR45, PT ;  /* 0x0000002d00007c0c */ /* 0x000fc6000bf26270 */
[----:B------:R-:W-:-:S05]  /*2890*/  IMAD R14, R12, 0x8, R13 ;  /* 0x000000080c0e7824 */ /* 0x000fca00078e020d */
[----:B------:R-:W-:Y:S01]  /*28a0*/  ISETP.GE.OR P4, PT, R14, R11, P1 ;  /* 0x0000000b0e00720c */ /* 0x000fe20000f86670 */
[----:B------:R-:W-:-:S12]  /*28b0*/  IMAD R244, R12, 0x10, R13 ;  /* 0x000000100cf47824 */ /* 0x000fd800078e020d */
[----:B------:R-:W1:Y:S01]  /*28c0*/  @!P4 LDC.64 R242, c[0x0][0x3b8] ;  /* 0x0000ee00fff2cb82 */ /* 0x000e620000000a00 */
[----:B0-----:R-:W-:Y:S01]  /*28d0*/  @!P4 IMAD.SHL.U32 R15, R116, 0x2, RZ ;  /* 0x00000002740fc824 */ /* 0x001fe200078e00ff */
[----:B------:R-:W-:-:S04]  /*28e0*/  ISETP.GE.OR P3, PT, R244, R11, P1 ;  /* 0x0000000bf400720c */ /* 0x000fc80000f66670 */
[----:B------:R-:W-:-:S05]  /*28f0*/  @!P4 LOP3.LUT R15, R15, 0x2, RZ, 0xc0, !PT ;  /* 0x000000020f0fc812 */ /* 0x000fca00078ec0ff */
[----:B------:R-:W-:Y:S01]  /*2900*/  @!P4 IMAD R15, R12, UR4, R15 ;  /* 0x000000040c0fcc24 */ /* 0x000fe2000f8e020f */
[----:B------:R-:W-:-:S04]  /*2910*/  @!P4 SHF.R.S32.HI R245, RZ, 0x1f, R14 ;  /* 0x0000001ffff5c819 */ /* 0x000fc8000001140e */
[----:B------:R-:W-:-:S04]  /*2920*/  @!P4 IADD3 R14, P2, PT, R15, R14, RZ ;  /* 0x0000000e0f0ec210 */ /* 0x000fc80007f5e0ff */
[----:B------:R-:W-:Y:S01]  /*2930*/  @!P4 LEA.HI.X.SX32 R15, R15, R245, 0x1, P2 ;  /* 0x000000f50f0fc211 */ /* 0x000fe200010f0eff */
[----:B------:R-:W-:Y:S01]  /*2940*/  @!P3 IMAD.SHL.U32 R245, R116, 0x2, RZ ;  /* 0x0000000274f5b824 */ /* 0x000fe200078e00ff */
[----:B-1----:R-:W-:-:S04]  /*2950*/  @!P4 LEA R242, P2, R14, R242, 0x2 ;  /* 0x000000f20ef2c211 */ /* 0x002fc800078410ff */
[----:B------:R-:W-:Y:S02]  /*2960*/  @!P3 LOP3.LUT R245, R245, 0x2, RZ, 0xc0, !PT ;  /* 0x00000002f5f5b812 */ /* 0x000fe400078ec0ff */
[----:B------:R-:W-:Y:S02]  /*2970*/  @!P4 LEA.HI.X R243, R14, R243, R15, 0x2, P2 ;  /* 0x000000f30ef3c211 */ /* 0x000fe400010f140f */
[----:B------:R-:W0:Y:S01]  /*2980*/  @!P3 LDC.64 R14, c[0x0][0x3b8] ;  /* 0x0000ee00ff0ebb82 */ /* 0x000e220000000a00 */
[----:B------:R-:W-:Y:S01]  /*2990*/  @!P3 IMAD R245, R12, UR4, R245 ;  /* 0x000000040cf5bc24 */ /* 0x000fe2000f8e02f5 */
[----:B------:R-:W-:-:S04]  /*29a0*/  @!P3 SHF.R.S32.HI R250, RZ, 0x1f, R244 ;  /* 0x0000001ffffab819 */ /* 0x000fc800000114f4 */
[----:B------:R-:W-:-:S04]  /*29b0*/  @!P3 IADD3 R244, P2, PT, R245, R244, RZ ;  /* 0x000000f4f5f4b210 */ /* 0x000fc80007f5e0ff */
[----:B------:R-:W-:Y:S02]  /*29c0*/  @!P3 LEA.HI.X.SX32 R250, R245, R250, 0x1, P2 ;  /* 0x000000faf5fab211 */ /* 0x000fe400010f0eff */
[----:B------:R-:W-:-:S04]  /*29d0*/  LEA R245, R12, R13, 0x5 ;  /* 0x0000000d0cf57211 */ /* 0x000fc800078e28ff */
[----:B------:R-:W-:Y:S02]  /*29e0*/  ISETP.GE.OR P5, PT, R245, R11, P1 ;  /* 0x0000000bf500720c */ /* 0x000fe40000fa6670 */
[----:B0-----:R-:W-:-:S04]  /*29f0*/  @!P3 LEA R14, P2, R244, R14, 0x2 ;  /* 0x0000000ef40eb211 */ /* 0x001fc800078410ff */
[----:B------:R-:W-:Y:S02]  /*2a00*/  @!P3 LEA.HI.X R15, R244, R15, R250, 0x2, P2 ;  /* 0x0000000ff40fb211 */ /* 0x000fe400010f14fa */
[----:B------:R-:W-:-:S05]  /*2a10*/  ISETP.GE.AND P2, PT, R0, UR45, PT ;  /* 0x0000002d00007c0c */ /* 0x000fca000bf46270 */
[----:B------:R-:W-:Y:S01]  /*2a20*/  @!P5 IMAD.SHL.U32 R244, R116, 0x2, RZ ;  /* 0x0000000274f4d824 */ /* 0x000fe200078e00ff */
[----:B------:R-:W-:Y:S02]  /*2a30*/  FSEL R7, R7, RZ, P2 ;  /* 0x000000ff07077208 */ /* 0x000fe40001000000 */
[----:B------:R-:W-:Y:S02]  /*2a40*/  FSEL R6, R6, RZ, P2 ;  /* 0x000000ff06067208 */ /* 0x000fe40001000000 */
[----:B------:R-:W-:-:S04]  /*2a50*/  @!P5 LOP3.LUT R244, R244, 0x2, RZ, 0xc0, !PT ;  /* 0x00000002f4f4d812 */ /* 0x000fc800078ec0ff */
[----:B------:R0:W2:Y:S01]  /*2a60*/  @!P4 LDG.E.64 R6, desc[UR36][R242.64] ;  /* 0x00000024f206c981 */ /* 0x0000a2000c1e1b00 */
[----:B------:R-:W-:Y:S01]  /*2a70*/  @!P5 IMAD R250, R12, UR4, R244 ;  /* 0x000000040cfadc24 */ /* 0x000fe2000f8e02f4 */
[----:B------:R-:W-:Y:S01]  /*2a80*/  @!P5 SHF.R.S32.HI R244, RZ, 0x1f, R245 ;  /* 0x0000001ffff4d819 */ /* 0x000fe200000114f5 */
[----:B0-----:R-:W0:Y:S03]  /*2a90*/  @!P5 LDC.64 R242, c[0x0][0x3b8] ;  /* 0x0000ee00fff2db82 */ /* 0x001e260000000a00 */
[----:B------:R-:W-:-:S04]  /*2aa0*/  @!P5 IADD3 R245, P4, PT, R250, R245, RZ ;  /* 0x000000f5faf5d210 */ /* 0x000fc80007f9e0ff */
[----:B------:R-:W-:Y:S01]  /*2ab0*/  @!P5 LEA.HI.X.SX32 R250, R250, R244, 0x1, P4 ;  /* 0x000000f4fafad211 */ /* 0x000fe200020f0eff */
[----:B------:R-:W-:-:S05]  /*2ac0*/  IMAD R244, R12, 0x40, R13 ;  /* 0x000000400cf47824 */ /* 0x000fca00078e020d */
[----:B------:R-:W-:Y:S02]  /*2ad0*/  ISETP.GE.OR P4, PT, R244, R11, P1 ;  /* 0x0000000bf400720c */ /* 0x000fe40000f86670 */
[----:B------:R-:W-:Y:S02]  /*2ae0*/  FSEL R5, R5, RZ, P2 ;  /* 0x000000ff05057208 */ /* 0x000fe40001000000 */
[----:B------:R-:W-:-:S06]  /*2af0*/  FSEL R4, R4, RZ, P2 ;  /* 0x000000ff04047208 */ /* 0x000fcc0001000000 */
[----:B------:R1:W3:Y:S01]  /*2b00*/  @!P3 LDG.E.64 R4, desc[UR36][R14.64] ;  /* 0x000000240e04b981 */ /* 0x0002e2000c1e1b00 */
[----:B0-----:R-:W-:-:S04]  /*2b10*/  @!P5 LEA R242, P6, R245, R242, 0x2 ;  /* 0x000000f2f5f2d211 */ /* 0x001fc800078c10ff */
[----:B------:R-:W-:Y:S01]  /*2b20*/  @!P5 LEA.HI.X R243, R245, R243, R250, 0x2, P6 ;  /* 0x000000f3f5f3d211 */ /* 0x000fe200030f14fa */
[----:B------:R-:W-:Y:S01]  /*2b30*/  @!P4 IMAD.SHL.U32 R245, R116, 0x2, RZ ;  /* 0x0000000274f5c824 */ /* 0x000fe200078e00ff */
[----:B-1----:R-:W0:Y:S04]  /*2b40*/  @!P4 LDC.64 R14, c[0x0][0x3b8] ;  /* 0x0000ee00ff0ecb82 */ /* 0x002e280000000a00 */
[----:B------:R-:W-:-:S05]  /*2b50*/  @!P4 LOP3.LUT R245, R245, 0x2, RZ, 0xc0, !PT ;  /* 0x00000002f5f5c812 */ /* 0x000fca00078ec0ff */
[----:B------:R-:W-:Y:S01]  /*2b60*/  @!P4 IMAD R245, R12, UR4, R245 ;  /* 0x000000040cf5cc24 */ /* 0x000fe2000f8e02f5 */
[----:B------:R-:W-:-:S04]  /*2b70*/  @!P4 SHF.R.S32.HI R250, RZ, 0x1f, R244 ;  /* 0x0000001ffffac819 */ /* 0x000fc800000114f4 */
[----:B------:R-:W-:-:S04]  /*2b80*/  @!P4 IADD3 R244, P3, PT, R245, R244, RZ ;  /* 0x000000f4f5f4c210 */ /* 0x000fc80007f7e0ff */
[----:B------:R-:W-:Y:S02]  /*2b90*/  @!P4 LEA.HI.X.SX32 R250, R245, R250, 0x1, P3 ;  /* 0x000000faf5fac211 */ /* 0x000fe400018f0eff */
[----:B------:R-:W-:Y:S02]  /*2ba0*/  ISETP.GE.OR P3, PT, R13, R11, P1 ;  /* 0x0000000b0d00720c */ /* 0x000fe40000f66670 */
[----:B------:R-:W-:Y:S02]  /*2bb0*/  FSEL R241, R241, RZ, P2 ;  /* 0x000000fff1f17208 */ /* 0x000fe40001000000 */
[----:B------:R-:W-:Y:S02]  /*2bc0*/  FSEL R240, R240, RZ, P2 ;  /* 0x000000fff0f07208 */ /* 0x000fe40001000000 */
[----:B0-----:R-:W-:-:S04]  /*2bd0*/  @!P4 LEA R14, P6, R244, R14, 0x2 ;  /* 0x0000000ef40ec211 */ /* 0x001fc800078c10ff */
[----:B------:R0:W4:Y:S01]  /*2be0*/  @!P5 LDG.E.64 R240, desc[UR36][R242.64] ;  /* 0x00000024f2f0d981 */ /* 0x000122000c1e1b00 */
[----:B------:R-:W-:Y:S02]  /*2bf0*/  @!P4 LEA.HI.X R15, R244, R15, R250, 0x2, P6 ;  /* 0x0000000ff40fc211 */ /* 0x000fe400030f14fa */
[----:B------:R-:W-:Y:S01]  /*2c00*/  @!P3 IMAD.SHL.U32 R244, R116, 0x2, RZ ;  /* 0x0000000274f4b824 */ /* 0x000fe200078e00ff */
[----:B0-----:R-:W0:Y:S04]  /*2c10*/  @!P3 LDC.64 R242, c[0x0][0x3b8] ;  /* 0x0000ee00fff2bb82 */ /* 0x001e280000000a00 */
[----:B------:R-:W-:-:S05]  /*2c20*/  @!P3 LOP3.LUT R244, R244, 0x2, RZ, 0xc0, !PT ;  /* 0x00000002f4f4b812 */ /* 0x000fca00078ec0ff */
[C---:B------:R-:W-:Y:S01]  /*2c30*/  @!P3 IMAD R245, R12.reuse, UR4, R244 ;  /* 0x000000040cf5bc24 */ /* 0x040fe2000f8e02f4 */
[----:B------:R-:W-:-:S04]  /*2c40*/  LEA R244, R12, R13, 0x7 ;  /* 0x0000000d0cf47211 */ /* 0x000fc800078e38ff */
[----:B------:R-:W-:Y:S02]  /*2c50*/  ISETP.GE.OR P5, PT, R244, R11, P1 ;  /* 0x0000000bf400720c */ /* 0x000fe40000fa6670 */
[----:B------:R-:W-:-:S04]  /*2c60*/  @!P3 IADD3 R13, P6, PT, R13, R245, RZ ;  /* 0x000000f50d0db210 */ /* 0x000fc80007fde0ff */
[----:B------:R-:W-:Y:S02]  /*2c70*/  @!P3 LEA.HI.X.SX32 R245, R245, RZ, 0x1, P6 ;  /* 0x000000fff5f5b211 */ /* 0x000fe400030f0eff */
[----:B0-----:R-:W-:-:S04]  /*2c80*/  @!P3 LEA R242, P6, R13, R242, 0x2 ;  /* 0x000000f20df2b211 */ /* 0x001fc800078c10ff */
[----:B------:R-:W-:Y:S01]  /*2c90*/  @!P3 LEA.HI.X R243, R13, R243, R245, 0x2, P6 ;  /* 0x000000f30df3b211 */ /* 0x000fe200030f14f5 */
[----:B------:R-:W-:Y:S01]  /*2ca0*/  @!P5 IMAD.SHL.U32 R13, R116, 0x2, RZ ;  /* 0x00000002740dd824 */ /* 0x000fe200078e00ff */
[----:B------:R-:W-:Y:S02]  /*2cb0*/  FSEL R119, R119, RZ, P2 ;  /* 0x000000ff77777208 */ /* 0x000fe40001000000 */
[----:B------:R-:W-:Y:S02]  /*2cc0*/  FSEL R118, R118, RZ, P2 ;  /* 0x000000ff76767208 */ /* 0x000fe40001000000 */
[----:B------:R-:W-:-:S04]  /*2cd0*/  @!P5 LOP3.LUT R13, R13, 0x2, RZ, 0xc0, !PT ;  /* 0x000000020d0dd812 */ /* 0x000fc800078ec0ff */
[----:B------:R0:W4:Y:S01]  /*2ce0*/  @!P4 LDG.E.64 R118, desc[UR36][R14.64] ;  /* 0x000000240e76c981 */ /* 0x000122000c1e1b00 */
[----:B------:R-:W-:Y:S01]  /*2cf0*/  @!P5 IMAD R13, R12, UR4, R13 ;  /* 0x000000040c0ddc24 */ /* 0x000fe2000f8e020d */
[----:B------:R-:W-:Y:S01]  /*2d00*/  @!P5 SHF.R.S32.HI R245, RZ, 0x1f, R244 ;  /* 0x0000001ffff5d819 */ /* 0x000fe200000114f4 */
[----:B------:R-:W-:Y:S01]  /*2d10*/  IMAD.IADD R10, R10, 0x1, R12 ;  /* 0x000000010a0a7824 */ /* 0x000fe200078e020c */
[----:B0-----:R-:W0:Y:S02]  /*2d20*/  @!P5 LDC.64 R14, c[0x0][0x3b8] ;  /* 0x0000ee00ff0edb82 */ /* 0x001e240000000a00 */
[----:B------:R-:W-:-:S04]  /*2d30*/  @!P5 IADD3 R244, P4, PT, R13, R244, RZ ;  /* 0x000000f40df4d210 */ /* 0x000fc80007f9e0ff */
[----:B------:R-:W-:Y:S01]  /*2d40*/  @!P5 LEA.HI.X.SX32 R245, R13, R245, 0x1, P4 ;  /* 0x000000f50df5d211 */ /* 0x000fe200020f0eff */
[----:B------:R-:W-:-:S05]  /*2d50*/  IMAD.SHL.U32 R13, R10, 0x4, RZ ;  /* 0x000000040a0d7824 */ /* 0x000fca00078e00ff */
[----:B------:R-:W-:Y:S02]  /*2d60*/  ISETP.GE.OR P4, PT, R13, R11, P1 ;  /* 0x0000000b0d00720c */ /* 0x000fe40000f86670 */
[----:B------:R-:W-:Y:S02]  /*2d70*/  FSEL R123, R123, RZ, P2 ;  /* 0x000000ff7b7b7208 */ /* 0x000fe40001000000 */
[----:B------:R-:W-:-:S06]  /*2d80*/  FSEL R122, R122, RZ, P2 ;  /* 0x000000ff7a7a7208 */ /* 0x000fcc0001000000 */
[----:B------:R1:W2:Y:S01]  /*2d90*/  @!P3 LDG.E.64 R122, desc[UR36][R242.64] ;  /* 0x00000024f27ab981 */ /* 0x0002a2000c1e1b00 */
[----:B0-----:R-:W-:-:S04]  /*2da0*/  @!P5 LEA R14, P6, R244, R14, 0x2 ;  /* 0x0000000ef40ed211 */ /* 0x001fc800078c10ff */
[----:B------:R-:W-:Y:S01]  /*2db0*/  @!P5 LEA.HI.X R15, R244, R15, R245, 0x2, P6 ;  /* 0x0000000ff40fd211 */ /* 0x000fe200030f14f5 */
[----:B------:R-:W-:Y:S01]  /*2dc0*/  @!P4 IMAD.SHL.U32 R244, R116, 0x2, RZ ;  /* 0x0000000274f4c824 */ /* 0x000fe200078e00ff */
[----:B-1----:R-:W0:Y:S04]  /*2dd0*/  @!P4 LDC.64 R242, c[0x0][0x3b8] ;  /* 0x0000ee00fff2cb82 */ /* 0x002e280000000a00 */
[----:B------:R-:W-:Y:S02]  /*2de0*/  @!P4 LOP3.LUT R244, R244, 0x2, RZ, 0xc0, !PT ;  /* 0x00000002f4f4c812 */ /* 0x000fe400078ec0ff */
[----:B------:R-:W-:-:S03]  /*2df0*/  LEA R251, R12, R10, 0x1 ;  /* 0x0000000a0cfb7211 */ /* 0x000fc600078e08ff */
[----:B------:R-:W-:Y:S01]  /*2e00*/  @!P4 IMAD R245, R12, UR4, R244 ;  /* 0x000000040cf5cc24 */ /* 0x000fe2000f8e02f4 */
[----:B------:R-:W-:-:S04]  /*2e10*/  @!P4 SHF.R.S32.HI R250, RZ, 0x1f, R13 ;  /* 0x0000001ffffac819 */ /* 0x000fc8000001140d */
[----:B------:R-:W-:Y:S01]  /*2e20*/  @!P4 IADD3 R244, P3, PT, R245, R13, RZ ;  /* 0x0000000df5f4c210 */ /* 0x000fe20007f7e0ff */
[----:B------:R-:W-:-:S03]  /*2e30*/  IMAD.SHL.U32 R13, R251, 0x4, RZ ;  /* 0x00000004fb0d7824 */ /* 0x000fc600078e00ff */
[----:B------:R-:W-:Y:S02]  /*2e40*/  @!P4 LEA.HI.X.SX32 R250, R245, R250, 0x1, P3 ;  /* 0x000000faf5fac211 */ /* 0x000fe400018f0eff */
[----:B------:R-:W-:Y:S02]  /*2e50*/  ISETP.GE.OR P3, PT, R13, R11, P1 ;  /* 0x0000000b0d00720c */ /* 0x000fe40000f66670 */
[----:B------:R-:W-:Y:S02]  /*2e60*/  FSEL R121, R121, RZ, P2 ;  /* 0x000000ff79797208 */ /* 0x000fe40001000000 */
[----:B0-----:R-:W-:Y:S02]  /*2e70*/  @!P4 LEA R242, P6, R244, R242, 0x2 ;  /* 0x000000f2f4f2c211 */ /* 0x001fe400078c10ff */
[----:B------:R-:W-:Y:S02]  /*2e80*/  FSEL R120, R120, RZ, P2 ;  /* 0x000000ff78787208 */ /* 0x000fe40001000000 */
[----:B------:R-:W-:-:S05]  /*2e90*/  @!P4 LEA.HI.X R243, R244, R243, R250, 0x2, P6 ;  /* 0x000000f3f4f3c211 */ /* 0x000fca00030f14fa */
[----:B------:R-:W-:Y:S01]  /*2ea0*/  @!P3 IMAD.SHL.U32 R244, R116, 0x2, RZ ;  /* 0x0000000274f4b824 */ /* 0x000fe200078e00ff */
[----:B------:R0:W4:Y:S04]  /*2eb0*/  @!P5 LDG.E.64 R120, desc[UR36][R14.64] ;  /* 0x000000240e78d981 */ /* 0x000128000c1e1b00 */
[----:B------:R-:W-:Y:S01]  /*2ec0*/  @!P3 LOP3.LUT R244, R244, 0x2, RZ, 0xc0, !PT ;  /* 0x00000002f4f4b812 */ /* 0x000fe200078ec0ff */
[----:B0-----:R-:W0:Y:S04]  /*2ed0*/  @!P3 LDC.64 R14, c[0x0][0x3b8] ;  /* 0x0000ee00ff0ebb82 */ /* 0x001e280000000a00 */
[----:B------:R-:W-:-:S02]  /*2ee0*/  @!P3 IMAD R245, R12, UR4, R244 ;  /* 0x000000040cf5bc24 */ /* 0x000fc4000f8e02f4 */
[----:B------:R-:W-:Y:S01]  /*2ef0*/  IMAD R10, R12, 0x4, R10 ;  /* 0x000000040c0a7824 */ /* 0x000fe200078e020a */
[----:B------:R-:W-:Y:S02]  /*2f00*/  @!P3 SHF.R.S32.HI R250, RZ, 0x1f, R13 ;  /* 0x0000001ffffab819 */ /* 0x000fe4000001140d */
[----:B------:R-:W-:Y:S01]  /*2f10*/  @!P3 IADD3 R244, P5, PT, R245, R13, RZ ;  /* 0x0000000df5f4b210 */ /* 0x000fe20007fbe0ff */
[----:B------:R-:W-:-:S03]  /*2f20*/  IMAD.SHL.U32 R13, R10, 0x4, RZ ;  /* 0x000000040a0d7824 */ /* 0x000fc600078e00ff */
[----:B------:R-:W-:Y:S02]  /*2f30*/  @!P3 LEA.HI.X.SX32 R250, R245, R250, 0x1, P5 ;  /* 0x000000faf5fab211 */ /* 0x000fe400028f0eff */
[----:B------:R-:W-:Y:S02]  /*2f40*/  ISETP.GE.OR P5, PT, R13, R11, P1 ;  /* 0x0000000b0d00720c */ /* 0x000fe40000fa6670 */
[----:B------:R-:W-:Y:S02]  /*2f50*/  FSEL R125, R125, RZ, P2 ;  /* 0x000000ff7d7d7208 */ /* 0x000fe40001000000 */
[----:B------:R-:W-:-:S06]  /*2f60*/  FSEL R124, R124, RZ, P2 ;  /* 0x000000ff7c7c7208 */ /* 0x000fcc0001000000 */
[----:B------:R1:W3:Y:S01]  /*2f70*/  @!P4 LDG.E.64 R124, desc[UR36][R242.64] ;  /* 0x00000024f27cc981 */ /* 0x0002e2000c1e1b00 */
[----:B0-----:R-:W-:-:S04]  /*2f80*/  @!P3 LEA R14, P6, R244, R14, 0x2 ;  /* 0x0000000ef40eb211 */ /* 0x001fc800078c10ff */
[----:B------:R-:W-:Y:S02]  /*2f90*/  @!P3 LEA.HI.X R15, R244, R15, R250, 0x2, P6 ;  /* 0x0000000ff40fb211 */ /* 0x000fe400030f14fa */
[----:B------:R-:W-:Y:S01]  /*2fa0*/  @!P5 SHF.L.U32 R244, R116, 0x1, RZ ;  /* 0x0000000174f4d819 */ /* 0x000fe200000006ff */
[----:B-1----:R-:W0:Y:S03]  /*2fb0*/  @!P5 LDC.64 R242, c[0x0][0x3b8] ;  /* 0x0000ee00fff2db82 */ /* 0x002e260000000a00 */
[----:B------:R-:W-:Y:S01]  /*2fc0*/  @!P5 LOP3.LUT R244, R244, 0x2, RZ, 0xc0, !PT ;  /* 0x00000002f4f4d812 */ /* 0x000fe200078ec0ff */
[----:B------:R-:W-:-:S04]  /*2fd0*/  IMAD.IADD R10, R10, 0x1, R12 ;  /* 0x000000010a0a7824 */ /* 0x000fc800078e020c */
[----:B------:R-:W-:Y:S01]  /*2fe0*/  @!P5 IMAD R245, R12, UR4, R244 ;  /* 0x000000040cf5dc24 */ /* 0x000fe2000f8e02f4 */
[----:B------:R-:W-:-:S04]  /*2ff0*/  @!P5 SHF.R.S32.HI R250, RZ, 0x1f, R13 ;  /* 0x0000001ffffad819 */ /* 0x000fc8000001140d */
[----:B------:R-:W-:Y:S01]  /*3000*/  @!P5 IADD3 R244, P4, PT, R245, R13, RZ ;  /* 0x0000000df5f4d210 */ /* 0x000fe20007f9e0ff */
[----:B------:R-:W-:-:S03]  /*3010*/  IMAD.SHL.U32 R13, R10, 0x4, RZ ;  /* 0x000000040a0d7824 */ /* 0x000fc600078e00ff */
[----:B------:R-:W-:Y:S02]  /*3020*/  @!P5 LEA.HI.X.SX32 R250, R245, R250, 0x1, P4 ;  /* 0x000000faf5fad211 */ /* 0x000fe400020f0eff */
[----:B------:R-:W-:Y:S02]  /*3030*/  ISETP.GE.OR P4, PT, R13, R11, P1 ;  /* 0x0000000b0d00720c */ /* 0x000fe40000f86670 */
[----:B------:R-:W-:Y:S02]  /*3040*/  FSEL R127, R127, RZ, P2 ;  /* 0x000000ff7f7f7208 */ /* 0x000fe40001000000 */
[----:B------:R-:W-:Y:S02]  /*3050*/  FSEL R126, R126, RZ, P2 ;  /* 0x000000ff7e7e7208 */ /* 0x000fe40001000000 */
[----:B0-----:R-:W-:-:S04]  /*3060*/  @!P5 LEA R242, P6, R244, R242, 0x2 ;  /* 0x000000f2f4f2d211 */ /* 0x001fc800078c10ff */
[----:B------:R-:W-:Y:S01]  /*3070*/  @!P5 LEA.HI.X R243, R244, R243, R250, 0x2, P6 ;  /* 0x000000f3f4f3d211 */ /* 0x000fe200030f14fa */
[----:B------:R0:W4:Y:S02]  /*3080*/  @!P3 LDG.E.64 R126, desc[UR36][R14.64] ;  /* 0x000000240e7eb981 */ /* 0x000124000c1e1b00 */
[----:B------:R-:W-:-:S05]  /*3090*/  @!P4 IMAD.SHL.U32 R244, R116, 0x2, RZ ;  /* 0x0000000274f4c824 */ /* 0x000fca00078e00ff */
[----:B------:R-:W-:Y:S01]  /*30a0*/  @!P4 LOP3.LUT R244, R244, 0x2, RZ, 0xc0, !PT ;  /* 0x00000002f4f4c812 */ /* 0x000fe200078ec0ff */
[----:B0-----:R-:W0:Y:S01]  /*30b0*/  @!P4 LDC.64 R14, c[0x0][0x3b8] ;  /* 0x0000ee00ff0ecb82 */ /* 0x001e220000000a00 */
[----:B------:R-:W-:-:S03]  /*30c0*/  IMAD.IADD R10, R10, 0x1, R12 ;  /* 0x000000010a0a7824 */ /* 0x000fc600078e020c */
[----:B------:R-:W-:Y:S01]  /*30d0*/  @!P4 IMAD R245, R12, UR4, R244 ;  /* 0x000000040cf5cc24 */ /* 0x000fe2000f8e02f4 */
[----:B------:R-:W-:-:S04]  /*30e0*/  @!P4 SHF.R.S32.HI R250, RZ, 0x1f, R13 ;  /* 0x0000001ffffac819 */ /* 0x000fc8000001140d */
[C---:B------:R-:W-:Y:S02]  /*30f0*/  @!P4 IADD3 R244, P3, PT, R245.reuse, R13, RZ ;  /* 0x0000000df5f4c210 */ /* 0x040fe40007f7e0ff */
[----:B------:R-:W-:Y:S02]  /*3100*/  SHF.L.U32 R13, R10, 0x2, RZ ;  /* 0x000000020a0d7819 */ /* 0x000fe400000006ff */
[----:B------:R-:W-:Y:S02]  /*3110*/  @!P4 LEA.HI.X.SX32 R250, R245, R250, 0x1, P3 ;  /* 0x000000faf5fac211 */ /* 0x000fe400018f0eff */
[----:B------:R-:W-:Y:S02]  /*3120*/  ISETP.GE.OR P3, PT, R13, R11, P1 ;  /* 0x0000000b0d00720c */ /* 0x000fe40000f66670 */
[----:B------:R-:W-:Y:S02]  /*3130*/  FSEL R129, R129, RZ, P2 ;  /* 0x000000ff81817208 */ /* 0x000fe40001000000 */
[----:B------:R-:W-:-:S02]  /*3140*/  FSEL R128, R128, RZ, P2 ;  /* 0x000000ff80807208 */ /* 0x000fc40001000000 */
[----:B0-----:R-:W-:-:S04]  /*3150*/  @!P4 LEA R14, P6, R244, R14, 0x2 ;  /* 0x0000000ef40ec211 */ /* 0x001fc800078c10ff */
[----:B------:R0:W4:Y:S01]  /*3160*/  @!P5 LDG.E.64 R128, desc[UR36][R242.64] ;  /* 0x00000024f280d981 */ /* 0x000122000c1e1b00 */
[----:B------:R-:W-:Y:S02]  /*3170*/  @!P4 LEA.HI.X R15, R244, R15, R250, 0x2, P6 ;  /* 0x0000000ff40fc211 */ /* 0x000fe400030f14fa */
[----:B------:R-:W-:-:S05]  /*3180*/  @!P3 IMAD.SHL.U32 R244, R116, 0x2, RZ ;  /* 0x0000000274f4b824 */ /* 0x000fca00078e00ff */
[----:B------:R-:W-:Y:S01]  /*3190*/  @!P3 LOP3.LUT R244, R244, 0x2, RZ, 0xc0, !PT ;  /* 0x00000002f4f4b812 */ /* 0x000fe200078ec0ff */
[----:B0-----:R-:W0:Y:S01]  /*31a0*/  @!P3 LDC.64 R242, c[0x0][0x3b8] ;  /* 0x0000ee00fff2bb82 */ /* 0x001e220000000a00 */
[----:B------:R-:W-:-:S03]  /*31b0*/  IMAD R10, R12, 0x2, R10 ;  /* 0x000000020c0a7824 */ /* 0x000fc600078e020a */
        /* <DEDUP_REMOVED lines=9> */
[----:B------:R0:W4:Y:S01]  /*3250*/  @!P4 LDG.E.64 R130, desc[UR36][R14.64] ;  /* 0x000000240e82c981 */ /* 0x000122000c1e1b00 */
[----:B------:R-:W-:Y:S02]  /*3260*/  @!P3 LEA.HI.X R243, R244, R243, R250, 0x2, P6 ;  /* 0x000000f3f4f3b211 */ /* 0x000fe400030f14fa */
[----:B------:R-:W-:-:S05]  /*3270*/  @!P5 IMAD.SHL.U32 R244, R116, 0x2, RZ ;  /* 0x0000000274f4d824 */ /* 0x000fca00078e00ff */
[----:B------:R-:W-:Y:S01]  /*3280*/  @!P5 LOP3.LUT R244, R244, 0x2, RZ, 0xc0, !PT ;  /* 0x00000002f4f4d812 */ /* 0x000fe200078ec0ff */
[----:B0-----:R-:W0:Y:S01]  /*3290*/  @!P5 LDC.64 R14, c[0x0][0x3b8] ;  /* 0x0000ee00ff0edb82 */ /* 0x001e220000000a00 */
[----:B------:R-:W-:-:S03]  /*32a0*/  IADD3 R10, PT, PT, R10, R12, RZ ;  /* 0x0000000c0a0a7210 */ /* 0x000fc60007ffe0ff */
        /* <DEDUP_REMOVED lines=14> */
[----:B------:R-:W-:-:S03]  /*3390*/  IMAD.IADD R10, R10, 0x1, R12 ;  /* 0x000000010a0a7824 */ /* 0x000fc600078e020c */
        /* <DEDUP_REMOVED lines=11> */
[----:B------:R-:W-:-:S04]  /*3450*/  @!P3 SHF.L.U32 R244, R116, 0x1, RZ ;  /* 0x0000000174f4b819 */ /* 0x000fc800000006ff */
        /* <DEDUP_REMOVED lines=306> */
[----:B------:R-:W-:-:S05]  /*4780*/  IMAD.SHL.U32 R13, R10, 0x4, RZ ;  /* 0x000000040a0d7824 */ /* 0x000fca00078e00ff */
[----:B------:R-:W-:Y:S02]  /*4790*/  ISETP.GE.OR P6, PT, R13, R11, P1 ;  /* 0x0000000b0d00720c */ /* 0x000fe40000fc6670 */
[----:B------:R-:W-:Y:S02]  /*47a0*/  @!P4 LEA.HI.X.SX32 R250, R245, R250, 0x1, P3 ;  /* 0x000000faf5fac211 */ /* 0x000fe400018f0eff */
[----:B------:R-:W-:Y:S02]  /*47b0*/  FSEL R177, R177, RZ, P2 ;  /* 0x000000ffb1b17208 */ /* 0x000fe40001000000 */
[----:B------:R-:W-:Y:S02]  /*47c0*/  FSEL R176, R176, RZ, P2 ;  /* 0x000000ffb0b07208 */ /* 0x000fe40001000000 */
[----:B0-----:R-:W-:-:S04]  /*47d0*/  @!P4 LEA R14, P3, R244, R14, 0x2 ;  /* 0x0000000ef40ec211 */ /* 0x001fc800078610ff */
[----:B------:R0:W4:Y:S01]  /*47e0*/  @!P5 LDG.E.64 R176, desc[UR36][R242.64] ;  /* 0x00000024f2b0d981 */ /* 0x000122000c1e1b00 */
[----:B------:R-:W-:Y:S01]  /*47f0*/  @!P4 LEA.HI.X R15, R244, R15, R250, 0x2, P3 ;  /* 0x0000000ff40fc211 */ /* 0x000fe200018f14fa */
        /* <DEDUP_REMOVED lines=41> */
[----:B------:R-:W-:-:S06]  /*4a90*/  FSEL R182, R182, RZ, P2 ;  /* 0x000000ffb6b67208 */ /* 0x000fcc0001000000 */
[----:B------:R1:W4:Y:S01]  /*4aa0*/  @!P3 LDG.E.64 R182, desc[UR36][R14.64] ;  /* 0x000000240eb6b981 */ /* 0x000322000c1e1b00 */
[----:B0-----:R-:W-:-:S04]  /*4ab0*/  @!P5 LEA R242, P6, R244, R242, 0x2 ;  /* 0x000000f2f4f2d211 */ /* 0x001fc800078c10ff */
[----:B------:R-:W-:Y:S01]  /*4ac0*/  @!P5 LEA.HI.X R243, R244, R243, R250, 0x2, P6 ;  /* 0x000000f3f4f3d211 */ /* 0x000fe200030f14fa */
[----:B------:R-:W-:Y:S01]  /*4ad0*/  @!P4 IMAD.SHL.U32 R244, R116, 0x2, RZ ;  /* 0x0000000274f4c824 */ /* 0x000fe200078e00ff */
[----:B-1----:R-:W0:Y:S04]  /*4ae0*/  @!P4 LDC.64 R14, c[0x0][0x3b8] ;  /* 0x0000ee00ff0ecb82 */ /* 0x002e280000000a00 */
[----:B------:R-:W-:Y:S01]  /*4af0*/  @!P4 LOP3.LUT R244, R244, 0x2, RZ, 0xc0, !PT ;  /* 0x00000002f4f4c812 */ /* 0x000fe200078ec0ff */
[----:B------:R-:W-:-:S04]  /*4b00*/  IMAD.IADD R10, R10, 0x1, R12 ;  /* 0x000000010a0a7824 */ /* 0x000fc800078e020c */
[----:B------:R-:W-:Y:S01]  /*4b10*/  @!P4 IMAD R245, R12, UR4, R244 ;  /* 0x000000040cf5cc24 */ /* 0x000fe2000f8e02f4 */
[----:B------:R-:W-:-:S04]  /*4b20*/  @!P4 SHF.R.S32.HI R250, RZ, 0x1f, R13 ;  /* 0x0000001ffffac819 */ /* 0x000fc8000001140d */
[----:B------:R-:W-:Y:S01]  /*4b30*/  @!P4 IADD3 R244, P3, PT, R245, R13, RZ ;  /* 0x0000000df5f4c210 */ /* 0x000fe20007f7e0ff */
[----:B------:R-:W-:-:S05]  /*4b40*/  IMAD.SHL.U32 R13, R10, 0x4, RZ ;  /* 0x000000040a0d7824 */ /* 0x000fca00078e00ff */
[----:B------:R-:W-:Y:S02]  /*4b50*/  ISETP.GE.OR P6, PT, R13, R11, P1 ;  /* 0x0000000b0d00720c */ /* 0x000fe40000fc6670 */
[----:B------:R-:W-:Y:S02]  /*4b60*/  @!P4 LEA.HI.X.SX32 R250, R245, R250, 0x1, P3 ;  /* 0x000000faf5fac211 */ /* 0x000fe400018f0eff */
[----:B------:R-:W-:Y:S02]  /*4b70*/  FSEL R185, R185, RZ, P2 ;  /* 0x000000ffb9b97208 */ /* 0x000fe40001000000 */
[----:B0-----:R-:W-:Y:S02]  /*4b80*/  @!P4 LEA R14, P3, R244, R14, 0x2 ;  /* 0x0000000ef40ec211 */ /* 0x001fe400078610ff */
[----:B------:R-:W-:Y:S02]  /*4b90*/  FSEL R184, R184, RZ, P2 ;  /* 0x000000ffb8b87208 */ /* 0x000fe40001000000 */
[----:B------:R-:W-:-:S03]  /*4ba0*/  @!P4 LEA.HI.X R15, R244, R15, R250, 0x2, P3 ;  /* 0x0000000ff40fc211 */ /* 0x000fc600018f14fa */
[----:B------:R-:W-:Y:S01]  /*4bb0*/  @!P6 SHF.L.U32 R244, R116, 0x1, RZ ;  /* 0x0000000174f4e819 */ /* 0x000fe200000006ff */
[----:B------:R0:W4:Y:S03]  /*4bc0*/  @!P5 LDG.E.64 R184, desc[UR36][R242.64] ;  /* 0x00000024f2b8d981 */ /* 0x000126000c1e1b00 */
[----:B------:R-:W-:Y:S01]  /*4bd0*/  @!P6 LOP3.LUT R244, R244, 0x2, RZ, 0xc0, !PT ;  /* 0x00000002f4f4e812 */ /* 0x000fe200078ec0ff */
[----:B------:R-:W-:Y:S01]  /*4be0*/  IMAD.IADD R10, R10, 0x1, R12 ;  /* 0x000000010a0a7824 */ /* 0x000fe200078e020c */
[----:B0-----:R-:W0:Y:S03]  /*4bf0*/  @!P6 LDC.64 R242, c[0x0][0x3b8] ;  /* 0x0000ee00fff2eb82 */ /* 0x001e260000000a00 */
        /* <DEDUP_REMOVED lines=17> */
[----:B------:R-:W-:Y:S02]  /*4d10*/  @!P3 IADD3 R244, P4, PT, R245, R13, RZ ;  /* 0x0000000df5f4b210 */ /* 0x000fe40007f9e0ff */
[----:B------:R-:W-:-:S04]  /*4d20*/  SHF.L.U32 R13, R10, 0x2, RZ ;  /* 0x000000020a0d7819 */ /* 0x000fc800000006ff */
[----:B------:R-:W-:Y:S02]  /*4d30*/  ISETP.GE.OR P5, PT, R13, R11, P1 ;  /* 0x0000000b0d00720c */ /* 0x000fe40000fa6670 */
[----:B------:R-:W-:Y:S02]  /*4d40*/  @!P3 LEA.HI.X.SX32 R250, R245, R250, 0x1, P4 ;  /* 0x000000faf5fab211 */ /* 0x000fe400020f0eff */
[----:B0-----:R-:W-:Y:S02]  /*4d50*/  @!P3 LEA R14, P4, R244, R14, 0x2 ;  /* 0x0000000ef40eb211 */ /* 0x001fe400078810ff */
[----:B------:R-:W-:Y:S02]  /*4d60*/  FSEL R189, R189, RZ, P2 ;  /* 0x000000ffbdbd7208 */ /* 0x000fe40001000000 */
[----:B------:R-:W-:Y:S02]  /*4d70*/  FSEL R188, R188, RZ, P2 ;  /* 0x000000ffbcbc7208 */ /* 0x000fe40001000000 */
[----:B------:R-:W-:-:S03]  /*4d80*/  @!P3 LEA.HI.X R15, R244, R15, R250, 0x2, P4 ;  /* 0x0000000ff40fb211 */ /* 0x000fc600020f14fa */
[----:B------:R-:W-:Y:S01]  /*4d90*/  @!P5 IMAD.SHL.U32 R244, R116, 0x2, RZ ;  /* 0x0000000274f4d824 */ /* 0x000fe200078e00ff */
[----:B------:R0:W4:Y:S04]  /*4da0*/  @!P6 LDG.E.64 R188, desc[UR36][R242.64] ;  /* 0x00000024f2bce981 */ /* 0x000128000c1e1b00 */
        /* <DEDUP_REMOVED lines=16> */
[----:B------:R-:W-:Y:S02]  /*4eb0*/  @!P4 LOP3.LUT R244, R244, 0x2, RZ, 0xc0, !PT ;  /* 0x00000002f4f4c812 */ /* 0x000fe400078ec0ff */
[----:B------:R-:W-:-:S03]  /*4ec0*/  IADD3 R10, PT, PT, R10, R12, RZ ;  /* 0x0000000c0a0a7210 */ /* 0x000fc60007ffe0ff */
[----:B------:R-:W-:Y:S01]  /*4ed0*/  @!P4 IMAD R245, R12, UR4, R244 ;  /* 0x000000040cf5cc24 */ /* 0x000fe2000f8e02f4 */
[----:B------:R-:W-:-:S04]  /*4ee0*/  @!P4 SHF.R.S32.HI R250, RZ, 0x1f, R13 ;  /* 0x0000001ffffac819 */ /* 0x000fc8000001140d */
[----:B------:R-:W-:Y:S01]  /*4ef0*/  @!P4 IADD3 R244, P3, PT, R245, R13, RZ ;  /* 0x0000000df5f4c210 */ /* 0x000fe20007f7e0ff */
[----:B------:R-:W-:-:S05]  /*4f00*/  IMAD.SHL.U32 R13, R10, 0x4, RZ ;  /* 0x000000040a0d7824 */ /* 0x000fca00078e00ff */
        /* <DEDUP_REMOVED lines=36> */
[----:B------:R-:W-:Y:S01]  /*5150*/  @!P5 IMAD.SHL.U32 R244, R116, 0x2, RZ ;  /* 0x0000000274f4d824 */ /* 0x000fe200078e00ff */
[----:B------:R0:W4:Y:S04]  /*5160*/  @!P6 LDG.E.64 R196, desc[UR36][R242.64] ;  /* 0x00000024f2c4e981 */ /* 0x000128000c1e1b00 */
[----:B------:R-:W-:Y:S01]  /*5170*/  @!P5 LOP3.LUT R244, R244, 0x2, RZ, 0xc0, !PT ;  /* 0x00000002f4f4d812 */ /* 0x000fe200078ec0ff */
[----:B0-----:R-:W0:Y:S04]  /*5180*/  @!P5 LDC.64 R242, c[0x0][0x3b8] ;  /* 0x0000ee00fff2db82 */ /* 0x001e280000000a00 */
[----:B------:R-:W-:-:S02]  /*5190*/  @!P5 IMAD R245, R12, UR4, R244 ;  /* 0x000000040cf5dc24 */ /* 0x000fc4000f8e02f4 */
[----:B------:R-:W-:Y:S01]  /*51a0*/  IMAD.IADD R10, R10, 0x1, R12 ;  /* 0x000000010a0a7824 */ /* 0x000fe200078e020c */
[----:B------:R-:W-:Y:S02]  /*51b0*/  @!P5 SHF.R.S32.HI R250, RZ, 0x1f, R13 ;  /* 0x0000001ffffad819 */ /* 0x000fe4000001140d */
[C---:B------:R-:W-:Y:S02]  /*51c0*/  @!P5 IADD3 R244, P4, PT, R245.reuse, R13, RZ ;  /* 0x0000000df5f4d210 */ /* 0x040fe40007f9e0ff */
[----:B------:R-:W-:Y:S02]  /*51d0*/  SHF.L.U32 R13, R10, 0x2, RZ ;  /* 0x000000020a0d7819 */ /* 0x000fe400000006ff */
[----:B------:R-:W-:Y:S02]  /*51e0*/  @!P5 LEA.HI.X.SX32 R250, R245, R250, 0x1, P4 ;  /* 0x000000faf5fad211 */ /* 0x000fe400020f0eff */
[----:B------:R-:W-:Y:S02]  /*51f0*/  ISETP.GE.OR P4, PT, R13, R11, P1 ;  /* 0x0000000b0d00720c */ /* 0x000fe40000f86670 */
[----:B------:R-:W-:-:S02]  /*5200*/  FSEL R199, R199, RZ, P2 ;  /* 0x000000ffc7c77208 */ /* 0x000fc40001000000 */
        /* <DEDUP_REMOVED lines=20> */
[----:B------:R-:W-:Y:S02]  /*5350*/  @!P6 LOP3.LUT R244, R244, 0x2, RZ, 0xc0, !PT ;  /* 0x00000002f4f4e812 */ /* 0x000fe400078ec0ff */
[----:B------:R-:W-:Y:S01]  /*5360*/  IADD3 R10, PT, PT, R10, R12, RZ ;  /* 0x0000000c0a0a7210 */ /* 0x000fe20007ffe0ff */
[----:B0-----:R-:W0:Y:S02]  /*5370*/  @!P6 LDC.64 R242, c[0x0][0x3b8] ;  /* 0x0000ee00fff2eb82 */ /* 0x001e240000000a00 */
        /* <DEDUP_REMOVED lines=28> */
[----:B0-----:R-:W0:Y:S04]  /*5540*/  @!P5 LDC.64 R242, c[0x0][0x3b8] ;  /* 0x0000ee00fff2db82 */ /* 0x001e280000000a00 */
[----:B------:R-:W-:Y:S02]  /*5550*/  @!P5 IMAD R245, R12, UR4, R244 ;  /* 0x000000040cf5dc24 */ /* 0x000fe4000f8e02f4 */
[----:B------:R-:W-:Y:S01]  /*5560*/  IMAD.IADD R10, R10, 0x1, R12 ;  /* 0x000000010a0a7824 */ /* 0x000fe200078e020c */
[----:B------:R-:W-:-:S02]  /*5570*/  @!P5 SHF.R.S32.HI R250, RZ, 0x1f, R13 ;  /* 0x0000001ffffad819 */ /* 0x000fc4000001140d */
        /* <DEDUP_REMOVED lines=155> */
[----:B0-----:R-:W-:-:S04]  /*5f30*/  @!P6 LEA R242, P5, R244, R242, 0x2 ;  /* 0x000000f2f4f2e211 */ /* 0x001fc800078a10ff */
[----:B------:R-:W-:-:S05]  /*5f40*/  @!P6 LEA.HI.X R243, R244, R243, R250, 0x2, P5 ;  /* 0x000000f3f4f3e211 */ /* 0x000fca00028f14fa */
[----:B------:R-:W-:Y:S01]  /*5f50*/  @!P3 IMAD.SHL.U32 R244, R116, 0x2, RZ ;  /* 0x0000000274f4b824 */ /* 0x000fe200078e00ff */
[----:B------:R-:W-:-:S04]  /*5f60*/  FSEL R236, R236, RZ, P2 ;  /* 0x000000ffecec7208 */ /* 0x000fc80001000000 */
[----:B------:R-:W-:Y:S02]  /*5f70*/  @!P3 LOP3.LUT R244, R244, 0x2, RZ, 0xc0, !PT ;  /* 0x00000002f4f4b812 */ /* 0x000fe400078ec0ff */
[----:B------:R0:W4:Y:S03]  /*5f80*/  @!P4 LDG.E.64 R236, desc[UR36][R14.64] ;  /* 0x000000240eecc981 */ /* 0x000126000c1e1b00 */
[----:B------:R-:W-:Y:S01]  /*5f90*/  @!P3 IMAD R244, R12, UR4, R244 ;  /* 0x000000040cf4bc24 */ /* 0x000fe2000f8e02f4 */
[----:B------:R-:W-:Y:S01]  /*5fa0*/  @!P3 SHF.R.S32.HI R245, RZ, 0x1f, R13 ;  /* 0x0000001ffff5b819 */ /* 0x000fe2000001140d */
[----:B------:R-:W-:Y:S01]  /*5fb0*/  IMAD.IADD R10, R10, 0x1, R12 ;  /* 0x000000010a0a7824 */ /* 0x000fe200078e020c */
[----:B0-----:R-:W0:Y:S02]  /*5fc0*/  @!P3 LDC.64 R14, c[0x0][0x3b8] ;  /* 0x0000ee00ff0ebb82 */ /* 0x001e240000000a00 */
[----:B------:R-:W-:-:S04]  /*5fd0*/  @!P3 IADD3 R13, P4, PT, R244, R13, RZ ;  /* 0x0000000df40db210 */ /* 0x000fc80007f9e0ff */
[----:B------:R-:W-:Y:S02]  /*5fe0*/  @!P3 LEA.HI.X.SX32 R245, R244, R245, 0x1, P4 ;  /* 0x000000f5f4f5b211 */ /* 0x000fe400020f0eff */
[----:B------:R-:W-:-:S04]  /*5ff0*/  SHF.L.U32 R244, R10, 0x2, RZ ;  /* 0x000000020af47819 */ /* 0x000fc800000006ff */
[----:B------:R-:W-:Y:S02]  /*6000*/  ISETP.GE.OR P5, PT, R244, R11, P1 ;  /* 0x0000000bf400720c */ /* 0x000fe40000fa6670 */
[----:B------:R-:W-:Y:S02]  /*6010*/  FSEL R227, R227, RZ, P2 ;  /* 0x000000ffe3e37208 */ /* 0x000fe40001000000 */
[----:B------:R-:W-:-:S06]  /*6020*/  FSEL R226, R226, RZ, P2 ;  /* 0x000000ffe2e27208 */ /* 0x000fcc0001000000 */
[----:B------:R1:W4:Y:S01]  /*6030*/  @!P6 LDG.E.64 R226, desc[UR36][R242.64] ;  /* 0x00000024f2e2e981 */ /* 0x000322000c1e1b00 */
[----:B0-----:R-:W-:-:S04]  /*6040*/  @!P3 LEA R14, P4, R13, R14, 0x2 ;  /* 0x0000000e0d0eb211 */ /* 0x001fc800078810ff */
[----:B------:R-:W-:Y:S01]  /*6050*/  @!P3 LEA.HI.X R15, R13, R15, R245, 0x2, P4 ;  /* 0x0000000f0d0fb211 */ /* 0x000fe200020f14f5 */
[----:B-1----:R-:W0:Y:S01]  /*6060*/  @!P5 LDC.64 R242, c[0x0][0x3b8] ;  /* 0x0000ee00fff2db82 */ /* 0x002e220000000a00 */
[----:B------:R-:W-:Y:S02]  /*6070*/  @!P5 IMAD.SHL.U32 R13, R116, 0x2, RZ ;  /* 0x00000002740dd824 */ /* 0x000fe400078e00ff */
[----:B------:R-:W-:-:S03]  /*6080*/  IMAD.IADD R10, R10, 0x1, R12 ;  /* 0x000000010a0a7824 */ /* 0x000fc600078e020c */
[----:B------:R-:W-:Y:S01]  /*6090*/  @!P5 LOP3.LUT R245, R13, 0x2, RZ, 0xc0, !PT ;  /* 0x000000020df5d812 */ /* 0x000fe200078ec0ff */
[----:B------:R-:W-:-:S04]  /*60a0*/  IMAD.SHL.U32 R13, R10, 0x4, RZ ;  /* 0x000000040a0d7824 */ /* 0x000fc800078e00ff */
[----:B------:R-:W-:Y:S01]  /*60b0*/  @!P5 IMAD R245, R12, UR4, R245 ;  /* 0x000000040cf5dc24 */ /* 0x000fe2000f8e02f5 */
[----:B------:R-:W-:Y:S02]  /*60c0*/  ISETP.GE.OR P4, PT, R13, R11, P1 ;  /* 0x0000000b0d00720c */ /* 0x000fe40000f86670 */
[----:B------:R-:W-:Y:S02]  /*60d0*/  @!P5 SHF.R.S32.HI R250, RZ, 0x1f, R244 ;  /* 0x0000001ffffad819 */ /* 0x000fe400000114f4 */
[----:B------:R-:W-:-:S04]  /*60e0*/  @!P5 IADD3 R244, P6, PT, R245, R244, RZ ;  /* 0x000000f4f5f4d210 */ /* 0x000fc80007fde0ff */
[----:B------:R-:W-:Y:S02]  /*60f0*/  @!P5 LEA.HI.X.SX32 R250, R245, R250, 0x1, P6 ;  /* 0x000000faf5fad211 */ /* 0x000fe400030f0eff */
[----:B0-----:R-:W-:-:S04]  /*6100*/  @!P5 LEA R242, P6, R244, R242, 0x2 ;  /* 0x000000f2f4f2d211 */ /* 0x001fc800078c10ff */
[----:B------:R-:W-:Y:S02]  /*6110*/  @!P5 LEA.HI.X R243, R244, R243, R250, 0x2, P6 ;  /* 0x000000f3f4f3d211 */ /* 0x000fe400030f14fa */
[----:B------:R-:W0:Y:S01]  /*6120*/  @!P4 LDC.64 R244, c[0x0][0x3b8] ;  /* 0x0000ee00fff4cb82 */ /* 0x000e220000000a00 */
[----:B------:R-:W-:-:S05]  /*6130*/  @!P4 IMAD.SHL.U32 R250, R116, 0x2, RZ ;  /* 0x0000000274fac824 */ /* 0x000fca00078e00ff */
[----:B------:R-:W-:Y:S02]  /*6140*/  @!P4 LOP3.LUT R250, R250, 0x2, RZ, 0xc0, !PT ;  /* 0x00000002fafac812 */ /* 0x000fe400078ec0ff */
[----:B------:R-:W-:Y:S02]  /*6150*/  FSEL R239, R239, RZ, P2 ;  /* 0x000000ffefef7208 */ /* 0x000fe40001000000 */
[----:B------:R-:W-:Y:S01]  /*6160*/  FSEL R238, R238, RZ, P2 ;  /* 0x000000ffeeee7208 */ /* 0x000fe20001000000 */
[----:B------:R-:W-:Y:S01]  /*6170*/  @!P4 IMAD R250, R12, UR4, R250 ;  /* 0x000000040cfacc24 */ /* 0x000fe2000f8e02fa */
[----:B------:R-:W-:Y:S02]  /*6180*/  IADD3 R10, PT, PT, R10, R12, RZ ;  /* 0x0000000c0a0a7210 */ /* 0x000fe40007ffe0ff */
[----:B------:R-:W-:Y:S02]  /*6190*/  @!P4 SHF.R.S32.HI R251, RZ, 0x1f, R13 ;  /* 0x0000001ffffbc819 */ /* 0x000fe4000001140d */
[C---:B------:R-:W-:Y:S01]  /*61a0*/  @!P4 IADD3 R13, P6, PT, R250.reuse, R13, RZ ;  /* 0x0000000dfa0dc210 */ /* 0x040fe20007fde0ff */
[----:B------:R1:W4:Y:S03]  /*61b0*/  @!P5 LDG.E.64 R238, desc[UR36][R242.64] ;  /* 0x00000024f2eed981 */ /* 0x000326000c1e1b00 */
[----:B------:R-:W-:-:S02]  /*61c0*/  @!P4 LEA.HI.X.SX32 R251, R250, R251, 0x1, P6 ;  /* 0x000000fbfafbc211 */ /* 0x000fc400030f0eff */
[----:B0-----:R-:W-:Y:S01]  /*61d0*/  @!P4 LEA R244, P6, R13, R244, 0x2 ;  /* 0x000000f40df4c211 */ /* 0x001fe200078c10ff */
[----:B-1----:R-:W-:-:S03]  /*61e0*/  IMAD.SHL.U32 R242, R10, 0x4, RZ ;  /* 0x000000040af27824 */ /* 0x002fc600078e00ff */
[----:B------:R-:W-:Y:S01]  /*61f0*/  @!P4 LEA.HI.X R245, R13, R245, R251, 0x2, P6 ;  /* 0x000000f50df5c211 */ /* 0x000fe200030f14fb */
[----:B------:R-:W-:Y:S01]  /*6200*/  IMAD.IADD R13, R10, 0x1, R12 ;  /* 0x000000010a0d7824 */ /* 0x000fe200078e020c */
[----:B------:R-:W-:Y:S02]  /*6210*/  ISETP.GE.OR P5, PT, R242, R11, P1 ;  /* 0x0000000bf200720c */ /* 0x000fe40000fa6670 */
[----:B------:R-:W-:Y:S02]  /*6220*/  FSEL R229, R229, RZ, P2 ;  /* 0x000000ffe5e57208 */ /* 0x000fe40001000000 */
[----:B------:R-:W-:Y:S01]  /*6230*/  FSEL R228, R228, RZ, P2 ;  /* 0x000000ffe4e47208 */ /* 0x000fe20001000000 */
[----:B------:R-:W-:-:S05]  /*6240*/  IMAD.SHL.U32 R13, R13, 0x4, RZ ;  /* 0x000000040d0d7824 */ /* 0x000fca00078e00ff */
[----:B------:R0:W4:Y:S01]  /*6250*/  @!P3 LDG.E.64 R228, desc[UR36][R14.64] ;  /* 0x000000240ee4b981 */ /* 0x000122000c1e1b00 */
[----:B------:R-:W-:Y:S02]  /*6260*/  ISETP.GE.OR P3, PT, R13, R11, P1 ;  /* 0x0000000b0d00720c */ /* 0x000fe40000f66670 */
[----:B------:R-:W-:Y:S01]  /*6270*/  @!P5 IMAD.SHL.U32 R10, R116, 0x2, RZ ;  /* 0x00000002740ad824 */ /* 0x000fe200078e00ff */
[----:B0-----:R-:W0:Y:S04]  /*6280*/  @!P5 LDC.64 R14, c[0x0][0x3b8] ;  /* 0x0000ee00ff0edb82 */ /* 0x001e280000000a00 */
[----:B------:R-:W-:-:S05]  /*6290*/  @!P5 LOP3.LUT R10, R10, 0x2, RZ, 0xc0, !PT ;  /* 0x000000020a0ad812 */ /* 0x000fca00078ec0ff */
[----:B------:R-:W-:Y:S02]  /*62a0*/  @!P5 IMAD R243, R12, UR4, R10 ;  /* 0x000000040cf3dc24 */ /* 0x000fe4000f8e020a */
[----:B------:R-:W1:Y:S01]  /*62b0*/  @!P3 LDC.64 R10, c[0x0][0x3b8] ;  /* 0x0000ee00ff0abb82 */ /* 0x000e620000000a00 */
[----:B------:R-:W-:Y:S02]  /*62c0*/  @!P3 SHF.L.U32 R251, R116, 0x1, RZ ;  /* 0x0000000174fbb819 */ /* 0x000fe400000006ff */
[----:B------:R-:W-:Y:S01]  /*62d0*/  @!P5 SHF.R.S32.HI R250, RZ, 0x1f, R242 ;  /* 0x0000001ffffad819 */ /* 0x000fe200000114f2 */
[----:B------:R-:W4:Y:S01]  /*62e0*/  LDL R116, [R1+0x38] ;  /* 0x0000380001747983 */ /* 0x000f220000100800 */
[----:B------:R-:W-:Y:S02]  /*62f0*/  @!P3 LOP3.LUT R251, R251, 0x2, RZ, 0xc0, !PT ;  /* 0x00000002fbfbb812 */ /* 0x000fe400078ec0ff */
[----:B------:R-:W-:-:S03]  /*6300*/  @!P5 IADD3 R242, P6, PT, R243, R242, RZ ;  /* 0x000000f2f3f2d210 */ /* 0x000fc60007fde0ff */
[----:B------:R-:W-:Y:S01]  /*6310*/  @!P3 IMAD R251, R12, UR4, R251 ;  /* 0x000000040cfbbc24 */ /* 0x000fe2000f8e02fb */
[----:B------:R-:W-:Y:S02]  /*6320*/  @!P5 LEA.HI.X.SX32 R250, R243, R250, 0x1, P6 ;  /* 0x000000faf3fad211 */ /* 0x000fe400030f0eff */
[----:B------:R-:W-:Y:S01]  /*6330*/  @!P3 SHF.R.S32.HI R12, RZ, 0x1f, R13 ;  /* 0x0000001fff0cb819 */ /* 0x000fe2000001140d */
[----:B------:R-:W4:Y:S01]  /*6340*/  LDL R243, [R1+0x1c] ;  /* 0x00001c0001f37983 */ /* 0x000f220000100800 */
[----:B0-----:R-:W-:-:S04]  /*6350*/  @!P5 LEA R14, P6, R242, R14, 0x2 ;  /* 0x0000000ef20ed211 */ /* 0x001fc800078c10ff */
[----:B------:R-:W-:Y:S02]  /*6360*/  @!P5 LEA.HI.X R15, R242, R15, R250, 0x2, P6 ;  /* 0x0000000ff20fd211 */ /* 0x000fe400030f14fa */
[C---:B------:R-:W-:Y:S01]  /*6370*/  @!P3 IADD3 R13, P6, PT, R251.reuse, R13, RZ ;  /* 0x0000000dfb0db210 */ /* 0x040fe20007fde0ff */
[----:B------:R-:W4:Y:S03]  /*6380*/  LDL R250, [R1+0x20] ;  /* 0x0000200001fa7983 */ /* 0x000f260000100800 */
[----:B------:R-:W-:Y:S01]  /*6390*/  @!P3 LEA.HI.X.SX32 R12, R251, R12, 0x1, P6 ;  /* 0x0000000cfb0cb211 */ /* 0x000fe200030f0eff */
[----:B------:R-:W4:Y:S01]  /*63a0*/  LDL R242, [R1+0x10] ;  /* 0x0000100001f27983 */ /* 0x000f220000100800 */
[----:B-1----:R-:W-:Y:S02]  /*63b0*/  @!P3 LEA R10, P6, R13, R10, 0x2 ;  /* 0x0000000a0d0ab211 */ /* 0x002fe400078c10ff */
[----:B------:R-:W-:Y:S01]  /*63c0*/  FSEL R231, R231, RZ, P2 ;  /* 0x000000ffe7e77208 */ /* 0x000fe20001000000 */
[----:B------:R-:W4:Y:S01]  /*63d0*/  LDL R251, [R1+0x2c] ;  /* 0x00002c0001fb7983 */ /* 0x000f220000100800 */
[----:B------:R-:W-:-:S02]  /*63e0*/  FSEL R230, R230, RZ, P2 ;  /* 0x000000ffe6e67208 */ /* 0x000fc40001000000 */
[----:B------:R-:W-:Y:S01]  /*63f0*/  @!P3 LEA.HI.X R11, R13, R11, R12, 0x2, P6 ;  /* 0x0000000b0d0bb211 */ /* 0x000fe200030f140c */
[----:B---3--:R-:W-:Y:S01]  /*6400*/  FMUL.FTZ R12, R115, R124 ;  /* 0x0000007c730c7220 */ /* 0x008fe20000410000 */
[----:B------:R-:W-:Y:S01]  /*6410*/  FSEL R235, R235, RZ, P2 ;  /* 0x000000ffebeb7208 */ /* 0x000fe20001000000 */
[----:B------:R-:W4:Y:S04]  /*6420*/  LDL R115, [R1+0x44] ;  /* 0x0000440001737983 */ /* 0x000f280000100800 */
[----:B------:R0:W3:Y:S01]  /*6430*/  @!P3 LDG.E.64 R230, desc[UR36][R10.64] ;  /* 0x000000240ae6b981 */ /* 0x0000e2000c1e1b00 */
[----:B--2---:R-:W-:-:S03]  /*6440*/  FFMA.FTZ R12, R113, R122, R12 ;  /* 0x0000007a710c7223 */ /* 0x004fc6000001000c */
[----:B------:R-:W2:Y:S01]  /*6450*/  LDL R113, [R1+0x4c] ;  /* 0x00004c0001717983 */ /* 0x000ea20000100800 */
[----:B------:R-:W-:Y:S02]  /*6460*/  FSEL R234, R234, RZ, P2 ;  /* 0x000000ffeaea7208 */ /* 0x000fe40001000000 */
[----:B------:R-:W-:Y:S01]  /*6470*/  FSEL R233, R233, RZ, P2 ;  /* 0x000000ffe9e97208 */ /* 0x000fe20001000000 */
[----:B------:R-:W3:Y:S01]  /*6480*/  LDL R13, [R1+0x4] ;  /* 0x00000400010d7983 */ /* 0x000ee20000100800 */
[----:B0-----:R-:W-:-:S03]  /*6490*/  FMUL.FTZ R11, R114, R125 ;  /* 0x0000007d720b7220 */ /* 0x001fc60000410000 */
[----:B------:R-:W3:Y:S01]  /*64a0*/  LDL R114, [R1+0x40] ;  /* 0x0000400001727983 */ /* 0x000ee20000100800 */
[----:B------:R-:W-:-:S03]  /*64b0*/  FFMA.FTZ R11, R112, R123, R11 ;  /* 0x0000007b700b7223 */ /* 0x000fc6000001000b */
[----:B------:R-:W3:Y:S01]  /*64c0*/  LDL R112, [R1+0x48] ;  /* 0x0000480001707983 */ /* 0x000ee20000100800 */
[----:B------:R-:W-:-:S03]  /*64d0*/  FSEL R232, R232, RZ, P2 ;  /* 0x000000ffe8e87208 */ /* 0x000fc60001000000 */
[----:B------:R-:W3:Y:S04]  /*64e0*/  @!P4 LDG.E.64 R234, desc[UR36][R244.64] ;  /* 0x00000024f4eac981 */ /* 0x000ee8000c1e1b00 */
[----:B------:R-:W3:Y:S04]  /*64f0*/  @!P5 LDG.E.64 R232, desc[UR36][R14.64] ;  /* 0x000000240ee8d981 */ /* 0x000ee8000c1e1b00 */
[----:B------:R-:W3:Y:S04]  /*6500*/  @P0 LDG.E.U8 R10, desc[UR36][R2.64] ;  /* 0x00000024020a0981 */ /* 0x000ee8000c1e1100 */
[----:B------:R-:W3:Y:S04]  /*6510*/  LDL R245, [R1+0x24] ;  /* 0x0000240001f57983 */ /* 0x000ee80000100800 */
[----:B------:R-:W3:Y:S04]  /*6520*/  LDL R244, [R1+0x18] ;  /* 0x0000180001f47983 */ /* 0x000ee80000100800 */
[----:B------:R-:W3:Y:S04]  /*6530*/  LDL R15, [R1+0x14] ;  /* 0x00001400010f7983 */ /* 0x000ee80000100800 */
[----:B------:R-:W3:Y:S01]  /*6540*/  LDL R14, [R1] ;  /* 0x00000000010e7983 */ /* 0x000ee20000100800 */
[----:B--2---:R-:W-:-:S04]  /*6550*/  FFMA.FTZ R11, R113, R7, R11 ;  /* 0x00000007710b7223 */ /* 0x004fc8000001000b */
[----:B----4-:R-:W-:Y:S01]  /*6560*/  FFMA.FTZ R11, R115, R127, R11 ;  /* 0x0000007f730b7223 */ /* 0x010fe2000001000b */
[----:B---3--:R-:W-:Y:S02]  /*6570*/  FFMA.FTZ R12, R112, R6, R12 ;  /* 0x00000006700c7223 */ /* 0x008fe4000001000c */
[----:B------:R-:W2:Y:S02]  /*6580*/  LDL.LU R112, [R1+0x84] ;  /* 0x0000840001707983 */ /* 0x000ea40000300800 */
[----:B------:R-:W-:Y:S02]  /*6590*/  FFMA.FTZ R12, R114, R126, R12 ;  /* 0x0000007e720c7223 */ /* 0x000fe4000001000c */
[----:B------:R-:W3:Y:S04]  /*65a0*/  LDL.LU R113, [R1+0x80] ;  /* 0x0000800001717983 */ /* 0x000ee80000300800 */
[----:B------:R-:W4:Y:S01]  /*65b0*/  LDL.LU R114, [R1+0x7c] ;  /* 0x00007c0001727983 */ /* 0x000f220000300800 */
[----:B------:R-:W-:-:S03]  /*65c0*/  FFMA.FTZ R12, R116, R4, R12 ;  /* 0x00000004740c7223 */ /* 0x000fc6000001000c */
[----:B------:R-:W4:Y:S01]  /*65d0*/  LDL.LU R115, [R1+0x78] ;  /* 0x0000780001737983 */ /* 0x000f220000300800 */
[----:B------:R-:W-:-:S03]  /*65e0*/  FFMA.FTZ R11, R117, R5, R11 ;  /* 0x00000005750b7223 */ /* 0x000fc6000001000b */
[----:B------:R-:W4:Y:S01]  /*65f0*/  LDL.LU R116, [R1+0x74] ;  /* 0x0000740001747983 */ /* 0x000f220000300800 */
[----:B------:R-:W-:-:S03]  /*6600*/  FFMA.FTZ R12, R252, R128, R12 ;  /* 0x00000080fc0c7223 */ /* 0x000fc6000001000c */
[----:B------:R-:W4:Y:S01]  /*6610*/  LDL.LU R117, [R1+0x70] ;  /* 0x0000700001757983 */ /* 0x000f220000300800 */
[----:B------:R-:W-:Y:S01]  /*6620*/  FFMA.FTZ R11, R249, R129, R11 ;  /* 0x00000081f90b7223 */ /* 0x000fe2000001000b */
[----:B------:R-:W-:Y:S02]  /*6630*/  FFMA.FTZ R12, R248, R130, R12 ;  /* 0x00000082f80c7223 */ /* 0x000fe4000001000c */
[----:B------:R0:W5:Y:S04]  /*6640*/  LDL.LU R252, [R1+0x6c] ;  /* 0x00006c0001fc7983 */ /* 0x0001680000300800 */
[----:B------:R0:W5:Y:S04]  /*6650*/  LDL.LU R249, [R1+0x68] ;  /* 0x0000680001f97983 */ /* 0x0001680000300800 */
        /* <DEDUP_REMOVED lines=100> */
[----:B------:R-:W-:Y:S01]  /*6ca0*/  FFMA.FTZ R12, R102, R224, R12 ;  /* 0x000000e0660c7223 */ /* 0x000fe2000001000c */
[----:B------:R-:W1:Y:S02]  /*6cb0*/  S2R R243, SR_TID.X ;  /* 0x0000000000f37919 */ /* 0x000e640000002100 */
        /* <DEDUP_REMOVED lines=9> */
[----:B------:R-:W-:Y:S01]  /*6d50*/  UMOV UR5, 0xffffffff ;  /* 0xffffffff00057882 */ /* 0x000fe20000000000 */
[----:B------:R-:W-:Y:S02]  /*6d60*/  ISETP.NE.AND P2, PT, R10, RZ, P0 ;  /* 0x000000ff0a00720c */ /* 0x000fe40000745270 */
[----:B-1----:R-:W-:Y:S01]  /*6d70*/  LOP3.LUT R242, R243, 0x1, RZ, 0xc0, !PT ;  /* 0x00000001f3f27812 */ /* 0x002fe200078ec0ff */
[----:B--2---:R-:W-:Y:S01]  /*6d80*/  FFMA.FTZ R12, R112, R234, R12 ;  /* 0x000000ea700c7223 */ /* 0x004fe2000001000c */
[----:B---3--:R-:W-:-:S03]  /*6d90*/  FFMA.FTZ R11, R113, R235, R11 ;  /* 0x000000eb710b7223 */ /* 0x008fc6000001000b */
[----:B----4-:R-:W-:Y:S01]  /*6da0*/  FFMA.FTZ R12, R114, R232, R12 ;  /* 0x000000e8720c7223 */ /* 0x010fe2000001000c */
[----:B------:R-:W-:-:S03]  /*6db0*/  FFMA.FTZ R11, R115, R233, R11 ;  /* 0x000000e9730b7223 */ /* 0x000fc6000001000b */
[----:B------:R-:W-:Y:S01]  /*6dc0*/  FFMA.FTZ R12, R116, R230, R12 ;  /* 0x000000e6740c7223 */ /* 0x000fe2000001000c */
[----:B------:R-:W-:-:S04]  /*6dd0*/  FFMA.FTZ R11, R117, R231, R11 ;  /* 0x000000e7750b7223 */ /* 0x000fc8000001000b */
[----:B------:R-:W-:Y:S01]  /*6de0*/  FADD.FTZ R10, R12, R11 ;  /* 0x0000000b0c0a7221 */ /* 0x000fe20000010000 */
[----:B0-----:R-:W-:Y:S06]  /*6df0*/  BRA.DIV UR5, `(.L_x_5404) ;  /* 0x0000005a05ec7947 */ /* 0x001fec000b800000 */
[----:B------:R0:W1:Y:S02]  /*6e00*/  SHFL.BFLY PT, R14, R10, 0x1, 0x1f ;  /* 0x0c201f000a0e7f89 */ /* 0x00006400000e0000 */
.L_x_5479:
        /* <DEDUP_REMOVED lines=16> */
[----:B0-----:R-:W-:-:S05]  /*6f10*/  @P1 IMAD.IADD R10, R11, 0x1, R10 ;  /* 0x000000010b0a1824 */ /* 0x001fca00078e020a */
        /* <DEDUP_REMOVED lines=10> */
.L_x_5406:
[----:B------:R-:W-:Y:S05]  /*6fc0*/  BSYNC.RECONVERGENT B1 ;  /* 0x0000000000017941 */ /* 0x000fea0003800200 */
.L_x_5405:
[----:B0-----:R-:W2:Y:S01]  /*6fd0*/  LDL R10, [R1+0x60] ;  /* 0x00006000010a7983 */ /* 0x001ea20000100800 */
[----:B------:R-:W-:Y:S01]  /*6fe0*/  VIADD R0, R0, 0x40 ;  /* 0x0000004000007836 */ /* 0x000fe20000000000 */
[----:B------:R-:W-:Y:S01]  /*6ff0*/  IADD3 R2, P2, PT, R2, 0x40, RZ ;  /* 0x0000004002027810 */ /* 0x000fe20007f5e0ff */
[----:B-1---5:R-:W-:Y:S02]  /*7000*/  VIADD R249, R249, 0x100 ;  /* 0x00000100f9f97836 */ /* 0x022fe40000000000 */
[----:B------:R-:W-:Y:S01]  /*7010*/  VIADD R248, R248, 0x40 ;  /* 0x00000040f8f87836 */ /* 0x000fe20000000000 */
[----:B------:R-:W-:Y:S02]  /*7020*/  IADD3.X R3, PT, PT, RZ, R3, RZ, P2, !PT ;  /* 0x00000003ff037210 */ /* 0x000fe400017fe4ff */
[----:B--2---:R-:W-:-:S13]  /*7030*/  ISETP.GE.AND P1, PT, R0, R10, PT ;  /* 0x0000000a0000720c */ /* 0x004fda0003f26270 */
[----:B------:R-:W-:Y:S05]  /*7040*/  @!P1 BRA `(.L_x_5407) ;  /* 0xffffffb400789947 */ /* 0x000fea000383ffff */
.L_x_5403:
[----:B0-----:R-:W-:Y:S05]  /*7050*/  BSYNC B0 ;  /* 0x0000000000007941 */ /* 0x001fea0003800000 */
.L_x_5402:
        /* <DEDUP_REMOVED lines=14> */
.L_x_5485:
[----:B-1----:R-:W1:Y:S01]  /*7140*/  S2R R18, SR_CgaCtaId ;  /* 0x0000000000127919 */ /* 0x002e620000008800 */
[----:B------:R-:W-:Y:S01]  /*7150*/  MOV R13, 0x400 ;  /* 0x00000400000d7802 */ /* 0x000fe20000000f00 */
[----:B------:R-:W-:Y:S05]  /*7160*/  WARPSYNC.ALL ;  /* 0x0000000000007948 */ /* 0x000fea0003800000 */
[----:B----4-:R-:W-:Y:S02]  /*7170*/  FMNMX.FTZ R14, R2, R14, !PT ;  /* 0x0000000e020e7209 */ /* 0x010fe40007810000 */
[----:B-1----:R-:W-:-:S04]  /*7180*/  LEA R0, R18, R13, 0x18 ;  /* 0x0000000d12007211 */ /* 0x002fc800078ec0ff */
[----:B------:R-:W-:Y:S01]  /*7190*/  @!P0 LEA.HI R5, R3, R0, RZ, 0x1d ;  /* 0x0000000003058211 */ /* 0x000fe200078fe8ff */
[----:B0-----:R-:W-:-:S04]  /*71a0*/  IMAD R2, R6, 0x4, R0 ;  /* 0x0000000406027824 */ /* 0x001fc800078e0200 */
[----:B------:R-:W-:Y:S01]  /*71b0*/  @!P0 STS [R5], R14 ;  /* 0x0000000e05008388 */ /* 0x000fe20000000800 */
[----:B------:R-:W-:Y:S01]  /*71c0*/  BAR.SYNC.DEFER_BLOCKING 0x0 ;  /* 0x0000000000007b1d */ /* 0x000fe20000010000 */
[----:B------:R-:W-:Y:S01]  /*71d0*/  ISETP.GT.U32.AND P0, PT, R6, 0x3, PT ;  /* 0x000000030600780c */ /* 0x000fe20003f04070 */
[----:B------:R-:W-:Y:S01]  /*71e0*/  IMAD.MOV.U32 R8, RZ, RZ, -0x800001 ;  /* 0xff7fffffff087424 */ /* 0x000fe200078e00ff */
[----:B------:R-:W-:Y:S01]  /*71f0*/  UIADD3 UR10, UPT, UPT, UR45, 0x1, URZ ;  /* 0x000000012d0a7890 */ /* 0x000fe2000fffe0ff */
[----:B------:R-:W-:Y:S02]  /*7200*/  IMAD.IADD R7, R4, 0x1, R3 ;  /* 0x0000000104077824 */ /* 0x000fe400078e0203 */
[----:B------:R-:W-:Y:S01]  /*7210*/  HFMA2 R11, -RZ, RZ, 0, 0 ;  /* 0x00000000ff0b7431 */ /* 0x000fe200000001ff */
[----:B------:R-:W-:Y:S07]  /*7220*/  BSSY.RECONVERGENT B0, `(.L_x_5409) ;  /* 0x0000172000007945 */ /* 0x000fee0003800200 */
[----:B------:R-:W0:Y:S01]  /*7230*/  @!P0 LDS R8, [R2] ;  /* 0x0000000002088984 */ /* 0x000e220000000800 */
[----:B------:R-:W-:-:S03]  /*7240*/  ISETP.GT.AND P0, PT, R7, UR45, PT ;  /* 0x0000002d07007c0c */ /* 0x000fc6000bf04270 */
[----:B0-----:R-:W3:Y:S02]  /*7250*/  SHFL.BFLY PT, R5, R8, 0x2, 0x1f ;  /* 0x0c401f0008057f89 */ /* 0x001ee400000e0000 */
[----:B---3--:R-:W-:Y:S01]  /*7260*/  FMNMX.FTZ R9, R5, R8, !PT ;  /* 0x0000000805097209 */ /* 0x008fe20007810000 */
[----:B------:R-:W-:-:S04]  /*7270*/  IMAD.SHL.U32 R5, R3, 0x4, RZ ;  /* 0x0000000403057824 */ /* 0x000fc800078e00ff */
[----:B------:R-:W0:Y:S02]  /*7280*/  SHFL.BFLY PT, R10, R9, 0x1, 0x1f ;  /* 0x0c201f00090a7f89 */ /* 0x000e2400000e0000 */
[----:B0-----:R-:W-:-:S05]  /*7290*/  FMNMX.FTZ R10, R9, R10, !PT ;  /* 0x0000000a090a7209 */ /* 0x001fca0007810000 */
[----:B------:R0:W1:Y:S01]  /*72a0*/  SHFL.IDX PT, R38, R10, RZ, 0x1f ;  /* 0x00001fff0a267589 */ /* 0x00006200000e0000 */
[----:B------:R-:W-:Y:S05]  /*72b0*/  @P0 BRA `(.L_x_5410) ;  /* 0x0000001400a00947 */ /* 0x000fea0003800000 */
[----:B------:R-:W3:Y:S02]  /*72c0*/  LDC.64 R8, c[0x0][0x420] ;  /* 0x00010800ff087b82 */ /* 0x000ee40000000a00 */
[----:B---3--:R-:W-:-:S04]  /*72d0*/  ISETP.NE.U32.AND P0, PT, R8, RZ, PT ;  /* 0x000000ff0800720c */ /* 0x008fc80003f05070 */
[----:B------:R-:W-:-:S13]  /*72e0*/  ISETP.NE.AND.EX P0, PT, R9, RZ, PT, P0 ;  /* 0x000000ff0900720c */ /* 0x000fda0003f05300 */
[----:B------:R-:W-:Y:S05]  /*72f0*/  @P0 BRA `(.L_x_5411) ;  /* 0x0000001000040947 */ /* 0x000fea0003800000 */
[----:B0-----:R-:W-:Y:S01]  /*7300*/  IMAD.U32 R10, RZ, RZ, UR10 ;  /* 0x0000000aff0a7e24 */ /* 0x001fe2000f8e00ff */
[----:B------:R-:W-:Y:S01]  /*7310*/  LOP3.LUT R8, RZ, R3, RZ, 0x33, !PT ;  /* 0x00000003ff087212 */ /* 0x000fe200078e33ff */
[----:B------:R-:W-:Y:S01]  /*7320*/  BSSY.RECONVERGENT B1, `(.L_x_5412) ;  /* 0x000001c000017945 */ /* 0x000fe20003800200 */
[----:B------:R-:W-:Y:S02]  /*7330*/  IMAD.MOV.U32 R11, RZ, RZ, RZ ;  /* 0x000000ffff0b7224 */ /* 0x000fe400078e00ff */
[----:B------:R-:W-:-:S04]  /*7340*/  VIADDMNMX R9, R7, 0x80, R10, !PT ;  /* 0x0000008007097846 */ /* 0x000fc8000780010a */
[----:B------:R-:W-:-:S04]  /*7350*/  IADD3 R9, PT, PT, -R4, R9, R8 ;  /* 0x0000000904097210 */ /* 0x000fc80007ffe108 */
[C---:B------:R-:W-:Y:S02]  /*7360*/  LOP3.LUT R8, R9.reuse, 0x180, RZ, 0xc0, !PT ;  /* 0x0000018009087812 */ /* 0x040fe400078ec0ff */
[----:B------:R-:W-:Y:S02]  /*7370*/  ISETP.GE.U32.AND P1, PT, R9, 0x180, PT ;  /* 0x000001800900780c */ /* 0x000fe40003f26070 */
[----:B------:R-:W-:Y:S01]  /*7380*/  ISETP.NE.AND P0, PT, R8, 0x180, PT ;  /* 0x000001800800780c */ /* 0x000fe20003f05270 */
[----:B------:R-:W-:-:S12]  /*7390*/  IMAD.MOV.U32 R8, RZ, RZ, R7 ;  /* 0x000000ffff087224 */ /* 0x000fd800078e0007 */
[----:B------:R-:W-:Y:S05]  /*73a0*/  @!P0 BRA `(.L_x_5413) ;  /* 0x00000000004c8947 */ /* 0x000fea0003800000 */
[----:B------:R-:W-:Y:S01]  /*73b0*/  VIADD R11, R13, 0x420 ;  /* 0x000004200d0b7836 */ /* 0x000fe20000000000 */
[----:B------:R-:W-:-:S04]  /*73c0*/  LEA.HI R8, R9, 0x1, RZ, 0x19 ;  /* 0x0000000109087811 */ /* 0x000fc800078fc8ff */
[----:B------:R-:W-:Y:S02]  /*73d0*/  LEA R10, R18, R11, 0x18 ;  /* 0x0000000b120a7211 */ /* 0x000fe400078ec0ff */
[----:B------:R-:W-:Y:S01]  /*73e0*/  LOP3.LUT R9, R8, 0x3, RZ, 0xc0, !PT ;  /* 0x0000000308097812 */ /* 0x000fe200078ec0ff */
[----:B------:R-:W-:Y:S01]  /*73f0*/  IMAD.MOV.U32 R8, RZ, RZ, R7 ;  /* 0x000000ffff087224 */ /* 0x000fe200078e0007 */
[----:B------:R-:W-:Y:S01]  /*7400*/  MOV R11, RZ ;  /* 0x000000ff000b7202 */ /* 0x000fe20000000f00 */
[----:B------:R-:W-:Y:S02]  /*7410*/  IMAD.IADD R10, R5, 0x1, R10 ;  /* 0x00000001050a7824 */ /* 0x000fe400078e020a */
[----:B------:R-:W-:-:S07]  /*7420*/  IMAD.MOV R9, RZ, RZ, -R9 ;  /* 0x000000ffff097224 */ /* 0x000fce00078e0a09 */
.L_x_5414:
        /* <DEDUP_REMOVED lines=11> */
.L_x_5413:
[----:B------:R-:W-:Y:S05]  /*74e0*/  BSYNC.RECONVERGENT B1 ;  /* 0x0000000000017941 */ /* 0x000fea0003800200 */
.L_x_5412:
[----:B------:R-:W-:Y:S05]  /*74f0*/  @!P1 BRA `(.L_x_5410) ;  /* 0x0000001400109947 */ /* 0x000fea0003800000 */
[----:B------:R-:W-:Y:S02]  /*7500*/  VIADD R13, R13, 0x420 ;  /* 0x000004200d0d7836 */ /* 0x000fe40000000000 */
[----:B------:R-:W-:-:S03]  /*7510*/  IMAD.SHL.U32 R9, R4, 0x4, RZ ;  /* 0x0000000404097824 */ /* 0x000fc600078e00ff */
[----:B------:R-:W-:Y:S01]  /*7520*/  LEA R18, R18, R13, 0x18 ;  /* 0x0000000d12127211 */ /* 0x000fe200078ec0ff */
[C---:B------:R-:W-:Y:S02]  /*7530*/  IMAD R9, R8.reuse, 0x4, -R9 ;  /* 0x0000000408097824 */ /* 0x040fe400078e0a09 */
[----:B------:R-:W-:-:S03]  /*7540*/  VIADD R8, R8, 0x200 ;  /* 0x0000020008087836 */ /* 0x000fc60000000000 */
[----:B------:R-:W-:Y:S02]  /*7550*/  IADD3 R9, PT, PT, R18, R9, RZ ;  /* 0x0000000912097210 */ /* 0x000fe40007ffe0ff */
[----:B------:R-:W-:-:S03]  /*7560*/  ISETP.GT.AND P0, PT, R8, UR45, PT ;  /* 0x0000002d08007c0c */ /* 0x000fc6000bf04270 */
[----:B------:R-:W1:Y:S04]  /*7570*/  LDS R10, [R9] ;  /* 0x00000000090a7984 */ /* 0x000e680000000800 */
[----:B------:R-:W0:Y:S04]  /*7580*/  LDS R12, [R9+0x200] ;  /* 0x00020000090c7984 */ /* 0x000e280000000800 */
[----:B------:R-:W3:Y:S04]  /*7590*/  LDS R13, [R9+0x400] ;  /* 0x00040000090d7984 */ /* 0x000ee80000000800 */
[----:B------:R-:W4:Y:S01]  /*75a0*/  LDS R14, [R9+0x600] ;  /* 0x00060000090e7984 */ /* 0x000f220000000800 */
[C---:B-1----:R-:W-:Y:S01]  /*75b0*/  FADD.FTZ R10, -R38.reuse, R10 ;  /* 0x0000000a260a7221 */ /* 0x042fe20000010100 */
[----:B0-----:R-:W-:-:S03]  /*75c0*/  FADD.FTZ R12, -R38, R12 ;  /* 0x0000000c260c7221 */ /* 0x001fc60000010100 */
[----:B------:R-:W-:Y:S01]  /*75d0*/  FMUL.FTZ R10, R10, 1.4426950216293334961 ;  /* 0x3fb8aa3b0a0a7820 */ /* 0x000fe20000410000 */
[----:B---3--:R-:W-:Y:S01]  /*75e0*/  FADD.FTZ R13, -R38, R13 ;  /* 0x0000000d260d7221 */ /* 0x008fe20000010100 */
[----:B------:R-:W-:-:S04]  /*75f0*/  FMUL.FTZ R12, R12, 1.4426950216293334961 ;  /* 0x3fb8aa3b0c0c7820 */ /* 0x000fc80000410000 */
[----:B------:R-:W0:Y:S01]  /*7600*/  MUFU.EX2 R10, R10 ;  /* 0x0000000a000a7308 */ /* 0x000e220000000800 */
[----:B----4-:R-:W-:Y:S01]  /*7610*/  FADD.FTZ R14, -R38, R14 ;  /* 0x0000000e260e7221 */ /* 0x010fe20000010100 */
        /* <DEDUP_REMOVED lines=23> */
.L_x_5417:
[----:B------:R-:W0:Y:S01]  /*7790*/  LDS R10, [R9+-0x400] ;  /* 0xfffc0000090a7984 */ /* 0x000e220000000800 */
[----:B------:R-:W-:-:S03]  /*77a0*/  IADD3 R8, PT, PT, R8, 0x800, RZ ;  /* 0x0000080008087810 */ /* 0x000fc60007ffe0ff */
[----:B------:R-:W1:Y:S01]  /*77b0*/  LDS R12, [R9+-0x200] ;  /* 0xfffe0000090c7984 */ /* 0x000e620000000800 */
[----:B------:R-:W-:-:S03]  /*77c0*/  ISETP.GE.AND P1, PT, R8, R33, PT ;  /* 0x000000210800720c */ /* 0x000fc60003f26270 */
[----:B------:R-:W3:Y:S04]  /*77d0*/  LDS R13, [R9] ;  /* 0x00000000090d7984 */ /* 0x000ee80000000800 */
[----:B------:R-:W4:Y:S04]  /*77e0*/  LDS R14, [R9+0x200] ;  /* 0x00020000090e7984 */ /* 0x000f280000000800 */
[----:B------:R-:W5:Y:S04]  /*77f0*/  LDS R15, [R9+0x400] ;  /* 0x00040000090f7984 */ /* 0x000f680000000800 */
[----:B------:R-:W5:Y:S04]  /*7800*/  LDS R17, [R9+0x600] ;  /* 0x0006000009117984 */ /* 0x000f680000000800 */
[----:B------:R-:W5:Y:S04]  /*7810*/  LDS R19, [R9+0x800] ;  /* 0x0008000009137984 */ /* 0x000f680000000800 */
[----:B------:R-:W5:Y:S04]  /*7820*/  LDS R21, [R9+0xa00] ;  /* 0x000a000009157984 */ /* 0x000f680000000800 */
[----:B------:R-:W5:Y:S04]  /*7830*/  LDS R23, [R9+0xc00] ;  /* 0x000c000009177984 */ /* 0x000f680000000800 */
[----:B--2---:R-:W2:Y:S01]  /*7840*/  LDS R24, [R9+0xe00] ;  /* 0x000e000009187984 */ /* 0x004ea20000000800 */
[----:B0-----:R-:W-:-:S03]  /*7850*/  FADD.FTZ R10, -R38, R10 ;  /* 0x0000000a260a7221 */ /* 0x001fc60000010100 */
[----:B------:R-:W0:Y:S01]  /*7860*/  LDS R26, [R9+0x1000] ;  /* 0x00100000091a7984 */ /* 0x000e220000000800 */
[----:B-1----:R-:W-:Y:S01]  /*7870*/  FADD.FTZ R12, -R38, R12 ;  /* 0x0000000c260c7221 */ /* 0x002fe20000010100 */
[----:B------:R-:W-:Y:S02]  /*7880*/  FMUL.FTZ R10, R10, 1.4426950216293334961 ;  /* 0x3fb8aa3b0a0a7820 */ /* 0x000fe40000410000 */
[----:B------:R-:W1:Y:S01]  /*7890*/  LDS R27, [R9+0x1200] ;  /* 0x00120000091b7984 */ /* 0x000e620000000800 */
[----:B------:R-:W-:Y:S01]  /*78a0*/  FMUL.FTZ R12, R12, 1.4426950216293334961 ;  /* 0x3fb8aa3b0c0c7820 */ /* 0x000fe20000410000 */
[C---:B---3--:R-:W-:Y:S02]  /*78b0*/  FADD.FTZ R13, -R38.reuse, R13 ;  /* 0x0000000d260d7221 */ /* 0x048fe40000010100 */
[----:B------:R-:W3:Y:S01]  /*78c0*/  LDS R29, [R9+0x1400] ;  /* 0x00140000091d7984 */ /* 0x000ee20000000800 */
[----:B------:R-:W5:Y:S01]  /*78d0*/  MUFU.EX2 R10, R10 ;  /* 0x0000000a000a7308 */ /* 0x000f620000000800 */
[C---:B----4-:R-:W-:Y:S01]  /*78e0*/  FADD.FTZ R14, -R38.reuse, R14 ;  /* 0x0000000e260e7221 */ /* 0x050fe20000010100 */
[----:B------:R-:W-:Y:S01]  /*78f0*/  FMUL.FTZ R13, R13, 1.4426950216293334961 ;  /* 0x3fb8aa3b0d0d7820 */ /* 0x000fe20000410000 */
[----:B------:R-:W4:Y:S01]  /*7900*/  LDS R30, [R9+0x1600] ;  /* 0x00160000091e7984 */ /* 0x000f220000000800 */
[----:B------:R-:W2:Y:S01]  /*7910*/  MUFU.EX2 R12, R12 ;  /* 0x0000000c000c7308 */ /* 0x000ea20000000800 */
[----:B-----5:R-:W-:Y:S01]  /*7920*/  FADD.FTZ R16, -R38, R15 ;  /* 0x0000000f26107221 */ /* 0x020fe20000010100 */
[----:B------:R-:W-:Y:S01]  /*7930*/  FMUL.FTZ R15, R14, 1.4426950216293334961 ;  /* 0x3fb8aa3b0e0f7820 */ /* 0x000fe20000410000 */
[----:B------:R-:W5:Y:S01]  /*7940*/  LDS R31, [R9+0x1800] ;  /* 0x00180000091f7984 */ /* 0x000f620000000800 */
[----:B------:R-:W2:Y:S01]  /*7950*/  MUFU.EX2 R14, R13 ;  /* 0x0000000d000e7308 */ /* 0x000ea20000000800 */
[----:B------:R-:W-:Y:S01]  /*7960*/  FADD.FTZ R18, -R38, R17 ;  /* 0x0000001126127221 */ /* 0x000fe20000010100 */
[----:B------:R-:W-:Y:S01]  /*7970*/  FMUL.FTZ R17, R16, 1.4426950216293334961 ;  /* 0x3fb8aa3b10117820 */ /* 0x000fe20000410000 */
[----:B------:R-:W5:Y:S01]  /*7980*/  LDS R32, [R9+0x1a00] ;  /* 0x001a000009207984 */ /* 0x000f620000000800 */
[----:B------:R-:W0:Y:S01]  /*7990*/  MUFU.EX2 R16, R15 ;  /* 0x0000000f00107308 */ /* 0x000e220000000800 */
[----:B------:R-:W-:Y:S01]  /*79a0*/  FADD.FTZ R20, -R38, R19 ;  /* 0x0000001326147221 */ /* 0x000fe20000010100 */
[----:B------:R-:W-:Y:S01]  /*79b0*/  FADD.FTZ R11, R10, R11 ;  /* 0x0000000b0a0b7221 */ /* 0x000fe20000010000 */
[----:B------:R-:W-:Y:S01]  /*79c0*/  FMUL.FTZ R19, R18, 1.4426950216293334961 ;  /* 0x3fb8aa3b12137820 */ /* 0x000fe20000410000 */
[----:B------:R3:W-:Y:S01]  /*79d0*/  STS [R9+-0x400], R10 ;  /* 0xfffc000a09007388 */ /* 0x0007e20000000800 */
[----:B------:R-:W0:Y:S01]  /*79e0*/  MUFU.EX2 R18, R17 ;  /* 0x0000001100127308 */ /* 0x000e220000000800 */
[----:B------:R-:W-:Y:S01]  /*79f0*/  FADD.FTZ R22, -R38, R21 ;  /* 0x0000001526167221 */ /* 0x000fe20000010100 */
[----:B--2---:R-:W-:Y:S01]  /*7a00*/  FADD.FTZ R11, R11, R12 ;  /* 0x0000000c0b0b7221 */ /* 0x004fe20000010000 */
[----:B------:R-:W-:Y:S01]  /*7a10*/  FMUL.FTZ R21, R20, 1.4426950216293334961 ;  /* 0x3fb8aa3b14157820 */ /* 0x000fe20000410000 */
[----:B------:R-:W-:Y:S01]  /*7a20*/  FADD.FTZ R23, -R38, R23 ;  /* 0x0000001726177221 */ /* 0x000fe20000010100 */
[----:B------:R-:W2:Y:S01]  /*7a30*/  MUFU.EX2 R20, R19 ;  /* 0x0000001300147308 */ /* 0x000ea20000000800 */
[----:B------:R-:W-:Y:S01]  /*7a40*/  FADD.FTZ R11, R11, R14 ;  /* 0x0000000e0b0b7221 */ /* 0x000fe20000010000 */
[----:B------:R-:W-:Y:S01]  /*7a50*/  FMUL.FTZ R13, R22, 1.4426950216293334961 ;  /* 0x3fb8aa3b160d7820 */ /* 0x000fe20000410000 */
[C---:B------:R-:W-:Y:S01]  /*7a60*/  FADD.FTZ R25, -R38.reuse, R24 ;  /* 0x0000001826197221 */ /* 0x040fe20000010100 */
[----:B------:R-:W3:Y:S01]  /*7a70*/  MUFU.EX2 R22, R21 ;  /* 0x0000001500167308 */ /* 0x000ee20000000800 */
[----:B0-----:R-:W-:Y:S01]  /*7a80*/  FADD.FTZ R11, R11, R16 ;  /* 0x000000100b0b7221 */ /* 0x001fe20000010000 */
[----:B------:R-:W-:Y:S01]  /*7a90*/  FMUL.FTZ R23, R23, 1.4426950216293334961 ;  /* 0x3fb8aa3b17177820 */ /* 0x000fe20000410000 */
[----:B------:R-:W-:Y:S01]  /*7aa0*/  FMUL.FTZ R25, R25, 1.4426950216293334961 ;  /* 0x3fb8aa3b19197820 */ /* 0x000fe20000410000 */
[----:B------:R-:W0:Y:S01]  /*7ab0*/  MUFU.EX2 R24, R13 ;  /* 0x0000000d00187308 */ /* 0x000e220000000800 */
[----:B------:R-:W-:Y:S01]  /*7ac0*/  FADD.FTZ R11, R11, R18 ;  /* 0x000000120b0b7221 */ /* 0x000fe20000010000 */
[C---:B------:R-:W-:Y:S01]  /*7ad0*/  FADD.FTZ R15, -R38.reuse, R26 ;  /* 0x0000001a260f7221 */ /* 0x040fe20000010100 */
[----:B------:R0:W-:Y:S01]  /*7ae0*/  STS [R9+-0x200], R12 ;  /* 0xfffe000c09007388 */ /* 0x0001e20000000800 */
[----:B------:R-:W5:Y:S01]  /*7af0*/  MUFU.EX2 R26, R23 ;  /* 0x00000017001a7308 */ /* 0x000f620000000800 */
[C---:B-1----:R-:W-:Y:S01]  /*7b00*/  FADD.FTZ R27, -R38.reuse, R27 ;  /* 0x0000001b261b7221 */ /* 0x042fe20000010100 */
[----:B--2---:R-:W-:Y:S01]  /*7b10*/  FADD.FTZ R11, R11, R20 ;  /* 0x000000140b0b7221 */ /* 0x004fe20000010000 */
[----:B------:R-:W-:Y:S01]  /*7b20*/  FMUL.FTZ R15, R15, 1.4426950216293334961 ;  /* 0x3fb8aa3b0f0f7820 */ /* 0x000fe20000410000 */
[----:B------:R-:W1:Y:S01]  /*7b30*/  MUFU.EX2 R28, R25 ;  /* 0x00000019001c7308 */ /* 0x000e620000000800 */
[C---:B---3--:R-:W-:Y:S01]  /*7b40*/  FADD.FTZ R29, -R38.reuse, R29 ;  /* 0x0000001d261d7221 */ /* 0x048fe20000010100 */
[----:B------:R-:W-:Y:S01]  /*7b50*/  FADD.FTZ R11, R11, R22 ;  /* 0x000000160b0b7221 */ /* 0x000fe20000010000 */
[----:B------:R-:W-:Y:S01]  /*7b60*/  FMUL.FTZ R27, R27, 1.4426950216293334961 ;  /* 0x3fb8aa3b1b1b7820 */ /* 0x000fe20000410000 */
[----:B------:R-:W2:Y:S01]  /*7b70*/  MUFU.EX2 R10, R15 ;  /* 0x0000000f000a7308 */ /* 0x000ea20000000800 */
[----:B----4-:R-:W-:Y:S01]  /*7b80*/  FADD.FTZ R30, -R38, R30 ;  /* 0x0000001e261e7221 */ /* 0x010fe20000010100 */
[----:B0-----:R-:W-:Y:S01]  /*7b90*/  FADD.FTZ R11, R11, R24 ;  /* 0x000000180b0b7221 */ /* 0x001fe20000010000 */
[----:B------:R-:W-:Y:S01]  /*7ba0*/  FMUL.FTZ R29, R29, 1.4426950216293334961 ;  /* 0x3fb8aa3b1d1d7820 */ /* 0x000fe20000410000 */
[----:B------:R-:W0:Y:S01]  /*7bb0*/  MUFU.EX2 R12, R27 ;  /* 0x0000001b000c7308 */ /* 0x000e220000000800 */
[----:B------:R-:W-:Y:S01]  /*7bc0*/  FMUL.FTZ R13, R30, 1.4426950216293334961 ;  /* 0x3fb8aa3b1e0d7820 */ /* 0x000fe20000410000 */
[----:B-----5:R-:W-:Y:S01]  /*7bd0*/  FADD.FTZ R11, R11, R26 ;  /* 0x0000001a0b0b7221 */ /* 0x020fe20000010000 */
[C---:B------:R-:W-:Y:S01]  /*7be0*/  FADD.FTZ R31, -R38.reuse, R31 ;  /* 0x0000001f261f7221 */ /* 0x040fe20000010100 */
[----:B------:R-:W3:Y:S01]  /*7bf0*/  MUFU.EX2 R30, R29 ;  /* 0x0000001d001e7308 */ /* 0x000ee20000000800 */
[----:B------:R-:W-:Y:S01]  /*7c00*/  FADD.FTZ R17, -R38, R32 ;  /* 0x0000002026117221 */ /* 0x000fe20000010100 */
[----:B-1----:R-:W-:Y:S01]  /*7c10*/  FADD.FTZ R11, R11, R28 ;  /* 0x0000001c0b0b7221 */ /* 0x002fe20000010000 */
[----:B------:R-:W-:Y:S01]  /*7c20*/  FMUL.FTZ R31, R31, 1.4426950216293334961 ;  /* 0x3fb8aa3b1f1f7820 */ /* 0x000fe20000410000 */
[----:B------:R-:W1:Y:S01]  /*7c30*/  MUFU.EX2 R32, R13 ;  /* 0x0000000d00207308 */ /* 0x000e620000000800 */
[----:B------:R-:W-:Y:S01]  /*7c40*/  FMUL.FTZ R17, R17, 1.4426950216293334961 ;  /* 0x3fb8aa3b11117820 */ /* 0x000fe20000410000 */
[----:B--2---:R-:W-:Y:S01]  /*7c50*/  FADD.FTZ R11, R11, R10 ;  /* 0x0000000a0b0b7221 */ /* 0x004fe20000010000 */
[----:B------:R-:W-:Y:S01]  /*7c60*/  STS [R9], R14 ;  /* 0x0000000e09007388 */ /* 0x000fe20000000800 */
[----:B------:R-:W2:Y:S02]  /*7c70*/  MUFU.EX2 R34, R31 ;  /* 0x0000001f00227308 */ /* 0x000ea40000000800 */
[----:B0-----:R-:W-:Y:S01]  /*7c80*/  FADD.FTZ R11, R11, R12 ;  /* 0x0000000c0b0b7221 */ /* 0x001fe20000010000 */
[----:B------:R-:W-:Y:S01]  /*7c90*/  STS [R9+0x200], R16 ;  /* 0x0002001009007388 */ /* 0x000fe20000000800 */
[----:B------:R-:W0:Y:S02]  /*7ca0*/  MUFU.EX2 R36, R17 ;  /* 0x0000001100247308 */ /* 0x000e240000000800 */
[----:B---3--:R-:W-:Y:S01]  /*7cb0*/  FADD.FTZ R11, R11, R30 ;  /* 0x0000001e0b0b7221 */ /* 0x008fe20000010000 */
[----:B------:R-:W-:Y:S03]  /*7cc0*/  STS [R9+0x400], R18 ;  /* 0x0004001209007388 */ /* 0x000fe60000000800 */
[----:B-1----:R-:W-:Y:S01]  /*7cd0*/  FADD.FTZ R11, R11, R32 ;  /* 0x000000200b0b7221 */ /* 0x002fe20000010000 */
[----:B------:R-:W-:Y:S03]  /*7ce0*/  STS [R9+0x600], R20 ;  /* 0x0006001409007388 */ /* 0x000fe60000000800 */
[----:B--2---:R-:W-:Y:S01]  /*7cf0*/  FADD.FTZ R11, R11, R34 ;  /* 0x000000220b0b7221 */ /* 0x004fe20000010000 */
        /* <DEDUP_REMOVED lines=13> */
.L_x_5416:
[----:B------:R-:W-:Y:S05]  /*7dd0*/  BSYNC.RECONVERGENT B1 ;  /* 0x0000000000017941 */ /* 0x000fea0003800200 */
.L_x_5415:
        /* <DEDUP_REMOVED lines=8> */
[----:B------:R-:W3:Y:S04]  /*7e60*/  LDS R13, [R9] ;  /* 0x00000000090d7984 */ /* 0x000ee80000000800 */
[----:B------:R-:W4:Y:S04]  /*7e70*/  LDS R14, [R9+0x200] ;  /* 0x00020000090e7984 */ /* 0x000f280000000800 */
[----:B------:R-:W5:Y:S04]  /*7e80*/  LDS R15, [R9+0x400] ;  /* 0x00040000090f7984 */ /* 0x000f680000000800 */
[----:B------:R-:W2:Y:S04]  /*7e90*/  LDS R17, [R9+0x600] ;  /* 0x0006000009117984 */ /* 0x000ea80000000800 */
[----:B------:R-:W2:Y:S04]  /*7ea0*/  LDS R19, [R9+0x800] ;  /* 0x0008000009137984 */ /* 0x000ea80000000800 */
[----:B------:R-:W2:Y:S01]  /*7eb0*/  LDS R21, [R9+0xa00] ;  /* 0x000a000009157984 */ /* 0x000ea20000000800 */
[C---:B0-----:R-:W-:Y:S01]  /*7ec0*/  FADD.FTZ R10, -R38.reuse, R10 ;  /* 0x0000000a260a7221 */ /* 0x041fe20000010100 */
[----:B-1----:R-:W-:-:S03]  /*7ed0*/  FADD.FTZ R12, -R38, R12 ;  /* 0x0000000c260c7221 */ /* 0x002fc60000010100 */
[----:B------:R-:W-:Y:S01]  /*7ee0*/  FMUL.FTZ R10, R10, 1.4426950216293334961 ;  /* 0x3fb8aa3b0a0a7820 */ /* 0x000fe20000410000 */
[----:B------:R-:W-:Y:S01]  /*7ef0*/  FMUL.FTZ R12, R12, 1.4426950216293334961 ;  /* 0x3fb8aa3b0c0c7820 */ /* 0x000fe20000410000 */
[----:B---3--:R-:W-:-:S04]  /*7f00*/  FADD.FTZ R13, -R38, R13 ;  /* 0x0000000d260d7221 */ /* 0x008fc80000010100 */
[----:B------:R-:W0:Y:S01]  /*7f10*/  MUFU.EX2 R10, R10 ;  /* 0x0000000a000a7308 */ /* 0x000e220000000800 */
[C---:B----4-:R-:W-:Y:S01]  /*7f20*/  FADD.FTZ R14, -R38.reuse, R14 ;  /* 0x0000000e260e7221 */ /* 0x050fe20000010100 */
[----:B------:R-:W-:Y:S02]  /*7f30*/  FMUL.FTZ R13, R13, 1.4426950216293334961 ;  /* 0x3fb8aa3b0d0d7820 */ /* 0x000fe40000410000 */
[----:B------:R-:W1:Y:S01]  /*7f40*/  MUFU.EX2 R12, R12 ;  /* 0x0000000c000c7308 */ /* 0x000e620000000800 */
[----:B-----5:R-:W-:Y:S01]  /*7f50*/  FADD.FTZ R16, -R38, R15 ;  /* 0x0000000f26107221 */ /* 0x020fe20000010100 */
        /* <DEDUP_REMOVED lines=8> */
[----:B------:R-:W-:Y:S01]  /*7fe0*/  STS [R9+-0x400], R10 ;  /* 0xfffc000a09007388 */ /* 0x000fe20000000800 */
        /* <DEDUP_REMOVED lines=8> */
[----:B------:R-:W-:Y:S01]  /*8070*/  STS [R9], R14 ;  /* 0x0000000e09007388 */ /* 0x000fe20000000800 */
[----:B------:R-:W3:Y:S01]  /*8080*/  MUFU.EX2 R22, R21 ;  /* 0x0000001500167308 */ /* 0x000ee20000000800 */
[----:B--2---:R-:W-:-:S02]  /*8090*/  FADD.FTZ R11, R11, R16 ;  /* 0x000000100b0b7221 */ /* 0x004fc40000010000 */
[----:B------:R-:W-:Y:S01]  /*80a0*/  STS [R9+0x200], R16 ;  /* 0x0002001009007388 */ /* 0x000fe20000000800 */
        /* <DEDUP_REMOVED lines=8> */
[----:B------:R0:W-:Y:S02]  /*8130*/  STS [R9+0xa00], R24 ;  /* 0x000a001809007388 */ /* 0x0001e40000000800 */
[----:B0-----:R-:W-:-:S07]  /*8140*/  VIADD R9, R9, 0x1000 ;  /* 0x0000100009097836 */ /* 0x001fce0000000000 */
.L_x_5419:
[----:B------:R-:W-:Y:S05]  /*8150*/  BSYNC.RECONVERGENT B1 ;  /* 0x0000000000017941 */ /* 0x000fea0003800200 */
.L_x_5418:
[----:B------:R-:W-:-:S13]  /*8160*/  ISETP.GT.AND P1, PT, R8, UR45, PT ;  /* 0x0000002d08007c0c */ /* 0x000fda000bf24270 */
        /* <DEDUP_REMOVED lines=26> */
.L_x_5411:
[----:B------:R-:W-:Y:S01]  /*8310*/  IMAD.U32 R14, RZ, RZ, UR10 ;  /* 0x0000000aff0e7e24 */ /* 0x000fe2000f8e00ff */
[----:B------:R-:W3:Y:S01]  /*8320*/  S2UR UR5, SR_CTAID.Y ;  /* 0x00000000000579c3 */ /* 0x000ee20000002600 */
[----:B------:R-:W-:Y:S01]  /*8330*/  LOP3.LUT R12, RZ, R3, RZ, 0x33, !PT ;  /* 0x00000003ff0c7212 */ /* 0x000fe200078e33ff */
[----:B------:R-:W-:Y:S02]  /*8340*/  BSSY.RECONVERGENT B1, `(.L_x_5420) ;  /* 0x0000027000017945 */ /* 0x000fe40003800200 */
[----:B------:R-:W-:-:S04]  /*8350*/  VIADDMNMX R11, R7, 0x80, R14, !PT ;  /* 0x00000080070b7846 */ /* 0x000fc8000780010e */
[----:B0-----:R-:W3:Y:S01]  /*8360*/  LDC R10, c[0x0][0x3f4] ;  /* 0x0000fd00ff0a7b82 */ /* 0x001ee20000000800 */
[----:B------:R-:W-:-:S04]  /*8370*/  IADD3 R12, PT, PT, -R4, R11, R12 ;  /* 0x0000000b040c7210 */ /* 0x000fc80007ffe10c */
[C---:B------:R-:W-:Y:S02]  /*8380*/  LOP3.LUT R11, R12.reuse, 0x180, RZ, 0xc0, !PT ;  /* 0x000001800c0b7812 */ /* 0x040fe400078ec0ff */
[----:B------:R-:W-:Y:S02]  /*8390*/  ISETP.GE.U32.AND P1, PT, R12, 0x180, PT ;  /* 0x000001800c00780c */ /* 0x000fe40003f26070 */
[----:B------:R-:W-:Y:S01]  /*83a0*/  ISETP.NE.AND P0, PT, R11, 0x180, PT ;  /* 0x000001800b00780c */ /* 0x000fe20003f05270 */
[----:B------:R-:W-:Y:S02]  /*83b0*/  HFMA2 R11, -RZ, RZ, 0, 0 ;  /* 0x00000000ff0b7431 */ /* 0x000fe400000001ff */
[----:B---3--:R-:W-:Y:S02]  /*83c0*/  IMAD R17, R10, UR5, RZ ;  /* 0x000000050a117c24 */ /* 0x008fe4000f8e02ff */
[----:B------:R-:W-:-:S03]  /*83d0*/  IMAD.MOV.U32 R10, RZ, RZ, R7 ;  /* 0x000000ffff0a7224 */ /* 0x000fc600078e0007 */
[----:B------:R-:W-:-:S05]  /*83e0*/  SHF.R.S32.HI R20, RZ, 0x1f, R17 ;  /* 0x0000001fff147819 */ /* 0x000fca0000011411 */
[----:B------:R-:W-:Y:S05]  /*83f0*/  @!P0 BRA `(.L_x_5421) ;  /* 0x00000000006c8947 */ /* 0x000fea0003800000 */
[--C-:B------:R-:W-:Y:S01]  /*8400*/  IADD3 R16, P0, P2, R17, R8, R7.reuse ;  /* 0x0000000811107210 */ /* 0x100fe20007a1e007 */
[----:B------:R-:W-:Y:S01]  /*8410*/  VIADD R13, R13, 0x420 ;  /* 0x000004200d0d7836 */ /* 0x000fe20000000000 */
[----:B------:R-:W-:Y:S01]  /*8420*/  LEA.HI R8, R12, 0x1, RZ, 0x19 ;  /* 0x000000010c087811 */ /* 0x000fe200078fc8ff */
[----:B------:R-:W-:Y:S01]  /*8430*/  IMAD.MOV.U32 R11, RZ, RZ, RZ ;  /* 0x000000ffff0b7224 */ /* 0x000fe200078e00ff */
[----:B------:R-:W-:Y:S01]  /*8440*/  IADD3.X R9, PT, PT, R20, R9, RZ, P0, P2 ;  /* 0x0000000914097210 */ /* 0x000fe200007e44ff */
[----:B------:R-:W-:Y:S01]  /*8450*/  IMAD.MOV.U32 R10, RZ, RZ, R7 ;  /* 0x000000ffff0a7224 */ /* 0x000fe200078e0007 */
[----:B------:R-:W-:Y:S02]  /*8460*/  LOP3.LUT R8, R8, 0x3, RZ, 0xc0, !PT ;  /* 0x0000000308087812 */ /* 0x000fe400078ec0ff */
[----:B------:R-:W-:-:S03]  /*8470*/  LEA R12, R18, R13, 0x18 ;  /* 0x0000000d120c7211 */ /* 0x000fc600078ec0ff */
[----:B------:R-:W-:Y:S01]  /*8480*/  IMAD.MOV R13, RZ, RZ, -R8 ;  /* 0x000000ffff0d7224 */ /* 0x000fe200078e0a08 */
[----:B------:R-:W-:-:S07]  /*8490*/  IADD3 R12, PT, PT, R5, R12, RZ ;  /* 0x0000000c050c7210 */ /* 0x000fce0007ffe0ff */
.L_x_5422:
[----:B------:R-:W-:-:S06]  /*84a0*/  IMAD.MOV.U32 R8, RZ, RZ, R16 ;  /* 0x000000ffff087224 */ /* 0x000fcc00078e0010 */
[----:B------:R0:W3:Y:S01]  /*84b0*/  LDG.E.U8 R8, desc[UR36][R8.64] ;  /* 0x0000002408087981 */ /* 0x0000e2000c1e1100 */
[----:B------:R-:W-:Y:S01]  /*84c0*/  VIADD R13, R13, 0x1 ;  /* 0x000000010d0d7836 */ /* 0x000fe20000000000 */
[----:B------:R-:W-:Y:S02]  /*84d0*/  IADD3 R16, P2, PT, R16, 0x80, RZ ;  /* 0x0000008010107810 */ /* 0x000fe40007f5e0ff */
[----:B------:R-:W-:-:S03]  /*84e0*/  IADD3 R10, PT, PT, R10, 0x80, RZ ;  /* 0x000000800a0a7810 */ /* 0x000fc60007ffe0ff */
[----:B0-----:R-:W-:Y:S01]  /*84f0*/  IMAD.X R9, RZ, RZ, R9, P2 ;  /* 0x000000ffff097224 */ /* 0x001fe200010e0609 */
        /* <DEDUP_REMOVED lines=11> */
.L_x_5421:
[----:B------:R-:W-:Y:S05]  /*85b0*/  BSYNC.RECONVERGENT B1 ;  /* 0x0000000000017941 */ /* 0x000fea0003800200 */
.L_x_5420:
[----:B------:R-:W-:Y:S05]  /*85c0*/  @!P1 BRA `(.L_x_5410) ;  /* 0x0000000000dc9947 */ /* 0x000fea0003800000 */
[----:B------:R-:W0:Y:S01]  /*85d0*/  S2R R13, SR_CgaCtaId ;  /* 0x00000000000d7919 */ /* 0x000e220000008800 */
[----:B------:R-:W3:Y:S01]  /*85e0*/  LDCU.64 UR6, c[0x0][0x420] ;  /* 0x00008400ff0677ac */ /* 0x000ee20008000a00 */
[----:B------:R-:W-:Y:S01]  /*85f0*/  MOV R8, 0x400 ;  /* 0x0000040000087802 */ /* 0x000fe20000000f00 */
[----:B------:R-:W-:-:S04]  /*8600*/  IMAD.SHL.U32 R9, R4, 0x4, RZ ;  /* 0x0000000404097824 */ /* 0x000fc800078e00ff */
[----:B------:R-:W-:Y:S01]  /*8610*/  VIADD R12, R8, 0x420 ;  /* 0x00000420080c7836 */ /* 0x000fe20000000000 */
[----:B------:R-:W-:Y:S02]  /*8620*/  LEA R8, R10, -R9, 0x2 ;  /* 0x800000090a087211 */ /* 0x000fe400078e10ff */
[----:B---3--:R-:W-:-:S04]  /*8630*/  IADD3 R14, P0, P1, R17, UR6, R10 ;  /* 0x00000006110e7c10 */ /* 0x008fc8000f91e00a */
[----:B------:R-:W-:Y:S02]  /*8640*/  IADD3 R14, P2, PT, R14, 0x100, RZ ;  /* 0x000001000e0e7810 */ /* 0x000fe40007f5e0ff */
[----:B------:R-:W-:-:S05]  /*8650*/  IADD3.X R9, PT, PT, R20, UR7, RZ, P0, P1 ;  /* 0x0000000714097c10 */ /* 0x000fca00087e24ff */
[----:B------:R-:W-:Y:S01]  /*8660*/  IMAD.X R9, RZ, RZ, R9, P2 ;  /* 0x000000ffff097224 */ /* 0x000fe200010e0609 */
[----:B0-----:R-:W-:-:S04]  /*8670*/  LEA R13, R13, R12, 0x18 ;  /* 0x0000000c0d0d7211 */ /* 0x001fc800078ec0ff */
[----:B------:R-:W-:-:S07]  /*8680*/  IADD3 R12, PT, PT, R8, 0x400, R13 ;  /* 0x00000400080c7810 */ /* 0x000fce0007ffe00d */
.L_x_5423:
[----:B------:R-:W-:-:S05]  /*8690*/  IMAD.MOV.U32 R8, RZ, RZ, R14 ;  /* 0x000000ffff087224 */ /* 0x000fca00078e000e */
[----:B------:R-:W3:Y:S04]  /*86a0*/  LDG.E.U8 R16, desc[UR36][R8.64+-0x100] ;  /* 0xffff002408107981 */ /* 0x000ee8000c1e1100 */
[----:B------:R-:W4:Y:S04]  /*86b0*/  LDG.E.U8 R13, desc[UR36][R8.64+-0x80] ;  /* 0xffff8024080d7981 */ /* 0x000f28000c1e1100 */
[----:B------:R-:W5:Y:S04]  /*86c0*/  LDG.E.U8 R14, desc[UR36][R8.64] ;  /* 0x00000024080e7981 */ /* 0x000f68000c1e1100 */
[----:B------:R-:W2:Y:S01]  /*86d0*/  LDG.E.U8 R15, desc[UR36][R8.64+0x80] ;  /* 0x00008024080f7981 */ /* 0x000ea2000c1e1100 */
[----:B------:R-:W-:Y:S01]  /*86e0*/  VIADD R10, R10, 0x200 ;  /* 0x000002000a0a7836 */ /* 0x000fe20000000000 */
[----:B---3--:R-:W-:-:S02]  /*86f0*/  ISETP.NE.AND P0, PT, R16, RZ, PT ;  /* 0x000000ff1000720c */ /* 0x008fc40003f05270 */
        /* <DEDUP_REMOVED lines=19> */
[----:B------:R-:W-:-:S02]  /*8830*/  IMAD.MOV.U32 R19, RZ, RZ, RZ ;  /* 0x000000ffff137224 */ /* 0x000fc400078e00ff */
        /* <DEDUP_REMOVED lines=14> */
[----:B0-----:R-:W-:Y:S01]  /*8920*/  VIADD R12, R12, 0x800 ;  /* 0x000008000c0c7836 */ /* 0x001fe20000000000 */
[----:B------:R-:W-:Y:S06]  /*8930*/  @!P0 BRA `(.L_x_5423) ;  /* 0xfffffffc00548947 */ /* 0x000fec000383ffff */
.L_x_5410:
[----:B------:R-:W-:Y:S05]  /*8940*/  BSYNC.RECONVERGENT B0 ;  /* 0x0000000000007941 */ /* 0x000fea0003800200 */
.L_x_5409:
[----:B0-----:R-:W0:Y:S01]  /*8950*/  SHFL.BFLY PT, R8, R11, 0x10, 0x1f ;  /* 0x0e001f000b087f89 */ /* 0x001e2200000e0000 */
[C---:B------:R-:W-:Y:S01]  /*8960*/  ISETP.NE.AND P0, PT, R6.reuse, RZ, PT ;  /* 0x000000ff0600720c */ /* 0x040fe20003f05270 */
[----:B------:R-:W3:Y:S01]  /*8970*/  LDCU.U8 UR7, c[0x0][0x48c] ;  /* 0x00009180ff0777ac */ /* 0x000ee20008000000 */
[----:B------:R-:W-:Y:S01]  /*8980*/  ISETP.GT.U32.AND P1, PT, R6, 0x3, PT ;  /* 0x000000030600780c */ /* 0x000fe20003f24070 */
[----:B------:R-:W4:Y:S10]  /*8990*/  S2UR UR5, SR_CTAID.Y ;  /* 0x00000000000579c3 */ /* 0x000f340000002600 */
[----:B------:R-:W-:Y:S01]  /*89a0*/  @!P0 SHF.R.U32.HI R14, RZ, 0x3, R3 ;  /* 0x00000003ff0e8819 */ /* 0x000fe20000011603 */
[----:B---3--:R-:W-:Y:S01]  /*89b0*/  UISETP.NE.AND UP0, UPT, UR7, URZ, UPT ;  /* 0x000000ff0700728c */ /* 0x008fe2000bf05270 */
[----:B0-----:R-:W-:-:S02]  /*89c0*/  FADD.FTZ R8, R8, R11 ;  /* 0x0000000b08087221 */ /* 0x001fc40000010000 */
[----:B------:R-:W-:-:S03]  /*89d0*/  @!P0 LOP3.LUT R11, R14, 0x7c, RZ, 0xc0, !PT ;  /* 0x0000007c0e0b8812 */ /* 0x000fc600078ec0ff */
[----:B------:R-:W0:Y:S01]  /*89e0*/  SHFL.BFLY PT, R9, R8, 0x8, 0x1f ;  /* 0x0d001f0008097f89 */ /* 0x000e2200000e0000 */
[----:B------:R-:W-:Y:S01]  /*89f0*/  @!P0 IADD3 R11, PT, PT, R11, R0, RZ ;  /* 0x000000000b0b8210 */ /* 0x000fe20007ffe0ff */
        /* <DEDUP_REMOVED lines=8> */
[----:B------:R-:W-:Y:S05]  /*8a80*/  @!P0 STS [R11+0x10], R12 ;  /* 0x0000100c0b008388 */ /* 0x000fea0000000800 */
[----:B------:R-:W-:Y:S01]  /*8a90*/  BAR.SYNC.DEFER_BLOCKING 0x0 ;  /* 0x0000000000007b1d */ /* 0x000fe20000010000 */
[----:B------:R-:W-:-:S05]  /*8aa0*/  ISETP.GT.AND P0, PT, R7, UR45, PT ;  /* 0x0000002d07007c0c */ /* 0x000fca000bf04270 */
[----:B------:R-:W0:Y:S04]  /*8ab0*/  @!P1 LDS R12, [R2+0x10] ;  /* 0x00001000020c9984 */ /* 0x000e280000000800 */
        /* <DEDUP_REMOVED lines=8> */
[----:B------:R0:W3:Y:S01]  /*8b40*/  MUFU.RCP R33, R10 ;  /* 0x0000000a00217308 */ /* 0x0000e20000001000 */
[----:B----4-:R-:W-:Y:S01]  /*8b50*/  IMAD R35, R13, UR5, R0 ;  /* 0x000000050d237c24 */ /* 0x010fe2000f8e0200 */
[----:B------:R-:W-:Y:S06]  /*8b60*/  BRA.U !UP0, `(.L_x_5424) ;  /* 0x0000000108187547 */ /* 0x000fec000b800000 */
[----:B------:R-:W4:Y:S08]  /*8b70*/  LDC R2, c[0x0][0x488] ;  /* 0x00012200ff027b82 */ /* 0x000f300000000800 */
[----:B------:R-:W4:Y:S08]  /*8b80*/  LDC R6, c[0x0][0x40c] ;  /* 0x00010300ff067b82 */ /* 0x000f300000000800 */
[----:B------:R-:W5:Y:S01]  /*8b90*/  LDC R9, c[0x0][0x3f4] ;  /* 0x0000fd00ff097b82 */ /* 0x000f620000000800 */
[----:B----4-:R-:W-:-:S04]  /*8ba0*/  IMAD R2, R35, R2, R6 ;  /* 0x0000000223027224 */ /* 0x010fc800078e0206 */
[----:B-----5:R-:W-:-:S05]  /*8bb0*/  IMAD R8, R2, R9, RZ ;  /* 0x0000000902087224 */ /* 0x020fca00078e02ff */
[----:B------:R-:W-:-:S07]  /*8bc0*/  SHF.R.S32.HI R9, RZ, 0x1f, R8 ;  /* 0x0000001fff097819 */ /* 0x000fce0000011408 */
.L_x_5424:
        /* <DEDUP_REMOVED lines=22> */
[----:B----4-:R-:W-:-:S06]  /*8d30*/  ULEA UR5, UR6, UR5, 0x18 ;  /* 0x0000000506057291 */ /* 0x010fcc000f8ec0ff */
[----:B------:R-:W-:-:S07]  /*8d40*/  IADD3 R2, PT, PT, R5, UR5, RZ ;  /* 0x0000000505027c10 */ /* 0x000fce000fffe0ff */
.L_x_5430:
[----:B------:R-:W3:Y:S01]  /*8d50*/  LDS R6, [R2] ;  /* 0x0000000002067984 */ /* 0x000ee20000000800 */
[----:B------:R-:W-:-:S05]  /*8d60*/  VIADD R8, R8, 0x1 ;  /* 0x0000000108087836 */ /* 0x000fca0000000000 */
[----:B------:R-:W-:Y:S01]  /*8d70*/  ISETP.NE.AND P0, PT, R8, RZ, PT ;  /* 0x000000ff0800720c */ /* 0x000fe20003f05270 */
[----:B---3--:R-:W-:-:S05]  /*8d80*/  FMUL.FTZ R9, R6, R33 ;  /* 0x0000002106097220 */ /* 0x008fca0000410000 */
[----:B------:R3:W-:Y:S02]  /*8d90*/  STS [R2], R9 ;  /* 0x0000000902007388 */ /* 0x0007e40000000800 */
[----:B---3--:R-:W-:-:S05]  /*8da0*/  VIADD R2, R2, 0x200 ;  /* 0x0000020002027836 */ /* 0x008fca0000000000 */
[----:B------:R-:W-:Y:S05]  /*8db0*/  @P0 BRA `(.L_x_5430) ;  /* 0xfffffffc00e40947 */ /* 0x000fea000383ffff */
.L_x_5429:
[----:B------:R-:W-:Y:S05]  /*8dc0*/  BSYNC.RECONVERGENT B1 ;  /* 0x0000000000017941 */ /* 0x000fea0003800200 */
.L_x_5428:
[----:B------:R-:W-:Y:S05]  /*8dd0*/  @!P1 BRA `(.L_x_5426) ;  /* 0x00000014001c9947 */ /* 0x000fea0003800000 */
[----:B------:R-:W4:Y:S01]  /*8de0*/  S2UR UR6, SR_CgaCtaId ;  /* 0x00000000000679c3 */ /* 0x000f220000008800 */
[----:B------:R-:W-:Y:S01]  /*8df0*/  UMOV UR5, 0x400 ;  /* 0x0000040000057882 */ /* 0x000fe20000000000 */
[----:B------:R-:W-:Y:S01]  /*8e00*/  IMAD.SHL.U32 R2, R4, 0x4, RZ ;  /* 0x0000000404027824 */ /* 0x000fe200078e00ff */
[----:B------:R-:W-:-:S03]  /*8e10*/  UIADD3 UR5, UPT, UPT, UR5, 0x420, URZ ;  /* 0x0000042005057890 */ /* 0x000fc6000fffe0ff */
[C---:B------:R-:W-:Y:S01]  /*8e20*/  IMAD R2, R7.reuse, 0x4, -R2 ;  /* 0x0000000407027824 */ /* 0x040fe200078e0a02 */
[----:B------:R-:W-:-:S04]  /*8e30*/  IADD3 R7, PT, PT, R7, 0x200, RZ ;  /* 0x0000020007077810 */ /* 0x000fc80007ffe0ff */
[----:B------:R-:W-:Y:S01]  /*8e40*/  ISETP.GT.AND P0, PT, R7, UR45, PT ;  /* 0x0000002d07007c0c */ /* 0x000fe2000bf04270 */
[----:B----4-:R-:W-:-:S09]  /*8e50*/  ULEA UR5, UR6, UR5, 0x18 ;  /* 0x0000000506057291 */ /* 0x010fd2000f8ec0ff */
[----:B------:R-:W3:Y:S04]  /*8e60*/  LDS R6, [R2+UR5] ;  /* 0x0000000502067984 */ /* 0x000ee80008000800 */
[----:B------:R-:W4:Y:S04]  /*8e70*/  LDS R8, [R2+UR5+0x200] ;  /* 0x0002000502087984 */ /* 0x000f280008000800 */
[----:B0-----:R-:W0:Y:S04]  /*8e80*/  LDS R10, [R2+UR5+0x400] ;  /* 0x00040005020a7984 */ /* 0x001e280008000800 */
[----:B------:R-:W5:Y:S01]  /*8e90*/  LDS R12, [R2+UR5+0x600] ;  /* 0x00060005020c7984 */ /* 0x000f620008000800 */
[----:B---3--:R-:W-:Y:S01]  /*8ea0*/  FMUL.FTZ R9, R6, R33 ;  /* 0x0000002106097220 */ /* 0x008fe20000410000 */
[----:B------:R-:W-:-:S02]  /*8eb0*/  VIADD R6, R2, UR5 ;  /* 0x0000000502067c36 */ /* 0x000fc40008000000 */
[-C--:B----4-:R-:W-:Y:S02]  /*8ec0*/  FMUL.FTZ R11, R8, R33.reuse ;  /* 0x00000021080b7220 */ /* 0x090fe40000410000 */
[----:B------:R3:W-:Y:S01]  /*8ed0*/  STS [R2+UR5], R9 ;  /* 0x0000000902007988 */ /* 0x0007e20008000805 */
[----:B0-----:R-:W-:-:S03]  /*8ee0*/  FMUL.FTZ R13, R10, R33 ;  /* 0x000000210a0d7220 */ /* 0x001fc60000410000 */
[----:B------:R3:W-:Y:S01]  /*8ef0*/  STS [R2+UR5+0x200], R11 ;  /* 0x0002000b02007988 */ /* 0x0007e20008000805 */
[----:B-----5:R-:W-:-:S03]  /*8f00*/  FMUL.FTZ R15, R12, R33 ;  /* 0x000000210c0f7220 */ /* 0x020fc60000410000 */
[----:B------:R3:W-:Y:S04]  /*8f10*/  STS [R2+UR5+0x400], R13 ;  /* 0x0004000d02007988 */ /* 0x0007e80008000805 */
[----:B------:R3:W-:Y:S01]  /*8f20*/  STS [R2+UR5+0x600], R15 ;  /* 0x0006000f02007988 */ /* 0x0007e20008000805 */
[----:B------:R-:W-:Y:S05]  /*8f30*/  @P0 BRA `(.L_x_5426) ;  /* 0x0000001000c40947 */ /* 0x000fea0003800000 */
[----:B---3--:R-:W-:Y:S01]  /*8f40*/  IADD3 R2, PT, PT, -R7, UR45, RZ ;  /* 0x0000002d07027c10 */ /* 0x008fe2000fffe1ff */
        /* <DEDUP_REMOVED lines=8> */
.L_x_5433:
[----:B------:R-:W0:Y:S01]  /*8fd0*/  LDS R2, [R6+-0x400] ;  /* 0xfffc000006027984 */ /* 0x000e220000000800 */
[----:B------:R-:W-:-:S03]  /*8fe0*/  IADD3 R7, PT, PT, R7, 0x800, RZ ;  /* 0x0000080007077810 */ /* 0x000fc60007ffe0ff */
[----:B------:R-:W3:Y:S01]  /*8ff0*/  LDS R8, [R6+-0x200] ;  /* 0xfffe000006087984 */ /* 0x000ee20000000800 */
[----:B------:R-:W-:-:S03]  /*9000*/  ISETP.GE.AND P1, PT, R7, R34, PT ;  /* 0x000000220700720c */ /* 0x000fc60003f26270 */
[----:B------:R-:W4:Y:S04]  /*9010*/  LDS R10, [R6] ;  /* 0x00000000060a7984 */ /* 0x000f280000000800 */
[----:B------:R-:W5:Y:S04]  /*9020*/  LDS R12, [R6+0x200] ;  /* 0x00020000060c7984 */ /* 0x000f680000000800 */
[----:B------:R-:W1:Y:S04]  /*9030*/  LDS R14, [R6+0x400] ;  /* 0x00040000060e7984 */ /* 0x000e680000000800 */
[----:B------:R-:W1:Y:S04]  /*9040*/  LDS R16, [R6+0x600] ;  /* 0x0006000006107984 */ /* 0x000e680000000800 */
[----:B------:R-:W-:Y:S04]  /*9050*/  LDS R18, [R6+0x800] ;  /* 0x0008000006127984 */ /* 0x000fe80000000800 */
[----:B------:R-:W1:Y:S04]  /*9060*/  LDS R20, [R6+0xa00] ;  /* 0x000a000006147984 */ /* 0x000e680000000800 */
[----:B------:R-:W1:Y:S04]  /*9070*/  LDS R22, [R6+0xc00] ;  /* 0x000c000006167984 */ /* 0x000e680000000800 */
[----:B--2---:R-:W2:Y:S04]  /*9080*/  LDS R24, [R6+0xe00] ;  /* 0x000e000006187984 */ /* 0x004ea80000000800 */
        /* <DEDUP_REMOVED lines=10> */
[----:B------:R-:W1:Y:S01]  /*9130*/  LDS R32, [R6+0x1a00] ;  /* 0x001a000006207984 */ /* 0x000e620000000800 */
        /* <DEDUP_REMOVED lines=29> */
.L_x_5432:
[----:B------:R-:W-:Y:S05]  /*9310*/  BSYNC.RECONVERGENT B1 ;  /* 0x0000000000017941 */ /* 0x000fea0003800200 */
.L_x_5431:
[----:B------:R-:W-:Y:S01]  /*9320*/  IADD3 R2, PT, PT, -R7, UR45, RZ ;  /* 0x0000002d07027c10 */ /* 0x000fe2000fffe1ff */
[----:B------:R-:W-:Y:S03]  /*9330*/  BSSY.RECONVERGENT B1, `(.L_x_5434) ;  /* 0x000001e000017945 */ /* 0x000fe60003800200 */
        /* <DEDUP_REMOVED lines=8> */
[----:B------:R-:W1:Y:S04]  /*93c0*/  LDS R14, [R6+0x400] ;  /* 0x00040000060e7984 */ /* 0x000e680000000800 */
[----:B------:R-:W2:Y:S04]  /*93d0*/  LDS R16, [R6+0x600] ;  /* 0x0006000006107984 */ /* 0x000ea80000000800 */
[----:B------:R-:W2:Y:S04]  /*93e0*/  LDS R18, [R6+0x800] ;  /* 0x0008000006127984 */ /* 0x000ea80000000800 */
[----:B------:R-:W2:Y:S01]  /*93f0*/  LDS R20, [R6+0xa00] ;  /* 0x000a000006147984 */ /* 0x000ea20000000800 */
[C---:B0-----:R-:W-:Y:S01]  /*9400*/  FMUL.FTZ R9, R33.reuse, R2 ;  /* 0x0000000221097220 */ /* 0x041fe20000410000 */
[----:B---3--:R-:W-:-:S04]  /*9410*/  FMUL.FTZ R11, R33, R8 ;  /* 0x00000008210b7220 */ /* 0x008fc80000410000 */
[----:B------:R-:W-:Y:S01]  /*9420*/  STS [R6+-0x400], R9 ;  /* 0xfffc000906007388 */ /* 0x000fe20000000800 */
[----:B----4-:R-:W-:-:S03]  /*9430*/  FMUL.FTZ R13, R33, R10 ;  /* 0x0000000a210d7220 */ /* 0x010fc60000410000 */
[----:B------:R-:W-:Y:S01]  /*9440*/  STS [R6+-0x200], R11 ;  /* 0xfffe000b06007388 */ /* 0x000fe20000000800 */
[----:B-----5:R-:W-:-:S03]  /*9450*/  FMUL.FTZ R15, R33, R12 ;  /* 0x0000000c210f7220 */ /* 0x020fc60000410000 */
[----:B------:R-:W-:Y:S01]  /*9460*/  STS [R6], R13 ;  /* 0x0000000d06007388 */ /* 0x000fe20000000800 */
[----:B-1----:R-:W-:-:S03]  /*9470*/  FMUL.FTZ R17, R33, R14 ;  /* 0x0000000e21117220 */ /* 0x002fc60000410000 */
[----:B------:R-:W-:Y:S01]  /*9480*/  STS [R6+0x200], R15 ;  /* 0x0002000f06007388 */ /* 0x000fe20000000800 */
[----:B--2---:R-:W-:-:S03]  /*9490*/  FMUL.FTZ R19, R33, R16 ;  /* 0x0000001021137220 */ /* 0x004fc60000410000 */
[----:B------:R-:W-:Y:S01]  /*94a0*/  STS [R6+0x400], R17 ;  /* 0x0004001106007388 */ /* 0x000fe20000000800 */
[----:B------:R-:W-:-:S03]  /*94b0*/  FMUL.FTZ R21, R33, R18 ;  /* 0x0000001221157220 */ /* 0x000fc60000410000 */
[----:B------:R-:W-:Y:S01]  /*94c0*/  STS [R6+0x600], R19 ;  /* 0x0006001306007388 */ /* 0x000fe20000000800 */
[----:B------:R-:W-:-:S03]  /*94d0*/  FMUL.FTZ R23, R33, R20 ;  /* 0x0000001421177220 */ /* 0x000fc60000410000 */
[----:B------:R-:W-:Y:S04]  /*94e0*/  STS [R6+0x800], R21 ;  /* 0x0008001506007388 */ /* 0x000fe80000000800 */
[----:B------:R0:W-:Y:S02]  /*94f0*/  STS [R6+0xa00], R23 ;  /* 0x000a001706007388 */ /* 0x0001e40000000800 */
[----:B0-----:R-:W-:-:S07]  /*9500*/  VIADD R6, R6, 0x1000 ;  /* 0x0000100006067836 */ /* 0x001fce0000000000 */
.L_x_5435:
[----:B------:R-:W-:Y:S05]  /*9510*/  BSYNC.RECONVERGENT B1 ;  /* 0x0000000000017941 */ /* 0x000fea0003800200 */
.L_x_5434:
        /* <DEDUP_REMOVED lines=15> */
.L_x_5427:
        /* <DEDUP_REMOVED lines=10> */
[----:B------:R-:W5:Y:S01]  /*96b0*/  LDCU.64 UR8, c[0x0][0x480] ;  /* 0x00009000ff0877ac */ /* 0x000f620008000a00 */
[----:B------:R-:W-:Y:S02]  /*96c0*/  LEA.HI R2, R2, 0x1, RZ, 0x19 ;  /* 0x0000000102027811 */ /* 0x000fe400078fc8ff */
[----:B------:R-:W-:Y:S01]  /*96d0*/  IADD3 R15, P0, PT, R7, R8, RZ ;  /* 0x00000008070f7210 */ /* 0x000fe20007f1e0ff */
[----:B------:R-:W-:Y:S01]  /*96e0*/  UMOV UR5, 0x400 ;  /* 0x0000040000057882 */ /* 0x000fe20000000000 */
[C---:B------:R-:W-:Y:S01]  /*96f0*/  SHF.L.U32 R6, R2.reuse, 0x7, RZ ;  /* 0x0000000702067819 */ /* 0x040fe200000006ff */
[----:B------:R-:W-:Y:S01]  /*9700*/  UIADD3 UR5, UPT, UPT, UR5, 0x420, URZ ;  /* 0x0000042005057890 */ /* 0x000fe2000fffe0ff */
[----:B------:R-:W-:Y:S01]  /*9710*/  LOP3.LUT R2, R2, 0x3, RZ, 0xc0, !PT ;  /* 0x0000000302027812 */ /* 0x000fe200078ec0ff */
[----:B0-----:R-:W-:Y:S01]  /*9720*/  IMAD.X R10, RZ, RZ, R9, P0 ;  /* 0x000000ffff0a7224 */ /* 0x001fe200000e0609 */
[----:B------:R-:W-:-:S05]  /*9730*/  LOP3.LUT R6, R6, 0x180, RZ, 0xc0, !PT ;  /* 0x0000018006067812 */ /* 0x000fca00078ec0ff */
[----:B------:R-:W-:Y:S02]  /*9740*/  IMAD.IADD R7, R7, 0x1, R6 ;  /* 0x0000000107077824 */ /* 0x000fe400078e0206 */
[----:B------:R-:W-:Y:S01]  /*9750*/  IMAD.MOV R6, RZ, RZ, -R2 ;  /* 0x000000ffff067224 */ /* 0x000fe200078e0a02 */
[----:B-----5:R-:W-:-:S04]  /*9760*/  LEA R12, P0, R15, UR8, 0x2 ;  /* 0x000000080f0c7c11 */ /* 0x020fc8000f8010ff */
[----:B------:R-:W-:Y:S01]  /*9770*/  LEA.HI.X R15, R15, UR9, R10, 0x2, P0 ;  /* 0x000000090f0f7c11 */ /* 0x000fe200080f140a */
[----:B----4-:R-:W-:-:S06]  /*9780*/  ULEA UR5, UR6, UR5, 0x18 ;  /* 0x0000000506057291 */ /* 0x010fcc000f8ec0ff */
[----:B------:R-:W-:-:S07]  /*9790*/  VIADD R2, R5, UR5 ;  /* 0x0000000505027c36 */ /* 0x000fce0008000000 */
.L_x_5438:
[----:B----4-:R-:W3:Y:S01]  /*97a0*/  LDS R10, [R2] ;  /* 0x00000000020a7984 */ /* 0x010ee20000000800 */
[----:B------:R-:W-:Y:S02]  /*97b0*/  IMAD.MOV.U32 R11, RZ, RZ, R15 ;  /* 0x000000ffff0b7224 */ /* 0x000fe400078e000f */
[----:B------:R-:W-:-:S05]  /*97c0*/  VIADD R6, R6, 0x1 ;  /* 0x0000000106067836 */ /* 0x000fca0000000000 */
[----:B------:R-:W-:Y:S01]  /*97d0*/  ISETP.NE.AND P0, PT, R6, RZ, PT ;  /* 0x000000ff0600720c */ /* 0x000fe20003f05270 */
[----:B---3--:R-:W-:Y:S01]  /*97e0*/  FMUL.FTZ R13, R10, R33 ;  /* 0x000000210a0d7220 */ /* 0x008fe20000410000 */
[----:B------:R-:W-:Y:S02]  /*97f0*/  MOV R10, R12 ;  /* 0x0000000c000a7202 */ /* 0x000fe40000000f00 */
[----:B------:R-:W-:Y:S02]  /*9800*/  IADD3 R12, P2, PT, R12, 0x200, RZ ;  /* 0x000002000c0c7810 */ /* 0x000fe40007f5e0ff */
[----:B------:R0:W-:Y:S03]  /*9810*/  STS [R2], R13 ;  /* 0x0000000d02007388 */ /* 0x0001e60000000800 */
[----:B------:R-:W-:Y:S01]  /*9820*/  IMAD.X R15, RZ, RZ, R15, P2 ;  /* 0x000000ffff0f7224 */ /* 0x000fe200010e060f */
[----:B------:R4:W-:Y:S01]  /*9830*/  STG.E desc[UR36][R10.64], R13 ;  /* 0x0000000d0a007986 */ /* 0x0009e2000c101924 */
[----:B0-----:R-:W-:-:S02]  /*9840*/  VIADD R2, R2, 0x200 ;  /* 0x0000020002027836 */ /* 0x001fc40000000000 */
[----:B------:R-:W-:Y:S05]  /*9850*/  @P0 BRA `(.L_x_5438) ;  /* 0xfffffffc00d00947 */ /* 0x000fea000383ffff */
.L_x_5437:
[----:B------:R-:W-:Y:S05]  /*9860*/  BSYNC.RECONVERGENT B1 ;  /* 0x0000000000017941 */ /* 0x000fea0003800200 */
.L_x_5436:
[----:B------:R-:W-:Y:S05]  /*9870*/  @!P1 BRA `(.L_x_5426) ;  /* 0x0000000800749947 */ /* 0x000fea0003800000 */
[----:B----4-:R-:W4:Y:S01]  /*9880*/  S2R R11, SR_CgaCtaId ;  /* 0x00000000000b7919 */ /* 0x010f220000008800 */
[----:B------:R-:W5:Y:S01]  /*9890*/  LDCU.64 UR8, c[0x0][0x480] ;  /* 0x00009000ff0877ac */ /* 0x000f620008000a00 */
[C---:B------:R-:W-:Y:S01]  /*98a0*/  IADD3 R6, P0, PT, R7.reuse, R8, RZ ;  /* 0x0000000807067210 */ /* 0x040fe20007f1e0ff */
[----:B------:R-:W-:Y:S01]  /*98b0*/  BSSY.RECONVERGENT B1, `(.L_x_5439) ;  /* 0x000005b000017945 */ /* 0x000fe20003800200 */
[----:B0-----:R-:W-:Y:S02]  /*98c0*/  IADD3 R10, PT, PT, -R7, UR45, RZ ;  /* 0x0000002d070a7c10 */ /* 0x001fe4000fffe1ff */
[----:B------:R-:W-:Y:S02]  /*98d0*/  IADD3.X R9, PT, PT, RZ, R9, RZ, P0, !PT ;  /* 0x00000009ff097210 */ /* 0x000fe400007fe4ff */
[----:B------:R-:W-:Y:S02]  /*98e0*/  MOV R2, 0x400 ;  /* 0x0000040000027802 */ /* 0x000fe40000000f00 */
[----:B------:R-:W-:-:S02]  /*98f0*/  ISETP.GT.AND P1, PT, R10, 0x5ff, PT ;  /* 0x000005ff0a00780c */ /* 0x000fc40003f24270 */
[----:B-----5:R-:W-:-:S04]  /*9900*/  LEA R8, P0, R6, UR8, 0x2 ;  /* 0x0000000806087c11 */ /* 0x020fc8000f8010ff */
[----:B------:R-:W-:Y:S01]  /*9910*/  LEA.HI.X R9, R6, UR9, R9, 0x2, P0 ;  /* 0x0000000906097c11 */ /* 0x000fe200080f1409 */
[----:B------:R-:W-:Y:S01]  /*9920*/  VIADD R6, R2, 0x420 ;  /* 0x0000042002067836 */ /* 0x000fe20000000000 */
[----:B------:R-:W-:Y:S01]  /*9930*/  IADD3 R8, P0, PT, R8, 0x400, RZ ;  /* 0x0000040008087810 */ /* 0x000fe20007f1e0ff */
[----:B------:R-:W-:-:S04]  /*9940*/  IMAD.SHL.U32 R2, R4, 0x4, RZ ;  /* 0x0000000404027824 */ /* 0x000fc800078e00ff */
[----:B------:R-:W-:Y:S01]  /*9950*/  IMAD R2, R7, 0x4, -R2 ;  /* 0x0000000407027824 */ /* 0x000fe200078e0a02 */
[----:B----4-:R-:W-:Y:S01]  /*9960*/  LEA R11, R11, R6, 0x18 ;  /* 0x000000060b0b7211 */ /* 0x010fe200078ec0ff */
[----:B------:R-:W-:Y:S01]  /*9970*/  IMAD.X R9, RZ, RZ, R9, P0 ;  /* 0x000000ffff097224 */ /* 0x000fe200000e0609 */
[----:B------:R-:W-:Y:S02]  /*9980*/  PLOP3.LUT P0, PT, PT, PT, PT, 0x80, 0x8 ;  /* 0x000000000008781c */ /* 0x000fe40003f0f070 */
[----:B------:R-:W-:Y:S01]  /*9990*/  IADD3 R2, PT, PT, R2, 0x400, R11 ;  /* 0x0000040002027810 */ /* 0x000fe20007ffe00b */
[----:B------:R-:W-:Y:S10]  /*99a0*/  @!P1 BRA `(.L_x_5440) ;  /* 0x00000004002c9947 */ /* 0x000ff40003800000 */
[----:B------:R-:W-:Y:S02]  /*99b0*/  MOV R32, UR45 ;  /* 0x0000002d00207c02 */ /* 0x000fe40008000f00 */
[----:B------:R-:W-:-:S03]  /*99c0*/  PLOP3.LUT P0, PT, PT, PT, PT, 0x8, 0x80 ;  /* 0x000000000080781c */ /* 0x000fc60003f0e170 */
[----:B------:R-:W-:-:S10]  /*99d0*/  VIADD R32, R32, 0xfffffa01 ;  /* 0xfffffa0120207836 */ /* 0x000fd40000000000 */
.L_x_5441:
[----:B------:R-:W3:Y:S01]  /*99e0*/  LDS R6, [R2+-0x400] ;  /* 0xfffc000002067984 */ /* 0x000ee20000000800 */
[----:B------:R-:W-:-:S03]  /*99f0*/  VIADD R7, R7, 0x800 ;  /* 0x0000080007077836 */ /* 0x000fc60000000000 */
[----:B------:R-:W0:Y:S02]  /*9a00*/  LDS R10, [R2+-0x200] ;  /* 0xfffe0000020a7984 */ /* 0x000e240000000800 */
[----:B------:R-:W-:Y:S02]  /*9a10*/  ISETP.GE.AND P1, PT, R7, R32, PT ;  /* 0x000000200700720c */ /* 0x000fe40003f26270 */
[----:B------:R-:W4:Y:S04]  /*9a20*/  LDS R12, [R2] ;  /* 0x00000000020c7984 */ /* 0x000f280000000800 */
[----:B--2---:R-:W-:Y:S04]  /*9a30*/  LDS R24, [R2+0xc00] ;  /* 0x000c000002187984 */ /* 0x004fe80000000800 */
[----:B------:R-:W2:Y:S04]  /*9a40*/  LDS R14, [R2+0x200] ;  /* 0x00020000020e7984 */ /* 0x000ea80000000800 */
[----:B------:R-:W-:Y:S04]  /*9a50*/  LDS R22, [R2+0xa00] ;  /* 0x000a000002167984 */ /* 0x000fe80000000800 */
[----:B------:R-:W-:Y:S04]  /*9a60*/  LDS R26, [R2+0x1000] ;  /* 0x00100000021a7984 */ /* 0x000fe80000000800 */
[----:B------:R-:W5:Y:S04]  /*9a70*/  LDS R16, [R2+0x400] ;  /* 0x0004000002107984 */ /* 0x000f680000000800 */
[----:B------:R-:W1:Y:S04]  /*9a80*/  LDS R18, [R2+0x600] ;  /* 0x0006000002127984 */ /* 0x000e680000000800 */
[----:B------:R-:W1:Y:S01]  /*9a90*/  LDS R20, [R2+0x800] ;  /* 0x0008000002147984 */ /* 0x000e620000000800 */
[----:B---3--:R-:W-:-:S03]  /*9aa0*/  FMUL.FTZ R11, R33, R6 ;  /* 0x00000006210b7220 */ /* 0x008fc60000410000 */
[----:B------:R-:W3:Y:S01]  /*9ab0*/  LDS R25, [R2+0xe00] ;  /* 0x000e000002197984 */ /* 0x000ee20000000800 */
[----:B0-----:R-:W-:-:S03]  /*9ac0*/  FMUL.FTZ R13, R33, R10 ;  /* 0x0000000a210d7220 */ /* 0x001fc60000410000 */
[----:B------:R-:W-:Y:S01]  /*9ad0*/  LDS R6, [R2+0x1a00] ;  /* 0x001a000002067984 */ /* 0x000fe20000000800 */
[----:B----4-:R-:W-:-:S03]  /*9ae0*/  FMUL.FTZ R15, R33, R12 ;  /* 0x0000000c210f7220 */ /* 0x010fc60000410000 */
[----:B------:R-:W0:Y:S04]  /*9af0*/  LDS R27, [R2+0x1200] ;  /* 0x00120000021b7984 */ /* 0x000e280000000800 */
[----:B------:R-:W-:Y:S01]  /*9b00*/  LDS R28, [R2+0x1400] ;  /* 0x00140000021c7984 */ /* 0x000fe20000000800 */
[----:B--2---:R-:W-:-:S03]  /*9b10*/  FMUL.FTZ R17, R33, R14 ;  /* 0x0000000e21117220 */ /* 0x004fc60000410000 */
[----:B------:R-:W2:Y:S04]  /*9b20*/  LDS R29, [R2+0x1600] ;  /* 0x00160000021d7984 */ /* 0x000ea80000000800 */
[----:B------:R-:W4:Y:S04]  /*9b30*/  LDS R30, [R2+0x1800] ;  /* 0x00180000021e7984 */ /* 0x000f280000000800 */
[----:B------:R-:W-:Y:S01]  /*9b40*/  STG.E desc[UR36][R8.64+-0x200], R13 ;  /* 0xfffe000d08007986 */ /* 0x000fe2000c101924 */
[----:B-----5:R-:W-:-:S03]  /*9b50*/  FMUL.FTZ R19, R33, R16 ;  /* 0x0000001021137220 */ /* 0x020fc60000410000 */
[----:B------:R5:W-:Y:S01]  /*9b60*/  STS [R2+-0x200], R13 ;  /* 0xfffe000d02007388 */ /* 0x000be20000000800 */
[----:B-1----:R-:W-:-:S03]  /*9b70*/  FMUL.FTZ R21, R33, R18 ;  /* 0x0000001221157220 */ /* 0x002fc60000410000 */
[----:B------:R-:W-:Y:S01]  /*9b80*/  STG.E desc[UR36][R8.64+-0x400], R11 ;  /* 0xfffc000b08007986 */ /* 0x000fe2000c101924 */
[----:B------:R-:W-:-:S03]  /*9b90*/  FMUL.FTZ R23, R33, R20 ;  /* 0x0000001421177220 */ /* 0x000fc60000410000 */
[----:B------:R1:W-:Y:S01]  /*9ba0*/  STS [R2+-0x400], R11 ;  /* 0xfffc000b02007388 */ /* 0x0003e20000000800 */
[----:B-----5:R-:W-:-:S03]  /*9bb0*/  FMUL.FTZ R13, R33, R24 ;  /* 0x00000018210d7220 */ /* 0x020fc60000410000 */
[----:B------:R-:W-:Y:S01]  /*9bc0*/  STG.E desc[UR36][R8.64], R15 ;  /* 0x0000000f08007986 */ /* 0x000fe2000c101924 */
[----:B---3--:R-:W-:-:S03]  /*9bd0*/  FMUL.FTZ R25, R33, R25 ;  /* 0x0000001921197220 */ /* 0x008fc60000410000 */
[----:B------:R3:W-:Y:S01]  /*9be0*/  STS [R2], R15 ;  /* 0x0000000f02007388 */ /* 0x0007e20000000800 */
[----:B-1----:R-:W-:-:S03]  /*9bf0*/  FMUL.FTZ R11, R33, R22 ;  /* 0x00000016210b7220 */ /* 0x002fc60000410000 */
[----:B------:R-:W-:Y:S01]  /*9c00*/  STG.E desc[UR36][R8.64+0xc00], R13 ;  /* 0x000c000d08007986 */ /* 0x000fe2000c101924 */
[----:B0-----:R-:W-:-:S03]  /*9c10*/  FMUL.FTZ R27, R33, R27 ;  /* 0x0000001b211b7220 */ /* 0x001fc60000410000 */
[----:B------:R0:W-:Y:S01]  /*9c20*/  STS [R2+0xc00], R13 ;  /* 0x000c000d02007388 */ /* 0x0001e20000000800 */
[----:B---3--:R-:W-:-:S03]  /*9c30*/  FMUL.FTZ R15, R33, R26 ;  /* 0x0000001a210f7220 */ /* 0x008fc60000410000 */
        /* <DEDUP_REMOVED lines=10> */
[----:B----4-:R-:W-:-:S03]  /*9ce0*/  FMUL.FTZ R11, R33, R30 ;  /* 0x0000001e210b7220 */ /* 0x010fc60000410000 */
        /* <DEDUP_REMOVED lines=23> */
.L_x_5440:
[----:B------:R-:W-:Y:S05]  /*9e60*/  BSYNC.RECONVERGENT B1 ;  /* 0x0000000000017941 */ /* 0x000fea0003800200 */
.L_x_5439:
        /* <DEDUP_REMOVED lines=8> */
[----:B------:R-:W4:Y:S04]  /*9ef0*/  LDS R12, [R2] ;  /* 0x00000000020c7984 */ /* 0x000f280000000800 */
[----:B------:R-:W5:Y:S04]  /*9f00*/  LDS R14, [R2+0x200] ;  /* 0x00020000020e7984 */ /* 0x000f680000000800 */
[----:B------:R-:W1:Y:S04]  /*9f10*/  LDS R16, [R2+0x400] ;  /* 0x0004000002107984 */ /* 0x000e680000000800 */
        /* <DEDUP_REMOVED lines=32> */
.L_x_5443:
[----:B------:R-:W-:Y:S05]  /*a120*/  BSYNC.RECONVERGENT B1 ;  /* 0x0000000000017941 */ /* 0x000fea0003800200 */
.L_x_5442:
        /* <DEDUP_REMOVED lines=18> */
.L_x_5426:
[----:B------:R-:W-:Y:S05]  /*a250*/  BSYNC.RECONVERGENT B0 ;  /* 0x0000000000007941 */ /* 0x000fea0003800200 */
.L_x_5425:
[----:B------:R-:W1:Y:S01]  /*a260*/  LDCU.64 UR6, c[0x0][0x3b0] ;  /* 0x00007600ff0677ac */ /* 0x000e620008000a00 */
[----:B------:R-:W-:Y:S02]  /*a270*/  SHF.R.U32.HI R17, RZ, 0x6, R3 ;  /* 0x00000006ff117819 */ /* 0x000fe40000011603 */
[----:B0--34-:R-:W-:Y:S02]  /*a280*/  CS2R R10, SRZ ;  /* 0x00000000000a7805 */ /* 0x019fe4000001ff00 */
[----:B------:R-:W-:Y:S01]  /*a290*/  LOP3.LUT R5, R5, 0xfc, RZ, 0xc0, !PT ;  /* 0x000000fc05057812 */ /* 0x000fe200078ec0ff */
        /* <DEDUP_REMOVED lines=30> */
[----:B------:R-:W-:Y:S01]  /*a480*/  VIADDMNMX R12, R19, 0x2, R18, !PT ;  /* 0x00000002130c7846 */ /* 0x000fe20007800112 */
[----:B------:R-:W-:Y:S01]  /*a490*/  BSSY.RECONVERGENT B2, `(.L_x_5448) ;  /* 0x0000059000027945 */ /* 0x000fe20003800200 */
[----:B------:R-:W-:Y:S02]  /*a4a0*/  LOP3.LUT R13, RZ, R4, RZ, 0x33, !PT ;  /* 0x00000004ff0d7212 */ /* 0x000fe400078e33ff */
[----:B------:R-:W-:Y:S02]  /*a4b0*/  CS2R R14, SRZ ;  /* 0x00000000000e7805 */ /* 0x000fe4000001ff00 */
[----:B------:R-:W-:Y:S02]  /*a4c0*/  MOV R35, R19 ;  /* 0x0000001300237202 */ /* 0x000fe40000000f00 */
[----:B------:R-:W-:Y:S02]  /*a4d0*/  IADD3 R64, PT, PT, -R17, R12, R13 ;  /* 0x0000000c11407210 */ /* 0x000fe40007ffe10d */
[----:B------:R-:W-:-:S02]  /*a4e0*/  CS2R R12, SRZ ;  /* 0x00000000000c7805 */ /* 0x000fc4000001ff00 */
[C---:B------:R-:W-:Y:S02]  /*a4f0*/  ISETP.GE.U32.AND P0, PT, R64.reuse, 0xe, PT ;  /* 0x0000000e4000780c */ /* 0x040fe40003f06070 */
[----:B------:R-:W-:-:S04]  /*a500*/  LEA.HI R47, R64, 0x1, RZ, 0x1f ;  /* 0x00000001402f7811 */ /* 0x000fc800078ff8ff */
[----:B------:R-:W-:-:S04]  /*a510*/  LOP3.LUT R66, R47, 0x7, RZ, 0xc0, !PT ;  /* 0x000000072f427812 */ /* 0x000fc800078ec0ff */
[----:B------:R-:W-:-:S03]  /*a520*/  ISETP.NE.AND P1, PT, R66, RZ, PT ;  /* 0x000000ff4200720c */ /* 0x000fc60003f25270 */
[----:B------:R-:W-:Y:S10]  /*a530*/  @!P0 BRA `(.L_x_5449) ;  /* 0x0000000400388947 */ /* 0x000ff40003800000 */
[----:B------:R-:W0:Y:S01]  /*a540*/  S2R R21, SR_CgaCtaId ;  /* 0x0000000000157919 */ /* 0x000e220000008800 */
[----:B------:R-:W-:Y:S01]  /*a550*/  MOV R12, 0x400 ;  /* 0x00000400000c7802 */ /* 0x000fe20000000f00 */
[----:B------:R-:W-:Y:S01]  /*a560*/  IMAD.MOV.U32 R18, RZ, RZ, RZ ;  /* 0x000000ffff127224 */ /* 0x000fe200078e00ff */
[----:B------:R-:W-:Y:S01]  /*a570*/  LOP3.LUT R65, R47, 0xfffffff8, RZ, 0xc0, !PT ;  /* 0xfffffff82f417812 */ /* 0x000fe200078ec0ff */
[----:B------:R-:W-:Y:S02]  /*a580*/  IMAD.MOV.U32 R35, RZ, RZ, R19 ;  /* 0x000000ffff237224 */ /* 0x000fe400078e0013 */
[----:B------:R-:W-:-:S05]  /*a590*/  VIADD R12, R12, 0x420 ;  /* 0x000004200c0c7836 */ /* 0x000fca0000000000 */
[----:B0-----:R-:W-:Y:S01]  /*a5a0*/  LEA R67, R21, R12, 0x18 ;  /* 0x0000000c15437211 */ /* 0x001fe200078ec0ff */
[----:B------:R-:W-:-:S07]  /*a5b0*/  IMAD.MOV.U32 R12, RZ, RZ, RZ ;  /* 0x000000ffff0c7224 */ /* 0x000fce00078e00ff */
.L_x_5450:
[----:B--2---:R-:W-:-:S04]  /*a5c0*/  IMAD R27, R35, 0xc0, RZ ;  /* 0x000000c0231b7824 */ /* 0x004fc800078e02ff */
[C---:B------:R-:W-:Y:S01]  /*a5d0*/  IMAD.WIDE.U32 R20, R27.reuse, 0x4, R6 ;  /* 0x000000041b147825 */ /* 0x040fe200078e0006 */
[----:B------:R-:W-:-:S03]  /*a5e0*/  IADD3 R23, PT, PT, R27, 0x180, RZ ;  /* 0x000001801b177810 */ /* 0x000fc60007ffe0ff */
[----:B------:R-:W-:Y:S01]  /*a5f0*/  VIADD R25, R27, 0x300 ;  /* 0x000003001b197836 */ /* 0x000fe20000000000 */
[----:B------:R0:W2:Y:S01]  /*a600*/  LDG.E.128 R36, desc[UR36][R20.64] ;  /* 0x0000002414247981 */ /* 0x0000a2000c1e1d00 */
[----:B------:R-:W-:-:S04]  /*a610*/  IMAD.WIDE.U32 R22, R23, 0x4, R6 ;  /* 0x0000000417167825 */ /* 0x000fc800078e0006 */
[----:B------:R-:W-:Y:S01]  /*a620*/  VIADD R29, R27, 0x480 ;  /* 0x000004801b1d7836 */ /* 0x000fe20000000000 */
[----:B------:R-:W3:Y:S01]  /*a630*/  LDG.E.128 R40, desc[UR36][R22.64] ;  /* 0x0000002416287981 */ /* 0x000ee2000c1e1d00 */
[----:B------:R-:W-:-:S04]  /*a640*/  IMAD.WIDE.U32 R24, R25, 0x4, R6 ;  /* 0x0000000419187825 */ /* 0x000fc800078e0006 */
[----:B------:R-:W-:Y:S01]  /*a650*/  VIADD R31, R27, 0x600 ;  /* 0x000006001b1f7836 */ /* 0x000fe20000000000 */
[----:B------:R-:W4:Y:S01]  /*a660*/  LDG.E.128 R48, desc[UR36][R24.64] ;  /* 0x0000002418307981 */ /* 0x000f22000c1e1d00 */
[----:B------:R-:W-:Y:S01]  /*a670*/  IMAD.WIDE.U32 R28, R29, 0x4, R6 ;  /* 0x000000041d1c7825 */ /* 0x000fe200078e0006 */
[----:B------:R-:W-:-:S03]  /*a680*/  IADD3 R45, PT, PT, R27, 0x900, RZ ;  /* 0x000009001b2d7810 */ /* 0x000fc60007ffe0ff */
[----:B------:R-:W-:Y:S01]  /*a690*/  VIADD R33, R27, 0x780 ;  /* 0x000007801b217836 */ /* 0x000fe20000000000 */
[----:B------:R1:W4:Y:S01]  /*a6a0*/  LDG.E.128 R52, desc[UR36][R28.64] ;  /* 0x000000241c347981 */ /* 0x000322000c1e1d00 */
[----:B------:R-:W-:-:S04]  /*a6b0*/  IMAD.WIDE.U32 R30, R31, 0x4, R6 ;  /* 0x000000041f1e7825 */ /* 0x000fc800078e0006 */
[--C-:B------:R-:W-:Y:S01]  /*a6c0*/  IMAD.WIDE.U32 R32, R33, 0x4, R6.reuse ;  /* 0x0000000421207825 */ /* 0x100fe200078e0006 */
[----:B------:R1:W4:Y:S03]  /*a6d0*/  LDG.E.128 R56, desc[UR36][R30.64] ;  /* 0x000000241e387981 */ /* 0x000326000c1e1d00 */
[----:B------:R-:W-:Y:S01]  /*a6e0*/  VIADD R27, R27, 0xa80 ;  /* 0x00000a801b1b7836 */ /* 0x000fe20000000000 */
[----:B------:R1:W4:Y:S01]  /*a6f0*/  LDG.E.128 R60, desc[UR36][R32.64] ;  /* 0x00000024203c7981 */ /* 0x000322000c1e1d00 */
[----:B0-----:R-:W-:-:S04]  /*a700*/  IMAD.WIDE.U32 R20, R45, 0x4, R6 ;  /* 0x000000042d147825 */ /* 0x001fc800078e0006 */
[----:B------:R-:W-:Y:S02]  /*a710*/  IMAD.WIDE.U32 R26, R27, 0x4, R6 ;  /* 0x000000041b1a7825 */ /* 0x000fe400078e0006 */
[----:B------:R-:W4:Y:S04]  /*a720*/  LDG.E.128 R20, desc[UR36][R20.64] ;  /* 0x0000002414147981 */ /* 0x000f28000c1e1d00 */
[----:B------:R-:W4:Y:S01]  /*a730*/  LDG.E.128 R24, desc[UR36][R26.64] ;  /* 0x000000241a187981 */ /* 0x000f22000c1e1d00 */
[----:B------:R-:W-:-:S04]  /*a740*/  IMAD.IADD R34, R35, 0x1, -R4 ;  /* 0x0000000123227824 */ /* 0x000fc800078e0a04 */
[----:B------:R-:W-:-:S05]  /*a750*/  IMAD R34, R34, 0x4, R67 ;  /* 0x0000000422227824 */ /* 0x000fca00078e0243 */
[----:B-1----:R-:W2:Y:S04]  /*a760*/  LDS R28, [R34] ;  /* 0x00000000221c7984 */ /* 0x002ea80000000800 */
[----:B------:R-:W3:Y:S04]  /*a770*/  LDS R44, [R34+0x8] ;  /* 0x00000800222c7984 */ /* 0x000ee80000000800 */
[----:B------:R-:W4:Y:S04]  /*a780*/  LDS R30, [R34+0x10] ;  /* 0x00001000221e7984 */ /* 0x000f280000000800 */
[----:B------:R-:W0:Y:S04]  /*a790*/  LDS R31, [R34+0x18] ;  /* 0x00001800221f7984 */ /* 0x000e280000000800 */
[----:B------:R-:W1:Y:S04]  /*a7a0*/  LDS R45, [R34+0x20] ;  /* 0x00002000222d7984 */ /* 0x000e680000000800 */
[----:B------:R-:W1:Y:S04]  /*a7b0*/  LDS R32, [R34+0x28] ;  /* 0x0000280022207984 */ /* 0x000e680000000800 */
[----:B------:R-:W1:Y:S04]  /*a7c0*/  LDS R33, [R34+0x30] ;  /* 0x0000300022217984 */ /* 0x000e680000000800 */
[----:B------:R-:W1:Y:S01]  /*a7d0*/  LDS R46, [R34+0x38] ;  /* 0x00003800222e7984 */ /* 0x000e620000000800 */
[----:B------:R-:W-:-:S05]  /*a7e0*/  VIADD R18, R18, 0x8 ;  /* 0x0000000812127836 */ /* 0x000fca0000000000 */
[----:B------:R-:W-:Y:S02]  /*a7f0*/  ISETP.NE.AND P0, PT, R18, R65, PT ;  /* 0x000000411200720c */ /* 0x000fe40003f05270 */
[----:B------:R-:W-:Y:S01]  /*a800*/  IADD3 R35, PT, PT, R35, 0x10, RZ ;  /* 0x0000001023237810 */ /* 0x000fe20007ffe0ff */
        /* <DEDUP_REMOVED lines=33> */
.L_x_5449:
[----:B------:R-:W-:Y:S05]  /*aa20*/  BSYNC.RECONVERGENT B2 ;  /* 0x0000000000027941 */ /* 0x000fea0003800200 */
.L_x_5448:
[----:B------:R-:W-:Y:S05]  /*aa30*/  @!P1 BRA `(.L_x_5447) ;  /* 0x0000000400609947 */ /* 0x000fea0003800000 */
[----:B------:R-:W-:Y:S01]  /*aa40*/  ISETP.GE.U32.AND P0, PT, R66, 0x4, PT ;  /* 0x000000044200780c */ /* 0x000fe20003f06070 */
[----:B------:R-:W-:Y:S01]  /*aa50*/  BSSY.RECONVERGENT B2, `(.L_x_5451) ;  /* 0x000002a000027945 */ /* 0x000fe20003800200 */
[----:B------:R-:W-:-:S11]  /*aa60*/  LOP3.LUT P1, R32, R47, 0x3, RZ, 0xc0, !PT ;  /* 0x000000032f207812 */ /* 0x000fd6000782c0ff */
[----:B------:R-:W-:Y:S05]  /*aa70*/  @!P0 BRA `(.L_x_5452) ;  /* 0x00000000009c8947 */ /* 0x000fea0003800000 */
[----:B--2---:R-:W-:-:S04]  /*aa80*/  IMAD R25, R35, 0xc0, RZ ;  /* 0x000000c023197824 */ /* 0x004fc800078e02ff */
[----:B------:R-:W-:-:S04]  /*aa90*/  IMAD.WIDE.U32 R20, R25, 0x4, R6 ;  /* 0x0000000419147825 */ /* 0x000fc800078e0006 */
[C---:B------:R-:W-:Y:S01]  /*aaa0*/  VIADD R23, R25.reuse, 0x180 ;  /* 0x0000018019177836 */ /* 0x040fe20000000000 */
[----:B------:R0:W2:Y:S01]  /*aab0*/  LDG.E.128 R28, desc[UR36][R20.64] ;  /* 0x00000024141c7981 */ /* 0x0000a2000c1e1d00 */
[----:B------:R-:W-:Y:S02]  /*aac0*/  VIADD R27, R25, 0x300 ;  /* 0x00000300191b7836 */ /* 0x000fe40000000000 */
        /* <DEDUP_REMOVED lines=10> */
[----:B------:R-:W-:-:S03]  /*ab70*/  IMAD.IADD R18, R35, 0x1, -R4 ;  /* 0x0000000123127824 */ /* 0x000fc600078e0a04 */
[----:B0-----:R-:W-:-:S06]  /*ab80*/  ULEA UR6, UR7, UR6, 0x18 ;  /* 0x0000000607067291 */ /* 0x001fcc000f8ec0ff */
[----:B------:R-:W-:-:S05]  /*ab90*/  LEA R18, R18, UR6, 0x2 ;  /* 0x0000000612127c11 */ /* 0x000fca000f8e10ff */
[----:B------:R-:W2:Y:S04]  /*aba0*/  LDS R20, [R18] ;  /* 0x0000000012147984 */ /* 0x000ea80000000800 */
[----:B-1----:R-:W3:Y:S04]  /*abb0*/  LDS R22, [R18+0x8] ;  /* 0x0000080012167984 */ /* 0x002ee80000000800 */
[----:B------:R-:W0:Y:S04]  /*abc0*/  LDS R23, [R18+0x10] ;  /* 0x0000100012177984 */ /* 0x000e280000000800 */
[----:B----4-:R-:W1:Y:S01]  /*abd0*/  LDS R24, [R18+0x18] ;  /* 0x0000180012187984 */ /* 0x010e620000000800 */
[----:B------:R-:W-:Y:S01]  /*abe0*/  IADD3 R35, PT, PT, R35, 0x8, RZ ;  /* 0x0000000823237810 */ /* 0x000fe20007ffe0ff */
        /* <DEDUP_REMOVED lines=16> */
.L_x_5452:
[----:B------:R-:W-:Y:S05]  /*acf0*/  BSYNC.RECONVERGENT B2 ;  /* 0x0000000000027941 */ /* 0x000fea0003800200 */
.L_x_5451:
[----:B------:R-:W-:Y:S05]  /*ad00*/  @!P1 BRA `(.L_x_5447) ;  /* 0x0000000000ac9947 */ /* 0x000fea0003800000 */
[----:B------:R-:W-:Y:S01]  /*ad10*/  ISETP.NE.AND P1, PT, R32, 0x1, PT ;  /* 0x000000012000780c */ /* 0x000fe20003f25270 */
[----:B------:R-:W-:Y:S01]  /*ad20*/  BSSY.RECONVERGENT B2, `(.L_x_5453) ;  /* 0x000001a000027945 */ /* 0x000fe20003800200 */
[----:B------:R-:W-:-:S11]  /*ad30*/  LOP3.LUT P0, RZ, R64, 0x2, RZ, 0xc0, !PT ;  /* 0x0000000240ff7812 */ /* 0x000fd6000780c0ff */
[----:B------:R-:W-:Y:S05]  /*ad40*/  @!P1 BRA `(.L_x_5454) ;  /* 0x00000000005c9947 */ /* 0x000fea0003800000 */
[----:B------:R-:W-:-:S04]  /*ad50*/  IMAD R21, R35, 0xc0, RZ ;  /* 0x000000c023157824 */ /* 0x000fc800078e02ff */
[C---:B------:R-:W-:Y:S02]  /*ad60*/  VIADD R23, R21.reuse, 0x180 ;  /* 0x0000018015177836 */ /* 0x040fe40000000000 */
[----:B------:R-:W-:-:S04]  /*ad70*/  IMAD.WIDE.U32 R20, R21, 0x4, R6 ;  /* 0x0000000415147825 */ /* 0x000fc800078e0006 */
[----:B------:R-:W-:Y:S01]  /*ad80*/  IMAD.WIDE.U32 R22, R23, 0x4, R6 ;  /* 0x0000000417167825 */ /* 0x000fe200078e0006 */
[----:B--2---:R-:W2:Y:S04]  /*ad90*/  LDG.E.128 R24, desc[UR36][R20.64] ;  /* 0x0000002414187981 */ /* 0x004ea8000c1e1d00 */
[----:B------:R-:W3:Y:S01]  /*ada0*/  LDG.E.128 R36, desc[UR36][R22.64] ;  /* 0x0000002416247981 */ /* 0x000ee2000c1e1d00 */
[----:B------:R-:W0:Y:S01]  /*adb0*/  S2UR UR7, SR_CgaCtaId ;  /* 0x00000000000779c3 */ /* 0x000e220000008800 */
[----:B------:R-:W-:Y:S01]  /*adc0*/  UMOV UR6, 0x400 ;  /* 0x0000040000067882 */ /* 0x000fe20000000000 */
[C---:B------:R-:W-:Y:S01]  /*add0*/  IMAD.IADD R18, R35.reuse, 0x1, -R4 ;  /* 0x0000000123127824 */ /* 0x040fe200078e0a04 */
[----:B------:R-:W-:Y:S01]  /*ade0*/  UIADD3 UR6, UPT, UPT, UR6, 0x420, URZ ;  /* 0x0000042006067890 */ /* 0x000fe2000fffe0ff */
[----:B------:R-:W-:-:S03]  /*adf0*/  VIADD R35, R35, 0x4 ;  /* 0x0000000423237836 */ /* 0x000fc60000000000 */
[----:B0-----:R-:W-:-:S06]  /*ae00*/  ULEA UR6, UR7, UR6, 0x18 ;  /* 0x0000000607067291 */ /* 0x001fcc000f8ec0ff */
        /* <DEDUP_REMOVED lines=11> */
.L_x_5454:
[----:B------:R-:W-:Y:S05]  /*aec0*/  BSYNC.RECONVERGENT B2 ;  /* 0x0000000000027941 */ /* 0x000fea0003800200 */
.L_x_5453:
[----:B------:R-:W-:Y:S05]  /*aed0*/  @P0 BRA `(.L_x_5447) ;  /* 0x0000000000380947 */ /* 0x000fea0003800000 */
[----:B------:R-:W-:-:S04]  /*aee0*/  IMAD R21, R35, 0xc0, RZ ;  /* 0x000000c023157824 */ /* 0x000fc800078e02ff */
[----:B------:R-:W-:-:S06]  /*aef0*/  IMAD.WIDE.U32 R20, R21, 0x4, R6 ;  /* 0x0000000415147825 */ /* 0x000fcc00078e0006 */
[----:B------:R-:W3:Y:S01]  /*af00*/  LDG.E.128 R20, desc[UR36][R20.64] ;  /* 0x0000002414147981 */ /* 0x000ee2000c1e1d00 */
[----:B------:R-:W0:Y:S01]  /*af10*/  S2UR UR7, SR_CgaCtaId ;  /* 0x00000000000779c3 */ /* 0x000e220000008800 */
[----:B------:R-:W-:Y:S01]  /*af20*/  UMOV UR6, 0x400 ;  /* 0x0000040000067882 */ /* 0x000fe20000000000 */
[----:B------:R-:W-:Y:S01]  /*af30*/  IMAD.IADD R18, R35, 0x1, -R4 ;  /* 0x0000000123127824 */ /* 0x000fe200078e0a04 */
[----:B------:R-:W-:-:S04]  /*af40*/  UIADD3 UR6, UPT, UPT, UR6, 0x420, URZ ;  /* 0x0000042006067890 */ /* 0x000fc8000fffe0ff */
[----:B0-----:R-:W-:-:S06]  /*af50*/  ULEA UR6, UR7, UR6, 0x18 ;  /* 0x0000000607067291 */ /* 0x001fcc000f8ec0ff */
[----:B------:R-:W-:-:S06]  /*af60*/  LEA R18, R18, UR6, 0x2 ;  /* 0x0000000612127c11 */ /* 0x000fcc000f8e10ff */
[----:B------:R-:W3:Y:S02]  /*af70*/  LDS R18, [R18] ;  /* 0x0000000012127984 */ /* 0x000ee40000000800 */
[-C--:B---3--:R-:W-:Y:S01]  /*af80*/  FFMA.FTZ R12, R20, R18.reuse, R12 ;  /* 0x00000012140c7223 */ /* 0x088fe2000001000c */
[-C--:B------:R-:W-:Y:S01]  /*af90*/  FFMA.FTZ R13, R21, R18.reuse, R13 ;  /* 0x00000012150d7223 */ /* 0x080fe2000001000d */
[-C--:B------:R-:W-:Y:S01]  /*afa0*/  FFMA.FTZ R14, R22, R18.reuse, R14 ;  /* 0x00000012160e7223 */ /* 0x080fe2000001000e */
[----:B------:R-:W-:-:S07]  /*afb0*/  FFMA.FTZ R15, R23, R18, R15 ;  /* 0x00000012170f7223 */ /* 0x000fce000001000f */
.L_x_5447:
[----:B------:R-:W-:Y:S05]  /*afc0*/  BSYNC.RECONVERGENT B1 ;  /* 0x0000000000017941 */ /* 0x000fea0003800200 */
.L_x_5446:
[----:B------:R-:W-:Y:S01]  /*afd0*/  ISETP.GE.AND P0, PT, R19, UR45, PT ;  /* 0x0000002d13007c0c */ /* 0x000fe2000bf06270 */
[----:B------:R-:W-:-:S12]  /*afe0*/  BSSY.RECONVERGENT B3, `(.L_x_5455) ;  /* 0x0000122000037945 */ /* 0x000fd80003800200 */
[----:B------:R-:W-:Y:S05]  /*aff0*/  @P0 BRA `(.L_x_5456) ;  /* 0x0000001000800947 */ /* 0x000fea0003800000 */
[----:B------:R-:W-:Y:S01]  /*b000*/  HFMA2 R18, -RZ, RZ, 0, 1.1920928955078125e-07 ;  /* 0x00000002ff127431 */ /* 0x000fe200000001ff */
[----:B------:R-:W-:Y:S01]  /*b010*/  LOP3.LUT R28, RZ, R4, RZ, 0x33, !PT ;  /* 0x00000004ff1c7212 */ /* 0x000fe200078e33ff */
[----:B------:R-:W-:Y:S03]  /*b020*/  BSSY.RECONVERGENT B2, `(.L_x_5457) ;  /* 0x00000a4000027945 */ /* 0x000fe60003800200 */
        /* <DEDUP_REMOVED lines=16> */
.L_x_5468:
[C---:B------:R-:W-:Y:S01]  /*b130*/  VIADD R23, R21.reuse, 0xfffffffc ;  /* 0xfffffffc15177836 */ /* 0x040fe20000000000 */
[----:B------:R-:W-:Y:S01]  /*b140*/  IADD3 R22, PT, PT, R22, 0x4, RZ ;  /* 0x0000000416167810 */ /* 0x000fe20007ffe0ff */
[----:B-1----:R-:W-:Y:S01]  /*b150*/  IMAD.MOV.U32 R16, RZ, RZ, R30 ;  /* 0x000000ffff107224 */ /* 0x002fe200078e001e */
[C---:B------:R-:W-:Y:S01]  /*b160*/  IADD3 R33, PT, PT, R21.reuse, 0x2, RZ ;  /* 0x0000000215217810 */ /* 0x040fe20007ffe0ff */
[----:B------:R-:W-:Y:S01]  /*b170*/  VIADD R31, R21, 0xfffffffe ;  /* 0xfffffffe151f7836 */ /* 0x000fe20000000000 */
[----:B------:R-:W-:Y:S01]  /*b180*/  BSSY.RECONVERGENT B4, `(.L_x_5460) ;  /* 0x0000025000047945 */ /* 0x000fe20003800200 */
[----:B------:R-:W-:Y:S02]  /*b190*/  ISETP.NE.AND P0, PT, R22, RZ, PT ;  /* 0x000000ff1600720c */ /* 0x000fe40003f05270 */
[-C--:B------:R-:W-:Y:S02]  /*b1a0*/  ISETP.GE.AND P4, PT, R23, R16.reuse, PT ;  /* 0x000000101700720c */ /* 0x080fe40003f86270 */
[----:B------:R-:W-:-:S02]  /*b1b0*/  ISETP.GE.AND P1, PT, R31, R16, PT ;  /* 0x000000101f00720c */ /* 0x000fc40003f26270 */
[-C--:B------:R-:W-:Y:S02]  /*b1c0*/  ISETP.GE.AND P2, PT, R21, R16.reuse, PT ;  /* 0x000000101500720c */ /* 0x080fe40003f46270 */
[----:B------:R-:W-:-:S07]  /*b1d0*/  ISETP.GE.AND P3, PT, R33, R16, PT ;  /* 0x000000102100720c */ /* 0x000fce0003f66270 */
[----:B------:R-:W-:Y:S06]  /*b1e0*/  @!P4 BRA `(.L_x_5461) ;  /* 0x000000000078c947 */ /* 0x000fec0003800000 */
[----:B--2---:R-:W-:Y:S02]  /*b1f0*/  IABS R25, R16 ;  /* 0x0000001000197213 */ /* 0x004fe40000000000 */
[----:B------:R-:W-:Y:S02]  /*b200*/  IABS R32, R23 ;  /* 0x0000001700207213 */ /* 0x000fe40000000000 */
[----:B------:R-:W0:Y:S01]  /*b210*/  I2F.RP R24, R25 ;  /* 0x0000001900187306 */ /* 0x000e220000209400 */
[----:B------:R-:W-:Y:S02]  /*b220*/  ISETP.GE.AND P5, PT, R23, RZ, PT ;  /* 0x000000ff1700720c */ /* 0x000fe40003fa6270 */
[----:B------:R-:W-:Y:S01]  /*b230*/  ISETP.NE.AND P6, PT, R16, RZ, PT ;  /* 0x000000ff1000720c */ /* 0x000fe20003fc5270 */
[----:B------:R-:W1:Y:S04]  /*b240*/  LDS R23, [R20+-0x10] ;  /* 0xfffff00014177984 */ /* 0x000e680000000800 */
        /* <DEDUP_REMOVED lines=16> */
[----:B------:R-:W-:-:S05]  /*b350*/  @!P6 LOP3.LUT R18, RZ, R16, RZ, 0x33, !PT ;  /* 0x00000010ff12e212 */ /* 0x000fca00078e33ff */
[----:B------:R-:W-:-:S04]  /*b360*/  IMAD R19, R18, 0xc0, RZ ;  /* 0x000000c012137824 */ /* 0x000fc800078e02ff */
[----:B------:R-:W-:-:S05]  /*b370*/  IMAD.WIDE.U32 R18, R19, 0x4, R6 ;  /* 0x0000000413127825 */ /* 0x000fca00078e0006 */
[----:B------:R-:W1:Y:S02]  /*b380*/  LDG.E.128 R24, desc[UR36][R18.64] ;  /* 0x0000002412187981 */ /* 0x000e64000c1e1d00 */
[-C--:B-1----:R-:W-:Y:S01]  /*b390*/  FFMA.FTZ R12, R24, R23.reuse, R12 ;  /* 0x00000017180c7223 */ /* 0x082fe2000001000c */
[-C--:B------:R-:W-:Y:S01]  /*b3a0*/  FFMA.FTZ R13, R25, R23.reuse, R13 ;  /* 0x00000017190d7223 */ /* 0x080fe2000001000d */
[-C--:B------:R-:W-:Y:S01]  /*b3b0*/  FFMA.FTZ R14, R26, R23.reuse, R14 ;  /* 0x000000171a0e7223 */ /* 0x080fe2000001000e */
[----:B------:R-:W-:-:S07]  /*b3c0*/  FFMA.FTZ R15, R27, R23, R15 ;  /* 0x000000171b0f7223 */ /* 0x000fce000001000f */
.L_x_5461:
[----:B------:R-:W-:Y:S05]  /*b3d0*/  BSYNC.RECONVERGENT B4 ;  /* 0x0000000000047941 */ /* 0x000fea0003800200 */
.L_x_5460:
[----:B------:R-:W-:Y:S04]  /*b3e0*/  BSSY.RECONVERGENT B4, `(.L_x_5462) ;  /* 0x0000020000047945 */ /* 0x000fe80003800200 */
[----:B------:R-:W-:Y:S05]  /*b3f0*/  @!P1 BRA `(.L_x_5463) ;  /* 0x0000000000789947 */ /* 0x000fea0003800000 */
[----:B------:R-:W-:Y:S02]  /*b400*/  IABS R23, R16 ;  /* 0x0000001000177213 */ /* 0x000fe40000000000 */
[----:B--2---:R-:W-:Y:S02]  /*b410*/  IABS R26, R31 ;  /* 0x0000001f001a7213 */ /* 0x004fe40000000000 */
        /* <DEDUP_REMOVED lines=18> */
[----:B------:R-:W0:Y:S03]  /*b540*/  LDS R23, [R20+-0x8] ;  /* 0xfffff80014177984 */ /* 0x000e260000000800 */
[----:B------:R-:W-:Y:S02]  /*b550*/  @!P4 IADD3 R18, PT, PT, -R18, RZ, RZ ;  /* 0x000000ff1212c210 */ /* 0x000fe40007ffe1ff */
[----:B------:R-:W-:-:S05]  /*b560*/  @!P5 LOP3.LUT R18, RZ, R16, RZ, 0x33, !PT ;  /* 0x00000010ff12d212 */ /* 0x000fca00078e33ff */
[----:B------:R-:W-:-:S04]  /*b570*/  IMAD R19, R18, 0xc0, RZ ;  /* 0x000000c012137824 */ /* 0x000fc800078e02ff */
[----:B------:R-:W-:-:S05]  /*b580*/  IMAD.WIDE.U32 R18, R19, 0x4, R6 ;  /* 0x0000000413127825 */ /* 0x000fca00078e0006 */
[----:B------:R-:W0:Y:S02]  /*b590*/  LDG.E.128 R24, desc[UR36][R18.64] ;  /* 0x0000002412187981 */ /* 0x000e24000c1e1d00 */
[-C--:B0-----:R-:W-:Y:S01]  /*b5a0*/  FFMA.FTZ R12, R24, R23.reuse, R12 ;  /* 0x00000017180c7223 */ /* 0x081fe2000001000c */
[-C--:B------:R-:W-:Y:S01]  /*b5b0*/  FFMA.FTZ R13, R25, R23.reuse, R13 ;  /* 0x00000017190d7223 */ /* 0x080fe2000001000d */
[-C--:B------:R-:W-:Y:S01]  /*b5c0*/  FFMA.FTZ R14, R26, R23.reuse, R14 ;  /* 0x000000171a0e7223 */ /* 0x080fe2000001000e */
[----:B------:R-:W-:-:S07]  /*b5d0*/  FFMA.FTZ R15, R27, R23, R15 ;  /* 0x000000171b0f7223 */ /* 0x000fce000001000f */
.L_x_5463:
[----:B------:R-:W-:Y:S05]  /*b5e0*/  BSYNC.RECONVERGENT B4 ;  /* 0x0000000000047941 */ /* 0x000fea0003800200 */
.L_x_5462:
        /* <DEDUP_REMOVED lines=22> */
[----:B------:R-:W0:Y:S03]  /*b750*/  LDS R23, [R20] ;  /* 0x0000000014177984 */ /* 0x000e260000000800 */
        /* <DEDUP_REMOVED lines=9> */
.L_x_5465:
[----:B------:R-:W-:Y:S05]  /*b7f0*/  BSYNC.RECONVERGENT B4 ;  /* 0x0000000000047941 */ /* 0x000fea0003800200 */
.L_x_5464:
        /* <DEDUP_REMOVED lines=22> */
[----:B------:R-:W0:Y:S03]  /*b960*/  LDS R23, [R20+0x8] ;  /* 0x0000080014177984 */ /* 0x000e260000000800 */
        /* <DEDUP_REMOVED lines=9> */
.L_x_5467:
[----:B------:R-:W-:Y:S05]  /*ba00*/  BSYNC.RECONVERGENT B4 ;  /* 0x0000000000047941 */ /* 0x000fea0003800200 */
.L_x_5466:
[----:B------:R-:W-:Y:S02]  /*ba10*/  VIADD R21, R21, 0x8 ;  /* 0x0000000815157836 */ /* 0x000fe40000000000 */
[----:B------:R-:W-:Y:S01]  /*ba20*/  VIADD R20, R20, 0x20 ;  /* 0x0000002014147836 */ /* 0x000fe20000000000 */
[----:B------:R-:W-:Y:S06]  /*ba30*/  @P0 BRA `(.L_x_5468) ;  /* 0xfffffff400bc0947 */ /* 0x000fec000383ffff */
[----:B------:R-:W-:Y:S05]  /*ba40*/  BSYNC.RECONVERGENT B1 ;  /* 0x0000000000017941 */ /* 0x000fea0003800200 */
.L_x_5459:
[----:B------:R-:W-:-:S07]  /*ba50*/  VIADD R19, R21, 0xfffffffc ;  /* 0xfffffffc15137836 */ /* 0x000fce0000000000 */
.L_x_5458:
[----:B------:R-:W-:Y:S05]  /*ba60*/  BSYNC.RECONVERGENT B2 ;  /* 0x0000000000027941 */ /* 0x000fea0003800200 */
.L_x_5457:
        /* <DEDUP_REMOVED lines=9> */
[C---:B------:R-:W-:Y:S01]  /*bb00*/  IMAD.IADD R18, R19.reuse, 0x1, -R4 ;  /* 0x0000000113127824 */ /* 0x040fe200078e0a04 */
[----:B--2---:R-:W-:Y:S01]  /*bb10*/  IADD3 R25, PT, PT, R19, 0x2, RZ ;  /* 0x0000000213197810 */ /* 0x004fe20007ffe0ff */
[----:B------:R-:W-:Y:S03]  /*bb20*/  BSSY.RECONVERGENT B2, `(.L_x_5471) ;  /* 0x0000023000027945 */ /* 0x000fe60003800200 */
[----:B------:R-:W-:Y:S01]  /*bb30*/  ISETP.GE.AND P2, PT, R25, R16, PT ;  /* 0x000000101900720c */ /* 0x000fe20003f46270 */
[----:B0-----:R-:W-:-:S06]  /*bb40*/  ULEA UR6, UR7, UR6, 0x18 ;  /* 0x0000000607067291 */ /* 0x001fcc000f8ec0ff */
[----:B------:R-:W-:Y:S01]  /*bb50*/  LEA R24, R18, UR6, 0x2 ;  /* 0x0000000612187c11 */ /* 0x000fe2000f8e10ff */
[----:B------:R-:W-:Y:S06]  /*bb60*/  @!P0 BRA `(.L_x_5472) ;  /* 0x0000000000788947 */ /* 0x000fec0003800000 */
[----:B------:R-:W-:Y:S01]  /*bb70*/  IABS R23, R16 ;  /* 0x0000001000177213 */ /* 0x000fe20000000000 */
[----:B------:R-:W-:Y:S01]  /*bb80*/  HFMA2 R20, -RZ, RZ, 0, 0 ;  /* 0x00000000ff147431 */ /* 0x000fe200000001ff */
[----:B------:R-:W-:Y:S02]  /*bb90*/  ISETP.GE.AND P1, PT, R19, RZ, PT ;  /* 0x000000ff1300720c */ /* 0x000fe40003f26270 */
[----:B------:R-:W0:Y:S01]  /*bba0*/  I2F.RP R22, R23 ;  /* 0x0000001700167306 */ /* 0x000e220000209400 */
[----:B------:R-:W-:-:S07]  /*bbb0*/  ISETP.NE.AND P3, PT, R16, RZ, PT ;  /* 0x000000ff1000720c */ /* 0x000fce0003f65270 */
[----:B0-----:R-:W0:Y:S02]  /*bbc0*/  MUFU.RCP R22, R22 ;  /* 0x0000001600167308 */ /* 0x001e240000001000 */
[----:B0-----:R-:W-:-:S06]  /*bbd0*/  VIADD R26, R22, 0xffffffe ;  /* 0x0ffffffe161a7836 */ /* 0x001fcc0000000000 */
[----:B------:R-:W0:Y:S02]  /*bbe0*/  F2I.FTZ.U32.TRUNC.NTZ R21, R26 ;  /* 0x0000001a00157305 */ /* 0x000e24000021f000 */
[----:B0-----:R-:W-:-:S04]  /*bbf0*/  IMAD.MOV R18, RZ, RZ, -R21 ;  /* 0x000000ffff127224 */ /* 0x001fc800078e0a15 */
        /* <DEDUP_REMOVED lines=21> */
.L_x_5472:
[----:B------:R-:W-:Y:S05]  /*bd50*/  BSYNC.RECONVERGENT B2 ;  /* 0x0000000000027941 */ /* 0x000fea0003800200 */
.L_x_5471:
[----:B------:R-:W-:Y:S04]  /*bd60*/  BSSY.RECONVERGENT B2, `(.L_x_5473) ;  /* 0x0000020000027945 */ /* 0x000fe80003800200 */
[----:B------:R-:W-:Y:S05]  /*bd70*/  @!P2 BRA `(.L_x_5474) ;  /* 0x000000000078a947 */ /* 0x000fea0003800000 */
[----:B------:R-:W-:Y:S02]  /*bd80*/  IABS R23, R16 ;  /* 0x0000001000177213 */ /* 0x000fe40000000000 */
[----:B------:R-:W-:Y:S02]  /*bd90*/  MOV R20, RZ ;  /* 0x000000ff00147202 */ /* 0x000fe40000000f00 */
[----:B------:R-:W0:Y:S01]  /*bda0*/  I2F.RP R22, R23 ;  /* 0x0000001700167306 */ /* 0x000e220000209400 */
[----:B------:R-:W-:Y:S02]  /*bdb0*/  ISETP.GE.AND P1, PT, R25, RZ, PT ;  /* 0x000000ff1900720c */ /* 0x000fe40003f26270 */
[----:B------:R-:W-:-:S05]  /*bdc0*/  ISETP.NE.AND P2, PT, R16, RZ, PT ;  /* 0x000000ff1000720c */ /* 0x000fca0003f45270 */
        /* <DEDUP_REMOVED lines=25> */
.L_x_5474:
[----:B------:R-:W-:Y:S05]  /*bf60*/  BSYNC.RECONVERGENT B2 ;  /* 0x0000000000027941 */ /* 0x000fea0003800200 */
.L_x_5473:
[----:B------:R-:W-:-:S07]  /*bf70*/  VIADD R19, R19, 0x4 ;  /* 0x0000000413137836 */ /* 0x000fce0000000000 */
.L_x_5470:
[----:B------:R-:W-:Y:S05]  /*bf80*/  BSYNC.RECONVERGENT B1 ;  /* 0x0000000000017941 */ /* 0x000fea0003800200 */
.L_x_5469:
[----:B------:R-:W-:-:S04]  /*bf90*/  LOP3.LUT P0, RZ, R28, 0x2, RZ, 0xc0, !PT ;  /* 0x000000021cff7812 */ /* 0x000fc8000780c0ff */
[----:B------:R-:W-:-:S13]  /*bfa0*/  ISETP.LT.OR P0, PT, R19, R16, P0 ;  /* 0x000000101300720c */ /* 0x000fda0000701670 */
[----:B------:R-:W-:Y:S05]  /*bfb0*/  @P0 BRA `(.L_x_5456) ;  /* 0x0000000000900947 */ /* 0x000fea0003800000 */
[----:B------:R-:W-:Y:S01]  /*bfc0*/  IABS R23, R16 ;  /* 0x0000001000177213 */ /* 0x000fe20000000000 */
[----:B------:R-:W-:Y:S01]  /*bfd0*/  IMAD.MOV.U32 R20, RZ, RZ, RZ ;  /* 0x000000ffff147224 */ /* 0x000fe200078e00ff */
[----:B------:R-:W-:Y:S02]  /*bfe0*/  ISETP.GE.AND P1, PT, R19, RZ, PT ;  /* 0x000000ff1300720c */ /* 0x000fe40003f26270 */
[----:B------:R-:W0:Y:S01]  /*bff0*/  I2F.RP R22, R23 ;  /* 0x0000001700167306 */ /* 0x000e220000209400 */
[----:B------:R-:W-:-:S07]  /*c000*/  ISETP.NE.AND P2, PT, R16, RZ, PT ;  /* 0x000000ff1000720c */ /* 0x000fce0003f45270 */
[----:B0-----:R-:W2:Y:S02]  /*c010*/  MUFU.RCP R22, R22 ;  /* 0x0000001600167308 */ /* 0x001ea40000001000 */
[----:B--2---:R-:W-:-:S06]  /*c020*/  VIADD R24, R22, 0xffffffe ;  /* 0x0ffffffe16187836 */ /* 0x004fcc0000000000 */
[----:B------:R-:W0:Y:S02]  /*c030*/  F2I.FTZ.U32.TRUNC.NTZ R21, R24 ;  /* 0x0000001800157305 */ /* 0x000e24000021f000 */
[----:B0-----:R-:W-:-:S05]  /*c040*/  IADD3 R18, PT, PT, RZ, -R21, RZ ;  /* 0x80000015ff127210 */ /* 0x001fca0007ffe0ff */
        /* <DEDUP_REMOVED lines=12> */
[----:B------:R-:W-:-:S05]  /*c110*/  @!P2 LOP3.LUT R18, RZ, R16, RZ, 0x33, !PT ;  /* 0x00000010ff12a212 */ /* 0x000fca00078e33ff */
[----:B------:R-:W-:-:S04]  /*c120*/  IMAD R21, R18, 0xc0, RZ ;  /* 0x000000c012157824 */ /* 0x000fc800078e02ff */
[----:B------:R-:W-:-:S05]  /*c130*/  IMAD.WIDE.U32 R6, R21, 0x4, R6 ;  /* 0x0000000415067825 */ /* 0x000fca00078e0006 */
[----:B------:R-:W2:Y:S01]  /*c140*/  LDG.E.128 R20, desc[UR36][R6.64] ;  /* 0x0000002406147981 */ /* 0x000ea2000c1e1d00 */
[----:B------:R-:W0:Y:S01]  /*c150*/  S2UR UR7, SR_CgaCtaId ;  /* 0x00000000000779c3 */ /* 0x000e220000008800 */
[----:B------:R-:W-:Y:S01]  /*c160*/  UMOV UR6, 0x400 ;  /* 0x0000040000067882 */ /* 0x000fe20000000000 */
[----:B------:R-:W-:Y:S01]  /*c170*/  IMAD.IADD R19, R19, 0x1, -R4 ;  /* 0x0000000113137824 */ /* 0x000fe200078e0a04 */
        /* <DEDUP_REMOVED lines=8> */
.L_x_5456:
[----:B------:R-:W-:Y:S05]  /*c200*/  BSYNC.RECONVERGENT B3 ;  /* 0x0000000000037941 */ /* 0x000fea0003800200 */
.L_x_5455:
[----:B------:R-:W-:-:S13]  /*c210*/  ISETP.NE.AND P0, PT, R17, UR5, PT ;  /* 0x0000000511007c0c */ /* 0x000fda000bf05270 */
[----:B------:R-:W-:Y:S05]  /*c220*/  @P0 BRA `(.L_x_5445) ;  /* 0x0000000000e80947 */ /* 0x000fea0003800000 */
[----:B------:R-:W0:Y:S01]  /*c230*/  LDC R6, c[0x0][0x478] ;  /* 0x00011e00ff067b82 */ /* 0x000e220000000800 */
[----:B------:R-:W-:Y:S01]  /*c240*/  IADD3 R33, PT, PT, R5, UR43, RZ ;  /* 0x0000002b05217c10 */ /* 0x000fe2000fffe0ff */
[----:B------:R-:W1:Y:S01]  /*c250*/  LDCU.64 UR6, c[0x0][0x460] ;  /* 0x00008c00ff0677ac */ /* 0x000e620008000a00 */
[----:B------:R-:W-:Y:S01]  /*c260*/  IADD3 R4, PT, PT, -R4, UR45, RZ ;  /* 0x0000002d04047c10 */ /* 0x000fe2000fffe1ff */
[----:B------:R-:W3:Y:S01]  /*c270*/  LDCU.64 UR8, c[0x0][0x3c0] ;  /* 0x00007800ff0877ac */ /* 0x000ee20008000a00 */
        /* <DEDUP_REMOVED lines=9> */
[----:B------:R-:W-:-:S13]  /*c310*/  ISETP.NE.AND.EX P0, PT, RZ, UR7, PT, P0 ;  /* 0x00000007ff007c0c */ /* 0x000fda000bf05300 */
[----:B------:R-:W0:Y:S08]  /*c320*/  @P0 LDC R35, c[0x0][0x3f8] ;  /* 0x0000fe00ff230b82 */ /* 0x000e300000000800 */
[----:B------:R-:W1:Y:S01]  /*c330*/  @P0 LDC.64 R20, c[0x0][0x458] ;  /* 0x00011600ff140b82 */ /* 0x000e620000000a00 */
[----:B--2---:R-:W-:-:S04]  /*c340*/  @P1 IMAD.WIDE R6, R33, 0x4, R18 ;  /* 0x0000000421061825 */ /* 0x004fc800078e0212 */
[----:B0-----:R-:W-:-:S04]  /*c350*/  @P0 IMAD R0, R35, UR38, R0 ;  /* 0x0000002623000c24 */ /* 0x001fc8000f8e0200 */
[----:B------:R-:W-:-:S04]  /*c360*/  @P0 IMAD R19, R0, 0xc0, R5 ;  /* 0x000000c000130824 */ /* 0x000fc800078e0205 */
[----:B-1----:R-:W-:Y:S01]  /*c370*/  @P0 IMAD.WIDE R18, R19, 0x4, R20 ;  /* 0x0000000413120825 */ /* 0x002fe200078e0214 */
        /* <DEDUP_REMOVED lines=10> */
[----:B------:R-:W1:Y:S01]  /*c420*/  S2UR UR7, SR_CgaCtaId ;  /* 0x00000000000779c3 */ /* 0x000e620000008800 */
[----:B------:R-:W-:Y:S02]  /*c430*/  UMOV UR6, 0x400 ;  /* 0x0000040000067882 */ /* 0x000fe40000000000 */
[----:B------:R-:W-:Y:S01]  /*c440*/  UIADD3 UR6, UPT, UPT, UR6, 0x420, URZ ;  /* 0x0000042006067890 */ /* 0x000fe2000fffe0ff */
[----:B------:R-:W-:-:S03]  /*c450*/  IMAD R16, R2, R16, R5 ;  /* 0x0000001002107224 */ /* 0x000fc600078e0205 */
[----:B-1----:R-:W-:-:S06]  /*c460*/  ULEA UR6, UR7, UR6, 0x18 ;  /* 0x0000000607067291 */ /* 0x002fcc000f8ec0ff */
        /* <DEDUP_REMOVED lines=22> */
.L_x_5445:
[----:B------:R-:W-:Y:S05]  /*c5d0*/  BSYNC.RECONVERGENT B0 ;  /* 0x0000000000007941 */ /* 0x000fea0003800200 */
.L_x_5444:
        /* <DEDUP_REMOVED lines=21> */
.L_x_5475:
[----:B------:R-:W-:Y:S05]  /*c730*/  @P0 EXIT ;  /* 0x000000000000094d */ /* 0x000fea0003800000 */
[----:B------:R-:W1:Y:S02]  /*c740*/  LDCU UR4, c[0x0][0x478] ;  /* 0x00008f00ff0477ac */ /* 0x000e640008000800 */
[----:B-1----:R-:W-:-:S09]  /*c750*/  UISETP.NE.AND UP0, UPT, UR4, 0x2, UPT ;  /* 0x000000020400788c */ /* 0x002fd2000bf05270 */
[----:B------:R-:W-:Y:S05]  /*c760*/  BRA.U UP0, `(.L_x_5476) ;  /* 0x00000001007c7547 */ /* 0x000fea000b800000 */
[----:B0-----:R-:W0:Y:S01]  /*c770*/  LDC.64 R6, c[0x0][0x470] ;  /* 0x00011c00ff067b82 */ /* 0x001e220000000a00 */
[----:B------:R-:W1:Y:S01]  /*c780*/  LDCU.64 UR4, c[0x0][0x380] ;  /* 0x00007000ff0477ac */ /* 0x000e620008000a00 */
[----:B0-----:R-:W3:Y:S02]  /*c790*/  LDG.E R6, desc[UR36][R6.64] ;  /* 0x0000002406067981 */ /* 0x001ee4000c1e1900 */
[C---:B---3--:R-:W-:Y:S01]  /*c7a0*/  FMUL.FTZ R14, R6.reuse, R14 ;  /* 0x0000000e060e7220 */ /* 0x048fe20000410000 */
        /* <DEDUP_REMOVED lines=27> */
.L_x_5476:
[----:B0-----:R-:W0:Y:S01]  /*c960*/  LDC.64 R6, c[0x0][0x380] ;  /* 0x0000e000ff067b82 */ /* 0x001e220000000a00 */
[----:B------:R-:W-:-:S04]  /*c970*/  IMAD.IADD R3, R2, 0x1, R5 ;  /* 0x0000000102037824 */ /* 0x000fc800078e0205 */
[----:B0-----:R-:W-:-:S05]  /*c980*/  IMAD.WIDE R2, R3, 0x4, R6 ;  /* 0x0000000403027825 */ /* 0x001fca00078e0206 */
[----:B------:R-:W-:Y:S01]  /*c990*/  STG.E.128 desc[UR36][R2.64], R12 ;  /* 0x0000000c02007986 */ /* 0x000fe2000c101d24 */
[----:B------:R-:W-:Y:S05]  /*c9a0*/  EXIT ;  /* 0x000000000000794d */ /* 0x000fea0003800000 */
.L_x_5404:
        /* <DEDUP_REMOVED lines=8> */
.L_x_5478:
[----:B------:R-:W-:Y:S05]  /*ca30*/  BSYNC B1 ;  /* 0x0000000000017941 */ /* 0x000fea0003800000 */
.L_x_5477:
[----:B------:R-:W-:Y:S05]  /*ca40*/  BRA `(.L_x_5479) ;  /* 0xffffffa000f07947 */ /* 0x000fea000383ffff */
.L_x_5408:
        /* <DEDUP_REMOVED lines=8> */
.L_x_5481:
[----:B------:R-:W-:Y:S05]  /*cad0*/  BSYNC B0 ;  /* 0x0000000000007941 */ /* 0x000fea0003800000 */
.L_x_5480:
[----:B------:R-:W-:Y:S01]  /*cae0*/  FMNMX.FTZ R13, R14, R252, !PT ;  /* 0x000000fc0e0d7209 */ /* 0x000fe20007810000 */
[----:B------:R-:W-:Y:S02]  /*caf0*/  HFMA2 R12, -RZ, RZ, 0, 4.76837158203125e-07 ;  /* 0x00000008ff0c7431 */ /* 0x000fe400000001ff */
[----:B------:R-:W-:Y:S02]  /*cb00*/  IMAD.MOV.U32 R11, RZ, RZ, 0x1f ;  /* 0x0000001fff0b7424 */ /* 0x000fe400078e00ff */
[----:B------:R-:W-:-:S07]  /*cb10*/  IMAD.MOV.U32 R15, RZ, RZ, -0x1 ;  /* 0xffffffffff0f7424 */ /* 0x000fce00078e00ff */
[----:B------:R-:W-:Y:S05]  /*cb20*/  WARPSYNC.COLLECTIVE R15, `(.L_x_5482) ;  /* 0x000000000f087348 */ /* 0x000fea0003c00000 */
[----:B------:R0:W1:Y:S02]  /*cb30*/  SHFL.BFLY P6, R14, R13, R12, R11 ;  /* 0x0c00000c0d0e7389 */ /* 0x00006400000c000b */
[----:B01----:R-:W-:Y:S05]  /*cb40*/  ENDCOLLECTIVE ;  /* 0x000000000000791b */ /* 0x003fea0003800000 */
.L_x_5482:
[----:B------:R-:W-:Y:S02]  /*cb50*/  MOV R12, 0x4 ;  /* 0x00000004000c7802 */ /* 0x000fe40000000f00 */
[----:B------:R-:W-:-:S05]  /*cb60*/  FMNMX.FTZ R0, R13, R14, !PT ;  /* 0x0000000e0d007209 */ /* 0x000fca0007810000 */
[----:B------:R-:W-:-:S07]  /*cb70*/  IMAD.MOV.U32 R13, RZ, RZ, R0 ;  /* 0x000000ffff0d7224 */ /* 0x000fce00078e0000 */
[----:B------:R-:W-:Y:S05]  /*cb80*/  WARPSYNC.COLLECTIVE R15, `(.L_x_5483) ;  /* 0x000000000f087348 */ /* 0x000fea0003c00000 */
[----:B------:R0:W1:Y:S02]  /*cb90*/  SHFL.BFLY P6, R14, R13, R12, R11 ;  /* 0x0c00000c0d0e7389 */ /* 0x00006400000c000b */
[----:B01----:R-:W-:Y:S05]  /*cba0*/  ENDCOLLECTIVE ;  /* 0x000000000000791b */ /* 0x003fea0003800000 */
.L_x_5483:
[----:B------:R-:W-:Y:S01]  /*cbb0*/  IMAD.MOV.U32 R12, RZ, RZ, 0x2 ;  /* 0x00000002ff0c7424 */ /* 0x000fe200078e00ff */
[----:B------:R-:W-:-:S05]  /*cbc0*/  FMNMX.FTZ R2, R0, R14, !PT ;  /* 0x0000000e00027209 */ /* 0x000fca0007810000 */
[----:B------:R-:W-:-:S07]  /*cbd0*/  IMAD.MOV.U32 R13, RZ, RZ, R2 ;  /* 0x000000ffff0d7224 */ /* 0x000fce00078e0002 */
[----:B------:R-:W-:Y:S05]  /*cbe0*/  WARPSYNC.COLLECTIVE R15, `(.L_x_5484) ;  /* 0x000000000f087348 */ /* 0x000fea0003c00000 */
[----:B------:R0:W1:Y:S02]  /*cbf0*/  SHFL.BFLY P6, R14, R13, R12, R11 ;  /* 0x0c00000c0d0e7389 */ /* 0x00006400000c000b */
[----:B01----:R-:W-:Y:S05]  /*cc00*/  ENDCOLLECTIVE ;  /* 0x000000000000791b */ /* 0x003fea0003800000 */
.L_x_5484:
[----:B------:R-:W-:Y:S05]  /*cc10*/  BRA `(.L_x_5485) ;  /* 0xffffffa400487947 */ /* 0x000fea000383ffff */
.L_x_5486:
        /* <DEDUP_REMOVED lines=14> */
.L_x_5611:


//--------------------- .text._ZN4mmha33masked_multihead_attention_kernelIfLi192ELi256ELi4ELi64ELi64ELb0ELb0EEEv26Multihead_attention_paramsIT_XT5_EE --------------------------
	.section	.text._ZN4mmha33masked_multihead_attention_kernelIfLi192ELi256ELi4ELi64ELi64ELb0ELb0EEEv26Multihead_attention_paramsIT_XT5_EE,"ax",@progbits
	.align	128
        .global         _ZN4mmha33masked_multihead_attention_kernelIfLi192ELi256ELi4ELi64ELi64ELb0ELb0EEEv26Multihead_attention_paramsIT_XT5_EE
        .type           _ZN4mmha33masked_multihead_attention_kernelIfLi192ELi256ELi4ELi64ELi64ELb0ELb0EEEv26Multihead_attention_paramsIT_XT5_EE,@function
        .size           _ZN4mmha33masked_multihead_attention_kernelIfLi192ELi256ELi4ELi64ELi64ELb0ELb0EEEv26Multihead_attention_paramsIT_XT5_EE,(.L_x_5612 - _ZN4mmha33masked_multihead_attention_kernelIfLi192ELi256ELi4ELi64ELi64ELb0ELb0EEEv26Multihead_attention_paramsIT_XT5_EE)
        .other          _ZN4mmha33masked_multihead_attention_kernelIfLi192ELi256ELi4ELi64ELi64ELb0ELb0EEEv26Multihead_attention_paramsIT_XT5_EE,@"STO_CUDA_ENTRY STV_DEFAULT"
_ZN4mmha33masked_multihead_attention_kernelIfLi192ELi256ELi4ELi64ELi64ELb0ELb0EEEv26Multihead_attention_paramsIT_XT5_EE:
.text._ZN4mmha33masked_multihead_attention_kernelIfLi192ELi256ELi4ELi64ELi64ELb0ELb0EEEv26Multihead_attention_paramsIT_XT5_EE:
        /* <DEDUP_REMOVED lines=12> */
.L_x_5487:
        /* <DEDUP_REMOVED lines=13> */
[----:B--2---:R-:W2:Y:S05]  /*0190*/  MUFU.RCP R0, R0 ;  /* 0x0000000000007308 */ /* 0x004eaa0000001000 */
[----:B------:R-:W3:Y:S01]  /*01a0*/  @!P1 LDC.64 R12, c[0x0][0x398] ;  /* 0x0000e600ff0c9b82 */ /* 0x000ee20000000a00 */
[----:B-1----:R-:W-:-:S06]  /*01b0*/  IMAD R26, R23, R38, R25 ;  /* 0x00000026171a7224 */ /* 0x002fcc00078e0219 */
[----:B------:R-:W-:Y:S01]  /*01c0*/  @P0 IMAD R4, R23, R4, RZ ;  /* 0x0000000417040224 */ /* 0x000fe200078e02ff */
[----:B------:R-:W1:Y:S01]  /*01d0*/  @!P1 LDC.64 R8, c[0x0][0x468] ;  /* 0x00011a00ff089b82 */ /* 0x000e620000000a00 */
[----:B--2---:R-:W-:Y:S01]  /*01e0*/  VIADD R2, R0, 0xffffffe ;  /* 0x0ffffffe00027836 */ /* 0x004fe20000000000 */
[----:B------:R-:W-:-:S03]  /*01f0*/  IABS R0, R23 ;  /* 0x0000001700007213 */ /* 0x000fc60000000000 */
[----:B------:R2:W4:Y:S02]  /*0200*/  F2I.FTZ.U32.TRUNC.NTZ R3, R2 ;  /* 0x0000000200037305 */ /* 0x000524000021f000 */
[----:B--2---:R-:W-:Y:S01]  /*0210*/  IMAD.MOV.U32 R2, RZ, RZ, RZ ;  /* 0x000000ffff027224 */ /* 0x004fe200078e00ff */
[----:B-1----:R-:W2:Y:S01]  /*0220*/  @!P1 LDG.E R8, desc[UR36][R8.64+0x4] ;  /* 0x0000042408089981 */ /* 0x002ea2000c1e1900 */
[----:B----4-:R-:W-:-:S04]  /*0230*/  IMAD.MOV R5, RZ, RZ, -R3 ;  /* 0x000000ffff057224 */ /* 0x010fc800078e0a03 */
[----:B------:R-:W-:-:S04]  /*0240*/  IMAD R5, R5, R6, RZ ;  /* 0x0000000605057224 */ /* 0x000fc800078e02ff */
[----:B------:R-:W-:-:S04]  /*0250*/  IMAD.HI.U32 R2, R3, R5, R2 ;  /* 0x0000000503027227 */ /* 0x000fc800078e0002 */
[----:B------:R-:W-:-:S04]  /*0260*/  IMAD.MOV.U32 R3, RZ, RZ, R0 ;  /* 0x000000ffff037224 */ /* 0x000fc800078e0000 */
[----:B------:R-:W-:-:S05]  /*0270*/  IMAD.HI.U32 R0, R2, R3, RZ ;  /* 0x0000000302007227 */ /* 0x000fca00078e00ff */
[----:B------:R-:W-:-:S05]  /*0280*/  IADD3 R2, PT, PT, -R0, RZ, RZ ;  /* 0x000000ff00027210 */ /* 0x000fca0007ffe1ff */
[----:B------:R-:W-:Y:S02]  /*0290*/  IMAD R3, R6, R2, R3 ;  /* 0x0000000206037224 */ /* 0x000fe400078e0203 */
[----:B------:R-:W-:Y:S02]  /*02a0*/  @!P0 IMAD R2, R26, 0xc0, RZ ;  /* 0x000000c01a028824 */ /* 0x000fe400078e02ff */
[----:B------:R-:W-:Y:S01]  /*02b0*/  @P0 IMAD R2, R25, 0xc0, R4 ;  /* 0x000000c019020824 */ /* 0x000fe200078e0204 */
[----:B------:R-:W-:Y:S02]  /*02c0*/  ISETP.GT.U32.AND P2, PT, R6, R3, PT ;  /* 0x000000030600720c */ /* 0x000fe40003f44070 */
[----:B0-----:R-:W-:Y:S01]  /*02d0*/  ISETP.NE.U32.AND P0, PT, R28, RZ, PT ;  /* 0x000000ff1c00720c */ /* 0x001fe20003f05070 */
[----:B------:R-:W-:-:S03]  /*02e0*/  IMAD.IADD R27, R24, 0x1, R2 ;  /* 0x00000001181b7824 */ /* 0x000fc600078e0202 */
[----:B------:R-:W-:Y:S02]  /*02f0*/  ISETP.NE.AND.EX P0, PT, R29, RZ, PT, P0 ;  /* 0x000000ff1d00720c */ /* 0x000fe40003f05300 */
[----:B---3--:R-:W-:-:S04]  /*0300*/  @!P1 IADD3 R4, P4, PT, R27, R12, RZ ;  /* 0x0000000c1b049210 */ /* 0x008fc80007f9e0ff */
[----:B------:R-:W-:Y:S01]  /*0310*/  @!P1 LEA.HI.X.SX32 R5, R27, R13, 0x1, P4 ;  /* 0x0000000d1b059211 */ /* 0x000fe200020f0eff */
[----:B------:R-:W-:-:S05]  /*0320*/  @!P2 IMAD.IADD R3, R3, 0x1, -R6 ;  /* 0x000000010303a824 */ /* 0x000fca00078e0a06 */
[----:B------:R-:W-:Y:S02]  /*0330*/  ISETP.GE.U32.AND P3, PT, R3, R6, PT ;  /* 0x000000060300720c */ /* 0x000fe40003f66070 */
[----:B------:R0:W3:Y:S01]  /*0340*/  @!P1 LDG.E R3, desc[UR36][R4.64] ;  /* 0x0000002404039981 */ /* 0x0000e2000c1e1900 */
[----:B------:R-:W1:Y:S01]  /*0350*/  @P0 LDC.64 R6, c[0x0][0x460] ;  /* 0x00011800ff060b82 */ /* 0x000e620000000a00 */
[----:B------:R-:W-:Y:S01]  /*0360*/  @!P2 VIADD R0, R0, 0x1 ;  /* 0x000000010000a836 */ /* 0x000fe20000000000 */
[----:B------:R-:W-:Y:S02]  /*0370*/  ISETP.GE.AND P4, PT, R11, RZ, PT ;  /* 0x000000ff0b00720c */ /* 0x000fe40003f86270 */
[----:B------:R-:W-:-:S04]  /*0380*/  ISETP.NE.AND P2, PT, R10, RZ, PT ;  /* 0x000000ff0a00720c */ /* 0x000fc80003f45270 */
[----:B0-----:R-:W0:Y:S02]  /*0390*/  LDC.64 R4, c[0x0][0x4a0] ;  /* 0x00012800ff047b82 */ /* 0x001e240000000a00 */
[----:B------:R-:W-:-:S05]  /*03a0*/  @P3 IADD3 R0, PT, PT, R0, 0x1, RZ ;  /* 0x0000000100003810 */ /* 0x000fca0007ffe0ff */
[----:B------:R-:W-:-:S04]  /*03b0*/  IMAD.MOV.U32 R39, RZ, RZ, R0 ;  /* 0x000000ffff277224 */ /* 0x000fc800078e0000 */
[----:B------:R-:W-:Y:S01]  /*03c0*/  @!P4 IMAD.MOV R39, RZ, RZ, -R39 ;  /* 0x000000ffff27c224 */ /* 0x000fe200078e0a27 */
[----:B------:R-:W-:Y:S01]  /*03d0*/  @!P2 LOP3.LUT R39, RZ, R10, RZ, 0x33, !PT ;  /* 0x0000000aff27a212 */ /* 0x000fe200078e33ff */
[----:B------:R-:W-:-:S04]  /*03e0*/  IMAD.MOV.U32 R16, RZ, RZ, RZ ;  /* 0x000000ffff107224 */ /* 0x000fc800078e00ff */
[----:B-1----:R-:W-:-:S05]  /*03f0*/  @P0 IMAD.WIDE R6, R39, 0x4, R6 ;  /* 0x0000000427060825 */ /* 0x002fca00078e0206 */
[----:B------:R1:W5:Y:S01]  /*0400*/  @P0 LDG.E R16, desc[UR36][R6.64] ;  /* 0x0000002406100981 */ /* 0x000362000c1e1900 */
[----:B0-----:R-:W-:-:S04]  /*0410*/  ISETP.NE.U32.AND P0, PT, R4, RZ, PT ;  /* 0x000000ff0400720c */ /* 0x001fc80003f05070 */
[----:B------:R-:W-:Y:S02]  /*0420*/  ISETP.NE.AND.EX P0, PT, R5, RZ, PT, P0 ;  /* 0x000000ff0500720c */ /* 0x000fe40003f05300 */
[----:B------:R-:W-:-:S11]  /*0430*/  ISETP.GT.U32.AND P2, PT, R22, 0x2f, PT ;  /* 0x0000002f1600780c */ /* 0x000fd60003f44070 */
[----:B------:R-:W0:Y:S01]  /*0440*/  @P0 LDC.64 R18, c[0x0][0x4a0] ;  /* 0x00012800ff120b82 */ /* 0x000e220000000a00 */
[----:B------:R-:W-:Y:S01]  /*0450*/  BSSY.RECONVERGENT B0, `(.L_x_5488) ;  /* 0x000001f000007945 */ /* 0x000fe20003800200 */
[----:B---3--:R-:W2:Y:S08]  /*0460*/  @!P1 I2F.S8 R5, R3 ;  /* 0x0000000300059306 */ /* 0x008eb00000001400 */
[----:B------:R-:W3:Y:S08]  /*0470*/  @!P1 I2F.S8 R11, R3.B1 ;  /* 0x10000003000b9306 */ /* 0x000ef00000001400 */
[----:B------:R-:W1:Y:S08]  /*0480*/  @!P1 I2F.S8 R13, R3.B2 ;  /* 0x20000003000d9306 */ /* 0x000e700000001400 */
[----:B------:R-:W4:Y:S01]  /*0490*/  @!P1 I2F.S8 R9, R3.B3 ;  /* 0x3000000300099306 */ /* 0x000f220000001400 */
[C---:B--2---:R-:W-:Y:S01]  /*04a0*/  @!P1 FMUL.FTZ R4, R8.reuse, R5 ;  /* 0x0000000508049220 */ /* 0x044fe20000410000 */
[C---:B---3--:R-:W-:Y:S01]  /*04b0*/  @!P1 FMUL.FTZ R5, R8.reuse, R11 ;  /* 0x0000000b08059220 */ /* 0x048fe20000410000 */
[----:B------:R-:W-:Y:S01]  /*04c0*/  CS2R R10, SRZ ;  /* 0x00000000000a7805 */ /* 0x000fe2000001ff00 */
[C---:B-1----:R-:W-:Y:S01]  /*04d0*/  @!P1 FMUL.FTZ R6, R8.reuse, R13 ;  /* 0x0000000d08069220 */ /* 0x042fe20000410000 */
[----:B----4-:R-:W-:Y:S01]  /*04e0*/  @!P1 FMUL.FTZ R7, R8, R9 ;  /* 0x0000000908079220 */ /* 0x010fe20000410000 */
[----:B------:R-:W-:Y:S01]  /*04f0*/  CS2R R8, SRZ ;  /* 0x0000000000087805 */ /* 0x000fe2000001ff00 */
[----:B0-----:R-:W-:Y:S06]  /*0500*/  @P2 BRA `(.L_x_5489) ;  /* 0x00000000004c2947 */ /* 0x001fec0003800000 */
        /* <DEDUP_REMOVED lines=10> */
[----:B----4-:R-:W3:Y:S08]  /*05b0*/  @!P3 I2F.S8 R11, R0.B2 ;  /* 0x20000000000bb306 */ /* 0x010ef00000001400 */
[----:B------:R-:W0:Y:S08]  /*05c0*/  @!P3 I2F.S8 R3, R0 ;  /* 0x000000000003b306 */ /* 0x000e300000001400 */
[----:B------:R-:W1:Y:S08]  /*05d0*/  @!P3 I2F.S8 R9, R0.B1 ;  /* 0x100000000009b306 */ /* 0x000e700000001400 */
[----:B------:R-:W2:Y:S01]  /*05e0*/  @!P3 I2F.S8 R17, R0.B3 ;  /* 0x300000000011b306 */ /* 0x000ea20000001400 */
[C---:B---3--:R-:W-:Y:S01]  /*05f0*/  @!P3 FMUL.FTZ R10, R12.reuse, R11 ;  /* 0x0000000b0c0ab220 */ /* 0x048fe20000410000 */
[C---:B0-----:R-:W-:Y:S01]  /*0600*/  @!P3 FMUL.FTZ R8, R12.reuse, R3 ;  /* 0x000000030c08b220 */ /* 0x041fe20000410000 */
[C---:B-1----:R-:W-:Y:S01]  /*0610*/  @!P3 FMUL.FTZ R9, R12.reuse, R9 ;  /* 0x000000090c09b220 */ /* 0x042fe20000410000 */
[----:B--2---:R-:W-:-:S06]  /*0620*/  @!P3 FMUL.FTZ R11, R12, R17 ;  /* 0x000000110c0bb220 */ /* 0x004fcc0000410000 */
[----:B------:R0:W5:Y:S02]  /*0630*/  @P3 LDG.E.128 R8, desc[UR36][R14.64] ;  /* 0x000000240e083981 */ /* 0x000164000c1e1d00 */
.L_x_5489:
[----:B------:R-:W-:Y:S05]  /*0640*/  BSYNC.RECONVERGENT B0 ;  /* 0x0000000000007941 */ /* 0x000fea0003800200 */
.L_x_5488:
        /* <DEDUP_REMOVED lines=8> */
.L_x_5491:
[----:B------:R-:W-:Y:S05]  /*06d0*/  BSYNC.RECONVERGENT B0 ;  /* 0x0000000000007941 */ /* 0x000fea0003800200 */
.L_x_5490:
[----:B------:R-:W-:Y:S01]  /*06e0*/  @P0 IMAD.WIDE.U32 R12, R23, 0x4, R18 ;  /* 0x00000004170c0825 */ /* 0x000fe200078e0012 */
[----:B------:R-:W1:Y:S01]  /*06f0*/  LDCU.64 UR6, c[0x0][0x3a0] ;  /* 0x00007400ff0677ac */ /* 0x000e620008000a00 */
[----:B------:R-:W2:Y:S03]  /*0700*/  LDCU.64 UR4, c[0x0][0x390] ;  /* 0x00007200ff0477ac */ /* 0x000ea60008000a00 */
[----:B------:R3:W4:Y:S01]  /*0710*/  @P0 LDG.E R0, desc[UR36][R12.64] ;  /* 0x000000240c000981 */ /* 0x000722000c1e1900 */
[----:B------:R-:W-:Y:S01]  /*0720*/  ISETP.EQ.U32.AND P4, PT, R28, RZ, PT ;  /* 0x000000ff1c00720c */ /* 0x000fe20003f82070 */
[----:B0-----:R-:W0:Y:S01]  /*0730*/  LDC.64 R14, c[0x0][0x418] ;  /* 0x00010600ff0e7b82 */ /* 0x001e220000000a00 */
[----:B------:R-:W-:Y:S01]  /*0740*/  ISETP.GT.U32.AND P2, PT, R22, 0x3f, PT ;  /* 0x0000003f1600780c */ /* 0x000fe20003f44070 */
[----:B------:R-:W-:Y:S01]  /*0750*/  IMAD R3, R25, 0xc0, R24 ;  /* 0x000000c019037824 */ /* 0x000fe200078e0218 */
[----:B------:R-:W-:-:S02]  /*0760*/  CS2R R30, SRZ ;  /* 0x00000000001e7805 */ /* 0x000fc4000001ff00 */
[----:B------:R-:W-:Y:S02]  /*0770*/  ISETP.EQ.OR.EX P2, PT, R29, RZ, P2, P4 ;  /* 0x000000ff1d00720c */ /* 0x000fe40001742740 */
[----:B------:R-:W-:Y:S02]  /*0780*/  CS2R R34, SRZ ;  /* 0x0000000000227805 */ /* 0x000fe4000001ff00 */
[----:B------:R-:W-:Y:S02]  /*0790*/  CS2R R32, SRZ ;  /* 0x0000000000207805 */ /* 0x000fe4000001ff00 */
[----:B------:R-:W-:Y:S01]  /*07a0*/  CS2R R28, SRZ ;  /* 0x00000000001c7805 */ /* 0x000fe2000001ff00 */
[----:B------:R-:W0:Y:S01]  /*07b0*/  LDC R27, c[0x0][0x3f4] ;  /* 0x0000fd00ff1b7b82 */ /* 0x000e220000000800 */
[----:B-1----:R-:W-:Y:S02]  /*07c0*/  ISETP.NE.U32.AND P3, PT, RZ, UR6, PT ;  /* 0x00000006ff007c0c */ /* 0x002fe4000bf65070 */
[----:B--2---:R-:W-:Y:S01]  /*07d0*/  ISETP.NE.U32.AND P1, PT, RZ, UR4, PT ;  /* 0x00000004ff007c0c */ /* 0x004fe2000bf25070 */
[----:B------:R-:W-:Y:S01]  /*07e0*/  IMAD.MOV.U32 R17, RZ, RZ, RZ ;  /* 0x000000ffff117224 */ /* 0x000fe200078e00ff */
[----:B------:R-:W-:-:S03]  /*07f0*/  ISETP.NE.AND.EX P3, PT, RZ, UR7, PT, P3 ;  /* 0x00000007ff007c0c */ /* 0x000fc6000bf65330 */
[----:B---3--:R-:W1:Y:S01]  /*0800*/  @!P2 LDC.64 R12, c[0x0][0x450] ;  /* 0x00011400ff0cab82 */ /* 0x008e620000000a00 */
[----:B------:R-:W-:Y:S01]  /*0810*/  ISETP.NE.AND.EX P1, PT, RZ, UR5, PT, P1 ;  /* 0x00000005ff007c0c */ /* 0x000fe2000bf25310 */
[----:B------:R-:W2:Y:S01]  /*0820*/  LDCU.U8 UR4, c[0x0][0x404] ;  /* 0x00008080ff0477ac */ /* 0x000ea20008000000 */
[C---:B------:R-:W-:Y:S02]  /*0830*/  ISETP.GT.U32.OR P3, PT, R22.reuse, 0x2f, !P3 ;  /* 0x0000002f1600780c */ /* 0x040fe40005f64470 */
[----:B------:R-:W-:Y:S02]  /*0840*/  ISETP.GT.U32.OR P1, PT, R22, 0x2f, !P1 ;  /* 0x0000002f1600780c */ /* 0x000fe40004f24470 */
[----:B0-----:R-:W-:Y:S01]  /*0850*/  ISETP.NE.U32.AND P4, PT, R14, RZ, PT ;  /* 0x000000ff0e00720c */ /* 0x001fe20003f85070 */
[----:B-----5:R-:W-:-:S03]  /*0860*/  @!P2 IMAD R14, R16, R38, RZ ;  /* 0x00000026100ea224 */ /* 0x020fc600078e02ff */
[----:B------:R-:W-:Y:S01]  /*0870*/  ISETP.NE.AND.EX P4, PT, R15, RZ, PT, P4 ;  /* 0x000000ff0f00720c */ /* 0x000fe20003f85340 */
[----:B------:R-:W-:-:S04]  /*0880*/  @!P2 IMAD R15, R14, 0xc0, R3 ;  /* 0x000000c00e0fa824 */ /* 0x000fc800078e0203 */
[----:B------:R-:W0:Y:S08]  /*0890*/  @!P3 LDC.64 R20, c[0x0][0x3a0] ;  /* 0x0000e800ff14bb82 */ /* 0x000e300000000a00 */
[----:B------:R-:W3:Y:S01]  /*08a0*/  @!P1 LDC.64 R18, c[0x0][0x390] ;  /* 0x0000e400ff129b82 */ /* 0x000ee20000000a00 */
[----:B-1----:R-:W-:-:S06]  /*08b0*/  @!P2 IMAD.WIDE R12, R15, 0x4, R12 ;  /* 0x000000040f0ca825 */ /* 0x002fcc00078e020c */
[----:B------:R-:W2:Y:S01]  /*08c0*/  @!P2 LDG.E.128 R12, desc[UR36][R12.64] ;  /* 0x000000240c0ca981 */ /* 0x000ea2000c1e1d00 */
[----:B------:R-:W-:Y:S01]  /*08d0*/  IABS R40, R27 ;  /* 0x0000001b00287213 */ /* 0x000fe20000000000 */
[----:B------:R-:W1:Y:S01]  /*08e0*/  @P4 LDC.64 R36, c[0x0][0x418] ;  /* 0x00010600ff244b82 */ /* 0x000e620000000a00 */
[----:B0-----:R-:W-:-:S05]  /*08f0*/  @!P3 IMAD.WIDE.U32 R20, R3, 0x4, R20 ;  /* 0x000000040314b825 */ /* 0x001fca00078e0014 */
[----:B------:R-:W2:Y:S01]  /*0900*/  @!P3 LDG.E.128 R32, desc[UR36][R20.64] ;  /* 0x000000241420b981 */ /* 0x000ea2000c1e1d00 */
[----:B---3--:R-:W-:-:S05]  /*0910*/  @!P1 IMAD.WIDE.U32 R18, R3, 0x4, R18 ;  /* 0x0000000403129825 */ /* 0x008fca00078e0012 */
[----:B------:R0:W3:Y:S01]  /*0920*/  @!P1 LDG.E.128 R28, desc[UR36][R18.64] ;  /* 0x00000024121c9981 */ /* 0x0000e2000c1e1d00 */
[----:B------:R-:W1:Y:S01]  /*0930*/  I2F.RP R3, R40 ;  /* 0x0000002800037306 */ /* 0x000e620000209400 */
[----:B0-----:R-:W4:Y:S07]  /*0940*/  @P0 LDC R19, c[0x0][0x430] ;  /* 0x00010c00ff130b82 */ /* 0x001f2e0000000800 */
[----:B-1----:R-:W0:Y:S01]  /*0950*/  MUFU.RCP R3, R3 ;  /* 0x0000000300037308 */ /* 0x002e220000001000 */
[----:B------:R-:W1:Y:S01]  /*0960*/  @!P0 LDC R18, c[0x0][0x40c] ;  /* 0x00010300ff128b82 */ /* 0x000e620000000800 */
[----:B------:R-:W-:-:S05]  /*0970*/  @P4 IMAD.WIDE.U32 R36, R23, 0x4, R36 ;  /* 0x0000000417244825 */ /* 0x000fca00078e0024 */
[----:B------:R0:W5:Y:S02]  /*0980*/  @P4 LDG.E R17, desc[UR36][R36.64] ;  /* 0x0000002424114981 */ /* 0x000164000c1e1900 */
[----:B0-----:R-:W-:Y:S02]  /*0990*/  IADD3 R20, PT, PT, R3, 0xffffffe, RZ ;  /* 0x0ffffffe03147810 */ /* 0x001fe40007ffe0ff */
[----:B------:R-:W0:Y:S02]  /*09a0*/  LDC R3, c[0x0][0x400] ;  /* 0x00010000ff037b82 */ /* 0x000e240000000800 */
[----:B------:R1:W1:Y:S02]  /*09b0*/  F2I.FTZ.U32.TRUNC.NTZ R21, R20 ;  /* 0x0000001400157305 */ /* 0x000264000021f000 */
[----:B-1----:R-:W-:Y:S02]  /*09c0*/  IMAD.MOV.U32 R20, RZ, RZ, RZ ;  /* 0x000000ffff147224 */ /* 0x002fe400078e00ff */
[----:B------:R-:W-:Y:S01]  /*09d0*/  IMAD.MOV R37, RZ, RZ, -R21 ;  /* 0x000000ffff257224 */ /* 0x000fe200078e0a15 */
[----:B------:R-:W-:Y:S01]  /*09e0*/  ISETP.NE.AND P1, PT, R27, RZ, PT ;  /* 0x000000ff1b00720c */ /* 0x000fe20003f25270 */
[----:B------:R-:W-:Y:S01]  /*09f0*/  IMAD R36, R23, R27, RZ ;  /* 0x0000001b17247224 */ /* 0x000fe200078e02ff */
[----:B------:R-:W-:Y:S01]  /*0a00*/  BSSY.RECONVERGENT B6, `(.L_x_5492) ;  /* 0x00000e4000067945 */ /* 0x000fe20003800200 */
[----:B------:R-:W-:-:S02]  /*0a10*/  IMAD R38, R39, R38, RZ ;  /* 0x0000002627267224 */ /* 0x000fc400078e02ff */
[----:B----4-:R-:W-:Y:S02]  /*0a20*/  @P0 IMAD.IADD R18, R0, 0x1, R19 ;  /* 0x0000000100120824 */ /* 0x010fe400078e0213 */
[----:B------:R-:W-:-:S03]  /*0a30*/  IMAD R19, R37, R40, RZ ;  /* 0x0000002825137224 */ /* 0x000fc600078e02ff */
[----:B------:R-:W-:Y:S01]  /*0a40*/  IABS R0, R18 ;  /* 0x0000001200007213 */ /* 0x000fe20000000000 */
[----:B------:R-:W-:-:S04]  /*0a50*/  IMAD.HI.U32 R21, R21, R19, R20 ;  /* 0x0000001315157227 */ /* 0x000fc800078e0014 */
[----:B------:R-:W-:-:S04]  /*0a60*/  IMAD.MOV.U32 R19, RZ, RZ, R0 ;  /* 0x000000ffff137224 */ /* 0x000fc800078e0000 */
[----:B------:R-:W-:-:S05]  /*0a70*/  IMAD.HI.U32 R21, R21, R19, RZ ;  /* 0x0000001315157227 */ /* 0x000fca00078e00ff */
[----:B------:R-:W-:-:S05]  /*0a80*/  IADD3 R21, PT, PT, -R21, RZ, RZ ;  /* 0x000000ff15157210 */ /* 0x000fca0007ffe1ff */
[----:B------:R-:W-:-:S05]  /*0a90*/  IMAD R19, R40, R21, R19 ;  /* 0x0000001528137224 */ /* 0x000fca00078e0213 */
[----:B------:R-:W-:-:S13]  /*0aa0*/  ISETP.GT.U32.AND P0, PT, R40, R19, PT ;  /* 0x000000132800720c */ /* 0x000fda0003f04070 */
[----:B------:R-:W-:-:S05]  /*0ab0*/  @!P0 IMAD.IADD R19, R19, 0x1, -R40 ;  /* 0x0000000113138824 */ /* 0x000fca00078e0a28 */
[----:B------:R-:W-:Y:S02]  /*0ac0*/  ISETP.GT.U32.AND P0, PT, R40, R19, PT ;  /* 0x000000132800720c */ /* 0x000fe40003f04070 */
[----:B------:R-:W-:-:S11]  /*0ad0*/  ISETP.GE.AND P3, PT, R18, RZ, PT ;  /* 0x000000ff1200720c */ /* 0x000fd60003f66270 */
[----:B------:R-:W-:Y:S01]  /*0ae0*/  @!P0 IMAD.IADD R19, R19, 0x1, -R40 ;  /* 0x0000000113138824 */ /* 0x000fe200078e0a28 */
[----:B--2---:R-:W-:-:S04]  /*0af0*/  ISETP.NE.AND P0, PT, RZ, UR4, PT ;  /* 0x00000004ff007c0c */ /* 0x004fc8000bf05270 */
[----:B0-----:R-:W-:Y:S01]  /*0b00*/  ISETP.LT.OR P0, PT, R3, 0x1, P0 ;  /* 0x000000010300780c */ /* 0x001fe20000701670 */
[----:B------:R-:W-:Y:S01]  /*0b10*/  FADD.FTZ R32, R32, R4 ;  /* 0x0000000420207221 */ /* 0x000fe20000010000 */
[----:B------:R-:W-:Y:S01]  /*0b20*/  FADD.FTZ R33, R33, R5 ;  /* 0x0000000521217221 */ /* 0x000fe20000010000 */
[----:B------:R-:W-:Y:S01]  /*0b30*/  FADD.FTZ R34, R34, R6 ;  /* 0x0000000622227221 */ /* 0x000fe20000010000 */
[----:B------:R-:W-:Y:S01]  /*0b40*/  FADD.FTZ R35, R35, R7 ;  /* 0x0000000723237221 */ /* 0x000fe20000010000 */
[----:B------:R-:W-:Y:S01]  /*0b50*/  IADD3 R23, PT, PT, R18, 0x1, -R27 ;  /* 0x0000000112177810 */ /* 0x000fe20007ffe81b */
[----:B------:R-:W-:Y:S01]  /*0b60*/  @!P3 IMAD.MOV R19, RZ, RZ, -R19 ;  /* 0x000000ffff13b224 */ /* 0x000fe200078e0a13 */
[----:B------:R-:W-:Y:S01]  /*0b70*/  @!P1 LOP3.LUT R19, RZ, R27, RZ, 0x33, !PT ;  /* 0x0000001bff139212 */ /* 0x000fe200078e33ff */
[----:B---3--:R-:W-:Y:S01]  /*0b80*/  FADD.FTZ R28, R28, R8 ;  /* 0x000000081c1c7221 */ /* 0x008fe20000010000 */
[----:B------:R-:W-:Y:S01]  /*0b90*/  FADD.FTZ R29, R29, R9 ;  /* 0x000000091d1d7221 */ /* 0x000fe20000010000 */
[----:B------:R-:W-:Y:S01]  /*0ba0*/  FADD.FTZ R30, R30, R10 ;  /* 0x0000000a1e1e7221 */ /* 0x000fe20000010000 */
[----:B------:R-:W-:Y:S01]  /*0bb0*/  FADD.FTZ R31, R31, R11 ;  /* 0x0000000b1f1f7221 */ /* 0x000fe20000010000 */
[----:B------:R-:W-:Y:S01]  /*0bc0*/  @!P2 FMUL.FTZ R32, R32, R12 ;  /* 0x0000000c2020a220 */ /* 0x000fe20000410000 */
[----:B------:R-:W-:Y:S01]  /*0bd0*/  @!P2 FMUL.FTZ R33, R33, R13 ;  /* 0x0000000d2121a220 */ /* 0x000fe20000410000 */
[----:B------:R-:W-:Y:S01]  /*0be0*/  @!P2 FMUL.FTZ R34, R34, R14 ;  /* 0x0000000e2222a220 */ /* 0x000fe20000410000 */
[----:B------:R-:W-:Y:S01]  /*0bf0*/  @!P2 FMUL.FTZ R35, R35, R15 ;  /* 0x0000000f2323a220 */ /* 0x000fe20000410000 */
[----:B------:R-:W-:-:S02]  /*0c00*/  SHF.R.S32.HI R27, RZ, 0x1f, R36 ;  /* 0x0000001fff1b7819 */ /* 0x000fc40000011424 */
[----:B------:R-:W-:Y:S01]  /*0c10*/  VIMNMX R23, PT, PT, RZ, R23, !PT ;  /* 0x00000017ff177248 */ /* 0x000fe20007fe0100 */
[----:B------:R-:W-:Y:S06]  /*0c20*/  @P0 BRA `(.L_x_5493) ;  /* 0x0000000000ac0947 */ /* 0x000fec0003800000 */
[----:B------:R-:W-:-:S13]  /*0c30*/  ISETP.GE.AND P0, PT, R24, R3, PT ;  /* 0x000000031800720c */ /* 0x000fda0003f06270 */
[----:B------:R-:W-:Y:S05]  /*0c40*/  @P0 BRA `(.L_x_5494) ;  /* 0x0000000800fc0947 */ /* 0x000fea0003800000 */
[----:B------:R-:W-:Y:S01]  /*0c50*/  I2FP.F32.U32 R3, R3 ;  /* 0x0000000300037245 */ /* 0x000fe20000201000 */
[----:B------:R-:W-:Y:S01]  /*0c60*/  VIADD R0, R24, 0x2 ;  /* 0x0000000218007836 */ /* 0x000fe20000000000 */
[----:B------:R-:W0:Y:S04]  /*0c70*/  LDCU UR4, c[0x0][0x40c] ;  /* 0x00008180ff0477ac */ /* 0x000e280008000800 */
        /* <DEDUP_REMOVED lines=38> */
.L_x_5493:
        /* <DEDUP_REMOVED lines=40> */
[----:B------:R-:W-:Y:S01]  /*1160*/  IMAD.MOV.U32 R8, RZ, RZ, 0x53f ;  /* 0x0000053fff087424 */ /* 0x000fe200078e00ff */
[----:B------:R-:W-:Y:S01]  /*1170*/  MOV R12, 0x1 ;  /* 0x00000001000c7802 */ /* 0x000fe20000000f00 */
[----:B------:R1:W2:Y:S01]  /*1180*/  LDC.64 R14, c[0x4][R0] ;  /* 0x01000000000e7b82 */ /* 0x0002a20000000a00 */
[----:B------:R-:W3:Y:S01]  /*1190*/  LDCU.64 UR6, c[0x4][0xd0] ;  /* 0x01001a00ff0677ac */ /* 0x000ee20008000a00 */
[----:B------:R-:W-:Y:S01]  /*11a0*/  IMAD.MOV.U32 R13, RZ, RZ, RZ ;  /* 0x000000ffff0d7224 */ /* 0x000fe200078e00ff */
[----:B------:R-:W4:Y:S01]  /*11b0*/  LDCU.64 UR8, c[0x4][0x8] ;  /* 0x01000100ff0877ac */ /* 0x000f220008000a00 */
[----:B0-----:R-:W-:Y:S02]  /*11c0*/  IMAD.U32 R4, RZ, RZ, UR4 ;  /* 0x00000004ff047e24 */ /* 0x001fe4000f8e00ff */
[----:B------:R-:W-:Y:S01]  /*11d0*/  IMAD.U32 R5, RZ, RZ, UR5 ;  /* 0x00000005ff057e24 */ /* 0x000fe2000f8e00ff */
[----:B---3--:R-:W-:Y:S01]  /*11e0*/  MOV R6, UR6 ;  /* 0x0000000600067c02 */ /* 0x008fe20008000f00 */
[----:B------:R-:W-:-:S02]  /*11f0*/  IMAD.U32 R7, RZ, RZ, UR7 ;  /* 0x00000007ff077e24 */ /* 0x000fc4000f8e00ff */
[----:B----4-:R-:W-:Y:S02]  /*1200*/  IMAD.U32 R10, RZ, RZ, UR8 ;  /* 0x00000008ff0a7e24 */ /* 0x010fe4000f8e00ff */
[----:B-1----:R-:W-:-:S07]  /*1210*/  IMAD.U32 R11, RZ, RZ, UR9 ;  /* 0x00000009ff0b7e24 */ /* 0x002fce000f8e00ff */
[----:B------:R-:W-:-:S07]  /*1220*/  LEPC R20, `(.L_x_5495) ;  /* 0x000000001014794e */ /* 0x000fce0000000000 */
[----:B--2--5:R-:W-:Y:S05]  /*1230*/  CALL.ABS.NOINC R14 ;  /* 0x000000000e007343 */ /* 0x024fea0003c00000 */
.L_x_5495:
[----:B------:R-:W0:Y:S01]  /*1240*/  S2R R3, SR_CgaCtaId ;  /* 0x0000000000037919 */ /* 0x000e220000008800 */
[----:B------:R-:W1:Y:S01]  /*1250*/  LDC R9, c[0x0][0x400] ;  /* 0x00010000ff097b82 */ /* 0x000e620000000800 */
[----:B------:R-:W-:Y:S01]  /*1260*/  MOV R0, 0x400 ;  /* 0x0000040000007802 */ /* 0x000fe20000000f00 */
[----:B------:R-:W-:Y:S05]  /*1270*/  WARPSYNC.ALL ;  /* 0x0000000000007948 */ /* 0x000fea0003800000 */
[----:B------:R-:W-:Y:S01]  /*1280*/  ISETP.NE.AND P6, PT, R41, RZ, PT ;  /* 0x000000ff2900720c */ /* 0x000fe20003fc5270 */
[----:B------:R-:W-:-:S12]  /*1290*/  VIADD R0, R0, 0x410 ;  /* 0x0000041000007836 */ /* 0x000fd80000000000 */
        /* <DEDUP_REMOVED lines=73> */
.L_x_5499:
[----:B------:R-:W-:Y:S05]  /*1730*/  BSYNC.RECONVERGENT B1 ;  /* 0x0000000000017941 */ /* 0x000fea0003800200 */
.L_x_5498:
        /* <DEDUP_REMOVED lines=8> */
.L_x_5497:
[----:B------:R-:W-:Y:S05]  /*17c0*/  BSYNC.RECONVERGENT B0 ;  /* 0x0000000000007941 */ /* 0x000fea0003800200 */
.L_x_5496:
[----:B------:R-:W-:Y:S01]  /*17d0*/  BAR.SYNC.DEFER_BLOCKING 0x0 ;  /* 0x0000000000007b1d */ /* 0x000fe20000010000 */
[----:B------:R-:W-:-:S04]  /*17e0*/  @!P6 IMAD R37, R37, R40, R39 ;  /* 0x000000282525e224 */ /* 0x000fc800078e0227 */
[C---:B------:R-:W-:Y:S01]  /*17f0*/  @!P6 IMAD R0, R37.reuse, 0x4, R0 ;  /* 0x000000042500e824 */ /* 0x040fe200078e0200 */
[----:B------:R-:W-:-:S04]  /*1800*/  @!P6 LEA R3, R37, R3, 0x2 ;  /* 0x000000032503e211 */ /* 0x000fc800078e10ff */
[----:B---3--:R0:W1:Y:S04]  /*1810*/  @!P6 LDS.128 R28, [R0] ;  /* 0x00000000001ce984 */ /* 0x0080680000000c00 */
[----:B------:R0:W2:Y:S01]  /*1820*/  @!P6 LDS.128 R32, [R3] ;  /* 0x000000000320e984 */ /* 0x0000a20000000c00 */
[----:B------:R-:W-:Y:S06]  /*1830*/  BAR.SYNC.DEFER_BLOCKING 0x0 ;  /* 0x0000000000007b1d */ /* 0x000fec0000010000 */
.L_x_5494:
[----:B------:R-:W-:Y:S05]  /*1840*/  BSYNC.RECONVERGENT B6 ;  /* 0x0000000000067941 */ /* 0x000fea0003800200 */
.L_x_5492:
        /* <DEDUP_REMOVED lines=23> */
.L_x_5501:
[----:B------:R-:W-:Y:S05]  /*19c0*/  BSYNC.RECONVERGENT B0 ;  /* 0x0000000000007941 */ /* 0x000fea0003800200 */
.L_x_5500:
        /* <DEDUP_REMOVED lines=21> */
[----:B------:R0:W-:Y:S01]  /*1b20*/  @!P0 STS [R0+UR4+0x8], R5 ;  /* 0x0000080500008988 */ /* 0x0001e20008000804 */
[----:B------:R-:W-:Y:S01]  /*1b30*/  BAR.SYNC.DEFER_BLOCKING 0x0 ;  /* 0x0000000000007b1d */ /* 0x000fe20000010000 */
[----:B------:R-:W-:Y:S01]  /*1b40*/  ISETP.NE.AND P0, PT, R22, RZ, PT ;  /* 0x000000ff1600720c */ /* 0x000fe20003f05270 */
[----:B------:R-:W-:-:S04]  /*1b50*/  UIADD3 UR4, UPT, UPT, UR10, 0x410, URZ ;  /* 0x000004100a047890 */ /* 0x000fc8000fffe0ff */
[----:B------:R-:W-:-:S06]  /*1b60*/  ULEA UR4, UR11, UR4, 0x18 ;  /* 0x000000040b047291 */ /* 0x000fcc000f8ec0ff */
[----:B0-----:R-:W-:Y:S01]  /*1b70*/  LEA R0, R7, UR4, 0x2 ;  /* 0x0000000407007c11 */ /* 0x001fe2000f8e10ff */
        /* <DEDUP_REMOVED lines=13> */
[----:B-----5:R-:W-:-:S05]  /*1c50*/  IADD3 R6, PT, PT, -R17, R18, RZ ;  /* 0x0000001211067210 */ /* 0x020fca0007ffe1ff */
[----:B0-----:R-:W-:-:S04]  /*1c60*/  IMAD R3, R25, UR5, R6 ;  /* 0x0000000519037c24 */ /* 0x001fc8000f8e0206 */
[----:B------:R-:W-:-:S04]  /*1c70*/  IMAD R3, R3, UR5, R6 ;  /* 0x0000000503037c24 */ /* 0x000fc8000f8e0206 */
[----:B---3--:R-:W-:-:S06]  /*1c80*/  IMAD.WIDE R4, R3, 0x4, R4 ;  /* 0x0000000403047825 */ /* 0x008fcc00078e0204 */
[----:B------:R-:W3:Y:S02]  /*1c90*/  LDG.E R4, desc[UR36][R4.64] ;  /* 0x0000002404047981 */ /* 0x000ee4000c1e1900 */
[----:B---3--:R-:W-:-:S07]  /*1ca0*/  FADD.FTZ R153, R153, R4 ;  /* 0x0000000499997221 */ /* 0x008fce0000010000 */
.L_x_5504:
[----:B------:R3:W-:Y:S02]  /*1cb0*/  STS [R0], R153 ;  /* 0x0000009900007388 */ /* 0x0007e40000000800 */
.L_x_5503:
[----:B------:R-:W-:Y:S05]  /*1cc0*/  BSYNC.RECONVERGENT B0 ;  /* 0x0000000000007941 */ /* 0x000fea0003800200 */
.L_x_5502:
[----:B------:R-:W-:Y:S01]  /*1cd0*/  VIADD R3, R7, 0x7 ;  /* 0x0000000707037836 */ /* 0x000fe20000000000 */
[----:B------:R-:W4:Y:S01]  /*1ce0*/  LDCU UR5, c[0x0][0x3f0] ;  /* 0x00007e00ff0577ac */ /* 0x000f220008000800 */
[----:B------:R-:W-:Y:S01]  /*1cf0*/  SHF.R.U32.HI R20, RZ, 0x2, R22 ;  /* 0x00000002ff147819 */ /* 0x000fe20000011616 */
[----:B------:R-:W-:Y:S02]  /*1d00*/  BSSY B0, `(.L_x_5505) ;  /* 0x000041a000007945 */ /* 0x000fe40003800000 */
[----:B0-----:R-:W-:Y:S01]  /*1d10*/  SHF.R.S32.HI R4, RZ, 0x1f, R3 ;  /* 0x0000001fff047819 */ /* 0x001fe20000011403 */
[----:B------:R-:W0:Y:S03]  /*1d20*/  LDCU UR12, c[0x0][0x410] ;  /* 0x00008200ff0c77ac */ /* 0x000e260008000800 */
[----:B------:R-:W-:Y:S01]  /*1d30*/  LEA.HI R4, R4, R3, RZ, 0x3 ;  /* 0x0000000304047211 */ /* 0x000fe200078f18ff */
[----:B------:R-:W0:Y:S03]  /*1d40*/  LDCU.64 UR14, c[0x0][0x438] ;  /* 0x00008700ff0e77ac */ /* 0x000e260008000a00 */
[----:B------:R-:W-:Y:S01]  /*1d50*/  LOP3.LUT R13, R4, 0xfffffff8, RZ, 0xc0, !PT ;  /* 0xfffffff8040d7812 */ /* 0x000fe200078ec0ff */
[----:B------:R-:W0:Y:S01]  /*1d60*/  LDCU.64 UR8, c[0x0][0x448] ;  /* 0x00008900ff0877ac */ /* 0x000e220008000a00 */
[----:B------:R-:W-:Y:S02]  /*1d70*/  BAR.SYNC.DEFER_BLOCKING 0x0 ;  /* 0x0000000000007b1d */ /* 0x000fe40000010000 */
[----:B------:R-:W-:Y:S01]  /*1d80*/  ISETP.GE.AND P0, PT, R20, R13, PT ;  /* 0x0000000d1400720c */ /* 0x000fe20003f06270 */
[----:B----4-:R-:W-:-:S04]  /*1d90*/  IMAD R3, R38, UR5, R25 ;  /* 0x0000000526037c24 */ /* 0x010fc8000f8e0219 */
[----:B------:R-:W-:-:S08]  /*1da0*/  IMAD R3, R3, 0xc0, RZ ;  /* 0x000000c003037824 */ /* 0x000fd000078e02ff */
[----:B------:R-:W-:Y:S05]  /*1db0*/  @P0 BRA `(.L_x_5506) ;  /* 0x0000004000380947 */ /* 0x000fea0003800000 */
[----:B------:R-:W4:Y:S01]  /*1dc0*/  LDC R4, c[0x0][0x3f4] ;  /* 0x0000fd00ff047b82 */ /* 0x000f220000000800 */
[----:B------:R-:W-:Y:S01]  /*1dd0*/  UIADD3 UR5, UPT, UPT, UR10, 0x10, URZ ;  /* 0x000000100a057890 */ /* 0x000fe2000fffe0ff */
[----:B------:R-:W-:Y:S01]  /*1de0*/  LOP3.LUT R24, R24, 0xc, RZ, 0xc0, !PT ;  /* 0x0000000c18187812 */ /* 0x000fe200078ec0ff */
[----:B------:R-:W0:Y:S01]  /*1df0*/  LDCU.64 UR6, c[0x0][0x420] ;  /* 0x00008400ff0677ac */ /* 0x000e220008000a00 */
[----:B------:R-:W-:Y:S01]  /*1e00*/  IMAD.IADD R151, R23, 0x1, R20 ;  /* 0x0000000117977824 */ /* 0x000fe200078e0214 */
[----:B------:R-:W-:Y:S01]  /*1e10*/  LEA R20, R20, UR4, 0x2 ;  /* 0x0000000414147c11 */ /* 0x000fe2000f8e10ff */
[----:B------:R-:W-:-:S09]  /*1e20*/  ULEA UR5, UR11, UR5, 0x18 ;  /* 0x000000050b057291 */ /* 0x000fd2000f8ec0ff */
[----:B------:R1:W1:Y:S04]  /*1e30*/  LDS R146, [R24+UR5] ;  /* 0x0000000518927984 */ /* 0x0002680008000800 */
[----:B------:R1:W1:Y:S01]  /*1e40*/  LDS R144, [R24+UR5+0x10] ;  /* 0x0000100518907984 */ /* 0x0002620008000800 */
[----:B0-----:R-:W-:Y:S02]  /*1e50*/  ISETP.NE.U32.AND P0, PT, RZ, UR6, PT ;  /* 0x00000006ff007c0c */ /* 0x001fe4000bf05070 */
[----:B------:R-:W-:Y:S01]  /*1e60*/  IADD3 R8, P1, P2, R36, UR6, R151 ;  /* 0x0000000624087c10 */ /* 0x000fe2000fa3e097 */
[----:B------:R0:W0:Y:S01]  /*1e70*/  LDS R149, [R24+UR5+0x20] ;  /* 0x0000200518957984 */ /* 0x0000220008000800 */
[----:B----4-:R-:W-:Y:S02]  /*1e80*/  IABS R4, R4 ;  /* 0x0000000400047213 */ /* 0x010fe40000000000 */
[----:B------:R-:W-:Y:S01]  /*1e90*/  ISETP.NE.AND.EX P0, PT, RZ, UR7, PT, P0 ;  /* 0x00000007ff007c0c */ /* 0x000fe2000bf05300 */
[----:B------:R4:W0:Y:S01]  /*1ea0*/  LDS R147, [R24+UR5+0x30] ;  /* 0x0000300518937984 */ /* 0x0008220008000800 */
[----:B------:R-:W2:Y:S01]  /*1eb0*/  I2F.RP R5, R4 ;  /* 0x0000000400057306 */ /* 0x000ea20000209400 */
[----:B------:R-:W-:-:S02]  /*1ec0*/  IADD3.X R9, PT, PT, R27, UR7, RZ, P1, P2 ;  /* 0x000000071b097c10 */ /* 0x000fc40008fe44ff */
[----:B------:R4:W0:Y:S04]  /*1ed0*/  LDS R145, [R24+UR5+0x40] ;  /* 0x0000400518917984 */ /* 0x0008280008000800 */
[----:B------:R4:W0:Y:S04]  /*1ee0*/  LDS R142, [R24+UR5+0x50] ;  /* 0x00005005188e7984 */ /* 0x0008280008000800 */
[----:B------:R4:W0:Y:S01]  /*1ef0*/  LDS R143, [R24+UR5+0x60] ;  /* 0x00006005188f7984 */ /* 0x0008220008000800 */
[----:B--2---:R-:W2:Y:S03]  /*1f00*/  MUFU.RCP R5, R5 ;  /* 0x0000000500057308 */ /* 0x004ea60000001000 */
[----:B------:R4:W0:Y:S04]  /*1f10*/  LDS R140, [R24+UR5+0x70] ;  /* 0x00007005188c7984 */ /* 0x0008280008000800 */
[----:B------:R4:W0:Y:S04]  /*1f20*/  LDS R138, [R24+UR5+0x80] ;  /* 0x00008005188a7984 */ /* 0x0008280008000800 */
[----:B------:R4:W0:Y:S04]  /*1f30*/  LDS R141, [R24+UR5+0x90] ;  /* 0x00009005188d7984 */ /* 0x0008280008000800 */
[----:B------:R4:W0:Y:S04]  /*1f40*/  LDS R136, [R24+UR5+0xa0] ;  /* 0x0000a00518887984 */ /* 0x0008280008000800 */
[----:B------:R4:W0:Y:S01]  /*1f50*/  LDS R139, [R24+UR5+0xb0] ;  /* 0x0000b005188b7984 */ /* 0x0008220008000800 */
[----:B--2---:R-:W-:-:S03]  /*1f60*/  VIADD R10, R5, 0xffffffe ;  /* 0x0ffffffe050a7836 */ /* 0x004fc60000000000 */
[----:B------:R4:W2:Y:S01]  /*1f70*/  LDS R134, [R24+UR5+0xc0] ;  /* 0x0000c00518867984 */ /* 0x0008a20008000800 */
[----:B------:R3:W1:Y:S03]  /*1f80*/  F2I.FTZ.U32.TRUNC.NTZ R11, R10 ;  /* 0x0000000a000b7305 */ /* 0x000666000021f000 */
[----:B------:R4:W0:Y:S04]  /*1f90*/  LDS R137, [R24+UR5+0xd0] ;  /* 0x0000d00518897984 */ /* 0x0008280008000800 */
[----:B------:R4:W0:Y:S01]  /*1fa0*/  LDS R132, [R24+UR5+0xe0] ;  /* 0x0000e00518847984 */ /* 0x0008220008000800 */
[----:B---3--:R-:W-:-:S03]  /*1fb0*/  HFMA2 R10, -RZ, RZ, 0, 0 ;  /* 0x00000000ff0a7431 */ /* 0x008fc600000001ff */
[----:B------:R4:W3:Y:S04]  /*1fc0*/  LDS R135, [R24+UR5+0xf0] ;  /* 0x0000f00518877984 */ /* 0x0008e80008000800 */
[----:B------:R4:W0:Y:S01]  /*1fd0*/  LDS R133, [R24+UR5+0x100] ;  /* 0x0001000518857984 */ /* 0x0008220008000800 */
[----:B-1----:R-:W-:-:S03]  /*1fe0*/  IMAD.MOV R7, RZ, RZ, -R11 ;  /* 0x000000ffff077224 */ /* 0x002fc600078e0a0b */
[----:B------:R4:W1:Y:S01]  /*1ff0*/  LDS R130, [R24+UR5+0x110] ;  /* 0x0001100518827984 */ /* 0x0008620008000800 */
[----:B------:R-:W-:-:S03]  /*2000*/  IMAD R7, R7, R4, RZ ;  /* 0x0000000407077224 */ /* 0x000fc600078e02ff */
[----:B------:R4:W0:Y:S01]  /*2010*/  LDS R131, [R24+UR5+0x120] ;  /* 0x0001200518837984 */ /* 0x0008220008000800 */
[----:B------:R-:W-:-:S03]  /*2020*/  IMAD.HI.U32 R7, R11, R7, R10 ;  /* 0x000000070b077227 */ /* 0x000fc600078e000a */
[----:B------:R4:W0:Y:S01]  /*2030*/  LDS R128, [R24+UR5+0x130] ;  /* 0x0001300518807984 */ /* 0x0008220008000800 */
[----:B------:R-:W-:-:S03]  /*2040*/  IMAD.IADD R10, R23, 0x1, R13 ;  /* 0x00000001170a7824 */ /* 0x000fc600078e020d */
        /* <DEDUP_REMOVED lines=44> */
[----:B------:R-:W2:Y:S02]  /*2310*/  LDCU UR5, c[0x0][0x440] ;  /* 0x00008800ff0577ac */ /* 0x000ea40008000800 */
[----:B--2---:R-:W-:-:S04]  /*2320*/  IMAD R12, R25, UR5, R18 ;  /* 0x00000005190c7c24 */ /* 0x004fc8000f8e0212 */
[----:B-1-34-:R-:W-:-:S07]  /*2330*/  IMAD R21, R12, UR5, R151 ;  /* 0x000000050c157c24 */ /* 0x01afce000f8e0297 */
.L_x_5510:
        /* <DEDUP_REMOVED lines=11> */
[----:B------:R-:W-:-:S05]  /*23f0*/  @!P1 IMAD.IADD R159, R159, 0x1, -R148 ;  /* 0x000000019f9f9824 */ /* 0x000fca00078e0a94 */
[----:B------:R-:W-:-:S13]  /*2400*/  ISETP.GT.U32.AND P1, PT, R4, R159, PT ;  /* 0x0000009f0400720c */ /* 0x000fda0003f24070 */
[----:B------:R-:W-:Y:S01]  /*2410*/  @!P1 IMAD.IADD R159, R159, 0x1, -R148 ;  /* 0x000000019f9f9824 */ /* 0x000fe200078e0a94 */
[----:B------:R-:W-:-:S04]  /*2420*/  ISETP.GE.AND P1, PT, R151, R18, PT ;  /* 0x000000129700720c */ /* 0x000fc80003f26270 */
[----:B------:R-:W-:Y:S02]  /*2430*/  @!P2 IADD3 R159, PT, PT, -R159, RZ, RZ ;  /* 0x000000ff9f9fa210 */ /* 0x000fe40007ffe1ff */
[----:B------:R-:W-:-:S05]  /*2440*/  @!P3 LOP3.LUT R159, RZ, R12, RZ, 0x33, !PT ;  /* 0x0000000cff9fb212 */ /* 0x000fca00078e33ff */
[----:B------:R-:W-:-:S04]  /*2450*/  IMAD.SHL.U32 R161, R159, 0x4, RZ ;  /* 0x000000049fa17824 */ /* 0x000fc800078e00ff */
[C-C-:B------:R-:W-:Y:S02]  /*2460*/  IMAD R152, R12.reuse, 0x8, R161.reuse ;  /* 0x000000080c987824 */ /* 0x140fe400078e02a1 */
[----:B------:R-:W-:-:S03]  /*2470*/  IMAD R148, R12, 0x10, R161 ;  /* 0x000000100c947824 */ /* 0x000fc600078e02a1 */
[-C--:B------:R-:W-:Y:S02]  /*2480*/  ISETP.GE.OR P3, PT, R152, R13.reuse, P1 ;  /* 0x0000000d9800720c */ /* 0x080fe40000f66670 */
[----:B------:R-:W-:-:S11]  /*2490*/  ISETP.GE.OR P4, PT, R148, R13, P1 ;  /* 0x0000000d9400720c */ /* 0x000fd60000f86670 */
[----:B------:R-:W2:Y:S01]  /*24a0*/  @!P3 LDC.64 R14, c[0x0][0x3b8] ;  /* 0x0000ee00ff0ebb82 */ /* 0x000ea20000000a00 */
[----:B-1----:R-:W-:-:S05]  /*24b0*/  @!P3 LOP3.LUT R150, R11, 0x3, RZ, 0xc0, !PT ;  /* 0x000000030b96b812 */ /* 0x002fca00078ec0ff */
[----:B------:R-:W-:Y:S01]  /*24c0*/  @!P3 IMAD R155, R3, R12, R150 ;  /* 0x0000000c039bb224 */ /* 0x000fe200078e0296 */
[----:B------:R-:W-:-:S04]  /*24d0*/  @!P3 SHF.R.S32.HI R150, RZ, 0x1f, R152 ;  /* 0x0000001fff96b819 */ /* 0x000fc80000011498 */
[----:B------:R-:W-:-:S04]  /*24e0*/  @!P3 IADD3 R152, P2, PT, R155, R152, RZ ;  /* 0x000000989b98b210 */ /* 0x000fc80007f5e0ff */
[----:B------:R-:W-:Y:S02]  /*24f0*/  @!P3 LEA.HI.X.SX32 R150, R155, R150, 0x1, P2 ;  /* 0x000000969b96b211 */ /* 0x000fe400010f0eff */
[----:B--2---:R-:W-:-:S04]  /*2500*/  @!P3 LEA R154, P2, R152, R14, 0x2 ;  /* 0x0000000e989ab211 */ /* 0x004fc800078410ff */
[----:B------:R-:W-:Y:S02]  /*2510*/  @!P3 LEA.HI.X R155, R152, R15, R150, 0x2, P2 ;  /* 0x0000000f989bb211 */ /* 0x000fe400010f1496 */
[----:B------:R-:W1:Y:S01]  /*2520*/  @!P4 LDC.64 R14, c[0x0][0x3b8] ;  /* 0x0000ee00ff0ecb82 */ /* 0x000e620000000a00 */
[----:B------:R-:W-:-:S05]  /*2530*/  @!P4 LOP3.LUT R150, R11, 0x3, RZ, 0xc0, !PT ;  /* 0x000000030b96c812 */ /* 0x000fca00078ec0ff */
[----:B------:R-:W-:Y:S01]  /*2540*/  @!P4 IMAD R157, R3, R12, R150 ;  /* 0x0000000c039dc224 */ /* 0x000fe200078e0296 */
[----:B------:R-:W-:-:S04]  /*2550*/  @!P4 SHF.R.S32.HI R150, RZ, 0x1f, R148 ;  /* 0x0000001fff96c819 */ /* 0x000fc80000011494 */
[----:B------:R-:W-:-:S04]  /*2560*/  @!P4 IADD3 R148, P2, PT, R157, R148, RZ ;  /* 0x000000949d94c210 */ /* 0x000fc80007f5e0ff */
[----:B------:R-:W-:Y:S02]  /*2570*/  @!P4 LEA.HI.X.SX32 R150, R157, R150, 0x1, P2 ;  /* 0x000000969d96c211 */ /* 0x000fe400010f0eff */
[----:B-1----:R-:W-:-:S04]  /*2580*/  @!P4 LEA R156, P2, R148, R14, 0x2 ;  /* 0x0000000e949cc211 */ /* 0x002fc800078410ff */
[----:B------:R-:W-:Y:S01]  /*2590*/  @!P4 LEA.HI.X R157, R148, R15, R150, 0x2, P2 ;  /* 0x0000000f949dc211 */ /* 0x000fe200010f1496 */
[----:B------:R-:W-:Y:S01]  /*25a0*/  IMAD R150, R12, 0x20, R161 ;  /* 0x000000200c967824 */ /* 0x000fe200078e02a1 */
[----:B------:R-:W-:-:S04]  /*25b0*/  ISETP.GE.AND P2, PT, R151, R18, PT ;  /* 0x000000129700720c */ /* 0x000fc80003f46270 */
[----:B------:R-:W-:Y:S02]  /*25c0*/  ISETP.GE.OR P5, PT, R150, R13, P1 ;  /* 0x0000000d9600720c */ /* 0x000fe40000fa6670 */
[----:B------:R-:W-:Y:S02]  /*25d0*/  FSEL R22, R22, RZ, P2 ;  /* 0x000000ff16167208 */ /* 0x000fe40001000000 */
[----:B------:R-:W-:-:S04]  /*25e0*/  LEA R152, R12, R161, 0x6 ;  /* 0x000000a10c987211 */ /* 0x000fc800078e30ff */
[----:B------:R1:W2:Y:S01]  /*25f0*/  @!P3 LDG.E R22, desc[UR36][R154.64] ;  /* 0x000000249a16b981 */ /* 0x0002a2000c1e1900 */
[----:B0-----:R-:W-:-:S04]  /*2600*/  FSEL R24, R24, RZ, P2 ;  /* 0x000000ff18187208 */ /* 0x001fc80001000000 */
[----:B------:R-:W0:Y:S01]  /*2610*/  @!P5 LDC.64 R14, c[0x0][0x3b8] ;  /* 0x0000ee00ff0edb82 */ /* 0x000e220000000a00 */
[----:B------:R-:W-:Y:S01]  /*2620*/  @!P5 LOP3.LUT R148, R11, 0x3, RZ, 0xc0, !PT ;  /* 0x000000030b94d812 */ /* 0x000fe200078ec0ff */
[----:B------:R3:W4:Y:S01]  /*2630*/  @!P4 LDG.E R24, desc[UR36][R156.64] ;  /* 0x000000249c18c981 */ /* 0x000722000c1e1900 */
[----:B------:R-:W-:-:S03]  /*2640*/  FSEL R25, R25, RZ, P2 ;  /* 0x000000ff19197208 */ /* 0x000fc60001000000 */
[----:B------:R-:W-:Y:S01]  /*2650*/  @!P5 IMAD R163, R3, R12, R148 ;  /* 0x0000000c03a3d224 */ /* 0x000fe200078e0294 */
[----:B------:R-:W-:-:S04]  /*2660*/  @!P5 SHF.R.S32.HI R148, RZ, 0x1f, R150 ;  /* 0x0000001fff94d819 */ /* 0x000fc80000011496 */
[----:B------:R-:W-:-:S04]  /*2670*/  @!P5 IADD3 R150, P3, PT, R163, R150, RZ ;  /* 0x00000096a396d210 */ /* 0x000fc80007f7e0ff */
[----:B------:R-:W-:Y:S02]  /*2680*/  @!P5 LEA.HI.X.SX32 R148, R163, R148, 0x1, P3 ;  /* 0x00000094a394d211 */ /* 0x000fe400018f0eff */
[----:B------:R-:W-:Y:S02]  /*2690*/  ISETP.GE.OR P3, PT, R152, R13, P1 ;  /* 0x0000000d9800720c */ /* 0x000fe40000f66670 */
[----:B0-----:R-:W-:-:S04]  /*26a0*/  @!P5 LEA R162, P4, R150, R14, 0x2 ;  /* 0x0000000e96a2d211 */ /* 0x001fc800078810ff */
[----:B------:R-:W-:-:S07]  /*26b0*/  @!P5 LEA.HI.X R163, R150, R15, R148, 0x2, P4 ;  /* 0x0000000f96a3d211 */ /* 0x000fce00020f1494 */
[----:B------:R-:W0:Y:S01]  /*26c0*/  @!P3 LDC.64 R14, c[0x0][0x3b8] ;  /* 0x0000ee00ff0ebb82 */ /* 0x000e220000000a00 */
[----:B------:R-:W-:Y:S01]  /*26d0*/  @!P3 LOP3.LUT R148, R11, 0x3, RZ, 0xc0, !PT ;  /* 0x000000030b94b812 */ /* 0x000fe200078ec0ff */
[----:B------:R-:W4:Y:S01]  /*26e0*/  @!P5 LDG.E R25, desc[UR36][R162.64] ;  /* 0x00000024a219d981 */ /* 0x000f22000c1e1900 */
[----:B------:R-:W-:-:S03]  /*26f0*/  FSEL R26, R26, RZ, P2 ;  /* 0x000000ff1a1a7208 */ /* 0x000fc60001000000 */
[----:B-1----:R-:W-:Y:S01]  /*2700*/  @!P3 IMAD R155, R3, R12, R148 ;  /* 0x0000000c039bb224 */ /* 0x002fe200078e0294 */
[----:B------:R-:W-:-:S04]  /*2710*/  @!P3 SHF.R.S32.HI R148, RZ, 0x1f, R152 ;  /* 0x0000001fff94b819 */ /* 0x000fc80000011498 */
[----:B------:R-:W-:-:S04]  /*2720*/  @!P3 IADD3 R150, P4, PT, R155, R152, RZ ;  /* 0x000000989b96b210 */ /* 0x000fc80007f9e0ff */
[----:B------:R-:W-:Y:S02]  /*2730*/  @!P3 LEA.HI.X.SX32 R148, R155, R148, 0x1, P4 ;  /* 0x000000949b94b211 */ /* 0x000fe400020f0eff */
[----:B------:R-:W-:Y:S02]  /*2740*/  ISETP.GE.OR P4, PT, R161, R13, P1 ;  /* 0x0000000da100720c */ /* 0x000fe40000f86670 */
[----:B0-----:R-:W-:-:S04]  /*2750*/  @!P3 LEA R154, P5, R150, R14, 0x2 ;  /* 0x0000000e969ab211 */ /* 0x001fc800078a10ff */
[----:B------:R-:W-:-:S07]  /*2760*/  @!P3 LEA.HI.X R155, R150, R15, R148, 0x2, P5 ;  /* 0x0000000f969bb211 */ /* 0x000fce00028f1494 */
[----:B------:R-:W3:Y:S01]  /*2770*/  @!P4 LDC.64 R14, c[0x0][0x3b8] ;  /* 0x0000ee00ff0ecb82 */ /* 0x000ee20000000a00 */
[----:B------:R-:W-:Y:S01]  /*2780*/  @!P4 LOP3.LUT R148, R11, 0x3, RZ, 0xc0, !PT ;  /* 0x000000030b94c812 */ /* 0x000fe200078ec0ff */
[----:B------:R-:W-:Y:S01]  /*2790*/  IMAD R150, R12, 0x80, R161 ;  /* 0x000000800c967824 */ /* 0x000fe200078e02a1 */
[----:B------:R0:W4:Y:S01]  /*27a0*/  @!P3 LDG.E R26, desc[UR36][R154.64] ;  /* 0x000000249a1ab981 */ /* 0x000122000c1e1900 */
[----:B------:R-:W-:Y:S02]  /*27b0*/  FSEL R27, R27, RZ, P2 ;  /* 0x000000ff1b1b7208 */ /* 0x000fe40001000000 */
[----:B------:R-:W-:Y:S01]  /*27c0*/  @!P4 IMAD R148, R3, R12, R148 ;  /* 0x0000000c0394c224 */ /* 0x000fe200078e0294 */
[----:B------:R-:W-:-:S04]  /*27d0*/  ISETP.GE.OR P3, PT, R150, R13, P1 ;  /* 0x0000000d9600720c */ /* 0x000fc80000f66670 */
[----:B------:R-:W-:-:S04]  /*27e0*/  @!P4 IADD3 R161, P5, PT, R161, R148, RZ ;  /* 0x00000094a1a1c210 */ /* 0x000fc80007fbe0ff */
[----:B------:R-:W-:Y:S02]  /*27f0*/  @!P4 LEA.HI.X.SX32 R148, R148, RZ, 0x1, P5 ;  /* 0x000000ff9494c211 */ /* 0x000fe400028f0eff */
[----:B---3--:R-:W-:-:S04]  /*2800*/  @!P4 LEA R156, P5, R161, R14, 0x2 ;  /* 0x0000000ea19cc211 */ /* 0x008fc800078a10ff */
[----:B------:R-:W-:Y:S02]  /*2810*/  @!P4 LEA.HI.X R157, R161, R15, R148, 0x2, P5 ;  /* 0x0000000fa19dc211 */ /* 0x000fe400028f1494 */
[----:B------:R-:W-:Y:S01]  /*2820*/  @!P3 LOP3.LUT R148, R11, 0x3, RZ, 0xc0, !PT ;  /* 0x000000030b94b812 */ /* 0x000fe200078ec0ff */
[----:B------:R-:W1:Y:S02]  /*2830*/  @!P3 LDC.64 R14, c[0x0][0x3b8] ;  /* 0x0000ee00ff0ebb82 */ /* 0x000e640000000a00 */
[----:B------:R3:W2:Y:S01]  /*2840*/  @!P4 LDG.E R27, desc[UR36][R156.64] ;  /* 0x000000249c1bc981 */ /* 0x0006a2000c1e1900 */
[----:B------:R-:W-:Y:S01]  /*2850*/  IMAD.IADD R161, R159, 0x1, R12 ;  /* 0x000000019fa17824 */ /* 0x000fe200078e020c */
[----:B------:R-:W-:Y:S01]  /*2860*/  FSEL R28, R28, RZ, P2 ;  /* 0x000000ff1c1c7208 */ /* 0x000fe20001000000 */
[----:B0-----:R-:W-:Y:S01]  /*2870*/  @!P3 IMAD R155, R3, R12, R148 ;  /* 0x0000000c039bb224 */ /* 0x001fe200078e0294 */
[----:B------:R-:W-:-:S04]  /*2880*/  @!P3 SHF.R.S32.HI R148, RZ, 0x1f, R150 ;  /* 0x0000001fff94b819 */ /* 0x000fc80000011496 */
[----:B------:R-:W-:-:S04]  /*2890*/  @!P3 IADD3 R150, P4, PT, R155, R150, RZ ;  /* 0x000000969b96b210 */ /* 0x000fc80007f9e0ff */
[----:B------:R-:W-:Y:S01]  /*28a0*/  @!P3 LEA.HI.X.SX32 R152, R155, R148, 0x1, P4 ;  /* 0x000000949b98b211 */ /* 0x000fe200020f0eff */
[----:B------:R-:W-:-:S05]  /*28b0*/  IMAD.SHL.U32 R148, R161, 0x4, RZ ;  /* 0x00000004a1947824 */ /* 0x000fca00078e00ff */
[----:B------:R-:W-:Y:S02]  /*28c0*/  ISETP.GE.OR P4, PT, R148, R13, P1 ;  /* 0x0000000d9400720c */ /* 0x000fe40000f86670 */
[----:B-1----:R-:W-:-:S04]  /*28d0*/  @!P3 LEA R154, P5, R150, R14, 0x2 ;  /* 0x0000000e969ab211 */ /* 0x002fc800078a10ff */
[----:B------:R-:W-:-:S07]  /*28e0*/  @!P3 LEA.HI.X R155, R150, R15, R152, 0x2, P5 ;  /* 0x0000000f969bb211 */ /* 0x000fce00028f1498 */
[----:B------:R-:W0:Y:S01]  /*28f0*/  @!P4 LDC.64 R14, c[0x0][0x3b8] ;  /* 0x0000ee00ff0ecb82 */ /* 0x000e220000000a00 */
[----:B------:R-:W-:Y:S01]  /*2900*/  @!P4 LOP3.LUT R150, R11, 0x3, RZ, 0xc0, !PT ;  /* 0x000000030b96c812 */ /* 0x000fe200078ec0ff */
[----:B------:R1:W4:Y:S01]  /*2910*/  @!P3 LDG.E R28, desc[UR36][R154.64] ;  /* 0x000000249a1cb981 */ /* 0x000322000c1e1900 */
[----:B------:R-:W-:Y:S02]  /*2920*/  @!P4 SHF.R.S32.HI R152, RZ, 0x1f, R148 ;  /* 0x0000001fff98c819 */ /* 0x000fe40000011494 */
[----:B------:R-:W-:Y:S01]  /*2930*/  FSEL R29, R29, RZ, P2 ;  /* 0x000000ff1d1d7208 */ /* 0x000fe20001000000 */
[----:B---3--:R-:W-:Y:S02]  /*2940*/  @!P4 IMAD R157, R3, R12, R150 ;  /* 0x0000000c039dc224 */ /* 0x008fe400078e0296 */
[----:B------:R-:W-:-:S03]  /*2950*/  IMAD R150, R12, 0x2, R161 ;  /* 0x000000020c967824 */ /* 0x000fc600078e02a1 */
[C---:B------:R-:W-:Y:S02]  /*2960*/  @!P4 IADD3 R148, P3, PT, R157.reuse, R148, RZ ;  /* 0x000000949d94c210 */ /* 0x040fe40007f7e0ff */
[----:B------:R-:W-:Y:S02]  /*2970*/  SHF.L.U32 R150, R150, 0x2, RZ ;  /* 0x0000000296967819 */ /* 0x000fe400000006ff */
[----:B------:R-:W-:Y:S02]  /*2980*/  @!P4 LEA.HI.X.SX32 R152, R157, R152, 0x1, P3 ;  /* 0x000000989d98c211 */ /* 0x000fe400018f0eff */
[----:B------:R-:W-:Y:S02]  /*2990*/  ISETP.GE.OR P3, PT, R150, R13, P1 ;  /* 0x0000000d9600720c */ /* 0x000fe40000f66670 */
[----:B0-----:R-:W-:-:S04]  /*29a0*/  @!P4 LEA R158, P5, R148, R14, 0x2 ;  /* 0x0000000e949ec211 */ /* 0x001fc800078a10ff */
[----:B------:R-:W-:-:S07]  /*29b0*/  @!P4 LEA.HI.X R159, R148, R15, R152, 0x2, P5 ;  /* 0x0000000f949fc211 */ /* 0x000fce00028f1498 */
[----:B------:R-:W-:Y:S01]  /*29c0*/  @!P3 LOP3.LUT R148, R11, 0x3, RZ, 0xc0, !PT ;  /* 0x000000030b94b812 */ /* 0x000fe200078ec0ff */
[----:B------:R-:W0:Y:S01]  /*29d0*/  @!P3 LDC.64 R14, c[0x0][0x3b8] ;  /* 0x0000ee00ff0ebb82 */ /* 0x000e220000000a00 */
[----:B------:R-:W3:Y:S01]  /*29e0*/  @!P4 LDG.E R29, desc[UR36][R158.64] ;  /* 0x000000249e1dc981 */ /* 0x000ee2000c1e1900 */
[----:B------:R-:W-:Y:S01]  /*29f0*/  IMAD R161, R12, 0x4, R161 ;  /* 0x000000040ca17824 */ /* 0x000fe200078e02a1 */
[----:B------:R-:W-:Y:S01]  /*2a00*/  FSEL R30, R30, RZ, P2 ;  /* 0x000000ff1e1e7208 */ /* 0x000fe20001000000 */
[----:B-1----:R-:W-:Y:S01]  /*2a10*/  @!P3 IMAD R155, R3, R12, R148 ;  /* 0x0000000c039bb224 */ /* 0x002fe200078e0294 */
[----:B------:R-:W-:-:S04]  /*2a20*/  @!P3 SHF.R.S32.HI R148, RZ, 0x1f, R150 ;  /* 0x0000001fff94b819 */ /* 0x000fc80000011496 */
[----:B------:R-:W-:-:S04]  /*2a30*/  @!P3 IADD3 R150, P4, PT, R155, R150, RZ ;  /* 0x000000969b96b210 */ /* 0x000fc80007f9e0ff */
[----:B------:R-:W-:Y:S01]  /*2a40*/  @!P3 LEA.HI.X.SX32 R152, R155, R148, 0x1, P4 ;  /* 0x000000949b98b211 */ /* 0x000fe200020f0eff */
[----:B------:R-:W-:-:S05]  /*2a50*/  IMAD.SHL.U32 R148, R161, 0x4, RZ ;  /* 0x00000004a1947824 */ /* 0x000fca00078e00ff */
[----:B------:R-:W-:Y:S02]  /*2a60*/  ISETP.GE.OR P4, PT, R148, R13, P1 ;  /* 0x0000000d9400720c */ /* 0x000fe40000f86670 */
[----:B0-----:R-:W-:-:S04]  /*2a70*/  @!P3 LEA R156, P5, R150, R14, 0x2 ;  /* 0x0000000e969cb211 */ /* 0x001fc800078a10ff */
[----:B------:R-:W-:-:S07]  /*2a80*/  @!P3 LEA.HI.X R157, R150, R15, R152, 0x2, P5 ;  /* 0x0000000f969db211 */ /* 0x000fce00028f1498 */
[----:B------:R-:W0:Y:S01]  /*2a90*/  @!P4 LDC.64 R14, c[0x0][0x3b8] ;  /* 0x0000ee00ff0ecb82 */ /* 0x000e220000000a00 */
[----:B------:R-:W-:Y:S01]  /*2aa0*/  @!P4 LOP3.LUT R150, R11, 0x3, RZ, 0xc0, !PT ;  /* 0x000000030b96c812 */ /* 0x000fe200078ec0ff */
[----:B------:R-:W-:Y:S01]  /*2ab0*/  IMAD.IADD R161, R161, 0x1, R12 ;  /* 0x00000001a1a17824 */ /* 0x000fe200078e020c */
[----:B------:R1:W4:Y:S01]  /*2ac0*/  @!P3 LDG.E R30, desc[UR36][R156.64] ;  /* 0x000000249c1eb981 */ /* 0x000322000c1e1900 */
[----:B------:R-:W-:Y:S02]  /*2ad0*/  FSEL R31, R31, RZ, P2 ;  /* 0x000000ff1f1f7208 */ /* 0x000fe40001000000 */
[----:B------:R-:W-:Y:S01]  /*2ae0*/  @!P4 IMAD R155, R3, R12, R150 ;  /* 0x0000000c039bc224 */ /* 0x000fe200078e0296 */
[----:B------:R-:W-:-:S04]  /*2af0*/  @!P4 SHF.R.S32.HI R150, RZ, 0x1f, R148 ;  /* 0x0000001fff96c819 */ /* 0x000fc80000011494 */
[----:B------:R-:W-:Y:S01]  /*2b00*/  @!P4 IADD3 R152, P3, PT, R155, R148, RZ ;  /* 0x000000949b98c210 */ /* 0x000fe20007f7e0ff */
[----:B------:R-:W-:-:S03]  /*2b10*/  IMAD.SHL.U32 R148, R161, 0x4, RZ ;  /* 0x00000004a1947824 */ /* 0x000fc600078e00ff */
[----:B------:R-:W-:Y:S02]  /*2b20*/  @!P4 LEA.HI.X.SX32 R150, R155, R150, 0x1, P3 ;  /* 0x000000969b96c211 */ /* 0x000fe400018f0eff */
[----:B------:R-:W-:Y:S02]  /*2b30*/  ISETP.GE.OR P3, PT, R148, R13, P1 ;  /* 0x0000000d9400720c */ /* 0x000fe40000f66670 */
[----:B0-----:R-:W-:-:S04]  /*2b40*/  @!P4 LEA R154, P5, R152, R14, 0x2 ;  /* 0x0000000e989ac211 */ /* 0x001fc800078a10ff */
[----:B------:R-:W-:-:S07]  /*2b50*/  @!P4 LEA.HI.X R155, R152, R15, R150, 0x2, P5 ;  /* 0x0000000f989bc211 */ /* 0x000fce00028f1496 */
[----:B------:R-:W0:Y:S01]  /*2b60*/  @!P3 LDC.64 R14, c[0x0][0x3b8] ;  /* 0x0000ee00ff0ebb82 */ /* 0x000e220000000a00 */
[----:B------:R-:W-:Y:S02]  /*2b70*/  @!P3 LOP3.LUT R150, R11, 0x3, RZ, 0xc0, !PT ;  /* 0x000000030b96b812 */ /* 0x000fe400078ec0ff */
[-C--:B------:R-:W-:Y:S01]  /*2b80*/  IADD3 R161, PT, PT, R161, R12.reuse, RZ ;  /* 0x0000000ca1a17210 */ /* 0x080fe20007ffe0ff */
[----:B------:R0:W4:Y:S01]  /*2b90*/  @!P4 LDG.E R31, desc[UR36][R154.64] ;  /* 0x000000249a1fc981 */ /* 0x000122000c1e1900 */
[----:B------:R-:W-:Y:S01]  /*2ba0*/  FSEL R32, R32, RZ, P2 ;  /* 0x000000ff20207208 */ /* 0x000fe20001000000 */
[----:B-1----:R-:W-:Y:S01]  /*2bb0*/  @!P3 IMAD R157, R3, R12, R150 ;  /* 0x0000000c039db224 */ /* 0x002fe200078e0296 */
        /* <DEDUP_REMOVED lines=8> */
[----:B------:R-:W-:Y:S01]  /*2c40*/  @!P4 LOP3.LUT R150, R11, 0x3, RZ, 0xc0, !PT ;  /* 0x000000030b96c812 */ /* 0x000fe200078ec0ff */
[----:B------:R-:W-:Y:S01]  /*2c50*/  IMAD R161, R12, 0x2, R161 ;  /* 0x000000020ca17824 */ /* 0x000fe200078e02a1 */
        /* <DEDUP_REMOVED lines=15> */
[----:B-1----:R-:W-:Y:S01]  /*2d50*/  @!P3 IMAD R157, R3, R12, R150 ;  /* 0x0000000c039db224 */ /* 0x002fe200078e0296 */
[----:B------:R-:W-:-:S04]  /*2d60*/  @!P3 SHF.R.S32.HI R150, RZ, 0x1f, R148 ;  /* 0x0000001fff96b819 */ /* 0x000fc80000011494 */
[----:B------:R-:W-:Y:S02]  /*2d70*/  @!P3 IADD3 R152, P4, PT, R157, R148, RZ ;  /* 0x000000949d98b210 */ /* 0x000fe40007f9e0ff */
[----:B------:R-:W-:Y:S02]  /*2d80*/  SHF.L.U32 R148, R161, 0x2, RZ ;  /* 0x00000002a1947819 */ /* 0x000fe400000006ff */
        /* <DEDUP_REMOVED lines=9> */
[----:B--2---:R-:W-:Y:S01]  /*2e20*/  @!P4 IMAD R155, R3, R12, R150 ;  /* 0x0000000c039bc224 */ /* 0x004fe200078e0296 */
        /* <DEDUP_REMOVED lines=643> */
[----:B------:R-:W-:Y:S01]  /*5660*/  @!P3 LEA.HI.X R157, R152, R15, R150, 0x2, P5 ;  /* 0x0000000f989db211 */ /* 0x000fe200028f1496 */
[----:B------:R-:W-:-:S06]  /*5670*/  IMAD.IADD R150, R161, 0x1, R12 ;  /* 0x00000001a1967824 */ /* 0x000fcc00078e020c */
[----:B------:R-:W2:Y:S01]  /*5680*/  @!P4 LDC.64 R14, c[0x0][0x3b8] ;  /* 0x0000ee00ff0ecb82 */ /* 0x000ea20000000a00 */
[----:B------:R-:W-:Y:S01]  /*5690*/  IMAD.SHL.U32 R150, R150, 0x4, RZ ;  /* 0x0000000496967824 */ /* 0x000fe200078e00ff */
[----:B------:R0:W4:Y:S01]  /*56a0*/  @!P3 LDG.E R83, desc[UR36][R156.64] ;  /* 0x000000249c53b981 */ /* 0x000122000c1e1900 */
[----:B------:R-:W-:-:S03]  /*56b0*/  FSEL R84, R84, RZ, P2 ;  /* 0x000000ff54547208 */ /* 0x000fc60001000000 */
[----:B------:R-:W-:Y:S02]  /*56c0*/  ISETP.GE.OR P1, PT, R150, R13, P1 ;  /* 0x0000000d9600720c */ /* 0x000fe40000f26670 */
[----:B------:R-:W-:-:S05]  /*56d0*/  @!P4 LOP3.LUT R13, R11, 0x3, RZ, 0xc0, !PT ;  /* 0x000000030b0dc812 */ /* 0x000fca00078ec0ff */
[----:B------:R-:W-:Y:S01]  /*56e0*/  @!P4 IMAD R152, R3, R12, R13 ;  /* 0x0000000c0398c224 */ /* 0x000fe200078e020d */
[----:B------:R-:W-:-:S04]  /*56f0*/  @!P4 SHF.R.S32.HI R13, RZ, 0x1f, R148 ;  /* 0x0000001fff0dc819 */ /* 0x000fc80000011494 */
[----:B------:R-:W-:-:S04]  /*5700*/  @!P4 IADD3 R148, P3, PT, R152, R148, RZ ;  /* 0x000000949894c210 */ /* 0x000fc80007f7e0ff */
[----:B------:R-:W-:Y:S02]  /*5710*/  @!P4 LEA.HI.X.SX32 R13, R152, R13, 0x1, P3 ;  /* 0x0000000d980dc211 */ /* 0x000fe400018f0eff */
[----:B--2---:R-:W-:-:S04]  /*5720*/  @!P4 LEA R154, P3, R148, R14, 0x2 ;  /* 0x0000000e949ac211 */ /* 0x004fc800078610ff */
[----:B------:R-:W-:Y:S02]  /*5730*/  @!P4 LEA.HI.X R155, R148, R15, R13, 0x2, P3 ;  /* 0x0000000f949bc211 */ /* 0x000fe400018f140d */
[----:B------:R-:W1:Y:S01]  /*5740*/  @!P1 LDC.64 R14, c[0x0][0x3b8] ;  /* 0x0000ee00ff0e9b82 */ /* 0x000e620000000a00 */
[----:B------:R-:W-:Y:S02]  /*5750*/  @!P1 LOP3.LUT R13, R11, 0x3, RZ, 0xc0, !PT ;  /* 0x000000030b0d9812 */ /* 0x000fe400078ec0ff */
[----:B------:R-:W-:Y:S01]  /*5760*/  FSEL R85, R85, RZ, P2 ;  /* 0x000000ff55557208 */ /* 0x000fe20001000000 */
[----:B------:R-:W2:Y:S02]  /*5770*/  @!P4 LDG.E R84, desc[UR36][R154.64] ;  /* 0x000000249a54c981 */ /* 0x000ea4000c1e1900 */
[----:B0-----:R-:W-:Y:S01]  /*5780*/  @!P1 IMAD R157, R3, R12, R13 ;  /* 0x0000000c039d9224 */ /* 0x001fe200078e020d */
[----:B------:R-:W-:-:S04]  /*5790*/  @!P1 SHF.R.S32.HI R12, RZ, 0x1f, R150 ;  /* 0x0000001fff0c9819 */ /* 0x000fc80000011496 */
[----:B------:R-:W-:-:S04]  /*57a0*/  @!P1 IADD3 R13, P3, PT, R157, R150, RZ ;  /* 0x000000969d0d9210 */ /* 0x000fc80007f7e0ff */
[----:B------:R-:W-:Y:S02]  /*57b0*/  @!P1 LEA.HI.X.SX32 R12, R157, R12, 0x1, P3 ;  /* 0x0000000c9d0c9211 */ /* 0x000fe400018f0eff */
[----:B-1----:R-:W-:-:S04]  /*57c0*/  @!P1 LEA R14, P3, R13, R14, 0x2 ;  /* 0x0000000e0d0e9211 */ /* 0x002fc800078610ff */
[----:B------:R-:W-:Y:S02]  /*57d0*/  @!P1 LEA.HI.X R15, R13, R15, R12, 0x2, P3 ;  /* 0x0000000f0d0f9211 */ /* 0x000fe400018f140c */
[----:B------:R-:W2:Y:S04]  /*57e0*/  @P0 LDG.E.U8 R12, desc[UR36][R8.64] ;  /* 0x00000024080c0981 */ /* 0x000ea8000c1e1100 */
[----:B------:R0:W2:Y:S01]  /*57f0*/  @!P1 LDG.E R85, desc[UR36][R14.64] ;  /* 0x000000240e559981 */ /* 0x0000a2000c1e1900 */
[----:B---3--:R-:W-:-:S04]  /*5800*/  FMUL.FTZ R13, R144, R29 ;  /* 0x0000001d900d7220 */ /* 0x008fc80000410000 */
[----:B------:R-:W-:-:S04]  /*5810*/  FFMA.FTZ R148, R146, R27, R13 ;  /* 0x0000001b92947223 */ /* 0x000fc8000001000d */
[----:B------:R-:W-:-:S04]  /*5820*/  FFMA.FTZ R148, R149, R22, R148 ;  /* 0x0000001695947223 */ /* 0x000fc80000010094 */
[----:B----4-:R-:W-:-:S04]  /*5830*/  FFMA.FTZ R148, R147, R30, R148 ;  /* 0x0000001e93947223 */ /* 0x010fc80000010094 */
[----:B------:R-:W-:-:S04]  /*5840*/  FFMA.FTZ R13, R145, R24, R148 ;  /* 0x00000018910d7223 */ /* 0x000fc80000010094 */
[----:B------:R-:W-:-:S04]  /*5850*/  FFMA.FTZ R148, R142, R31, R13 ;  /* 0x0000001f8e947223 */ /* 0x000fc8000001000d */
[----:B------:R-:W-:-:S04]  /*5860*/  FFMA.FTZ R13, R143, R32, R148 ;  /* 0x000000208f0d7223 */ /* 0x000fc80000010094 */
[----:B------:R-:W-:-:S04]  /*5870*/  FFMA.FTZ R13, R140, R33, R13 ;  /* 0x000000218c0d7223 */ /* 0x000fc8000001000d */
[----:B------:R-:W-:-:S04]  /*5880*/  FFMA.FTZ R148, R138, R25, R13 ;  /* 0x000000198a947223 */ /* 0x000fc8000001000d */
[----:B------:R-:W-:-:S04]  /*5890*/  FFMA.FTZ R13, R141, R34, R148 ;  /* 0x000000228d0d7223 */ /* 0x000fc80000010094 */
[----:B0-----:R-:W-:-:S04]  /*58a0*/  FFMA.FTZ R14, R136, R35, R13 ;  /* 0x00000023880e7223 */ /* 0x001fc8000001000d */
        /* <DEDUP_REMOVED lines=50> */
[----:B------:R-:W-:-:S03]  /*5bd0*/  UMOV UR5, 0xffffffff ;  /* 0xffffffff00057882 */ /* 0x000fc60000000000 */
[----:B------:R-:W-:Y:S01]  /*5be0*/  FFMA.FTZ R14, R88, R83, R13 ;  /* 0x00000053580e7223 */ /* 0x000fe2000001000d */
[----:B------:R-:W-:-:S03]  /*5bf0*/  LOP3.LUT P1, RZ, R11, 0x3, RZ, 0xc0, !PT ;  /* 0x000000030bff7812 */ /* 0x000fc6000782c0ff */
[----:B--2---:R-:W-:Y:S01]  /*5c00*/  FFMA.FTZ R13, R5, R84, R14 ;  /* 0x00000054050d7223 */ /* 0x004fe2000001000e */
[----:B------:R-:W-:-:S03]  /*5c10*/  ISETP.NE.AND P2, PT, R12, RZ, P0 ;  /* 0x000000ff0c00720c */ /* 0x000fc60000745270 */
[----:B------:R-:W-:Y:S01]  /*5c20*/  FFMA.FTZ R13, R6, R85, R13 ;  /* 0x00000055060d7223 */ /* 0x000fe2000001000d */
[----:B------:R-:W-:Y:S09]  /*5c30*/  BRA.DIV UR5, `(.L_x_5507) ;  /* 0x0000005a052c7947 */ /* 0x000ff2000b800000 */
[----:B------:R-:W0:Y:S02]  /*5c40*/  SHFL.BFLY PT, R14, R13, 0x2, 0x1f ;  /* 0x0c401f000d0e7f89 */ /* 0x000e2400000e0000 */
[----:B0-----:R-:W-:-:S05]  /*5c50*/  FADD.FTZ R13, R13, R14 ;  /* 0x0000000e0d0d7221 */ /* 0x001fca0000010000 */
[----:B------:R0:W1:Y:S02]  /*5c60*/  SHFL.BFLY PT, R14, R13, 0x1, 0x1f ;  /* 0x0c201f000d0e7f89 */ /* 0x00006400000e0000 */
.L_x_5582:
        /* <DEDUP_REMOVED lines=20> */
[----:B-----5:R-:W-:-:S04]  /*5db0*/  @P1 SEL R148, R17, RZ, !P4 ;  /* 0x000000ff11941207 */ /* 0x020fc80006000000 */
[----:B------:R-:W-:-:S04]  /*5dc0*/  @P1 IADD3 R148, PT, PT, R151, R148, -R18 ;  /* 0x0000009497941210 */ /* 0x000fc80007ffe812 */
[----:B------:R-:W-:Y:S01]  /*5dd0*/  @P1 I2FP.F32.S32 R148, R148 ;  /* 0x0000009400941245 */ /* 0x000fe20000201400 */
[----:B----4-:R-:W-:-:S04]  /*5de0*/  @P3 FADD.FTZ R11, R11, R12 ;  /* 0x0000000c0b0b3221 */ /* 0x010fc80000010000 */
[----:B---3--:R-:W-:-:S05]  /*5df0*/  @P1 FFMA.FTZ R11, R148, R14, R11 ;  /* 0x0000000e940b1223 */ /* 0x008fca000001000b */
[----:B------:R1:W-:Y:S01]  /*5e00*/  STS [R20], R11 ;  /* 0x0000000b14007388 */ /* 0x0003e20000000800 */
[----:B------:R-:W-:-:S07]  /*5e10*/  @!P2 FMNMX.FTZ R153, R153, R11, !PT ;  /* 0x0000000b9999a209 */ /* 0x000fce0007810000 */
.L_x_5509:
[----:B------:R-:W-:Y:S05]  /*5e20*/  BSYNC.RECONVERGENT B1 ;  /* 0x0000000000017941 */ /* 0x000fea0003800200 */
.L_x_5508:
[----:B------:R-:W-:Y:S01]  /*5e30*/  VIADD R151, R151, 0x10 ;  /* 0x0000001097977836 */ /* 0x000fe20000000000 */
[----:B------:R-:W-:Y:S01]  /*5e40*/  IADD3 R8, P2, PT, R8, 0x10, RZ ;  /* 0x0000001008087810 */ /* 0x000fe20007f5e0ff */
[----:B------:R-:W-:Y:S01]  /*5e50*/  VIADD R21, R21, 0x10 ;  /* 0x0000001015157836 */ /* 0x000fe20000000000 */
[----:B-1----:R-:W-:Y:S02]  /*5e60*/  IADD3 R20, PT, PT, R20, 0x40, RZ ;  /* 0x0000004014147810 */ /* 0x002fe40007ffe0ff */
[----:B------:R-:W-:Y:S01]  /*5e70*/  ISETP.GE.AND P1, PT, R151, R10, PT ;  /* 0x0000000a9700720c */ /* 0x000fe20003f26270 */
[----:B------:R-:W-:-:S12]  /*5e80*/  IMAD.X R9, RZ, RZ, R9, P2 ;  /* 0x000000ffff097224 */ /* 0x000fd800010e0609 */
[----:B------:R-:W-:Y:S05]  /*5e90*/  @!P1 BRA `(.L_x_5510) ;  /* 0xffffffc400289947 */ /* 0x000fea000383ffff */
.L_x_5506:
[----:B0-----:R-:W-:Y:S05]  /*5ea0*/  BSYNC B0 ;  /* 0x0000000000007941 */ /* 0x001fea0003800000 */
.L_x_5505:
        /* <DEDUP_REMOVED lines=9> */
.L_x_5587:
[----:B------:R-:W1:Y:S01]  /*5f40*/  S2R R24, SR_CgaCtaId ;  /* 0x0000000000187919 */ /* 0x000e620000008800 */
[----:B-----5:R-:W-:Y:S01]  /*5f50*/  MOV R17, 0x400 ;  /* 0x0000040000117802 */ /* 0x020fe20000000f00 */
[----:B------:R-:W-:Y:S05]  /*5f60*/  WARPSYNC.ALL ;  /* 0x0000000000007948 */ /* 0x000fea0003800000 */
[----:B----4-:R-:W-:Y:S02]  /*5f70*/  FMNMX.FTZ R5, R4, R14, !PT ;  /* 0x0000000e04057209 */ /* 0x010fe40007810000 */
[----:B-1----:R-:W-:-:S04]  /*5f80*/  LEA R7, R24, R17, 0x18 ;  /* 0x0000001118077211 */ /* 0x002fc800078ec0ff */
[----:B0-----:R-:W-:Y:S01]  /*5f90*/  @!P0 LEA.HI R4, R20, R7, RZ, 0x1d ;  /* 0x0000000714048211 */ /* 0x001fe200078fe8ff */
[----:B------:R-:W-:-:S04]  /*5fa0*/  IMAD R8, R6, 0x4, R7 ;  /* 0x0000000406087824 */ /* 0x000fc800078e0207 */
[----:B------:R0:W-:Y:S01]  /*5fb0*/  @!P0 STS [R4], R5 ;  /* 0x0000000504008388 */ /* 0x0001e20000000800 */
[----:B------:R-:W-:Y:S01]  /*5fc0*/  ISETP.GT.U32.AND P0, PT, R6, 0x1, PT ;  /* 0x000000010600780c */ /* 0x000fe20003f04070 */
[----:B------:R-:W-:Y:S01]  /*5fd0*/  BAR.SYNC.DEFER_BLOCKING 0x0 ;  /* 0x0000000000007b1d */ /* 0x000fe20000010000 */
[----:B------:R-:W-:Y:S01]  /*5fe0*/  IMAD.MOV.U32 R11, RZ, RZ, -0x800001 ;  /* 0xff7fffffff0b7424 */ /* 0x000fe200078e00ff */
[----:B0-----:R-:W-:Y:S01]  /*5ff0*/  IADD3 R5, PT, PT, R23, R20, RZ ;  /* 0x0000001417057210 */ /* 0x001fe20007ffe0ff */
[----:B------:R-:W-:Y:S02]  /*6000*/  IMAD.SHL.U32 R12, R20, 0x4, RZ ;  /* 0x00000004140c7824 */ /* 0x000fe400078e00ff */
[----:B------:R-:W-:Y:S01]  /*6010*/  IMAD.MOV.U32 R10, RZ, RZ, RZ ;  /* 0x000000ffff0a7224 */ /* 0x000fe200078e00ff */
[----:B------:R-:W-:Y:S06]  /*6020*/  BSSY.RECONVERGENT B0, `(.L_x_5512) ;  /* 0x000016b000007945 */ /* 0x000fec0003800200 */
[----:B------:R-:W0:Y:S01]  /*6030*/  @!P0 LDS R11, [R8] ;  /* 0x00000000080b8984 */ /* 0x000e220000000800 */
[----:B------:R-:W-:-:S03]  /*6040*/  ISETP.GT.AND P0, PT, R5, R18, PT ;  /* 0x000000120500720c */ /* 0x000fc60003f04270 */
[----:B0-----:R-:W0:Y:S02]  /*6050*/  SHFL.BFLY PT, R4, R11, 0x1, 0x1f ;  /* 0x0c201f000b047f89 */ /* 0x001e2400000e0000 */
[----:B0-----:R-:W-:Y:S01]  /*6060*/  FMNMX.FTZ R9, R4, R11, !PT ;  /* 0x0000000b04097209 */ /* 0x001fe20007810000 */
[----:B------:R-:W-:-:S05]  /*6070*/  VIADD R4, R18, 0x1 ;  /* 0x0000000112047836 */ /* 0x000fca0000000000 */
        /* <DEDUP_REMOVED lines=18> */
[----:B------:R-:W-:Y:S01]  /*61a0*/  LEA R15, R24, R11, 0x18 ;  /* 0x0000000b180f7211 */ /* 0x000fe200078ec0ff */
[----:B------:R-:W-:Y:S01]  /*61b0*/  IMAD.MOV.U32 R11, RZ, RZ, R5 ;  /* 0x000000ffff0b7224 */ /* 0x000fe200078e0005 */
[----:B------:R-:W-:Y:S01]  /*61c0*/  LOP3.LUT R13, R10, 0x3, RZ, 0xc0, !PT ;  /* 0x000000030a0d7812 */ /* 0x000fe200078ec0ff */
[----:B------:R-:W-:Y:S02]  /*61d0*/  IMAD.MOV.U32 R10, RZ, RZ, RZ ;  /* 0x000000ffff0a7224 */ /* 0x000fe400078e00ff */
[----:B------:R-:W-:Y:S01]  /*61e0*/  IMAD.IADD R14, R12, 0x1, R15 ;  /* 0x000000010c0e7824 */ /* 0x000fe200078e020f */
[----:B------:R-:W-:-:S07]  /*61f0*/  IADD3 R13, PT, PT, -R13, RZ, RZ ;  /* 0x000000ff0d0d7210 */ /* 0x000fce0007ffe1ff */
.L_x_5517:
[----:B------:R-:W0:Y:S01]  /*6200*/  LDS R22, [R14] ;  /* 0x000000000e167984 */ /* 0x000e220000000800 */
[----:B------:R-:W-:Y:S02]  /*6210*/  VIADD R13, R13, 0x1 ;  /* 0x000000010d0d7836 */ /* 0x000fe40000000000 */
[----:B------:R-:W-:-:S03]  /*6220*/  VIADD R11, R11, 0x40 ;  /* 0x000000400b0b7836 */ /* 0x000fc60000000000 */
[----:B------:R-:W-:Y:S01]  /*6230*/  ISETP.NE.AND P0, PT, R13, RZ, PT ;  /* 0x000000ff0d00720c */ /* 0x000fe20003f05270 */
[----:B0-----:R-:W-:-:S04]  /*6240*/  FADD.FTZ R22, -R9, R22 ;  /* 0x0000001609167221 */ /* 0x001fc80000010100 */
[----:B------:R-:W-:-:S04]  /*6250*/  FMUL.FTZ R22, R22, 1.4426950216293334961 ;  /* 0x3fb8aa3b16167820 */ /* 0x000fc80000410000 */
[----:B------:R-:W0:Y:S02]  /*6260*/  MUFU.EX2 R15, R22 ;  /* 0x00000016000f7308 */ /* 0x000e240000000800 */
[----:B0-----:R0:W-:Y:S01]  /*6270*/  STS [R14], R15 ;  /* 0x0000000f0e007388 */ /* 0x0011e20000000800 */
[----:B------:R-:W-:Y:S01]  /*6280*/  FADD.FTZ R10, R15, R10 ;  /* 0x0000000a0f0a7221 */ /* 0x000fe20000010000 */
[----:B0-----:R-:W-:Y:S01]  /*6290*/  VIADD R14, R14, 0x100 ;  /* 0x000001000e0e7836 */ /* 0x001fe20000000000 */
[----:B------:R-:W-:Y:S06]  /*62a0*/  @P0 BRA `(.L_x_5517) ;  /* 0xfffffffc00d40947 */ /* 0x000fec000383ffff */
.L_x_5516:
[----:B------:R-:W-:Y:S05]  /*62b0*/  BSYNC.RECONVERGENT B1 ;  /* 0x0000000000017941 */ /* 0x000fea0003800200 */
.L_x_5515:
        /* <DEDUP_REMOVED lines=9> */
[----:B------:R-:W1:Y:S04]  /*6350*/  LDS R24, [R14+0x100] ;  /* 0x000100000e187984 */ /* 0x000e680000000800 */
[----:B------:R-:W4:Y:S04]  /*6360*/  LDS R26, [R14+0x200] ;  /* 0x000200000e1a7984 */ /* 0x000f280000000800 */
[----:B------:R-:W5:Y:S01]  /*6370*/  LDS R28, [R14+0x300] ;  /* 0x000300000e1c7984 */ /* 0x000f620000000800 */
[C---:B0-----:R-:W-:Y:S01]  /*6380*/  FADD.FTZ R22, -R9.reuse, R22 ;  /* 0x0000001609167221 */ /* 0x041fe20000010100 */
[----:B-1----:R-:W-:-:S03]  /*6390*/  FADD.FTZ R24, -R9, R24 ;  /* 0x0000001809187221 */ /* 0x002fc60000010100 */
[----:B------:R-:W-:Y:S01]  /*63a0*/  FMUL.FTZ R22, R22, 1.4426950216293334961 ;  /* 0x3fb8aa3b16167820 */ /* 0x000fe20000410000 */
[C---:B----4-:R-:W-:Y:S01]  /*63b0*/  FADD.FTZ R26, -R9.reuse, R26 ;  /* 0x0000001a091a7221 */ /* 0x050fe20000010100 */
[----:B------:R-:W-:Y:S02]  /*63c0*/  FMUL.FTZ R24, R24, 1.4426950216293334961 ;  /* 0x3fb8aa3b18187820 */ /* 0x000fe40000410000 */
        /* <DEDUP_REMOVED lines=24> */
.L_x_5520:
[----:B------:R-:W0:Y:S01]  /*6550*/  LDS R22, [R14+-0x200] ;  /* 0xfffe00000e167984 */ /* 0x000e220000000800 */
[----:B------:R-:W-:-:S03]  /*6560*/  VIADD R11, R11, 0x400 ;  /* 0x000004000b0b7836 */ /* 0x000fc60000000000 */
[----:B------:R-:W1:Y:S02]  /*6570*/  LDS R24, [R14+-0x100] ;  /* 0xffff00000e187984 */ /* 0x000e640000000800 */
[----:B------:R-:W-:Y:S02]  /*6580*/  ISETP.GE.AND P1, PT, R11, R54, PT ;  /* 0x000000360b00720c */ /* 0x000fe40003f26270 */
[----:B------:R-:W4:Y:S04]  /*6590*/  LDS R26, [R14] ;  /* 0x000000000e1a7984 */ /* 0x000f280000000800 */
[----:B------:R-:W5:Y:S04]  /*65a0*/  LDS R28, [R14+0x100] ;  /* 0x000100000e1c7984 */ /* 0x000f680000000800 */
[----:B------:R-:W3:Y:S04]  /*65b0*/  LDS R30, [R14+0x200] ;  /* 0x000200000e1e7984 */ /* 0x000ee80000000800 */
        /* <DEDUP_REMOVED lines=22> */
[----:B------:R-:W1:Y:S01]  /*6720*/  LDS R52, [R14+0xd00] ;  /* 0x000d00000e347984 */ /* 0x000e620000000800 */
[C---:B--2---:R-:W-:Y:S01]  /*6730*/  FADD.FTZ R32, -R9.reuse, R32 ;  /* 0x0000002009207221 */ /* 0x044fe20000010100 */
[----:B------:R-:W-:Y:S01]  /*6740*/  FMUL.FTZ R30, R30, 1.4426950216293334961 ;  /* 0x3fb8aa3b1e1e7820 */ /* 0x000fe20000410000 */
[----:B------:R-:W2:Y:S01]  /*6750*/  MUFU.EX2 R21, R28 ;  /* 0x0000001c00157308 */ /* 0x000ea20000000800 */
[----:B------:R-:W-:Y:S01]  /*6760*/  FADD.FTZ R34, -R9, R34 ;  /* 0x0000002209227221 */ /* 0x000fe20000010100 */
        /* <DEDUP_REMOVED lines=15> */
[C---:B------:R-:W-:Y:S01]  /*6860*/  FADD.FTZ R42, -R9.reuse, R42 ;  /* 0x0000002a092a7221 */ /* 0x040fe20000010100 */
[----:B----4-:R-:W-:Y:S01]  /*6870*/  FADD.FTZ R10, R10, R25 ;  /* 0x000000190a0a7221 */ /* 0x010fe20000010000 */
[----:B------:R-:W-:Y:S01]  /*6880*/  FMUL.FTZ R40, R40, 1.4426950216293334961 ;  /* 0x3fb8aa3b28287820 */ /* 0x000fe20000410000 */
[----:B------:R-:W4:Y:S01]  /*6890*/  MUFU.EX2 R33, R38 ;  /* 0x0000002600217308 */ /* 0x000f220000000800 */
[C---:B0-----:R-:W-:Y:S01]  /*68a0*/  FADD.FTZ R44, -R9.reuse, R44 ;  /* 0x0000002c092c7221 */ /* 0x041fe20000010100 */
[----:B-----5:R-:W-:Y:S01]  /*68b0*/  FADD.FTZ R10, R10, R27 ;  /* 0x0000001b0a0a7221 */ /* 0x020fe20000010000 */
[----:B------:R-:W-:Y:S01]  /*68c0*/  FMUL.FTZ R42, R42, 1.4426950216293334961 ;  /* 0x3fb8aa3b2a2a7820 */ /* 0x000fe20000410000 */
[----:B------:R-:W0:Y:S01]  /*68d0*/  MUFU.EX2 R35, R40 ;  /* 0x0000002800237308 */ /* 0x000e220000000800 */
[----:B------:R5:W-:Y:S01]  /*68e0*/  STS [R14+-0x200], R13 ;  /* 0xfffe000d0e007388 */ /* 0x000be20000000800 */
[----:B---3--:R-:W-:Y:S01]  /*68f0*/  FADD.FTZ R10, R10, R29 ;  /* 0x0000001d0a0a7221 */ /* 0x008fe20000010000 */
[C---:B-1----:R-:W-:Y:S01]  /*6900*/  FADD.FTZ R46, -R9.reuse, R46 ;  /* 0x0000002e092e7221 */ /* 0x042fe20000010100 */
[----:B------:R-:W-:Y:S01]  /*6910*/  FMUL.FTZ R44, R44, 1.4426950216293334961 ;  /* 0x3fb8aa3b2c2c7820 */ /* 0x000fe20000410000 */
[----:B------:R1:W-:Y:S01]  /*6920*/  STS [R14+-0x100], R15 ;  /* 0xffff000f0e007388 */ /* 0x0003e20000000800 */
[----:B--2---:R-:W-:Y:S01]  /*6930*/  FADD.FTZ R10, R10, R31 ;  /* 0x0000001f0a0a7221 */ /* 0x004fe20000010000 */
[C---:B------:R-:W-:Y:S01]  /*6940*/  FADD.FTZ R48, -R9.reuse, R48 ;  /* 0x0000003009307221 */ /* 0x040fe20000010100 */
[----:B------:R-:W-:Y:S01]  /*6950*/  FMUL.FTZ R46, R46, 1.4426950216293334961 ;  /* 0x3fb8aa3b2e2e7820 */ /* 0x000fe20000410000 */
[C---:B------:R-:W-:Y:S01]  /*6960*/  FADD.FTZ R50, -R9.reuse, R50 ;  /* 0x0000003209327221 */ /* 0x040fe20000010100 */
[----:B----4-:R-:W-:Y:S01]  /*6970*/  FADD.FTZ R10, R10, R33 ;  /* 0x000000210a0a7221 */ /* 0x010fe20000010000 */
[----:B-----5:R-:W2:Y:S01]  /*6980*/  MUFU.EX2 R13, R42 ;  /* 0x0000002a000d7308 */ /* 0x020ea20000000800 */
        /* <DEDUP_REMOVED lines=32> */
.L_x_5519:
[----:B------:R-:W-:Y:S05]  /*6b90*/  BSYNC.RECONVERGENT B1 ;  /* 0x0000000000017941 */ /* 0x000fea0003800200 */
.L_x_5518:
        /* <DEDUP_REMOVED lines=10> */
[----:B------:R-:W3:Y:S04]  /*6c40*/  LDS R30, [R14+0x200] ;  /* 0x000200000e1e7984 */ /* 0x000ee80000000800 */
[----:B--2---:R-:W2:Y:S04]  /*6c50*/  LDS R32, [R14+0x300] ;  /* 0x000300000e207984 */ /* 0x004ea80000000800 */
[----:B------:R-:W2:Y:S04]  /*6c60*/  LDS R34, [R14+0x400] ;  /* 0x000400000e227984 */ /* 0x000ea80000000800 */
[----:B------:R-:W2:Y:S01]  /*6c70*/  LDS R36, [R14+0x500] ;  /* 0x000500000e247984 */ /* 0x000ea20000000800 */
[C---:B0-----:R-:W-:Y:S01]  /*6c80*/  FADD.FTZ R22, -R9.reuse, R22 ;  /* 0x0000001609167221 */ /* 0x041fe20000010100 */
[----:B-1----:R-:W-:-:S03]  /*6c90*/  FADD.FTZ R24, -R9, R24 ;  /* 0x0000001809187221 */ /* 0x002fc60000010100 */
[----:B------:R-:W-:Y:S01]  /*6ca0*/  FMUL.FTZ R22, R22, 1.4426950216293334961 ;  /* 0x3fb8aa3b16167820 */ /* 0x000fe20000410000 */
[C---:B----4-:R-:W-:Y:S01]  /*6cb0*/  FADD.FTZ R26, -R9.reuse, R26 ;  /* 0x0000001a091a7221 */ /* 0x050fe20000010100 */
[----:B------:R-:W-:Y:S02]  /*6cc0*/  FMUL.FTZ R24, R24, 1.4426950216293334961 ;  /* 0x3fb8aa3b18187820 */ /* 0x000fe40000410000 */
[----:B------:R-:W0:Y:S01]  /*6cd0*/  MUFU.EX2 R13, R22 ;  /* 0x00000016000d7308 */ /* 0x000e220000000800 */
[C---:B-----5:R-:W-:Y:S01]  /*6ce0*/  FADD.FTZ R28, -R9.reuse, R28 ;  /* 0x0000001c091c7221 */ /* 0x060fe20000010100 */
[----:B------:R-:W-:Y:S02]  /*6cf0*/  FMUL.FTZ R26, R26, 1.4426950216293334961 ;  /* 0x3fb8aa3b1a1a7820 */ /* 0x000fe40000410000 */
[----:B------:R-:W1:Y:S01]  /*6d00*/  MUFU.EX2 R15, R24 ;  /* 0x00000018000f7308 */ /* 0x000e620000000800 */
[----:B---3--:R-:W-:Y:S01]  /*6d10*/  FADD.FTZ R30, -R9, R30 ;  /* 0x0000001e091e7221 */ /* 0x008fe20000010100 */
        /* <DEDUP_REMOVED lines=31> */
.L_x_5522:
[----:B------:R-:W-:Y:S05]  /*6f10*/  BSYNC.RECONVERGENT B1 ;  /* 0x0000000000017941 */ /* 0x000fea0003800200 */
.L_x_5521:
[----:B------:R-:W-:-:S13]  /*6f20*/  ISETP.GT.AND P1, PT, R11, R18, PT ;  /* 0x000000120b00720c */ /* 0x000fda0003f24270 */
        /* <DEDUP_REMOVED lines=26> */
.L_x_5514:
        /* <DEDUP_REMOVED lines=11> */
[----:B------:R-:W-:-:S03]  /*7180*/  IMAD.MOV.U32 R10, RZ, RZ, RZ ;  /* 0x000000ffff0a7224 */ /* 0x000fc600078e00ff */
[----:B------:R-:W-:-:S05]  /*7190*/  SHF.R.S32.HI R28, RZ, 0x1f, R26 ;  /* 0x0000001fff1c7819 */ /* 0x000fca000001141a */
[----:B------:R-:W-:Y:S05]  /*71a0*/  @!P0 BRA `(.L_x_5524) ;  /* 0x0000000000688947 */ /* 0x000fea0003800000 */
[----:B------:R-:W-:Y:S01]  /*71b0*/  VIADD R17, R17, 0x410 ;  /* 0x0000041011117836 */ /* 0x000fe20000000000 */
[----:B------:R-:W-:Y:S01]  /*71c0*/  LEA.HI R10, R22, 0x1, RZ, 0x1a ;  /* 0x00000001160a7811 */ /* 0x000fe200078fd0ff */
[--C-:B------:R-:W-:Y:S01]  /*71d0*/  IMAD.MOV.U32 R11, RZ, RZ, R5.reuse ;  /* 0x000000ffff0b7224 */ /* 0x100fe200078e0005 */
[----:B------:R-:W-:Y:S02]  /*71e0*/  IADD3 R14, P0, P2, R26, R14, R5 ;  /* 0x0000000e1a0e7210 */ /* 0x000fe40007a1e005 */
[----:B------:R-:W-:Y:S02]  /*71f0*/  LEA R17, R24, R17, 0x18 ;  /* 0x0000001118117211 */ /* 0x000fe400078ec0ff */
[----:B------:R-:W-:Y:S01]  /*7200*/  LOP3.LUT R13, R10, 0x3, RZ, 0xc0, !PT ;  /* 0x000000030a0d7812 */ /* 0x000fe200078ec0ff */
[----:B------:R-:W-:Y:S01]  /*7210*/  HFMA2 R10, -RZ, RZ, 0, 0 ;  /* 0x00000000ff0a7431 */ /* 0x000fe200000001ff */
[----:B------:R-:W-:Y:S01]  /*7220*/  IADD3.X R15, PT, PT, R28, R15, RZ, P0, P2 ;  /* 0x0000000f1c0f7210 */ /* 0x000fe200007e44ff */
[----:B------:R-:W-:-:S02]  /*7230*/  IMAD.IADD R17, R12, 0x1, R17 ;  /* 0x000000010c117824 */ /* 0x000fc400078e0211 */
[----:B------:R-:W-:-:S07]  /*7240*/  IMAD.MOV R13, RZ, RZ, -R13 ;  /* 0x000000ffff0d7224 */ /* 0x000fce00078e0a0d */
.L_x_5525:
[----:B------:R1:W4:Y:S01]  /*7250*/  LDG.E.U8 R21, desc[UR36][R14.64] ;  /* 0x000000240e157981 */ /* 0x000322000c1e1100 */
[----:B------:R-:W-:Y:S01]  /*7260*/  IADD3 R13, PT, PT, R13, 0x1, RZ ;  /* 0x000000010d0d7810 */ /* 0x000fe20007ffe0ff */
[----:B------:R-:W-:Y:S01]  /*7270*/  VIADD R11, R11, 0x40 ;  /* 0x000000400b0b7836 */ /* 0x000fe20000000000 */
[----:B-1----:R-:W-:-:S05]  /*7280*/  IADD3 R14, P2, PT, R14, 0x40, RZ ;  /* 0x000000400e0e7810 */ /* 0x002fca0007f5e0ff */
[----:B------:R-:W-:Y:S01]  /*7290*/  IMAD.X R15, RZ, RZ, R15, P2 ;  /* 0x000000ffff0f7224 */ /* 0x000fe200010e060f */
[----:B----4-:R-:W-:Y:S01]  /*72a0*/  ISETP.NE.AND P0, PT, R21, RZ, PT ;  /* 0x000000ff1500720c */ /* 0x010fe20003f05270 */
[----:B------:R-:W-:-:S12]  /*72b0*/  IMAD.MOV.U32 R21, RZ, RZ, RZ ;  /* 0x000000ffff157224 */ /* 0x000fd800078e00ff */
        /* <DEDUP_REMOVED lines=9> */
.L_x_5524:
[----:B------:R-:W-:Y:S05]  /*7350*/  BSYNC.RECONVERGENT B1 ;  /* 0x0000000000017941 */ /* 0x000fea0003800200 */
.L_x_5523:
[----:B------:R-:W-:Y:S05]  /*7360*/  @!P1 BRA `(.L_x_5513) ;  /* 0x0000000000d89947 */ /* 0x000fea0003800000 */
[----:B------:R-:W1:Y:S01]  /*7370*/  S2R R24, SR_CgaCtaId ;  /* 0x0000000000187919 */ /* 0x000e620000008800 */
[----:B------:R-:W4:Y:S01]  /*7380*/  LDCU.64 UR4, c[0x0][0x420] ;  /* 0x00008400ff0477ac */ /* 0x000f220008000a00 */
[----:B------:R-:W-:Y:S01]  /*7390*/  MOV R13, 0x400 ;  /* 0x00000400000d7802 */ /* 0x000fe20000000f00 */
[----:B------:R-:W-:-:S03]  /*73a0*/  IMAD.SHL.U32 R22, R23, 0x4, RZ ;  /* 0x0000000417167824 */ /* 0x000fc600078e00ff */
[----:B------:R-:W-:Y:S01]  /*73b0*/  IADD3 R15, PT, PT, R13, 0x410, RZ ;  /* 0x000004100d0f7810 */ /* 0x000fe20007ffe0ff */
[----:B------:R-:W-:Y:S01]  /*73c0*/  IMAD R13, R11, 0x4, -R22 ;  /* 0x000000040b0d7824 */ /* 0x000fe200078e0a16 */
[----:B----4-:R-:W-:-:S04]  /*73d0*/  IADD3 R14, P0, P1, R26, UR4, R11 ;  /* 0x000000041a0e7c10 */ /* 0x010fc8000f91e00b */
[----:B------:R-:W-:Y:S02]  /*73e0*/  IADD3 R14, P2, PT, R14, 0x80, RZ ;  /* 0x000000800e0e7810 */ /* 0x000fe40007f5e0ff */
[----:B-1----:R-:W-:Y:S02]  /*73f0*/  LEA R24, R24, R15, 0x18 ;  /* 0x0000000f18187211 */ /* 0x002fe400078ec0ff */
[----:B------:R-:W-:Y:S02]  /*7400*/  IADD3.X R15, PT, PT, R28, UR5, RZ, P0, P1 ;  /* 0x000000051c0f7c10 */ /* 0x000fe400087e24ff */
[----:B------:R-:W-:-:S03]  /*7410*/  IADD3 R13, PT, PT, R13, 0x200, R24 ;  /* 0x000002000d0d7810 */ /* 0x000fc60007ffe018 */
[----:B------:R-:W-:-:S07]  /*7420*/  IMAD.X R15, RZ, RZ, R15, P2 ;  /* 0x000000ffff0f7224 */ /* 0x000fce00010e060f */
.L_x_5526:
[----:B------:R-:W4:Y:S04]  /*7430*/  LDG.E.U8 R22, desc[UR36][R14.64+-0x80] ;  /* 0xffff80240e167981 */ /* 0x000f28000c1e1100 */
[----:B------:R-:W5:Y:S04]  /*7440*/  LDG.E.U8 R17, desc[UR36][R14.64+-0x40] ;  /* 0xffffc0240e117981 */ /* 0x000f68000c1e1100 */
[----:B------:R-:W2:Y:S04]  /*7450*/  LDG.E.U8 R21, desc[UR36][R14.64] ;  /* 0x000000240e157981 */ /* 0x000ea8000c1e1100 */
[----:B------:R-:W3:Y:S01]  /*7460*/  LDG.E.U8 R24, desc[UR36][R14.64+0x40] ;  /* 0x000040240e187981 */ /* 0x000ee2000c1e1100 */
[----:B------:R-:W-:Y:S01]  /*7470*/  VIADD R11, R11, 0x100 ;  /* 0x000001000b0b7836 */ /* 0x000fe20000000000 */
[----:B----4-:R-:W-:-:S02]  /*7480*/  ISETP.NE.AND P0, PT, R22, RZ, PT ;  /* 0x000000ff1600720c */ /* 0x010fc40003f05270 */
[----:B-----5:R-:W-:Y:S01]  /*7490*/  ISETP.NE.AND P1, PT, R17, RZ, PT ;  /* 0x000000ff1100720c */ /* 0x020fe20003f25270 */
[----:B------:R-:W-:Y:S01]  /*74a0*/  IMAD.MOV.U32 R17, RZ, RZ, RZ ;  /* 0x000000ffff117224 */ /* 0x000fe200078e00ff */
[----:B--2---:R-:W-:Y:S02]  /*74b0*/  ISETP.NE.AND P2, PT, R21, RZ, PT ;  /* 0x000000ff1500720c */ /* 0x004fe40003f45270 */
        /* <DEDUP_REMOVED lines=8> */
[----:B------:R-:W-:Y:S02]  /*7540*/  IMAD.MOV.U32 R24, RZ, RZ, RZ ;  /* 0x000000ffff187224 */ /* 0x000fe400078e00ff */
[----:B------:R-:W0:Y:S01]  /*7550*/  @!P0 MUFU.EX2 R17, R22 ;  /* 0x0000001600118308 */ /* 0x000e220000000800 */
[----:B------:R-:W-:Y:S01]  /*7560*/  @!P1 FMUL.FTZ R21, R21, 1.4426950216293334961 ;  /* 0x3fb8aa3b15159820 */ /* 0x000fe20000410000 */
[C---:B--2---:R-:W-:Y:S01]  /*7570*/  @!P2 FADD.FTZ R25, -R9.reuse, R26 ;  /* 0x0000001a0919a221 */ /* 0x044fe20000010100 */
[----:B------:R-:W-:Y:S01]  /*7580*/  MOV R26, RZ ;  /* 0x000000ff001a7202 */ /* 0x000fe20000000f00 */
[----:B---3--:R-:W-:Y:S01]  /*7590*/  @!P3 FADD.FTZ R27, -R9, R28 ;  /* 0x0000001c091bb221 */ /* 0x008fe20000010100 */
[----:B------:R0:W1:Y:S01]  /*75a0*/  @!P1 MUFU.EX2 R24, R21 ;  /* 0x0000001500189308 */ /* 0x0000620000000800 */
[----:B------:R-:W-:Y:S01]  /*75b0*/  @!P2 FMUL.FTZ R25, R25, 1.4426950216293334961 ;  /* 0x3fb8aa3b1919a820 */ /* 0x000fe20000410000 */
[----:B------:R-:W-:-:S02]  /*75c0*/  IMAD.MOV.U32 R28, RZ, RZ, RZ ;  /* 0x000000ffff1c7224 */ /* 0x000fc400078e00ff */
[----:B------:R-:W-:Y:S01]  /*75d0*/  @!P3 FMUL.FTZ R27, R27, 1.4426950216293334961 ;  /* 0x3fb8aa3b1b1bb820 */ /* 0x000fe20000410000 */
[----:B------:R-:W-:Y:S01]  /*75e0*/  ISETP.GT.AND P0, PT, R11, R18, PT ;  /* 0x000000120b00720c */ /* 0x000fe20003f04270 */
        /* <DEDUP_REMOVED lines=14> */
.L_x_5513:
[----:B------:R-:W-:Y:S05]  /*76d0*/  BSYNC.RECONVERGENT B0 ;  /* 0x0000000000007941 */ /* 0x000fea0003800200 */
.L_x_5512:
[----:B0-----:R-:W0:Y:S01]  /*76e0*/  SHFL.BFLY PT, R9, R10, 0x10, 0x1f ;  /* 0x0e001f000a097f89 */ /* 0x001e2200000e0000 */
[C---:B------:R-:W-:Y:S01]  /*76f0*/  ISETP.NE.AND P0, PT, R6.reuse, RZ, PT ;  /* 0x000000ff0600720c */ /* 0x040fe20003f05270 */
[----:B------:R-:W1:Y:S01]  /*7700*/  LDCU.U8 UR6, c[0x0][0x48c] ;  /* 0x00009180ff0677ac */ /* 0x000e620008000000 */
[----:B------:R-:W-:Y:S01]  /*7710*/  ISETP.GT.U32.AND P1, PT, R6, 0x1, PT ;  /* 0x000000010600780c */ /* 0x000fe20003f24070 */
[----:B------:R-:W4:Y:S10]  /*7720*/  S2UR UR4, SR_CTAID.Y ;  /* 0x00000000000479c3 */ /* 0x000f340000002600 */
[----:B------:R-:W-:-:S04]  /*7730*/  @!P0 SHF.R.U32.HI R15, RZ, 0x3, R20 ;  /* 0x00000003ff0f8819 */ /* 0x000fc80000011614 */
[----:B------:R-:W-:Y:S01]  /*7740*/  @!P0 LOP3.LUT R6, R15, 0x7c, RZ, 0xc0, !PT ;  /* 0x0000007c0f068812 */ /* 0x000fe200078ec0ff */
[----:B-1----:R-:W-:-:S03]  /*7750*/  UISETP.NE.AND UP0, UPT, UR6, URZ, UPT ;  /* 0x000000ff0600728c */ /* 0x002fc6000bf05270 */
[----:B------:R-:W-:Y:S01]  /*7760*/  @!P0 IADD3 R24, PT, PT, R6, R7, RZ ;  /* 0x0000000706188210 */ /* 0x000fe20007ffe0ff */
[----:B0-----:R-:W-:-:S05]  /*7770*/  FADD.FTZ R9, R9, R10 ;  /* 0x0000000a09097221 */ /* 0x001fca0000010000 */
[----:B------:R-:W0:Y:S02]  /*7780*/  SHFL.BFLY PT, R14, R9, 0x8, 0x1f ;  /* 0x0d001f00090e7f89 */ /* 0x000e2400000e0000 */
[----:B0-----:R-:W-:-:S05]  /*7790*/  FADD.FTZ R14, R9, R14 ;  /* 0x0000000e090e7221 */ /* 0x001fca0000010000 */
[----:B------:R-:W0:Y:S02]  /*77a0*/  SHFL.BFLY PT, R11, R14, 0x4, 0x1f ;  /* 0x0c801f000e0b7f89 */ /* 0x000e2400000e0000 */
[----:B0-----:R-:W-:Y:S02]  /*77b0*/  FADD.FTZ R11, R14, R11 ;  /* 0x0000000b0e0b7221 */ /* 0x001fe40000010000 */
[----:B------:R-:W4:Y:S03]  /*77c0*/  LDC R14, c[0x0][0x3f8] ;  /* 0x0000fe00ff0e7b82 */ /* 0x000f260000000800 */
[----:B------:R-:W0:Y:S02]  /*77d0*/  SHFL.BFLY PT, R22, R11, 0x2, 0x1f ;  /* 0x0c401f000b167f89 */ /* 0x000e2400000e0000 */
[----:B0-----:R-:W-:-:S05]  /*77e0*/  FADD.FTZ R22, R11, R22 ;  /* 0x000000160b167221 */ /* 0x001fca0000010000 */
[----:B------:R-:W0:Y:S02]  /*77f0*/  SHFL.BFLY PT, R13, R22, 0x1, 0x1f ;  /* 0x0c201f00160d7f89 */ /* 0x000e2400000e0000 */
[----:B0-----:R-:W-:Y:S02]  /*7800*/  FADD.FTZ R7, R22, R13 ;  /* 0x0000000d16077221 */ /* 0x001fe40000010000 */
[----:B------:R-:W4:Y:S03]  /*7810*/  S2R R13, SR_CTAID.X ;  /* 0x00000000000d7919 */ /* 0x000f260000002500 */
[----:B------:R-:W-:Y:S01]  /*7820*/  @!P0 STS [R24+0x8], R7 ;  /* 0x0000080718008388 */ /* 0x000fe20000000800 */
[----:B------:R-:W-:Y:S01]  /*7830*/  BAR.SYNC.DEFER_BLOCKING 0x0 ;  /* 0x0000000000007b1d */ /* 0x000fe20000010000 */
[----:B------:R-:W-:-:S05]  /*7840*/  ISETP.GT.AND P0, PT, R5, R18, PT ;  /* 0x000000120500720c */ /* 0x000fca0003f04270 */
[----:B------:R0:W1:Y:S01]  /*7850*/  @!P1 LDS R7, [R8+0x8] ;  /* 0x0000080008079984 */ /* 0x0000620000000800 */
[----:B----4-:R-:W-:Y:S01]  /*7860*/  IMAD R17, R14, UR4, R13 ;  /* 0x000000040e117c24 */ /* 0x010fe2000f8e020d */
[----:B0-----:R-:W-:Y:S02]  /*7870*/  CS2R R8, SRZ ;  /* 0x0000000000087805 */ /* 0x001fe4000001ff00 */
[----:B-1----:R-:W0:Y:S02]  /*7880*/  SHFL.BFLY PT, R6, R7, 0x1, 0x1f ;  /* 0x0c201f0007067f89 */ /* 0x002e2400000e0000 */
[----:B0-----:R-:W-:-:S06]  /*7890*/  FADD.FTZ R10, R6, R7 ;  /* 0x00000007060a7221 */ /* 0x001fcc0000010000 */
[----:B------:R-:W0:Y:S02]  /*78a0*/  SHFL.IDX PT, R10, R10, RZ, 0x1f ;  /* 0x00001fff0a0a7589 */ /* 0x000e2400000e0000 */
[----:B0-----:R-:W-:-:S06]  /*78b0*/  FADD.FTZ R6, R10, 9.9999999747524270788e-07 ;  /* 0x358637bd0a067421 */ /* 0x001fcc0000010000 */
[----:B------:R-:W0:Y:S01]  /*78c0*/  MUFU.RCP R6, R6 ;  /* 0x0000000600067308 */ /* 0x000e220000001000 */
[----:B------:R-:W-:Y:S05]  /*78d0*/  BRA.U !UP0, `(.L_x_5527) ;  /* 0x0000000108187547 */ /* 0x000fea000b800000 */
[----:B------:R-:W1:Y:S08]  /*78e0*/  LDC R8, c[0x0][0x488] ;  /* 0x00012200ff087b82 */ /* 0x000e700000000800 */
[----:B------:R-:W1:Y:S08]  /*78f0*/  LDC R7, c[0x0][0x40c] ;  /* 0x00010300ff077b82 */ /* 0x000e700000000800 */
[----:B------:R-:W4:Y:S01]  /*7900*/  LDC R10, c[0x0][0x3f4] ;  /* 0x0000fd00ff0a7b82 */ /* 0x000f220000000800 */
[----:B-1----:R-:W-:-:S04]  /*7910*/  IMAD R7, R17, R8, R7 ;  /* 0x0000000811077224 */ /* 0x002fc800078e0207 */
[----:B----4-:R-:W-:-:S05]  /*7920*/  IMAD R8, R7, R10, RZ ;  /* 0x0000000a07087224 */ /* 0x010fca00078e02ff */
[----:B------:R-:W-:-:S07]  /*7930*/  SHF.R.S32.HI R9, RZ, 0x1f, R8 ;  /* 0x0000001fff097819 */ /* 0x000fce0000011408 */
.L_x_5527:
        /* <DEDUP_REMOVED lines=23> */
.L_x_5533:
[----:B------:R-:W0:Y:S01]  /*7ab0*/  LDS R9, [R4] ;  /* 0x0000000004097984 */ /* 0x000e220000000800 */
[----:B------:R-:W-:-:S04]  /*7ac0*/  IADD3 R7, PT, PT, R7, 0x1, RZ ;  /* 0x0000000107077810 */ /* 0x000fc80007ffe0ff */
[----:B------:R-:W-:Y:S01]  /*7ad0*/  ISETP.NE.AND P0, PT, R7, RZ, PT ;  /* 0x000000ff0700720c */ /* 0x000fe20003f05270 */
[----:B0-----:R-:W-:-:S05]  /*7ae0*/  FMUL.FTZ R9, R9, R6 ;  /* 0x0000000609097220 */ /* 0x001fca0000410000 */
[----:B------:R0:W-:Y:S02]  /*7af0*/  STS [R4], R9 ;  /* 0x0000000904007388 */ /* 0x0001e40000000800 */
[----:B0-----:R-:W-:-:S05]  /*7b00*/  VIADD R4, R4, 0x100 ;  /* 0x0000010004047836 */ /* 0x001fca0000000000 */
[----:B------:R-:W-:Y:S05]  /*7b10*/  @P0 BRA `(.L_x_5533) ;  /* 0xfffffffc00e40947 */ /* 0x000fea000383ffff */
.L_x_5532:
[----:B------:R-:W-:Y:S05]  /*7b20*/  BSYNC.RECONVERGENT B1 ;  /* 0x0000000000017941 */ /* 0x000fea0003800200 */
.L_x_5531:
[----:B------:R-:W-:Y:S05]  /*7b30*/  @!P1 BRA `(.L_x_5529) ;  /* 0x0000001400109947 */ /* 0x000fea0003800000 */
[----:B------:R-:W1:Y:S01]  /*7b40*/  S2UR UR5, SR_CgaCtaId ;  /* 0x00000000000579c3 */ /* 0x000e620000008800 */
[----:B------:R-:W-:Y:S01]  /*7b50*/  UMOV UR4, 0x400 ;  /* 0x0000040000047882 */ /* 0x000fe20000000000 */
[----:B------:R-:W-:Y:S01]  /*7b60*/  IMAD.SHL.U32 R4, R23, 0x4, RZ ;  /* 0x0000000417047824 */ /* 0x000fe200078e00ff */
[----:B------:R-:W-:Y:S01]  /*7b70*/  UIADD3 UR4, UPT, UPT, UR4, 0x410, URZ ;  /* 0x0000041004047890 */ /* 0x000fe2000fffe0ff */
[C---:B------:R-:W-:Y:S02]  /*7b80*/  VIADD R21, R5.reuse, 0x100 ;  /* 0x0000010005157836 */ /* 0x040fe40000000000 */
[----:B------:R-:W-:-:S03]  /*7b90*/  IMAD R4, R5, 0x4, -R4 ;  /* 0x0000000405047824 */ /* 0x000fc600078e0a04 */
[----:B------:R-:W-:Y:S01]  /*7ba0*/  ISETP.GT.AND P0, PT, R21, R18, PT ;  /* 0x000000121500720c */ /* 0x000fe20003f04270 */
[----:B-1----:R-:W-:-:S06]  /*7bb0*/  ULEA UR4, UR5, UR4, 0x18 ;  /* 0x0000000405047291 */ /* 0x002fcc000f8ec0ff */
[----:B------:R-:W-:-:S03]  /*7bc0*/  IADD3 R5, PT, PT, R4, UR4, RZ ;  /* 0x0000000404057c10 */ /* 0x000fc6000fffe0ff */
[----:B------:R-:W0:Y:S04]  /*7bd0*/  LDS R7, [R4+UR4] ;  /* 0x0000000404077984 */ /* 0x000e280008000800 */
[----:B------:R-:W1:Y:S04]  /*7be0*/  LDS R9, [R4+UR4+0x100] ;  /* 0x0001000404097984 */ /* 0x000e680008000800 */
[----:B------:R-:W4:Y:S04]  /*7bf0*/  LDS R11, [R4+UR4+0x200] ;  /* 0x00020004040b7984 */ /* 0x000f280008000800 */
[----:B------:R-:W5:Y:S01]  /*7c00*/  LDS R15, [R4+UR4+0x300] ;  /* 0x00030004040f7984 */ /* 0x000f620008000800 */
[-C--:B0-----:R-:W-:Y:S01]  /*7c10*/  FMUL.FTZ R7, R7, R6.reuse ;  /* 0x0000000607077220 */ /* 0x081fe20000410000 */
[----:B-1----:R-:W-:-:S04]  /*7c20*/  FMUL.FTZ R9, R9, R6 ;  /* 0x0000000609097220 */ /* 0x002fc80000410000 */
[----:B------:R0:W-:Y:S01]  /*7c30*/  STS [R4+UR4], R7 ;  /* 0x0000000704007988 */ /* 0x0001e20008000804 */
[----:B----4-:R-:W-:-:S03]  /*7c40*/  FMUL.FTZ R11, R11, R6 ;  /* 0x000000060b0b7220 */ /* 0x010fc60000410000 */
[----:B------:R0:W-:Y:S01]  /*7c50*/  STS [R4+UR4+0x100], R9 ;  /* 0x0001000904007988 */ /* 0x0001e20008000804 */
[----:B-----5:R-:W-:-:S03]  /*7c60*/  FMUL.FTZ R15, R15, R6 ;  /* 0x000000060f0f7220 */ /* 0x020fc60000410000 */
[----:B------:R0:W-:Y:S04]  /*7c70*/  STS [R4+UR4+0x200], R11 ;  /* 0x0002000b04007988 */ /* 0x0001e80008000804 */
[----:B------:R0:W-:Y:S01]  /*7c80*/  STS [R4+UR4+0x300], R15 ;  /* 0x0003000f04007988 */ /* 0x0001e20008000804 */
[----:B------:R-:W-:Y:S05]  /*7c90*/  @P0 BRA `(.L_x_5529) ;  /* 0x0000001000b80947 */ /* 0x000fea0003800000 */
[----:B0-----:R-:W-:Y:S01]  /*7ca0*/  IMAD.IADD R4, R18, 0x1, -R21 ;  /* 0x0000000112047824 */ /* 0x001fe200078e0a15 */
[----:B------:R-:W-:Y:S01]  /*7cb0*/  BSSY.RECONVERGENT B1, `(.L_x_5534) ;  /* 0x000003b000017945 */ /* 0x000fe20003800200 */
[----:B------:R-:W-:Y:S01]  /*7cc0*/  VIADD R5, R5, 0x600 ;  /* 0x0000060005057836 */ /* 0x000fe20000000000 */
[----:B------:R-:W-:Y:S02]  /*7cd0*/  PLOP3.LUT P0, PT, PT, PT, PT, 0x80, 0x8 ;  /* 0x000000000008781c */ /* 0x000fe40003f0f070 */
[----:B------:R-:W-:-:S13]  /*7ce0*/  ISETP.GT.AND P1, PT, R4, 0x2ff, PT ;  /* 0x000002ff0400780c */ /* 0x000fda0003f24270 */
[----:B------:R-:W-:Y:S05]  /*7cf0*/  @!P1 BRA `(.L_x_5535) ;  /* 0x0000000000d89947 */ /* 0x000fea0003800000 */
[----:B------:R-:W-:Y:S01]  /*7d00*/  PLOP3.LUT P0, PT, PT, PT, PT, 0x8, 0x80 ;  /* 0x000000000080781c */ /* 0x000fe20003f0e170 */
[----:B--2---:R-:W-:-:S12]  /*7d10*/  VIADD R34, R18, 0xfffffd01 ;  /* 0xfffffd0112227836 */ /* 0x004fd80000000000 */
.L_x_5536:
        /* <DEDUP_REMOVED lines=8> */
[----:B------:R-:W-:Y:S04]  /*7da0*/  LDS R29, [R5+0x400] ;  /* 0x00040000051d7984 */ /* 0x000fe80000000800 */
[----:B------:R-:W3:Y:S04]  /*7db0*/  LDS R31, [R5+0x500] ;  /* 0x00050000051f7984 */ /* 0x000ee80000000800 */
[----:B------:R-:W3:Y:S04]  /*7dc0*/  LDS R33, [R5+0x600] ;  /* 0x0006000005217984 */ /* 0x000ee80000000800 */
[----:B------:R-:W3:Y:S04]  /*7dd0*/  LDS R35, [R5+0x700] ;  /* 0x0007000005237984 */ /* 0x000ee80000000800 */
[----:B------:R-:W3:Y:S01]  /*7de0*/  LDS R37, [R5+0x800] ;  /* 0x0008000005257984 */ /* 0x000ee20000000800 */
[----:B0-----:R-:W-:-:S03]  /*7df0*/  FMUL.FTZ R4, R6, R7 ;  /* 0x0000000706047220 */ /* 0x001fc60000410000 */
[----:B------:R-:W0:Y:S01]  /*7e00*/  LDS R39, [R5+0x900] ;  /* 0x0009000005277984 */ /* 0x000e220000000800 */
[----:B-1----:R-:W-:-:S03]  /*7e10*/  FMUL.FTZ R8, R6, R9 ;  /* 0x0000000906087220 */ /* 0x002fc60000410000 */
[----:B------:R-:W1:Y:S01]  /*7e20*/  LDS R41, [R5+0xa00] ;  /* 0x000a000005297984 */ /* 0x000e620000000800 */
[----:B--2---:R-:W-:-:S03]  /*7e30*/  FMUL.FTZ R10, R6, R11 ;  /* 0x0000000b060a7220 */ /* 0x004fc60000410000 */
[----:B------:R-:W2:Y:S01]  /*7e40*/  LDS R43, [R5+0xb00] ;  /* 0x000b0000052b7984 */ /* 0x000ea20000000800 */
[----:B----4-:R-:W-:-:S03]  /*7e50*/  FMUL.FTZ R14, R6, R15 ;  /* 0x0000000f060e7220 */ /* 0x010fc60000410000 */
[----:B------:R-:W4:Y:S01]  /*7e60*/  LDS R45, [R5+0xc00] ;  /* 0x000c0000052d7984 */ /* 0x000f220000000800 */
[----:B-----5:R-:W-:-:S03]  /*7e70*/  FMUL.FTZ R22, R6, R25 ;  /* 0x0000001906167220 */ /* 0x020fc60000410000 */
[----:B------:R-:W5:Y:S01]  /*7e80*/  LDS R47, [R5+0xd00] ;  /* 0x000d0000052f7984 */ /* 0x000f620000000800 */
[----:B---3--:R-:W-:-:S03]  /*7e90*/  FMUL.FTZ R24, R6, R27 ;  /* 0x0000001b06187220 */ /* 0x008fc60000410000 */
[----:B------:R3:W-:Y:S04]  /*7ea0*/  STS [R5+-0x200], R4 ;  /* 0xfffe000405007388 */ /* 0x0007e80000000800 */
[----:B------:R0:W-:Y:S01]  /*7eb0*/  STS [R5+-0x100], R8 ;  /* 0xffff000805007388 */ /* 0x0001e20000000800 */
[----:B------:R-:W-:-:S03]  /*7ec0*/  FMUL.FTZ R26, R6, R31 ;  /* 0x0000001f061a7220 */ /* 0x000fc60000410000 */
[----:B------:R1:W-:Y:S01]  /*7ed0*/  STS [R5], R10 ;  /* 0x0000000a05007388 */ /* 0x0003e20000000800 */
[C---:B------:R-:W-:Y:S01]  /*7ee0*/  FMUL.FTZ R28, R6.reuse, R33 ;  /* 0x00000021061c7220 */ /* 0x040fe20000410000 */
[C---:B---3--:R-:W-:Y:S02]  /*7ef0*/  FMUL.FTZ R4, R6.reuse, R29 ;  /* 0x0000001d06047220 */ /* 0x048fe40000410000 */
[----:B------:R2:W-:Y:S01]  /*7f00*/  STS [R5+0x100], R14 ;  /* 0x0001000e05007388 */ /* 0x0005e20000000800 */
[----:B------:R-:W-:-:S03]  /*7f10*/  FMUL.FTZ R30, R6, R35 ;  /* 0x00000023061e7220 */ /* 0x000fc60000410000 */
[----:B------:R4:W-:Y:S01]  /*7f20*/  STS [R5+0x200], R22 ;  /* 0x0002001605007388 */ /* 0x0009e20000000800 */
[----:B------:R-:W-:-:S03]  /*7f30*/  FMUL.FTZ R32, R6, R37 ;  /* 0x0000002506207220 */ /* 0x000fc60000410000 */
[----:B------:R5:W-:Y:S01]  /*7f40*/  STS [R5+0x300], R24 ;  /* 0x0003001805007388 */ /* 0x000be20000000800 */
[C---:B0-----:R-:W-:Y:S01]  /*7f50*/  FMUL.FTZ R8, R6.reuse, R39 ;  /* 0x0000002706087220 */ /* 0x041fe20000410000 */
[C---:B-1----:R-:W-:Y:S02]  /*7f60*/  FMUL.FTZ R10, R6.reuse, R41 ;  /* 0x00000029060a7220 */ /* 0x042fe40000410000 */
[----:B------:R-:W-:Y:S01]  /*7f70*/  STS [R5+0x400], R4 ;  /* 0x0004000405007388 */ /* 0x000fe20000000800 */
[----:B--2---:R-:W-:-:S03]  /*7f80*/  FMUL.FTZ R14, R6, R43 ;  /* 0x0000002b060e7220 */ /* 0x004fc60000410000 */
        /* <DEDUP_REMOVED lines=13> */
.L_x_5535:
[----:B------:R-:W-:Y:S05]  /*8060*/  BSYNC.RECONVERGENT B1 ;  /* 0x0000000000017941 */ /* 0x000fea0003800200 */
.L_x_5534:
[----:B------:R-:W-:Y:S01]  /*8070*/  IMAD.IADD R4, R18, 0x1, -R21 ;  /* 0x0000000112047824 */ /* 0x000fe200078e0a15 */
[----:B------:R-:W-:Y:S04]  /*8080*/  BSSY.RECONVERGENT B1, `(.L_x_5537) ;  /* 0x000001e000017945 */ /* 0x000fe80003800200 */
        /* <DEDUP_REMOVED lines=29> */
.L_x_5538:
[----:B------:R-:W-:Y:S05]  /*8260*/  BSYNC.RECONVERGENT B1 ;  /* 0x0000000000017941 */ /* 0x000fea0003800200 */
.L_x_5537:
[----:B------:R-:W-:-:S13]  /*8270*/  ISETP.GT.AND P1, PT, R21, R18, PT ;  /* 0x000000121500720c */ /* 0x000fda0003f24270 */
        /* <DEDUP_REMOVED lines=14> */
.L_x_5530:
        /* <DEDUP_REMOVED lines=9> */
[----:B------:R-:W4:Y:S01]  /*83f0*/  LDCU.64 UR8, c[0x0][0x480] ;  /* 0x00009000ff0877ac */ /* 0x000f220008000a00 */
        /* <DEDUP_REMOVED lines=8> */
[----:B------:R-:W-:-:S04]  /*8480*/  IMAD.MOV R7, RZ, RZ, -R4 ;  /* 0x000000ffff077224 */ /* 0x000fc800078e0a04 */
[----:B------:R-:W-:Y:S01]  /*8490*/  IMAD.IADD R5, R5, 0x1, R10 ;  /* 0x0000000105057824 */ /* 0x000fe200078e020a */
[----:B----4-:R-:W-:-:S04]  /*84a0*/  LEA R14, P0, R21, UR8, 0x2 ;  /* 0x00000008150e7c11 */ /* 0x010fc8000f8010ff */
[----:B------:R-:W-:Y:S01]  /*84b0*/  LEA.HI.X R21, R21, UR9, R22, 0x2, P0 ;  /* 0x0000000915157c11 */ /* 0x000fe200080f1416 */
[----:B-1----:R-:W-:-:S06]  /*84c0*/  ULEA UR4, UR5, UR4, 0x18 ;  /* 0x0000000405047291 */ /* 0x002fcc000f8ec0ff */
[----:B------:R-:W-:-:S07]  /*84d0*/  VIADD R4, R12, UR4 ;  /* 0x000000040c047c36 */ /* 0x000fce0008000000 */
.L_x_5541:
[----:B-1----:R-:W0:Y:S01]  /*84e0*/  LDS R11, [R4] ;  /* 0x00000000040b7984 */ /* 0x002e220000000800 */
[----:B------:R-:W-:Y:S01]  /*84f0*/  IMAD.MOV.U32 R10, RZ, RZ, R14 ;  /* 0x000000ffff0a7224 */ /* 0x000fe200078e000e */
[----:B------:R-:W-:Y:S01]  /*8500*/  IADD3 R14, P2, PT, R14, 0x100, RZ ;  /* 0x000001000e0e7810 */ /* 0x000fe20007f5e0ff */
[----:B------:R-:W-:-:S05]  /*8510*/  VIADD R7, R7, 0x1 ;  /* 0x0000000107077836 */ /* 0x000fca0000000000 */
[----:B------:R-:W-:Y:S01]  /*8520*/  ISETP.NE.AND P0, PT, R7, RZ, PT ;  /* 0x000000ff0700720c */ /* 0x000fe20003f05270 */
[----:B0-----:R-:W-:Y:S01]  /*8530*/  FMUL.FTZ R15, R11, R6 ;  /* 0x000000060b0f7220 */ /* 0x001fe20000410000 */
[----:B------:R-:W-:Y:S01]  /*8540*/  MOV R11, R21 ;  /* 0x00000015000b7202 */ /* 0x000fe20000000f00 */
[----:B------:R-:W-:-:S03]  /*8550*/  IMAD.X R21, RZ, RZ, R21, P2 ;  /* 0x000000ffff157224 */ /* 0x000fc600010e0615 */
[----:B------:R0:W-:Y:S04]  /*8560*/  STS [R4], R15 ;  /* 0x0000000f04007388 */ /* 0x0001e80000000800 */
[----:B------:R1:W-:Y:S01]  /*8570*/  STG.E desc[UR36][R10.64], R15 ;  /* 0x0000000f0a007986 */ /* 0x0003e2000c101924 */
[----:B0-----:R-:W-:Y:S02]  /*8580*/  VIADD R4, R4, 0x100 ;  /* 0x0000010004047836 */ /* 0x001fe40000000000 */
[----:B------:R-:W-:Y:S05]  /*8590*/  @P0 BRA `(.L_x_5541) ;  /* 0xfffffffc00d00947 */ /* 0x000fea000383ffff */
.L_x_5540:
[----:B------:R-:W-:Y:S05]  /*85a0*/  BSYNC.RECONVERGENT B1 ;  /* 0x0000000000017941 */ /* 0x000fea0003800200 */
.L_x_5539:
[----:B------:R-:W-:Y:S05]  /*85b0*/  @!P1 BRA `(.L_x_5529) ;  /* 0x0000000800709947 */ /* 0x000fea0003800000 */
[----:B-1----:R-:W1:Y:S01]  /*85c0*/  S2R R10, SR_CgaCtaId ;  /* 0x00000000000a7919 */ /* 0x002e620000008800 */
[----:B------:R-:W4:Y:S01]  /*85d0*/  LDCU.64 UR4, c[0x0][0x480] ;  /* 0x00009000ff0477ac */ /* 0x000f220008000a00 */
[C---:B------:R-:W-:Y:S01]  /*85e0*/  IADD3 R7, P0, PT, R5.reuse, R8, RZ ;  /* 0x0000000805077210 */ /* 0x040fe20007f1e0ff */
[----:B------:R-:W-:Y:S01]  /*85f0*/  BSSY.RECONVERGENT B1, `(.L_x_5542) ;  /* 0x000005a000017945 */ /* 0x000fe20003800200 */
[----:B------:R-:W-:Y:S02]  /*8600*/  IADD3 R14, PT, PT, -R5, R18, RZ ;  /* 0x00000012050e7210 */ /* 0x000fe40007ffe1ff */
[----:B------:R-:W-:Y:S01]  /*8610*/  MOV R4, 0x400 ;  /* 0x0000040000047802 */ /* 0x000fe20000000f00 */
        /* <DEDUP_REMOVED lines=8> */
[----:B-1----:R-:W-:Y:S01]  /*86a0*/  LEA R7, R10, R7, 0x18 ;  /* 0x000000070a077211 */ /* 0x002fe200078ec0ff */
[----:B------:R-:W-:Y:S01]  /*86b0*/  IMAD.X R9, RZ, RZ, R11, P0 ;  /* 0x000000ffff097224 */ /* 0x000fe200000e060b */
[----:B------:R-:W-:Y:S02]  /*86c0*/  PLOP3.LUT P0, PT, PT, PT, PT, 0x80, 0x8 ;  /* 0x000000000008781c */ /* 0x000fe40003f0f070 */
[----:B------:R-:W-:Y:S01]  /*86d0*/  IADD3 R4, PT, PT, R4, 0x200, R7 ;  /* 0x0000020004047810 */ /* 0x000fe20007ffe007 */
[----:B------:R-:W-:Y:S10]  /*86e0*/  @!P1 BRA `(.L_x_5543) ;  /* 0x0000000400289947 */ /* 0x000ff40003800000 */
[----:B------:R-:W-:Y:S02]  /*86f0*/  PLOP3.LUT P0, PT, PT, PT, PT, 0x8, 0x80 ;  /* 0x000000000080781c */ /* 0x000fe40003f0e170 */
[----:B------:R-:W-:-:S11]  /*8700*/  IADD3 R14, PT, PT, R18, -0x2ff, RZ ;  /* 0xfffffd01120e7810 */ /* 0x000fd60007ffe0ff */
.L_x_5544:
        /* <DEDUP_REMOVED lines=8> */
[----:B------:R-:W3:Y:S04]  /*8790*/  LDS R29, [R4+0x400] ;  /* 0x00040000041d7984 */ /* 0x000ee80000000800 */
[----:B------:R-:W3:Y:S04]  /*87a0*/  LDS R31, [R4+0x500] ;  /* 0x00050000041f7984 */ /* 0x000ee80000000800 */
[----:B--2---:R-:W2:Y:S04]  /*87b0*/  LDS R33, [R4+0x600] ;  /* 0x0006000004217984 */ /* 0x004ea80000000800 */
[----:B------:R-:W2:Y:S04]  /*87c0*/  LDS R35, [R4+0x700] ;  /* 0x0007000004237984 */ /* 0x000ea80000000800 */
        /* <DEDUP_REMOVED lines=12> */
[----:B------:R-:W-:Y:S01]  /*8890*/  STG.E desc[UR36][R8.64+-0x200], R7 ;  /* 0xfffe000708007986 */ /* 0x000fe2000c101924 */
[----:B------:R-:W-:-:S03]  /*88a0*/  FMUL.FTZ R29, R6, R29 ;  /* 0x0000001d061d7220 */ /* 0x000fc60000410000 */
[----:B------:R0:W-:Y:S01]  /*88b0*/  STS [R4+-0x200], R7 ;  /* 0xfffe000704007388 */ /* 0x0001e20000000800 */
[C---:B------:R-:W-:Y:S01]  /*88c0*/  FMUL.FTZ R31, R6.reuse, R31 ;  /* 0x0000001f061f7220 */ /* 0x040fe20000410000 */
[C---:B--2---:R-:W-:Y:S02]  /*88d0*/  FMUL.FTZ R33, R6.reuse, R33 ;  /* 0x0000002106217220 */ /* 0x044fe40000410000 */
[----:B------:R-:W-:Y:S01]  /*88e0*/  STG.E desc[UR36][R8.64+-0x100], R11 ;  /* 0xffff000b08007986 */ /* 0x000fe2000c101924 */
[----:B------:R-:W-:-:S03]  /*88f0*/  FMUL.FTZ R35, R6, R35 ;  /* 0x0000002306237220 */ /* 0x000fc60000410000 */
[----:B------:R-:W-:Y:S01]  /*8900*/  STS [R4+-0x100], R11 ;  /* 0xffff000b04007388 */ /* 0x000fe20000000800 */
[----:B0-----:R-:W-:Y:S01]  /*8910*/  IADD3 R7, P2, PT, R8, 0x1000, RZ ;  /* 0x0000100008077810 */ /* 0x001fe20007f5e0ff */
[C---:B------:R-:W-:Y:S02]  /*8920*/  FMUL.FTZ R37, R6.reuse, R37 ;  /* 0x0000002506257220 */ /* 0x040fe40000410000 */
[----:B------:R-:W-:Y:S02]  /*8930*/  STG.E desc[UR36][R8.64], R15 ;  /* 0x0000000f08007986 */ /* 0x000fe4000c101924 */
[----:B------:R-:W-:Y:S02]  /*8940*/  IMAD.X R10, RZ, RZ, R9, P2 ;  /* 0x000000ffff0a7224 */ /* 0x000fe400010e0609 */
[C---:B------:R-:W-:Y:S01]  /*8950*/  FMUL.FTZ R39, R6.reuse, R39 ;  /* 0x0000002706277220 */ /* 0x040fe20000410000 */
[----:B------:R-:W-:Y:S01]  /*8960*/  STS [R4], R15 ;  /* 0x0000000f04007388 */ /* 0x000fe20000000800 */
[----:B-1----:R-:W-:-:S03]  /*8970*/  FMUL.FTZ R41, R6, R41 ;  /* 0x0000002906297220 */ /* 0x002fc60000410000 */
[----:B------:R-:W-:Y:S01]  /*8980*/  STG.E desc[UR36][R8.64+0x100], R21 ;  /* 0x0001001508007986 */ /* 0x000fe2000c101924 */
[----:B----4-:R-:W-:-:S03]  /*8990*/  FMUL.FTZ R43, R6, R43 ;  /* 0x0000002b062b7220 */ /* 0x010fc60000410000 */
[----:B------:R-:W-:Y:S01]  /*89a0*/  STS [R4+0x100], R21 ;  /* 0x0001001504007388 */ /* 0x000fe20000000800 */
[----:B-----5:R-:W-:-:S03]  /*89b0*/  FMUL.FTZ R45, R6, R45 ;  /* 0x0000002d062d7220 */ /* 0x020fc60000410000 */
[----:B------:R-:W-:Y:S01]  /*89c0*/  STG.E desc[UR36][R8.64+0x200], R25 ;  /* 0x0002001908007986 */ /* 0x000fe2000c101924 */
[----:B---3--:R-:W-:-:S03]  /*89d0*/  FMUL.FTZ R47, R6, R47 ;  /* 0x0000002f062f7220 */ /* 0x008fc60000410000 */
        /* <DEDUP_REMOVED lines=27> */
.L_x_5543:
[----:B------:R-:W-:Y:S05]  /*8b90*/  BSYNC.RECONVERGENT B1 ;  /* 0x0000000000017941 */ /* 0x000fea0003800200 */
.L_x_5542:
        /* <DEDUP_REMOVED lines=16> */
[----:B------:R-:W-:Y:S01]  /*8ca0*/  STG.E desc[UR36][R8.64+-0x200], R7 ;  /* 0xfffe000708007986 */ /* 0x000fe2000c101924 */
[----:B----4-:R-:W-:-:S03]  /*8cb0*/  FMUL.FTZ R15, R6, R15 ;  /* 0x0000000f060f7220 */ /* 0x010fc60000410000 */
[----:B------:R0:W-:Y:S01]  /*8cc0*/  STS [R4+-0x200], R7 ;  /* 0xfffe000704007388 */ /* 0x0001e20000000800 */
[----:B-----5:R-:W-:-:S03]  /*8cd0*/  FMUL.FTZ R21, R6, R21 ;  /* 0x0000001506157220 */ /* 0x020fc60000410000 */
[----:B------:R-:W-:Y:S01]  /*8ce0*/  STG.E desc[UR36][R8.64+-0x100], R11 ;  /* 0xffff000b08007986 */ /* 0x000fe2000c101924 */
[----:B--2---:R-:W-:-:S03]  /*8cf0*/  FMUL.FTZ R25, R6, R25 ;  /* 0x0000001906197220 */ /* 0x004fc60000410000 */
[----:B------:R-:W-:Y:S01]  /*8d00*/  STS [R4+-0x100], R11 ;  /* 0xffff000b04007388 */ /* 0x000fe20000000800 */
[----:B0-----:R-:W-:Y:S01]  /*8d10*/  IADD3 R7, P1, PT, R8, 0x800, RZ ;  /* 0x0000080008077810 */ /* 0x001fe20007f3e0ff */
[C---:B---3--:R-:W-:Y:S02]  /*8d20*/  FMUL.FTZ R27, R6.reuse, R27 ;  /* 0x0000001b061b7220 */ /* 0x048fe40000410000 */
[----:B------:R-:W-:Y:S01]  /*8d30*/  STG.E desc[UR36][R8.64], R15 ;  /* 0x0000000f08007986 */ /* 0x000fe2000c101924 */
[C---:B------:R-:W-:Y:S01]  /*8d40*/  FMUL.FTZ R29, R6.reuse, R29 ;  /* 0x0000001d061d7220 */ /* 0x040fe20000410000 */
[----:B------:R-:W-:Y:S02]  /*8d50*/  IMAD.X R10, RZ, RZ, R9, P1 ;  /* 0x000000ffff0a7224 */ /* 0x000fe400008e0609 */
[----:B------:R-:W-:Y:S01]  /*8d60*/  STS [R4], R15 ;  /* 0x0000000f04007388 */ /* 0x000fe20000000800 */
[----:B------:R-:W-:-:S03]  /*8d70*/  FMUL.FTZ R31, R6, R31 ;  /* 0x0000001f061f7220 */ /* 0x000fc60000410000 */
        /* <DEDUP_REMOVED lines=13> */
.L_x_5546:
[----:B------:R-:W-:Y:S05]  /*8e50*/  BSYNC.RECONVERGENT B1 ;  /* 0x0000000000017941 */ /* 0x000fea0003800200 */
.L_x_5545:
[----:B------:R-:W-:-:S13]  /*8e60*/  ISETP.LE.OR P0, PT, R5, R18, P0 ;  /* 0x000000120500720c */ /* 0x000fda0000703670 */
[----:B------:R-:W-:Y:S05]  /*8e70*/  @!P0 BRA `(.L_x_5529) ;  /* 0x0000000000408947 */ /* 0x000fea0003800000 */
[----:B------:R-:W0:Y:S04]  /*8e80*/  LDS R5, [R4+-0x200] ;  /* 0xfffe000004057984 */ /* 0x000e280000000800 */
[----:B------:R-:W1:Y:S04]  /*8e90*/  LDS R7, [R4+-0x100] ;  /* 0xffff000004077984 */ /* 0x000e680000000800 */
[----:B------:R-:W4:Y:S04]  /*8ea0*/  LDS R11, [R4] ;  /* 0x00000000040b7984 */ /* 0x000f280000000800 */
[----:B------:R-:W5:Y:S01]  /*8eb0*/  LDS R15, [R4+0x100] ;  /* 0x00010000040f7984 */ /* 0x000f620000000800 */
[-C--:B0-----:R-:W-:Y:S01]  /*8ec0*/  FMUL.FTZ R5, R5, R6.reuse ;  /* 0x0000000605057220 */ /* 0x081fe20000410000 */
[----:B-1----:R-:W-:-:S04]  /*8ed0*/  FMUL.FTZ R7, R7, R6 ;  /* 0x0000000607077220 */ /* 0x002fc80000410000 */
        /* <DEDUP_REMOVED lines=10> */
.L_x_5529:
[----:B------:R-:W-:Y:S05]  /*8f80*/  BSYNC.RECONVERGENT B0 ;  /* 0x0000000000007941 */ /* 0x000fea0003800200 */
.L_x_5528:
[----:B------:R-:W4:Y:S01]  /*8f90*/  LDCU.64 UR4, c[0x0][0x3b0] ;  /* 0x00007600ff0477ac */ /* 0x000f220008000a00 */
[----:B------:R-:W-:Y:S02]  /*8fa0*/  LOP3.LUT R12, R12, 0xfc, RZ, 0xc0, !PT ;  /* 0x000000fc0c0c7812 */ /* 0x000fe400078ec0ff */
[----:B0-----:R-:W-:Y:S02]  /*8fb0*/  CS2R R6, SRZ ;  /* 0x0000000000067805 */ /* 0x001fe4000001ff00 */
[----:B------:R-:W-:-:S04]  /*8fc0*/  ISETP.GT.U32.AND P0, PT, R20, 0x3f, PT ;  /* 0x0000003f1400780c */ /* 0x000fc80003f04070 */
[----:B------:R-:W-:Y:S02]  /*8fd0*/  ISETP.GT.U32.OR P0, PT, R12, 0xbf, P0 ;  /* 0x000000bf0c00780c */ /* 0x000fe40000704470 */
[----:B----4-:R-:W-:-:S04]  /*8fe0*/  ISETP.EQ.U32.AND P1, PT, RZ, UR4, PT ;  /* 0x00000004ff007c0c */ /* 0x010fc8000bf22070 */
[----:B------:R-:W-:-:S13]  /*8ff0*/  ISETP.EQ.OR.EX P0, PT, RZ, UR5, P0, P1 ;  /* 0x00000005ff007c0c */ /* 0x000fda0008702710 */
[----:B-1----:R-:W0:Y:S01]  /*9000*/  @!P0 LDC.64 R14, c[0x0][0x3b0] ;  /* 0x0000ec00ff0e8b82 */ /* 0x002e220000000a00 */
[----:B------:R-:W-:Y:S01]  /*9010*/  @!P0 IMAD R5, R13, 0xc0, R12 ;  /* 0x000000c00d058824 */ /* 0x000fe200078e020c */
[----:B------:R-:W-:Y:S01]  /*9020*/  ISETP.GT.U32.AND P1, PT, R12, 0xbf, PT ;  /* 0x000000bf0c00780c */ /* 0x000fe20003f24070 */
[----:B------:R-:W-:Y:S01]  /*9030*/  BSSY.RECONVERGENT B0, `(.L_x_5547) ;  /* 0x0000222000007945 */ /* 0x000fe20003800200 */
[----:B------:R-:W-:Y:S01]  /*9040*/  IMAD R17, R17, 0xc0, RZ ;  /* 0x000000c011117824 */ /* 0x000fe200078e02ff */
[----:B------:R-:W-:Y:S02]  /*9050*/  CS2R R10, SRZ ;  /* 0x00000000000a7805 */ /* 0x000fe4000001ff00 */
[----:B------:R-:W-:Y:S01]  /*9060*/  CS2R R8, SRZ ;  /* 0x0000000000087805 */ /* 0x000fe2000001ff00 */
[----:B0-----:R-:W-:Y:S01]  /*9070*/  @!P0 IMAD.WIDE.U32 R14, R5, 0x4, R14 ;  /* 0x00000004050e8825 */ /* 0x001fe200078e000e */
[----:B------:R-:W-:-:S06]  /*9080*/  CS2R R4, SRZ ;  /* 0x0000000000047805 */ /* 0x000fcc000001ff00 */
[----:B------:R0:W5:Y:S01]  /*9090*/  @!P0 LDG.E.128 R4, desc[UR36][R14.64] ;  /* 0x000000240e048981 */ /* 0x000162000c1e1d00 */
[----:B------:R-:W-:Y:S01]  /*90a0*/  BAR.SYNC.DEFER_BLOCKING 0x0 ;  /* 0x0000000000007b1d */ /* 0x000fe20000010000 */
[----:B------:R-:W-:-:S05]  /*90b0*/  PLOP3.LUT P0, PT, PT, PT, PT, 0x8, 0x80 ;  /* 0x000000000080781c */ /* 0x000fca0003f0e170 */
[----:B------:R-:W-:Y:S08]  /*90c0*/  @P1 BRA `(.L_x_5548) ;  /* 0x0000002000601947 */ /* 0x000ff00003800000 */
[----:B------:R-:W1:Y:S01]  /*90d0*/  LDCU UR4, c[0x0][0x3f4] ;  /* 0x00007e80ff0477ac */ /* 0x000e620008000800 */
[----:B------:R-:W-:Y:S01]  /*90e0*/  SHF.R.U32.HI R56, RZ, 0x6, R20 ;  /* 0x00000006ff387819 */ /* 0x000fe20000011614 */
[----:B0-----:R-:W0:Y:S01]  /*90f0*/  LDC.64 R14, c[0x0][0x3c0] ;  /* 0x0000f000ff0e7b82 */ /* 0x001e220000000a00 */
[----:B------:R-:W-:Y:S01]  /*9100*/  BSSY.RECONVERGENT B1, `(.L_x_5549) ;  /* 0x00000bd000017945 */ /* 0x000fe20003800200 */
[----:B------:R-:W-:Y:S02]  /*9110*/  IMAD.MOV.U32 R11, RZ, RZ, RZ ;  /* 0x000000ffff0b7224 */ /* 0x000fe400078e00ff */
[----:B------:R-:W-:Y:S02]  /*9120*/  IMAD.IADD R22, R23, 0x1, R56 ;  /* 0x0000000117167824 */ /* 0x000fe400078e0238 */
[----:B-1----:R-:W-:-:S04]  /*9130*/  IMAD.U32 R21, RZ, RZ, UR4 ;  /* 0x00000004ff157e24 */ /* 0x002fc8000f8e00ff */
[-C--:B------:R-:W-:Y:S01]  /*9140*/  IMAD R3, R3, R21.reuse, R12 ;  /* 0x0000001503037224 */ /* 0x080fe200078e020c */
[----:B------:R-:W-:-:S03]  /*9150*/  VIMNMX R25, PT, PT, R18, R21, PT ;  /* 0x0000001512197248 */ /* 0x000fc60003fe0100 */
[----:B0-----:R-:W-:Y:S01]  /*9160*/  IMAD.WIDE R14, R3, 0x4, R14 ;  /* 0x00000004030e7825 */ /* 0x001fe200078e020e */
[----:B------:R-:W-:-:S13]  /*9170*/  ISETP.GT.AND P1, PT, R25, R22, PT ;  /* 0x000000161900720c */ /* 0x000fda0003f24270 */
[----:B------:R-:W-:Y:S05]  /*9180*/  @!P1 BRA `(.L_x_5550) ;  /* 0x0000000800d09947 */ /* 0x000fea0003800000 */
[----:B------:R-:W-:Y:S01]  /*9190*/  IADD3 R8, PT, PT, R56, R23, -R25 ;  /* 0x0000001738087210 */ /* 0x000fe20007ffe819 */
[----:B------:R-:W-:Y:S01]  /*91a0*/  BSSY.RECONVERGENT B2, `(.L_x_5551) ;  /* 0x0000057000027945 */ /* 0x000fe20003800200 */
[----:B------:R-:W-:Y:S01]  /*91b0*/  IADD3 R3, PT, PT, R25, -R22, RZ ;  /* 0x8000001619037210 */ /* 0x000fe20007ffe0ff */
[----:B------:R-:W-:Y:S01]  /*91c0*/  IMAD.MOV.U32 R58, RZ, RZ, R22 ;  /* 0x000000ffff3a7224 */ /* 0x000fe200078e0016 */
[----:B------:R-:W-:Y:S02]  /*91d0*/  ISETP.GT.U32.AND P1, PT, R8, -0x8, PT ;  /* 0xfffffff80800780c */ /* 0x000fe40003f24070 */
[----:B------:R-:W-:Y:S02]  /*91e0*/  CS2R R8, SRZ ;  /* 0x0000000000087805 */ /* 0x000fe4000001ff00 */
[----:B------:R-:W-:Y:S02]  /*91f0*/  LOP3.LUT R69, R3, 0x7, RZ, 0xc0, !PT ;  /* 0x0000000703457812 */ /* 0x000fe400078ec0ff */
[----:B------:R-:W-:-:S02]  /*9200*/  CS2R R10, SRZ ;  /* 0x00000000000a7805 */ /* 0x000fc4000001ff00 */
[----:B------:R-:W-:-:S05]  /*9210*/  ISETP.NE.AND P2, PT, R69, RZ, PT ;  /* 0x000000ff4500720c */ /* 0x000fca0003f45270 */
[----:B------:R-:W-:Y:S08]  /*9220*/  @P1 BRA `(.L_x_5552) ;  /* 0x0000000400381947 */ /* 0x000ff00003800000 */
[----:B------:R-:W0:Y:S01]  /*9230*/  S2R R25, SR_CgaCtaId ;  /* 0x0000000000197919 */ /* 0x000e220000008800 */
[----:B------:R-:W-:Y:S01]  /*9240*/  MOV R8, 0x400 ;  /* 0x0000040000087802 */ /* 0x000fe20000000f00 */
[----:B------:R-:W-:Y:S01]  /*9250*/  IMAD.MOV.U32 R57, RZ, RZ, RZ ;  /* 0x000000ffff397224 */ /* 0x000fe200078e00ff */
[----:B------:R-:W-:Y:S01]  /*9260*/  LOP3.LUT R70, R3, 0xfffffff8, RZ, 0xc0, !PT ;  /* 0xfffffff803467812 */ /* 0x000fe200078ec0ff */
[----:B------:R-:W-:Y:S02]  /*9270*/  IMAD.MOV.U32 R58, RZ, RZ, R22 ;  /* 0x000000ffff3a7224 */ /* 0x000fe400078e0016 */
[----:B------:R-:W-:-:S05]  /*9280*/  VIADD R8, R8, 0x410 ;  /* 0x0000041008087836 */ /* 0x000fca0000000000 */
[----:B0-----:R-:W-:Y:S01]  /*9290*/  LEA R72, R25, R8, 0x18 ;  /* 0x0000000819487211 */ /* 0x001fe200078ec0ff */
[----:B------:R-:W-:-:S07]  /*92a0*/  HFMA2 R8, -RZ, RZ, 0, 0 ;  /* 0x00000000ff087431 */ /* 0x000fce00000001ff */
.L_x_5553:
[----:B------:R-:W-:-:S04]  /*92b0*/  IMAD R47, R58, 0xc0, RZ ;  /* 0x000000c03a2f7824 */ /* 0x000fc800078e02ff */
[----:B------:R-:W-:-:S04]  /*92c0*/  IMAD.WIDE.U32 R24, R47, 0x4, R14 ;  /* 0x000000042f187825 */ /* 0x000fc800078e000e */
[C---:B------:R-:W-:Y:S02]  /*92d0*/  VIADD R29, R47.reuse, 0xc0 ;  /* 0x000000c02f1d7836 */ /* 0x040fe40000000000 */
[----:B--2---:R-:W-:Y:S01]  /*92e0*/  VIADD R33, R47, 0x180 ;  /* 0x000001802f217836 */ /* 0x004fe20000000000 */
[----:B------:R-:W2:Y:S01]  /*92f0*/  LDG.E.128 R24, desc[UR36][R24.64] ;  /* 0x0000002418187981 */ /* 0x000ea2000c1e1d00 */
[----:B------:R-:W-:-:S04]  /*9300*/  IMAD.WIDE.U32 R28, R29, 0x4, R14 ;  /* 0x000000041d1c7825 */ /* 0x000fc800078e000e */
[----:B------:R-:W-:Y:S02]  /*9310*/  VIADD R37, R47, 0x240 ;  /* 0x000002402f257836 */ /* 0x000fe40000000000 */
[--C-:B------:R-:W-:Y:S01]  /*9320*/  IMAD.WIDE.U32 R32, R33, 0x4, R14.reuse ;  /* 0x0000000421207825 */ /* 0x100fe200078e000e */
[----:B------:R-:W4:Y:S03]  /*9330*/  LDG.E.128 R28, desc[UR36][R28.64] ;  /* 0x000000241c1c7981 */ /* 0x000f26000c1e1d00 */
[----:B------:R-:W-:Y:S02]  /*9340*/  VIADD R41, R47, 0x300 ;  /* 0x000003002f297836 */ /* 0x000fe40000000000 */
[----:B------:R-:W-:Y:S01]  /*9350*/  IMAD.WIDE.U32 R36, R37, 0x4, R14 ;  /* 0x0000000425247825 */ /* 0x000fe200078e000e */
[----:B------:R-:W3:Y:S01]  /*9360*/  LDG.E.128 R32, desc[UR36][R32.64] ;  /* 0x0000002420207981 */ /* 0x000ee2000c1e1d00 */
[----:B------:R-:W-:-:S02]  /*9370*/  IADD3 R45, PT, PT, R47, 0x3c0, RZ ;  /* 0x000003c02f2d7810 */ /* 0x000fc40007ffe0ff */
[--C-:B------:R-:W-:Y:S02]  /*9380*/  IMAD.WIDE.U32 R40, R41, 0x4, R14.reuse ;  /* 0x0000000429287825 */ /* 0x100fe400078e000e */
[----:B------:R-:W3:Y:S02]  /*9390*/  LDG.E.128 R36, desc[UR36][R36.64] ;  /* 0x0000002424247981 */ /* 0x000ee4000c1e1d00 */
[----:B------:R-:W-:Y:S02]  /*93a0*/  VIADD R49, R47, 0x480 ;  /* 0x000004802f317836 */ /* 0x000fe40000000000 */
[----:B------:R-:W-:Y:S01]  /*93b0*/  IMAD.WIDE.U32 R44, R45, 0x4, R14 ;  /* 0x000000042d2c7825 */ /* 0x000fe200078e000e */
[----:B------:R-:W3:Y:S03]  /*93c0*/  LDG.E.128 R40, desc[UR36][R40.64] ;  /* 0x0000002428287981 */ /* 0x000ee6000c1e1d00 */
[----:B------:R-:W-:-:S02]  /*93d0*/  VIADD R53, R47, 0x540 ;  /* 0x000005402f357836 */ /* 0x000fc40000000000 */
[--C-:B------:R-:W-:Y:S01]  /*93e0*/  IMAD.WIDE.U32 R48, R49, 0x4, R14.reuse ;  /* 0x0000000431307825 */ /* 0x100fe200078e000e */
[----:B------:R-:W3:Y:S03]  /*93f0*/  LDG.E.128 R44, desc[UR36][R44.64] ;  /* 0x000000242c2c7981 */ /* 0x000ee6000c1e1d00 */
[----:B------:R-:W-:Y:S02]  /*9400*/  IMAD.WIDE.U32 R52, R53, 0x4, R14 ;  /* 0x0000000435347825 */ /* 0x000fe400078e000e */
[----:B------:R-:W3:Y:S04]  /*9410*/  LDG.E.128 R48, desc[UR36][R48.64] ;  /* 0x0000002430307981 */ /* 0x000ee8000c1e1d00 */
[----:B------:R-:W3:Y:S01]  /*9420*/  LDG.E.128 R52, desc[UR36][R52.64] ;  /* 0x0000002434347981 */ /* 0x000ee2000c1e1d00 */
[----:B------:R-:W-:-:S04]  /*9430*/  IMAD.IADD R59, R58, 0x1, -R23 ;  /* 0x000000013a3b7824 */ /* 0x000fc800078e0a17 */
[----:B------:R-:W-:-:S05]  /*9440*/  IMAD R59, R59, 0x4, R72 ;  /* 0x000000043b3b7824 */ /* 0x000fca00078e0248 */
[----:B------:R-:W2:Y:S04]  /*9450*/  LDS R60, [R59] ;  /* 0x000000003b3c7984 */ /* 0x000ea80000000800 */
[----:B------:R-:W4:Y:S04]  /*9460*/  LDS R62, [R59+0x4] ;  /* 0x000004003b3e7984 */ /* 0x000f280000000800 */
[----:B------:R-:W3:Y:S04]  /*9470*/  LDS R63, [R59+0x8] ;  /* 0x000008003b3f7984 */ /* 0x000ee80000000800 */
[----:B------:R-:W0:Y:S04]  /*9480*/  LDS R64, [R59+0xc] ;  /* 0x00000c003b407984 */ /* 0x000e280000000800 */
[----:B------:R-:W1:Y:S04]  /*9490*/  LDS R65, [R59+0x10] ;  /* 0x000010003b417984 */ /* 0x000e680000000800 */
[----:B------:R-:W1:Y:S04]  /*94a0*/  LDS R66, [R59+0x14] ;  /* 0x000014003b427984 */ /* 0x000e680000000800 */
[----:B------:R-:W1:Y:S04]  /*94b0*/  LDS R67, [R59+0x18] ;  /* 0x000018003b437984 */ /* 0x000e680000000800 */
[----:B------:R-:W1:Y:S01]  /*94c0*/  LDS R68, [R59+0x1c] ;  /* 0x00001c003b447984 */ /* 0x000e620000000800 */
[----:B------:R-:W-:-:S04]  /*94d0*/  IADD3 R57, PT, PT, R57, 0x8, RZ ;  /* 0x0000000839397810 */ /* 0x000fc80007ffe0ff */
[----:B------:R-:W-:Y:S01]  /*94e0*/  ISETP.NE.AND P1, PT, R57, R70, PT ;  /* 0x000000463900720c */ /* 0x000fe20003f25270 */
[----:B------:R-:W-:Y:S02]  /*94f0*/  VIADD R58, R58, 0x8 ;  /* 0x000000083a3a7836 */ /* 0x000fe40000000000 */
        /* <DEDUP_REMOVED lines=33> */
.L_x_5552:
[----:B------:R-:W-:Y:S05]  /*9710*/  BSYNC.RECONVERGENT B2 ;  /* 0x0000000000027941 */ /* 0x000fea0003800200 */
.L_x_5551:
[----:B------:R-:W-:Y:S05]  /*9720*/  @!P2 BRA `(.L_x_5550) ;  /* 0x000000040068a947 */ /* 0x000fea0003800000 */
[----:B------:R-:W-:Y:S01]  /*9730*/  ISETP.GE.U32.AND P1, PT, R69, 0x4, PT ;  /* 0x000000044500780c */ /* 0x000fe20003f26070 */
[----:B------:R-:W-:Y:S01]  /*9740*/  BSSY.RECONVERGENT B2, `(.L_x_5554) ;  /* 0x000002b000027945 */ /* 0x000fe20003800200 */
[----:B------:R-:W-:-:S04]  /*9750*/  LOP3.LUT R46, R3, 0x3, RZ, 0xc0, !PT ;  /* 0x00000003032e7812 */ /* 0x000fc800078ec0ff */
[----:B------:R-:W-:-:S07]  /*9760*/  ISETP.NE.AND P2, PT, R46, RZ, PT ;  /* 0x000000ff2e00720c */ /* 0x000fce0003f45270 */
[----:B------:R-:W-:Y:S06]  /*9770*/  @!P1 BRA `(.L_x_5555) ;  /* 0x00000000009c9947 */ /* 0x000fec0003800000 */
[----:B------:R-:W-:-:S04]  /*9780*/  IMAD R25, R58, 0xc0, RZ ;  /* 0x000000c03a197824 */ /* 0x000fc800078e02ff */
[----:B--2---:R-:W-:-:S04]  /*9790*/  IMAD.WIDE.U32 R32, R25, 0x4, R14 ;  /* 0x0000000419207825 */ /* 0x004fc800078e000e */
[C---:B------:R-:W-:Y:S01]  /*97a0*/  VIADD R35, R25.reuse, 0xc0 ;  /* 0x000000c019237836 */ /* 0x040fe20000000000 */
[----:B------:R0:W2:Y:S01]  /*97b0*/  LDG.E.128 R36, desc[UR36][R32.64] ;  /* 0x0000002420247981 */ /* 0x0000a2000c1e1d00 */
[----:B------:R-:W-:Y:S02]  /*97c0*/  VIADD R27, R25, 0x180 ;  /* 0x00000180191b7836 */ /* 0x000fe40000000000 */
[----:B------:R-:W-:-:S04]  /*97d0*/  IMAD.WIDE.U32 R34, R35, 0x4, R14 ;  /* 0x0000000423227825 */ /* 0x000fc800078e000e */
[----:B------:R-:W-:Y:S01]  /*97e0*/  VIADD R29, R25, 0x240 ;  /* 0x00000240191d7836 */ /* 0x000fe20000000000 */
[----:B------:R1:W4:Y:S01]  /*97f0*/  LDG.E.128 R40, desc[UR36][R34.64] ;  /* 0x0000002422287981 */ /* 0x000322000c1e1d00 */
[----:B------:R-:W-:-:S04]  /*9800*/  IMAD.WIDE.U32 R24, R27, 0x4, R14 ;  /* 0x000000041b187825 */ /* 0x000fc800078e000e */
[----:B------:R-:W-:Y:S02]  /*9810*/  IMAD.WIDE.U32 R28, R29, 0x4, R14 ;  /* 0x000000041d1c7825 */ /* 0x000fe400078e000e */
[----:B------:R-:W3:Y:S04]  /*9820*/  LDG.E.128 R24, desc[UR36][R24.64] ;  /* 0x0000002418187981 */ /* 0x000ee8000c1e1d00 */
[----:B------:R-:W3:Y:S01]  /*9830*/  LDG.E.128 R28, desc[UR36][R28.64] ;  /* 0x000000241c1c7981 */ /* 0x000ee2000c1e1d00 */
[----:B------:R-:W1:Y:S01]  /*9840*/  S2UR UR5, SR_CgaCtaId ;  /* 0x00000000000579c3 */ /* 0x000e620000008800 */
[----:B------:R-:W-:Y:S02]  /*9850*/  UMOV UR4, 0x400 ;  /* 0x0000040000047882 */ /* 0x000fe40000000000 */
[----:B------:R-:W-:Y:S01]  /*9860*/  UIADD3 UR4, UPT, UPT, UR4, 0x410, URZ ;  /* 0x0000041004047890 */ /* 0x000fe2000fffe0ff */
[----:B0-----:R-:W-:-:S03]  /*9870*/  IADD3 R32, PT, PT, -R23, R58, RZ ;  /* 0x0000003a17207210 */ /* 0x001fc60007ffe1ff */
[----:B-1----:R-:W-:-:S06]  /*9880*/  ULEA UR4, UR5, UR4, 0x18 ;  /* 0x0000000405047291 */ /* 0x002fcc000f8ec0ff */
[----:B------:R-:W-:-:S05]  /*9890*/  LEA R32, R32, UR4, 0x2 ;  /* 0x0000000420207c11 */ /* 0x000fca000f8e10ff */
[----:B------:R-:W2:Y:S04]  /*98a0*/  LDS R33, [R32] ;  /* 0x0000000020217984 */ /* 0x000ea80000000800 */
[----:B------:R-:W4:Y:S04]  /*98b0*/  LDS R34, [R32+0x4] ;  /* 0x0000040020227984 */ /* 0x000f280000000800 */
[----:B------:R-:W3:Y:S04]  /*98c0*/  LDS R44, [R32+0x8] ;  /* 0x00000800202c7984 */ /* 0x000ee80000000800 */
[----:B------:R-:W0:Y:S01]  /*98d0*/  LDS R45, [R32+0xc] ;  /* 0x00000c00202d7984 */ /* 0x000e220000000800 */
[----:B------:R-:W-:-:S02]  /*98e0*/  VIADD R58, R58, 0x4 ;  /* 0x000000043a3a7836 */ /* 0x000fc40000000000 */
[-C--:B--2---:R-:W-:Y:S01]  /*98f0*/  FFMA.FTZ R35, R36, R33.reuse, R8 ;  /* 0x0000002124237223 */ /* 0x084fe20000010008 */
[-C--:B------:R-:W-:Y:S01]  /*9900*/  FFMA.FTZ R8, R37, R33.reuse, R9 ;  /* 0x0000002125087223 */ /* 0x080fe20000010009 */
[-C--:B------:R-:W-:Y:S01]  /*9910*/  FFMA.FTZ R9, R38, R33.reuse, R10 ;  /* 0x0000002126097223 */ /* 0x080fe2000001000a */
[----:B------:R-:W-:Y:S01]  /*9920*/  FFMA.FTZ R10, R39, R33, R11 ;  /* 0x00000021270a7223 */ /* 0x000fe2000001000b */
        /* <DEDUP_REMOVED lines=11> */
[----:B------:R-:W-:-:S07]  /*99e0*/  FFMA.FTZ R11, R31, R45, R44 ;  /* 0x0000002d1f0b7223 */ /* 0x000fce000001002c */
.L_x_5555:
[----:B------:R-:W-:Y:S05]  /*99f0*/  BSYNC.RECONVERGENT B2 ;  /* 0x0000000000027941 */ /* 0x000fea0003800200 */
.L_x_5554:
        /* <DEDUP_REMOVED lines=10> */
[----:B------:R-:W4:Y:S04]  /*9aa0*/  LDG.E.128 R28, desc[UR36][R24.64] ;  /* 0x00000024181c7981 */ /* 0x000f28000c1e1d00 */
        /* <DEDUP_REMOVED lines=8> */
[----:B--2---:R-:W4:Y:S04]  /*9b30*/  LDS R32, [R3] ;  /* 0x0000000003207984 */ /* 0x004f280000000800 */
[----:B------:R-:W3:Y:S01]  /*9b40*/  LDS R34, [R3+0x4] ;  /* 0x0000040003227984 */ /* 0x000ee20000000800 */
[-C--:B----4-:R-:W-:Y:S01]  /*9b50*/  FFMA.FTZ R33, R28, R32.reuse, R8 ;  /* 0x000000201c217223 */ /* 0x090fe20000010008 */
[-C--:B------:R-:W-:Y:S01]  /*9b60*/  FFMA.FTZ R24, R29, R32.reuse, R9 ;  /* 0x000000201d187223 */ /* 0x080fe20000010009 */
[-C--:B------:R-:W-:Y:S01]  /*9b70*/  FFMA.FTZ R25, R30, R32.reuse, R10 ;  /* 0x000000201e197223 */ /* 0x080fe2000001000a */
[----:B------:R-:W-:Y:S01]  /*9b80*/  FFMA.FTZ R32, R31, R32, R11 ;  /* 0x000000201f207223 */ /* 0x000fe2000001000b */
[-C--:B---3--:R-:W-:Y:S01]  /*9b90*/  FFMA.FTZ R8, R36, R34.reuse, R33 ;  /* 0x0000002224087223 */ /* 0x088fe20000010021 */
[-C--:B------:R-:W-:Y:S01]  /*9ba0*/  FFMA.FTZ R9, R37, R34.reuse, R24 ;  /* 0x0000002225097223 */ /* 0x080fe20000010018 */
[-C--:B------:R-:W-:Y:S01]  /*9bb0*/  FFMA.FTZ R10, R38, R34.reuse, R25 ;  /* 0x00000022260a7223 */ /* 0x080fe20000010019 */
[----:B------:R-:W-:-:S07]  /*9bc0*/  FFMA.FTZ R11, R39, R34, R32 ;  /* 0x00000022270b7223 */ /* 0x000fce0000010020 */
.L_x_5557:
[----:B------:R-:W-:Y:S05]  /*9bd0*/  BSYNC.RECONVERGENT B2 ;  /* 0x0000000000027941 */ /* 0x000fea0003800200 */
.L_x_5556:
[----:B------:R-:W-:Y:S05]  /*9be0*/  @P2 BRA `(.L_x_5550) ;  /* 0x0000000000382947 */ /* 0x000fea0003800000 */
[----:B------:R-:W-:-:S04]  /*9bf0*/  IMAD R25, R58, 0xc0, RZ ;  /* 0x000000c03a197824 */ /* 0x000fc800078e02ff */
[----:B------:R-:W-:-:S06]  /*9c00*/  IMAD.WIDE.U32 R24, R25, 0x4, R14 ;  /* 0x0000000419187825 */ /* 0x000fcc00078e000e */
[----:B------:R-:W4:Y:S01]  /*9c10*/  LDG.E.128 R24, desc[UR36][R24.64] ;  /* 0x0000002418187981 */ /* 0x000f22000c1e1d00 */
[----:B------:R-:W0:Y:S01]  /*9c20*/  S2UR UR5, SR_CgaCtaId ;  /* 0x00000000000579c3 */ /* 0x000e220000008800 */
[----:B------:R-:W-:Y:S01]  /*9c30*/  UMOV UR4, 0x400 ;  /* 0x0000040000047882 */ /* 0x000fe20000000000 */
[----:B------:R-:W-:Y:S01]  /*9c40*/  IADD3 R3, PT, PT, -R23, R58, RZ ;  /* 0x0000003a17037210 */ /* 0x000fe20007ffe1ff */
        /* <DEDUP_REMOVED lines=8> */
.L_x_5550:
[----:B------:R-:W-:Y:S05]  /*9cd0*/  BSYNC.RECONVERGENT B1 ;  /* 0x0000000000017941 */ /* 0x000fea0003800200 */
.L_x_5549:
[----:B------:R-:W-:Y:S01]  /*9ce0*/  ISETP.GT.AND P1, PT, R18, R22, PT ;  /* 0x000000161200720c */ /* 0x000fe20003f24270 */
[----:B------:R-:W-:-:S12]  /*9cf0*/  BSSY.RECONVERGENT B3, `(.L_x_5558) ;  /* 0x000011f000037945 */ /* 0x000fd80003800200 */
[----:B------:R-:W-:Y:S05]  /*9d00*/  @!P1 BRA `(.L_x_5559) ;  /* 0x0000001000749947 */ /* 0x000fea0003800000 */
[----:B------:R-:W-:Y:S01]  /*9d10*/  IADD3 R3, PT, PT, R56, R23, -R18 ;  /* 0x0000001738037210 */ /* 0x000fe20007ffe812 */
[----:B------:R-:W-:Y:S01]  /*9d20*/  IMAD.IADD R18, R18, 0x1, -R22 ;  /* 0x0000000112127824 */ /* 0x000fe200078e0a16 */
[----:B------:R-:W-:Y:S02]  /*9d30*/  BSSY.RECONVERGENT B2, `(.L_x_5560) ;  /* 0x00000a1000027945 */ /* 0x000fe40003800200 */
[----:B------:R-:W-:Y:S02]  /*9d40*/  ISETP.GT.U32.AND P1, PT, R3, -0x4, PT ;  /* 0xfffffffc0300780c */ /* 0x000fe40003f24070 */
[----:B--2---:R-:W-:-:S11]  /*9d50*/  LOP3.LUT R33, R18, 0x3, RZ, 0xc0, !PT ;  /* 0x0000000312217812 */ /* 0x004fd600078ec0ff */
[----:B------:R-:W-:Y:S05]  /*9d60*/  @P1 BRA `(.L_x_5561) ;  /* 0x0000000800741947 */ /* 0x000fea0003800000 */
        /* <DEDUP_REMOVED lines=11> */
.L_x_5571:
[----:B------:R-:W-:Y:S01]  /*9e20*/  IADD3 R26, PT, PT, R22, -0x1, RZ ;  /* 0xffffffff161a7810 */ /* 0x000fe20007ffe0ff */
[----:B------:R-:W-:Y:S01]  /*9e30*/  BSSY.RECONVERGENT B4, `(.L_x_5563) ;  /* 0x0000023000047945 */ /* 0x000fe20003800200 */
[----:B------:R-:W-:Y:S02]  /*9e40*/  VIADD R3, R3, 0x4 ;  /* 0x0000000403037836 */ /* 0x000fe40000000000 */
[----:B-1----:R-:W-:Y:S01]  /*9e50*/  ISETP.GE.AND P1, PT, R26, R21, PT ;  /* 0x000000151a00720c */ /* 0x002fe20003f26270 */
[----:B------:R-:W-:-:S12]  /*9e60*/  VIADD R32, R22, 0x1 ;  /* 0x0000000116207836 */ /* 0x000fd80000000000 */
[----:B------:R-:W-:Y:S05]  /*9e70*/  @!P1 BRA `(.L_x_5564) ;  /* 0x0000000000789947 */ /* 0x000fea0003800000 */
[----:B------:R-:W-:Y:S02]  /*9e80*/  IABS R27, R21 ;  /* 0x00000015001b7213 */ /* 0x000fe40000000000 */
[----:B------:R-:W-:Y:S02]  /*9e90*/  IABS R30, R26 ;  /* 0x0000001a001e7213 */ /* 0x000fe40000000000 */
[----:B------:R-:W0:Y:S01]  /*9ea0*/  I2F.RP R28, R27 ;  /* 0x0000001b001c7306 */ /* 0x000e220000209400 */
[----:B------:R-:W-:Y:S02]  /*9eb0*/  ISETP.GE.AND P2, PT, R26, RZ, PT ;  /* 0x000000ff1a00720c */ /* 0x000fe40003f46270 */
[----:B------:R-:W-:-:S05]  /*9ec0*/  ISETP.NE.AND P3, PT, R21, RZ, PT ;  /* 0x000000ff1500720c */ /* 0x000fca0003f65270 */
[----:B0-----:R-:W0:Y:S02]  /*9ed0*/  MUFU.RCP R28, R28 ;  /* 0x0000001c001c7308 */ /* 0x001e240000001000 */
[----:B0-----:R-:W-:Y:S02]  /*9ee0*/  VIADD R29, R28, 0xffffffe ;  /* 0x0ffffffe1c1d7836 */ /* 0x001fe40000000000 */
[----:B------:R-:W0:Y:S04]  /*9ef0*/  LDS R28, [R56+-0x8] ;  /* 0xfffff800381c7984 */ /* 0x000e280000000800 */
[----:B------:R-:W1:Y:S02]  /*9f00*/  F2I.FTZ.U32.TRUNC.NTZ R25, R29 ;  /* 0x0000001d00197305 */ /* 0x000e64000021f000 */
[----:B-1----:R-:W-:-:S04]  /*9f10*/  IMAD.MOV R24, RZ, RZ, -R25 ;  /* 0x000000ffff187224 */ /* 0x002fc800078e0a19 */
[----:B------:R-:W-:Y:S01]  /*9f20*/  IMAD R31, R24, R27, RZ ;  /* 0x0000001b181f7224 */ /* 0x000fe200078e02ff */
[----:B------:R-:W-:-:S05]  /*9f30*/  MOV R24, RZ ;  /* 0x000000ff00187202 */ /* 0x000fca0000000f00 */
        /* <DEDUP_REMOVED lines=18> */
.L_x_5564:
[----:B------:R-:W-:Y:S05]  /*a060*/  BSYNC.RECONVERGENT B4 ;  /* 0x0000000000047941 */ /* 0x000fea0003800200 */
.L_x_5563:
        /* <DEDUP_REMOVED lines=37> */
.L_x_5566:
[----:B------:R-:W-:Y:S05]  /*a2c0*/  BSYNC.RECONVERGENT B4 ;  /* 0x0000000000047941 */ /* 0x000fea0003800200 */
.L_x_5565:
        /* <DEDUP_REMOVED lines=10> */
[----:B0-----:R-:W0:Y:S01]  /*a370*/  LDS R28, [R56] ;  /* 0x00000000381c7984 */ /* 0x001e220000000800 */
        /* <DEDUP_REMOVED lines=21> */
.L_x_5568:
[----:B------:R-:W-:Y:S05]  /*a4d0*/  BSYNC.RECONVERGENT B4 ;  /* 0x0000000000047941 */ /* 0x000fea0003800200 */
.L_x_5567:
        /* <DEDUP_REMOVED lines=32> */
.L_x_5570:
[----:B------:R-:W-:Y:S05]  /*a6e0*/  BSYNC.RECONVERGENT B4 ;  /* 0x0000000000047941 */ /* 0x000fea0003800200 */
.L_x_5569:
[----:B------:R-:W-:Y:S02]  /*a6f0*/  VIADD R22, R22, 0x4 ;  /* 0x0000000416167836 */ /* 0x000fe40000000000 */
[----:B------:R-:W-:Y:S01]  /*a700*/  VIADD R56, R56, 0x10 ;  /* 0x0000001038387836 */ /* 0x000fe20000000000 */
[----:B------:R-:W-:Y:S06]  /*a710*/  @P1 BRA `(.L_x_5571) ;  /* 0xfffffff400c01947 */ /* 0x000fec000383ffff */
[----:B------:R-:W-:Y:S05]  /*a720*/  BSYNC.RECONVERGENT B1 ;  /* 0x0000000000017941 */ /* 0x000fea0003800200 */
.L_x_5562:
[----:B------:R-:W-:-:S07]  /*a730*/  VIADD R22, R22, 0xffffffff ;  /* 0xffffffff16167836 */ /* 0x000fce0000000000 */
.L_x_5561:
[----:B------:R-:W-:Y:S05]  /*a740*/  BSYNC.RECONVERGENT B2 ;  /* 0x0000000000027941 */ /* 0x000fea0003800200 */
.L_x_5560:
[----:B------:R-:W-:-:S13]  /*a750*/  ISETP.NE.AND P1, PT, R33, RZ, PT ;  /* 0x000000ff2100720c */ /* 0x000fda0003f25270 */
        /* <DEDUP_REMOVED lines=8> */
[----:B------:R-:W-:Y:S01]  /*a7e0*/  IADD3 R3, PT, PT, -R23, R22, RZ ;  /* 0x0000001617037210 */ /* 0x000fe20007ffe1ff */
[----:B------:R-:W-:Y:S01]  /*a7f0*/  VIADD R30, R22, 0x1 ;  /* 0x00000001161e7836 */ /* 0x000fe20000000000 */
[----:B------:R-:W-:Y:S04]  /*a800*/  BSSY.RECONVERGENT B2, `(.L_x_5574) ;  /* 0x0000023000027945 */ /* 0x000fe80003800200 */
[----:B------:R-:W-:Y:S01]  /*a810*/  ISETP.GE.AND P3, PT, R30, R21, PT ;  /* 0x000000151e00720c */ /* 0x000fe20003f66270 */
[----:B0-----:R-:W-:-:S06]  /*a820*/  ULEA UR4, UR5, UR4, 0x18 ;  /* 0x0000000405047291 */ /* 0x001fcc000f8ec0ff */
[----:B------:R-:W-:Y:S01]  /*a830*/  LEA R28, R3, UR4, 0x2 ;  /* 0x00000004031c7c11 */ /* 0x000fe2000f8e10ff */
[----:B------:R-:W-:Y:S06]  /*a840*/  @!P1 BRA `(.L_x_5575) ;  /* 0x0000000000789947 */ /* 0x000fec0003800000 */
        /* <DEDUP_REMOVED lines=30> */
.L_x_5575:
[----:B------:R-:W-:Y:S05]  /*aa30*/  BSYNC.RECONVERGENT B2 ;  /* 0x0000000000027941 */ /* 0x000fea0003800200 */
.L_x_5574:
        /* <DEDUP_REMOVED lines=32> */
.L_x_5577:
[----:B------:R-:W-:Y:S05]  /*ac40*/  BSYNC.RECONVERGENT B2 ;  /* 0x0000000000027941 */ /* 0x000fea0003800200 */
.L_x_5576:
[----:B------:R-:W-:-:S07]  /*ac50*/  VIADD R22, R22, 0x2 ;  /* 0x0000000216167836 */ /* 0x000fce0000000000 */
.L_x_5573:
[----:B------:R-:W-:Y:S05]  /*ac60*/  BSYNC.RECONVERGENT B1 ;  /* 0x0000000000017941 */ /* 0x000fea0003800200 */
.L_x_5572:
[----:B------:R-:W-:Y:S02]  /*ac70*/  LOP3.LUT R18, R18, 0x1, RZ, 0xc0, !PT ;  /* 0x0000000112127812 */ /* 0x000fe400078ec0ff */
[----:B------:R-:W-:-:S04]  /*ac80*/  ISETP.GE.AND P1, PT, R22, R21, PT ;  /* 0x000000151600720c */ /* 0x000fc80003f26270 */
[----:B------:R-:W-:-:S13]  /*ac90*/  ISETP.NE.U32.OR P1, PT, R18, 0x1, !P1 ;  /* 0x000000011200780c */ /* 0x000fda0004f25470 */
[----:B------:R-:W-:Y:S05]  /*aca0*/  @P1 BRA `(.L_x_5559) ;  /* 0x00000000008c1947 */ /* 0x000fea0003800000 */
        /* <DEDUP_REMOVED lines=8> */
[----:B0-----:R-:W-:Y:S01]  /*ad30*/  MOV R24, RZ ;  /* 0x000000ff00187202 */ /* 0x001fe20000000f00 */
        /* <DEDUP_REMOVED lines=17> */
[----:B------:R-:W-:Y:S01]  /*ae50*/  IADD3 R22, PT, PT, -R23, R22, RZ ;  /* 0x0000001617167210 */ /* 0x000fe20007ffe1ff */
        /* <DEDUP_REMOVED lines=8> */
.L_x_5559:
[----:B------:R-:W-:Y:S05]  /*aee0*/  BSYNC.RECONVERGENT B3 ;  /* 0x0000000000037941 */ /* 0x000fea0003800200 */
.L_x_5558:
[----:B------:R-:W-:-:S13]  /*aef0*/  ISETP.GT.U32.AND P1, PT, R20, 0x3f, PT ;  /* 0x0000003f1400780c */ /* 0x000fda0003f24070 */
[----:B------:R-:W-:Y:S05]  /*af00*/  @P1 BRA `(.L_x_5548) ;  /* 0x0000000000d01947 */ /* 0x000fea0003800000 */
[----:B------:R-:W0:Y:S01]  /*af10*/  LDC R3, c[0x0][0x478] ;  /* 0x00011e00ff037b82 */ /* 0x000e220000000800 */
[----:B--2---:R-:W-:Y:S01]  /*af20*/  IMAD.IADD R35, R12, 0x1, R2 ;  /* 0x000000010c237824 */ /* 0x004fe200078e0202 */
[----:B------:R-:W1:Y:S01]  /*af30*/  LDCU.64 UR4, c[0x0][0x460] ;  /* 0x00008c00ff0477ac */ /* 0x000e620008000a00 */
[----:B0-----:R-:W-:-:S13]  /*af40*/  ISETP.NE.AND P1, PT, R3, 0x2, PT ;  /* 0x000000020300780c */ /* 0x001fda0003f25270 */
[----:B------:R-:W0:Y:S08]  /*af50*/  @!P1 LDC.64 R14, c[0x0][0x3a8] ;  /* 0x0000ea00ff0e9b82 */ /* 0x000e300000000a00 */
[----:B------:R-:W2:Y:S01]  /*af60*/  @!P1 LDC.64 R24, c[0x0][0x468] ;  /* 0x00011a00ff189b82 */ /* 0x000ea20000000a00 */
[----:B0-----:R-:W-:-:S04]  /*af70*/  @!P1 IADD3 R2, P0, PT, R35, R14, RZ ;  /* 0x0000000e23029210 */ /* 0x001fc80007f1e0ff */
[----:B------:R-:W-:-:S03]  /*af80*/  @!P1 LEA.HI.X.SX32 R3, R35, R15, 0x1, P0 ;  /* 0x0000000f23039211 */ /* 0x000fc600000f0eff */
[----:B------:R-:W0:Y:S01]  /*af90*/  @P1 LDC.64 R14, c[0x0][0x3a8] ;  /* 0x0000ea00ff0e1b82 */ /* 0x000e220000000a00 */
[----:B--2---:R-:W2:Y:S04]  /*afa0*/  @!P1 LDG.E R24, desc[UR36][R24.64+0x8] ;  /* 0x0000082418189981 */ /* 0x004ea8000c1e1900 */
[----:B------:R-:W4:Y:S01]  /*afb0*/  @!P1 LDG.E R18, desc[UR36][R2.64] ;  /* 0x0000002402129981 */ /* 0x000f22000c1e1900 */
[----:B-1----:R-:W-:-:S04]  /*afc0*/  ISETP.NE.U32.AND P0, PT, RZ, UR4, PT ;  /* 0x00000004ff007c0c */ /* 0x002fc8000bf05070 */
[----:B------:R-:W-:Y:S01]  /*afd0*/  ISETP.NE.AND.EX P0, PT, RZ, UR5, PT, P0 ;  /* 0x00000005ff007c0c */ /* 0x000fe2000bf05300 */
[----:B------:R-:W1:-:S12]  /*afe0*/  LDCU.64 UR4, c[0x0][0x3c0] ;  /* 0x00007800ff0477ac */ /* 0x000e580008000a00 */
[----:B------:R-:W3:Y:S08]  /*aff0*/  @P0 LDC R20, c[0x0][0x3f8] ;  /* 0x0000fe00ff140b82 */ /* 0x000ef00000000800 */
[----:B------:R-:W1:Y:S01]  /*b000*/  @P0 LDC.64 R22, c[0x0][0x458] ;  /* 0x00011600ff160b82 */ /* 0x000e620000000a00 */
[----:B0-----:R-:W-:-:S04]  /*b010*/  @P1 IMAD.WIDE R2, R35, 0x4, R14 ;  /* 0x0000000423021825 */ /* 0x001fc800078e020e */
[----:B---3--:R-:W-:-:S04]  /*b020*/  @P0 IMAD R13, R16, R20, R13 ;  /* 0x00000014100d0224 */ /* 0x008fc800078e020d */
[----:B------:R-:W-:-:S04]  /*b030*/  @P0 IMAD R13, R13, 0xc0, R12 ;  /* 0x000000c00d0d0824 */ /* 0x000fc800078e020c */
[----:B-1----:R-:W-:Y:S02]  /*b040*/  @P0 IMAD.WIDE R14, R13, 0x4, R22 ;  /* 0x000000040d0e0825 */ /* 0x002fe400078e0216 */
[----:B------:R-:W0:Y:S01]  /*b050*/  LDS R13, [R0] ;  /* 0x00000000000d7984 */ /* 0x000e220000000800 */
[----:B----4-:R-:W2:Y:S08]  /*b060*/  @!P1 I2F.S8 R31, R18.B2 ;  /* 0x20000012001f9306 */ /* 0x010eb00000001400 */
[----:B------:R-:W1:Y:S08]  /*b070*/  @!P1 I2F.S8 R27, R18 ;  /* 0x00000012001b9306 */ /* 0x000e700000001400 */
[----:B------:R-:W3:Y:S08]  /*b080*/  @!P1 I2F.S8 R29, R18.B1 ;  /* 0x10000012001d9306 */ /* 0x000ef00000001400 */
[----:B------:R-:W4:Y:S01]  /*b090*/  @!P1 I2F.S8 R33, R18.B3 ;  /* 0x3000001200219306 */ /* 0x000f220000001400 */
[C---:B--2---:R-:W-:Y:S01]  /*b0a0*/  @!P1 FMUL.FTZ R30, R24.reuse, R31 ;  /* 0x0000001f181e9220 */ /* 0x044fe20000410000 */
[C---:B-1----:R-:W-:Y:S01]  /*b0b0*/  @!P1 FMUL.FTZ R28, R24.reuse, R27 ;  /* 0x0000001b181c9220 */ /* 0x042fe20000410000 */
[C---:B---3--:R-:W-:Y:S01]  /*b0c0*/  @!P1 FMUL.FTZ R29, R24.reuse, R29 ;  /* 0x0000001d181d9220 */ /* 0x048fe20000410000 */
[----:B----4-:R-:W-:-:S02]  /*b0d0*/  @!P1 FMUL.FTZ R31, R24, R33 ;  /* 0x00000021181f9220 */ /* 0x010fc40000410000 */
[----:B------:R-:W2:Y:S04]  /*b0e0*/  @P0 LDG.E.128 R24, desc[UR36][R14.64] ;  /* 0x000000240e180981 */ /* 0x000ea8000c1e1d00 */
        /* <DEDUP_REMOVED lines=18> */
[C---:B0-----:R-:W-:Y:S01]  /*b210*/  FFMA.FTZ R8, R13.reuse, R4, R8 ;  /* 0x000000040d087223 */ /* 0x041fe20000010008 */
[C---:B------:R-:W-:Y:S01]  /*b220*/  FFMA.FTZ R9, R13.reuse, R5, R9 ;  /* 0x000000050d097223 */ /* 0x040fe20000010009 */
[C---:B------:R-:W-:Y:S01]  /*b230*/  FFMA.FTZ R10, R13.reuse, R6, R10 ;  /* 0x000000060d0a7223 */ /* 0x040fe2000001000a */
[----:B------:R-:W-:-:S09]  /*b240*/  FFMA.FTZ R11, R13, R7, R11 ;  /* 0x000000070d0b7223 */ /* 0x000fd2000001000b */
.L_x_5548:
[----:B------:R-:W-:Y:S05]  /*b250*/  BSYNC.RECONVERGENT B0 ;  /* 0x0000000000007941 */ /* 0x000fea0003800200 */
.L_x_5547:
[----:B------:R-:W-:Y:S06]  /*b260*/  BAR.SYNC.DEFER_BLOCKING 0x0 ;  /* 0x0000000000007b1d */ /* 0x000fec0000010000 */
[----:B------:R-:W-:Y:S05]  /*b270*/  @!P0 EXIT ;  /* 0x000000000000894d */ /* 0x000fea0003800000 */
[----:B------:R-:W4:Y:S02]  /*b280*/  LDCU UR4, c[0x0][0x478] ;  /* 0x00008f00ff0477ac */ /* 0x000f240008000800 */
[----:B----4-:R-:W-:-:S09]  /*b290*/  UISETP.NE.AND UP0, UPT, UR4, 0x2, UPT ;  /* 0x000000020400788c */ /* 0x010fd2000bf05270 */
[----:B------:R-:W-:Y:S05]  /*b2a0*/  BRA.U UP0, `(.L_x_5578) ;  /* 0x00000001007c7547 */ /* 0x000fea000b800000 */
[----:B------:R-:W4:Y:S01]  /*b2b0*/  LDC.64 R2, c[0x0][0x470] ;  /* 0x00011c00ff027b82 */ /* 0x000f220000000a00 */
[----:B------:R-:W0:Y:S01]  /*b2c0*/  LDCU.64 UR4, c[0x0][0x380] ;  /* 0x00007000ff0477ac */ /* 0x000e220008000a00 */
[----:B----4-:R-:W4:Y:S01]  /*b2d0*/  LDG.E R2, desc[UR36][R2.64] ;  /* 0x0000002402027981 */ /* 0x010f22000c1e1900 */
[----:B------:R-:W-:Y:S02]  /*b2e0*/  IMAD.IADD R12, R17, 0x1, R12 ;  /* 0x00000001110c7824 */ /* 0x000fe400078e020c */
[C---:B----4-:R-:W-:Y:S01]  /*b2f0*/  FMUL.FTZ R10, R2.reuse, R10 ;  /* 0x0000000a020a7220 */ /* 0x050fe20000410000 */
[C---:B------:R-:W-:Y:S01]  /*b300*/  FMUL.FTZ R11, R2.reuse, R11 ;  /* 0x0000000b020b7220 */ /* 0x040fe20000410000 */
[C---:B------:R-:W-:Y:S01]  /*b310*/  FMUL.FTZ R9, R2.reuse, R9 ;  /* 0x0000000902097220 */ /* 0x040fe20000410000 */
[----:B------:R-:W-:-:S03]  /*b320*/  FMUL.FTZ R8, R2, R8 ;  /* 0x0000000802087220 */ /* 0x000fc60000410000 */
[----:B------:R-:W3:Y:S08]  /*b330*/  F2I.S8.NTZ R10, R10 ;  /* 0x0000000a000a7305 */ /* 0x000ef00000202100 */
[----:B------:R-:W4:Y:S01]  /*b340*/  F2I.S8.NTZ R11, R11 ;  /* 0x0000000b000b7305 */ /* 0x000f220000202100 */
[----:B---3--:R-:W-:-:S07]  /*b350*/  PRMT R0, R10, 0x8880, RZ ;  /* 0x000088800a007816 */ /* 0x008fce00000000ff */
[----:B------:R-:W3:Y:S01]  /*b360*/  F2I.S8.NTZ R9, R9 ;  /* 0x0000000900097305 */ /* 0x000ee20000202100 */
[----:B------:R-:W-:Y:S02]  /*b370*/  PRMT R0, R0, 0x7710, RZ ;  /* 0x0000771000007816 */ /* 0x000fe400000000ff */
[----:B----4-:R-:W-:-:S05]  /*b380*/  PRMT R3, R11, 0x8880, RZ ;  /* 0x000088800b037816 */ /* 0x010fca00000000ff */
[----:B------:R-:W1:Y:S01]  /*b390*/  F2I.S8.NTZ R8, R8 ;  /* 0x0000000800087305 */ /* 0x000e620000202100 */
[----:B------:R-:W-:Y:S01]  /*b3a0*/  IMAD.U32 R2, R0, 0x10000, RZ ;  /* 0x0001000000027824 */ /* 0x000fe200078e00ff */
[----:B------:R-:W-:-:S04]  /*b3b0*/  PRMT R0, R3, 0x7710, RZ ;  /* 0x0000771003007816 */ /* 0x000fc800000000ff */
[----:B------:R-:W-:Y:S02]  /*b3c0*/  LOP3.LUT R3, R2, 0xff0000, RZ, 0xc0, !PT ;  /* 0x00ff000002037812 */ /* 0x000fe400078ec0ff */
[----:B---3--:R-:W-:-:S03]  /*b3d0*/  PRMT R9, R9, 0x8880, RZ ;  /* 0x0000888009097816 */ /* 0x008fc600000000ff */
[----:B------:R-:W-:Y:S01]  /*b3e0*/  IMAD R3, R0, 0x1000000, R3 ;  /* 0x0100000000037824 */ /* 0x000fe200078e0203 */
[----:B------:R-:W-:Y:S02]  /*b3f0*/  PRMT R2, R9, 0x7710, RZ ;  /* 0x0000771009027816 */ /* 0x000fe400000000ff */
[----:B-1---5:R-:W-:-:S04]  /*b400*/  PRMT R4, R8, 0x8880, RZ ;  /* 0x0000888008047816 */ /* 0x022fc800000000ff */
[----:B------:R-:W-:Y:S02]  /*b410*/  PRMT R0, R4, 0x7710, RZ ;  /* 0x0000771004007816 */ /* 0x000fe400000000ff */
[----:B------:R-:W-:Y:S02]  /*b420*/  LOP3.LUT R4, R2, 0xff, RZ, 0xc0, !PT ;  /* 0x000000ff02047812 */ /* 0x000fe400078ec0ff */
[----:B------:R-:W-:Y:S02]  /*b430*/  LOP3.LUT R5, R0, 0xff, RZ, 0xc0, !PT ;  /* 0x000000ff00057812 */ /* 0x000fe400078ec0ff */
[----:B------:R-:W-:Y:S02]  /*b440*/  LEA R4, R4, R3, 0x8 ;  /* 0x0000000304047211 */ /* 0x000fe400078e40ff */
[----:B0-----:R-:W-:-:S03]  /*b450*/  IADD3 R2, P0, PT, R12, UR4, RZ ;  /* 0x000000040c027c10 */ /* 0x001fc6000ff1e0ff */
[----:B------:R-:W-:Y:S01]  /*b460*/  IMAD.IADD R5, R4, 0x1, R5 ;  /* 0x0000000104057824 */ /* 0x000fe200078e0205 */
[----:B------:R-:W-:-:S05]  /*b470*/  LEA.HI.X.SX32 R3, R12, UR5, 0x1, P0 ;  /* 0x000000050c037c11 */ /* 0x000fca00080f0eff */
[----:B------:R-:W-:Y:S01]  /*b480*/  STG.E desc[UR36][R2.64], R5 ;  /* 0x0000000502007986 */ /* 0x000fe2000c101924 */
[----:B------:R-:W-:Y:S05]  /*b490*/  EXIT ;  /* 0x000000000000794d */ /* 0x000fea0003800000 */
.L_x_5578:
[----:B------:R-:W4:Y:S01]  /*b4a0*/  LDC.64 R2, c[0x0][0x380] ;  /* 0x0000e000ff027b82 */ /* 0x000f220000000a00 */
[----:B------:R-:W-:-:S04]  /*b4b0*/  IMAD.IADD R17, R17, 0x1, R12 ;  /* 0x0000000111117824 */ /* 0x000fc800078e020c */
[----:B----4-:R-:W-:-:S05]  /*b4c0*/  IMAD.WIDE R2, R17, 0x4, R2 ;  /* 0x0000000411027825 */ /* 0x010fca00078e0202 */
[----:B------:R-:W-:Y:S01]  /*b4d0*/  STG.E.128 desc[UR36][R2.64], R8 ;  /* 0x0000000802007986 */ /* 0x000fe2000c101d24 */
[----:B------:R-:W-:Y:S05]  /*b4e0*/  EXIT ;  /* 0x000000000000794d */ /* 0x000fea0003800000 */
.L_x_5507:
[----:B------:R-:W-:Y:S01]  /*b4f0*/  BSSY B1, `(.L_x_5579) ;  /* 0x0000007000017945 */ /* 0x000fe20003800000 */
[----:B------:R-:W-:Y:S01]  /*b500*/  IMAD.MOV.U32 R12, RZ, RZ, 0x2 ;  /* 0x00000002ff0c7424 */ /* 0x000fe200078e00ff */
[----:B------:R-:W-:Y:S01]  /*b510*/  MOV R15, 0xffffffff ;  /* 0xffffffff000f7802 */ /* 0x000fe20000000f00 */
[----:B------:R-:W-:-:S07]  /*b520*/  IMAD.MOV.U32 R11, RZ, RZ, 0x1f ;  /* 0x0000001fff0b7424 */ /* 0x000fce00078e00ff */
[----:B-----5:R-:W-:Y:S05]  /*b530*/  WARPSYNC.COLLECTIVE R15, `(.L_x_5580) ;  /* 0x000000000f087348 */ /* 0x020fea0003c00000 */
[----:B------:R0:W1:Y:S02]  /*b540*/  SHFL.BFLY P6, R14, R13, R12, R11 ;  /* 0x0c00000c0d0e7389 */ /* 0x00006400000c000b */
[----:B01---5:R-:W-:Y:S05]  /*b550*/  ENDCOLLECTIVE ;  /* 0x000000000000791b */ /* 0x023fea0003800000 */
.L_x_5580:
[----:B------:R-:W-:Y:S05]  /*b560*/  BSYNC B1 ;  /* 0x0000000000017941 */ /* 0x000fea0003800000 */
.L_x_5579:
[----:B------:R-:W-:Y:S01]  /*b570*/  FADD.FTZ R13, R13, R14 ;  /* 0x0000000e0d0d7221 */ /* 0x000fe20000010000 */
[----:B------:R-:W-:Y:S02]  /*b580*/  IMAD.MOV.U32 R12, RZ, RZ, 0x1 ;  /* 0x00000001ff0c7424 */ /* 0x000fe400078e00ff */
[----:B------:R-:W-:Y:S02]  /*b590*/  IMAD.MOV.U32 R11, RZ, RZ, 0x1f ;  /* 0x0000001fff0b7424 */ /* 0x000fe400078e00ff */
[----:B------:R-:W-:-:S07]  /*b5a0*/  IMAD.MOV.U32 R15, RZ, RZ, -0x1 ;  /* 0xffffffffff0f7424 */ /* 0x000fce00078e00ff */
[----:B------:R-:W-:Y:S05]  /*b5b0*/  WARPSYNC.COLLECTIVE R15, `(.L_x_5581) ;  /* 0x000000000f087348 */ /* 0x000fea0003c00000 */
[----:B------:R0:W1:Y:S02]  /*b5c0*/  SHFL.BFLY P6, R14, R13, R12, R11 ;  /* 0x0c00000c0d0e7389 */ /* 0x00006400000c000b */
[----:B01----:R-:W-:Y:S05]  /*b5d0*/  ENDCOLLECTIVE ;  /* 0x000000000000791b */ /* 0x003fea0003800000 */
.L_x_5581:
[----:B------:R-:W-:Y:S05]  /*b5e0*/  BRA `(.L_x_5582) ;  /* 0xffffffa400a07947 */ /* 0x000fea000383ffff */
.L_x_5511:
[----:B------:R-:W-:Y:S01]  /*b5f0*/  HFMA2 R12, -RZ, RZ, 0, 9.5367431640625e-07 ;  /* 0x00000010ff0c7431 */ /* 0x000fe200000001ff */
[----:B------:R-:W-:Y:S01]  /*b600*/  BSSY B0, `(.L_x_5583) ;  /* 0x0000007000007945 */ /* 0x000fe20003800000 */
[----:B------:R-:W-:Y:S02]  /*b610*/  IMAD.MOV.U32 R13, RZ, RZ, R153 ;  /* 0x000000ffff0d7224 */ /* 0x000fe400078e0099 */
[----:B------:R-:W-:Y:S02]  /*b620*/  IMAD.MOV.U32 R11, RZ, RZ, 0x1f ;  /* 0x0000001fff0b7424 */ /* 0x000fe400078e00ff */
[----:B------:R-:W-:-:S07]  /*b630*/  IMAD.MOV.U32 R15, RZ, RZ, -0x1 ;  /* 0xffffffffff0f7424 */ /* 0x000fce00078e00ff */
[----:B-123-5:R-:W-:Y:S05]  /*b640*/  WARPSYNC.COLLECTIVE R15, `(.L_x_5584) ;  /* 0x000000000f087348 */ /* 0x02efea0003c00000 */
[----:B------:R0:W4:Y:S02]  /*b650*/  SHFL.BFLY P6, R14, R13, R12, R11 ;  /* 0x0c00000c0d0e7389 */ /* 0x00012400000c000b */
[----:B012345:R-:W-:Y:S05]  /*b660*/  ENDCOLLECTIVE ;  /* 0x000000000000791b */ /* 0x03ffea0003800000 */
.L_x_5584:
[----:B------:R-:W-:Y:S05]  /*b670*/  BSYNC B0 ;  /* 0x0000000000007941 */ /* 0x000fea0003800000 */
.L_x_5583:
[----:B------:R-:W-:Y:S01]  /*b680*/  FMNMX.FTZ R13, R14, R153, !PT ;  /* 0x000000990e0d7209 */ /* 0x000fe20007810000 */
[----:B------:R-:W-:Y:S01]  /*b690*/  IMAD.MOV.U32 R12, RZ, RZ, 0x8 ;  /* 0x00000008ff0c7424 */ /* 0x000fe200078e00ff */
[----:B------:R-:W-:Y:S01]  /*b6a0*/  MOV R15, 0xffffffff ;  /* 0xffffffff000f7802 */ /* 0x000fe20000000f00 */
[----:B------:R-:W-:-:S07]  /*b6b0*/  IMAD.MOV.U32 R11, RZ, RZ, 0x1f ;  /* 0x0000001fff0b7424 */ /* 0x000fce00078e00ff */
[----:B------:R-:W-:Y:S05]  /*b6c0*/  WARPSYNC.COLLECTIVE R15, `(.L_x_5585) ;  /* 0x000000000f087348 */ /* 0x000fea0003c00000 */
[----:B------:R0:W1:Y:S02]  /*b6d0*/  SHFL.BFLY P6, R14, R13, R12, R11 ;  /* 0x0c00000c0d0e7389 */ /* 0x00006400000c000b */
[----:B01----:R-:W-:Y:S05]  /*b6e0*/  ENDCOLLECTIVE ;  /* 0x000000000000791b */ /* 0x003fea0003800000 */
.L_x_5585:
[----:B------:R-:W-:Y:S01]  /*b6f0*/  IMAD.MOV.U32 R12, RZ, RZ, 0x4 ;  /* 0x00000004ff0c7424 */ /* 0x000fe200078e00ff */
[----:B------:R-:W-:-:S05]  /*b700*/  FMNMX.FTZ R4, R13, R14, !PT ;  /* 0x0000000e0d047209 */ /* 0x000fca0007810000 */
[----:B------:R-:W-:-:S07]  /*b710*/  IMAD.MOV.U32 R13, RZ, RZ, R4 ;  /* 0x000000ffff0d7224 */ /* 0x000fce00078e0004 */
[----:B------:R-:W-:Y:S05]  /*b720*/  WARPSYNC.COLLECTIVE R15, `(.L_x_5586) ;  /* 0x000000000f087348 */ /* 0x000fea0003c00000 */
[----:B------:R0:W1:Y:S02]  /*b730*/  SHFL.BFLY P6, R14, R13, R12, R11 ;  /* 0x0c00000c0d0e7389 */ /* 0x00006400000c000b */
[----:B01----:R-:W-:Y:S05]  /*b740*/  ENDCOLLECTIVE ;  /* 0x000000000000791b */ /* 0x003fea0003800000 */
.L_x_5586:
[----:B------:R-:W-:Y:S05]  /*b750*/  BRA `(.L_x_5587) ;  /* 0xffffffa400f87947 */ /* 0x000fea000383ffff */
.L_x_5588:
        /* <DEDUP_REMOVED lines=10> */
.L_x_5612:


//--------------------- .nv.global.init           --------------------------
	.section	.nv.global.init,"aw",@progbits
.nv.global.init:
	.type		$str,@object
	.size		$str,($str$1 - $str)
$str:
        /*0000*/ 	.byte	0x68, 0x61, 0x6c, 0x66, 0x5f, 0x72, 0x6f, 0x74, 0x61, 0x72, 0x79, 0x5f, 0x64, 0x69, 0x6d, 0x20
        /*0010*/ 	.byte	0x25, 0x20, 0x51, 0x4b, 0x5f, 0x56, 0x45, 0x43, 0x5f, 0x53, 0x49, 0x5a, 0x45, 0x20, 0x3d, 0x3d
        /*0020*/ 	.byte	0x20, 0x30, 0x00
	.type		$str$1,@object
	.size		$str$1,(__unnamed_16 - $str$1)
$str$1:
        /* <DEDUP_REMOVED lines=9> */
        /*00b3*/ 	.byte	0x6c, 0x61, 0x74, 0x65, 0x2e, 0x68, 0x70, 0x70, 0x00
	.type		__unnamed_16,@object
	.size		__unnamed_16,(__unnamed_17 - __unnamed_16)
__unnamed_16:
        /* <DEDUP_REMOVED lines=18> */
        /*01dc*/ 	.byte	0x65, 0x5d, 0x00
	.type		__unnamed_17,@object
	.size		__unnamed_17,(__unnamed_13 - __unnamed_17)
__unnamed_17:
        /* <DEDUP_REMOVED lines=19> */
	.type		__unnamed_13,@object
	.size		__unnamed_13,(__unnamed_18 - __unnamed_13)
__unnamed_13:
        /* <DEDUP_REMOVED lines=19> */
	.type		__unnamed_18,@object
	.size		__unnamed_18,(__unnamed_4 - __unnamed_18)
__unnamed_18:
        /* <DEDUP_REMOVED lines=19> */
	.type		__unnamed_4,@object
	.size		__unnamed_4,(__unnamed_1 - __unnamed_4)
__unnamed_4:
        /* <DEDUP_REMOVED lines=19> */
	.type		__unnamed_1,@object
	.size		__unnamed_1,(__unnamed_5 - __unnamed_1)
__unnamed_1:
        /* <DEDUP_REMOVED lines=18> */
        /*078f*/ 	.byte	0x6c, 0x73, 0x65, 0x5d, 0x00
	.type		__unnamed_5,@object
	.size		__unnamed_5,(__unnamed_15 - __unnamed_5)
__unnamed_5:
        /* <DEDUP_REMOVED lines=19> */
	.type		__unnamed_15,@object
	.size		__unnamed_15,(__unnamed_6 - __unnamed_15)
__unnamed_15:
        /* <DEDUP_REMOVED lines=19> */
	.type		__unnamed_6,@object
	.size		__unnamed_6,(__unnamed_14 - __unnamed_6)
__unnamed_6:
        /* <DEDUP_REMOVED lines=19> */
	.type		__unnamed_14,@object
	.size		__unnamed_14,(__unnamed_3 - __unnamed_14)
__unnamed_14:
        /* <DEDUP_REMOVED lines=19> */
	.type		__unnamed_3,@object
	.size		__unnamed_3,(__unnamed_2 - __unnamed_3)
__unnamed_3:
        /* <DEDUP_REMOVED lines=18> */
        /*0d48*/ 	.byte	0x61, 0x6c, 0x73, 0x65, 0x5d, 0x00
	.type		__unnamed_2,@object
	.size		__unnamed_2,(__unnamed_22 - __unnamed_2)
__unnamed_2:
        /* <DEDUP_REMOVED lines=19> */
	.type		__unnamed_22,@object
	.size		__unnamed_22,(__unnamed_19 - __unnamed_22)
__unnamed_22:
        /* <DEDUP_REMOVED lines=19> */
	.type		__unnamed_19,@object
	.size		__unnamed_19,(__unnamed_23 - __unnamed_19)
__unnamed_19:
        /* <DEDUP_REMOVED lines=18> */
        /*10c0*/ 	.byte	0x41, 0x4d, 0x53, 0x20, 0x3d, 0x20, 0x66, 0x61, 0x6c, 0x73, 0x65, 0x5d, 0x00
	.type		__unnamed_23,@object
	.size		__unnamed_23,(__unnamed_10 - __unnamed_23)
__unnamed_23:
        /* <DEDUP_REMOVED lines=19> */
	.type		__unnamed_10,@object
	.size		__unnamed_10,(__unnamed_24 - __unnamed_10)
__unnamed_10:
        /* <DEDUP_REMOVED lines=19> */
	.type		__unnamed_24,@object
	.size		__unnamed_24,(__unnamed_21 - __unnamed_24)
__unnamed_24:
        /* <DEDUP_REMOVED lines=19> */
	.type		__unnamed_21,@object
	.size		__unnamed_21,(__unnamed_11 - __unnamed_21)
__unnamed_21:
        /* <DEDUP_REMOVED lines=18> */
        /*1574*/ 	.byte	0x45, 0x41, 0x4d, 0x53, 0x20, 0x3d, 0x20, 0x66, 0x61, 0x6c, 0x73, 0x65, 0x5d, 0x00
	.type		__unnamed_11,@object
	.size		__unnamed_11,(__unnamed_7 - __unnamed_11)
__unnamed_11:
        /* <DEDUP_REMOVED lines=19> */
	.type		__unnamed_7,@object
	.size		__unnamed_7,(__unnamed_20 - __unnamed_7)
__unnamed_7:
        /* <DEDUP_REMOVED lines=19> */
	.type		__unnamed_20,@object
	.size		__unnamed_20,(__unnamed_12 - __unnamed_20)
__unnamed_20:
        /* <DEDUP_REMOVED lines=19> */
	.type		__unnamed_12,@object
	.size		__unnamed_12,(__unnamed_9 - __unnamed_12)
__unnamed_12:
        /* <DEDUP_REMOVED lines=19> */
	.type		__unnamed_9,@object
	.size		__unnamed_9,(__unnamed_8 - __unnamed_9)
__unnamed_9:
        /* <DEDUP_REMOVED lines=18> */
        /*1b5a*/ 	.byte	0x42, 0x45, 0x41, 0x4d, 0x53, 0x20, 0x3d, 0x20, 0x66, 0x61, 0x6c, 0x73, 0x65, 0x5d, 0x00
	.type		__unnamed_8,@object
	.size		__unnamed_8,(.L_7 - __unnamed_8)
__unnamed_8:
        /* <DEDUP_REMOVED lines=19> */
.L_7:


//--------------------- .nv.shared._ZN4mmha33masked_multihead_attention_kernelItLi192ELi256ELi1ELi32ELi256ELb1ELb1EEEv26Multihead_attention_paramsIT_XT5_EE --------------------------
	.section	.nv.shared._ZN4mmha33masked_multihead_attention_kernelItLi192ELi256ELi1ELi32ELi256ELb1ELb1EEEv26Multihead_attention_paramsIT_XT5_EE,"aw",@nobits
	.sectionflags	@""
	.align	16
.nv.shared._ZN4mmha33masked_multihead_attention_kernelItLi192ELi256ELi1ELi32ELi256ELb1ELb1EEEv26Multihead_attention_paramsIT_XT5_EE:
	.zero		2112


//--------------------- .nv.shared.reserved.0     --------------------------
	.section	.nv.shared.reserved.0,"aw",@nobits
	.weak		__nv_reservedSMEM_offset_0_alias
	.size		__nv_reservedSMEM_offset_0_alias, 0, 64
	.other		__nv_reservedSMEM_offset_0_alias,@"STO_CUDA_RESERVED_SHARED STV_DEFAULT"
__nv_reservedSMEM_offset_0_alias:
	.zero		0
	.zero		64


//--------------------- .nv.shared._ZN4mmha33masked_multihead_attention_kernelItLi192ELi256ELi2ELi32ELi128ELb1ELb1EEEv26Multihead_attention_paramsIT_XT5_EE --------------------------
	.section	.nv.shared._ZN4mmha33masked_multihead_attention_kernelItLi192ELi256ELi2ELi32ELi128ELb1ELb1EEEv26Multihead_attention_paramsIT_XT5_EE,"aw",@nobits
	.sectionflags	@""
	.align	16
.nv.shared._ZN4mmha33masked_multihead_attention_kernelItLi192ELi256ELi2ELi32ELi128ELb1ELb1EEEv26Multihead_attention_paramsIT_XT5_EE:
	.zero		2080


//--------------------- .nv.shared._ZN4mmha33masked_multihead_attention_kernelItLi192ELi256ELi4ELi32ELi64ELb1ELb1EEEv26Multihead_attention_paramsIT_XT5_EE --------------------------
	.section	.nv.shared._ZN4mmha33masked_multihead_attention_kernelItLi192ELi256ELi4ELi32ELi64ELb1ELb1EEEv26Multihead_attention_paramsIT_XT5_EE,"aw",@nobits
	.sectionflags	@""
	.align	16
.nv.shared._ZN4mmha33masked_multihead_attention_kernelItLi192ELi256ELi4ELi32ELi64ELb1ELb1EEEv26Multihead_attention_paramsIT_XT5_EE:
	.zero		2064


//--------------------- .nv.shared._ZN4mmha33masked_multihead_attention_kernelItLi192ELi256ELi1ELi32ELi256ELb1ELb0EEEv26Multihead_attention_paramsIT_XT5_EE --------------------------
	.section	.nv.shared._ZN4mmha33masked_multihead_attention_kernelItLi192ELi256ELi1ELi32ELi256ELb1ELb0EEEv26Multihead_attention_paramsIT_XT5_EE,"aw",@nobits
	.sectionflags	@""
	.align	16
.nv.shared._ZN4mmha33masked_multihead_attention_kernelItLi192ELi256ELi1ELi32ELi256ELb1ELb0EEEv26Multihead_attention_paramsIT_XT5_EE:
	.zero		2112


//--------------------- .nv.shared._ZN4mmha33masked_multihead_attention_kernelItLi192ELi256ELi2ELi32ELi128ELb1ELb0EEEv26Multihead_attention_paramsIT_XT5_EE --------------------------
	.section	.nv.shared._ZN4mmha33masked_multihead_attention_kernelItLi192ELi256ELi2ELi32ELi128ELb1ELb0EEEv26Multihead_attention_paramsIT_XT5_EE,"aw",@nobits
	.sectionflags	@""
	.align	16
.nv.shared._ZN4mmha33masked_multihead_attention_kernelItLi192ELi256ELi2ELi32ELi128ELb1ELb0EEEv26Multihead_attention_paramsIT_XT5_EE:
	.zero		2080


//--------------------- .nv.shared._ZN4mmha33masked_multihead_attention_kernelItLi192ELi256ELi4ELi32ELi64ELb1ELb0EEEv26Multihead_attention_paramsIT_XT5_EE --------------------------
	.section	.nv.shared._ZN4mmha33masked_multihead_attention_kernelItLi192ELi256ELi4ELi32ELi64ELb1ELb0EEEv26Multihead_attention_paramsIT_XT5_EE,"aw",@nobits
	.sectionflags	@""
	.align	16
.nv.shared._ZN4mmha33masked_multihead_attention_kernelItLi192ELi256ELi4ELi32ELi64ELb1ELb0EEEv26Multihead_attention_paramsIT_XT5_EE:
	.zero		2064


//--------------------- .nv.shared._ZN4mmha33masked_multihead_attention_kernelIfLi192ELi256ELi1ELi64ELi256ELb1ELb1EEEv26Multihead_attention_paramsIT_XT5_EE --------------------------
	.section	.nv.shared._ZN4mmha33masked_multihead_attention_kernelIfLi192ELi256ELi1ELi64ELi256ELb1ELb1EEEv26Multihead_attention_paramsIT_XT5_EE,"aw",@nobits
	.sectionflags	@""
	.align	16
.nv.shared._ZN4mmha33masked_multihead_attention_kernelIfLi192ELi256ELi1ELi64ELi256ELb1ELb1EEEv26Multihead_attention_paramsIT_XT5_EE:
	.zero		3136


//--------------------- .nv.shared._ZN4mmha33masked_multihead_attention_kernelIfLi192ELi256ELi2ELi64ELi128ELb1ELb1EEEv26Multihead_attention_paramsIT_XT5_EE --------------------------
	.section	.nv.shared._ZN4mmha33masked_multihead_attention_kernelIfLi192ELi256ELi2ELi64ELi128ELb1ELb1EEEv26Multihead_attention_paramsIT_XT5_EE,"aw",@nobits
	.sectionflags	@""
	.align	16
.nv.shared._ZN4mmha33masked_multihead_attention_kernelIfLi192ELi256ELi2ELi64ELi128ELb1ELb1EEEv26Multihead_attention_paramsIT_XT5_EE:
	.zero		3104


//--------------------- .nv.shared._ZN4mmha33masked_multihead_attention_kernelIfLi192ELi256ELi4ELi64ELi64ELb1ELb1EEEv26Multihead_attention_paramsIT_XT5_EE --------------------------
	.section	.nv.shared._ZN4mmha33masked_multihead_attention_kernelIfLi192ELi256ELi4ELi64ELi64ELb1ELb1EEEv26Multihead_attention_paramsIT_XT5_EE,"aw",@nobits
	.sectionflags	@""
	.align	16
.nv.shared._ZN4mmha33masked_multihead_attention_kernelIfLi192ELi256ELi4ELi64ELi64ELb1ELb1EEEv26Multihead_attention_paramsIT_XT5_EE:
	.zero		3088


//--------------------- .nv.shared._ZN4mmha33masked_multihead_attention_kernelIfLi192ELi256ELi1ELi64ELi256ELb1ELb0EEEv26Multihead_attention_paramsIT_XT5_EE --------------------------
	.section	.nv.shared._ZN4mmha33masked_multihead_attention_kernelIfLi192ELi256ELi1ELi64ELi256ELb1ELb0EEEv26Multihead_attention_paramsIT_XT5_EE,"aw",@nobits
	.sectionflags	@""
	.align	16
.nv.shared._ZN4mmha33masked_multihead_attention_kernelIfLi192ELi256ELi1ELi64ELi256ELb1ELb0EEEv26Multihead_attention_paramsIT_XT5_EE:
	.zero		3136


//--------------------- .nv.shared._ZN4mmha33masked_multihead_attention_kernelIfLi192ELi256ELi2ELi64ELi128ELb1ELb0EEEv26Multihead_attention_paramsIT_XT5_EE --------------------------
	.section	.nv.shared._ZN4mmha33masked_multihead_attention_kernelIfLi192ELi256ELi2ELi64ELi128ELb1ELb0EEEv26Multihead_attention_paramsIT_XT5_EE,"aw",@nobits
	.sectionflags	@""
	.align	16
.nv.shared._ZN4mmha33masked_multihead_attention_kernelIfLi192ELi256ELi2ELi64ELi128ELb1ELb0EEEv26Multihead_attention_paramsIT_XT5_EE:
	.zero		3104


//--------------------- .nv.shared._ZN4mmha33masked_multihead_attention_kernelIfLi192ELi256ELi4ELi64ELi64ELb1ELb0EEEv26Multihead_attention_paramsIT_XT5_EE --------------------------
	.section	.nv.shared._ZN4mmha33masked_multihead_attention_kernelIfLi192ELi256ELi4ELi64ELi64ELb1ELb0EEEv26Multihead_attention_paramsIT_XT5_EE,"aw",@nobits
	.sectionflags	@""
	.align	16
.nv.shared._ZN4mmha33masked_multihead_attention_kernelIfLi192ELi256ELi4ELi64ELi64ELb1ELb0EEEv26Multihead_attention_paramsIT_XT5_EE:
	.zero		3088


//--------------------- .nv.shared._ZN4mmha33masked_multihead_attention_kernelItLi192ELi256ELi1ELi32ELi256ELb0ELb1EEEv26Multihead_attention_paramsIT_XT5_EE --------------------------
	.section	.nv.shared._ZN4mmha33masked_multihead_attention_kernelItLi192ELi256ELi1ELi32ELi256ELb0ELb1EEEv26Multihead_attention_paramsIT_XT5_EE,"aw",@nobits
	.sectionflags	@""
	.align	16
.nv.shared._ZN4mmha33masked_multihead_attention_kernelItLi192ELi256ELi1ELi32ELi256ELb0ELb1EEEv26Multihead_attention_paramsIT_XT5_EE:
	.zero		1600


//--------------------- .nv.shared._ZN4mmha33masked_multihead_attention_kernelItLi192ELi256ELi2ELi32ELi128ELb0ELb1EEEv26Multihead_attention_paramsIT_XT5_EE --------------------------
	.section	.nv.shared._ZN4mmha33masked_multihead_attention_kernelItLi192ELi256ELi2ELi32ELi128ELb0ELb1EEEv26Multihead_attention_paramsIT_XT5_EE,"aw",@nobits
	.sectionflags	@""
	.align	16
.nv.shared._ZN4mmha33masked_multihead_attention_kernelItLi192ELi256ELi2ELi32ELi128ELb0ELb1EEEv26Multihead_attention_paramsIT_XT5_EE:
	.zero		1568


//--------------------- .nv.shared._ZN4mmha33masked_multihead_attention_kernelItLi192ELi256ELi4ELi32ELi64ELb0ELb1EEEv26Multihead_attention_paramsIT_XT5_EE --------------------------
	.section	.nv.shared._ZN4mmha33masked_multihead_attention_kernelItLi192ELi256ELi4ELi32ELi64ELb0ELb1EEEv26Multihead_attention_paramsIT_XT5_EE,"aw",@nobits
	.sectionflags	@""
	.align	16
.nv.shared._ZN4mmha33masked_multihead_attention_kernelItLi192ELi256ELi4ELi32ELi64ELb0ELb1EEEv26Multihead_attention_paramsIT_XT5_EE:
	.zero		1552


//--------------------- .nv.shared._ZN4mmha33masked_multihead_attention_kernelItLi192ELi256ELi1ELi32ELi256ELb0ELb0EEEv26Multihead_attention_paramsIT_XT5_EE --------------------------
	.section	.nv.shared._ZN4mmha33masked_multihead_attention_kernelItLi192ELi256ELi1ELi32ELi256ELb0ELb0EEEv26Multihead_attention_paramsIT_XT5_EE,"aw",@nobits
	.sectionflags	@""
	.align	16
.nv.shared._ZN4mmha33masked_multihead_attention_kernelItLi192ELi256ELi1ELi32ELi256ELb0ELb0EEEv26Multihead_attention_paramsIT_XT5_EE:
	.zero		1600


//--------------------- .nv.shared._ZN4mmha33masked_multihead_attention_kernelItLi192ELi256ELi2ELi32ELi128ELb0ELb0EEEv26Multihead_attention_paramsIT_XT5_EE --------------------------
	.section	.nv.shared._ZN4mmha33masked_multihead_attention_kernelItLi192ELi256ELi2ELi32ELi128ELb0ELb0EEEv26Multihead_attention_paramsIT_XT5_EE,"aw",@nobits
	.sectionflags	@""
	.align	16
.nv.shared._ZN4mmha33masked_multihead_attention_kernelItLi192ELi256ELi2ELi32ELi128ELb0ELb0EEEv26Multihead_attention_paramsIT_XT5_EE:
	.zero		1568


//--------------------- .nv.shared._ZN4mmha33masked_multihead_attention_kernelItLi192ELi256ELi4ELi32ELi64ELb0ELb0EEEv26Multihead_attention_paramsIT_XT5_EE --------------------------
	.section	.nv.shared._ZN4mmha33masked_multihead_attention_kernelItLi192ELi256ELi4ELi32ELi64ELb0ELb0EEEv26Multihead_attention_paramsIT_XT5_EE,"aw",@nobits
	.sectionflags	@""
	.align	16
.nv.shared._ZN4mmha33masked_multihead_attention_kernelItLi192ELi256ELi4ELi32ELi64ELb0ELb0EEEv26Multihead_attention_paramsIT_XT5_EE:
	.zero		1552


//--------------------- .nv.shared._ZN4mmha33masked_multihead_attention_kernelIfLi192ELi256ELi1ELi64ELi256ELb0ELb1EEEv26Multihead_attention_paramsIT_XT5_EE --------------------------
	.section	.nv.shared._ZN4mmha33masked_multihead_attention_kernelIfLi192ELi256ELi1ELi64ELi256ELb0ELb1EEEv26Multihead_attention_paramsIT_XT5_EE,"aw",@nobits
	.sectionflags	@""
	.align	16
.nv.shared._ZN4mmha33masked_multihead_attention_kernelIfLi192ELi256ELi1ELi64ELi256ELb0ELb1EEEv26Multihead_attention_paramsIT_XT5_EE:
	.zero		2112


//--------------------- .nv.shared._ZN4mmha33masked_multihead_attention_kernelIfLi192ELi256ELi2ELi64ELi128ELb0ELb1EEEv26Multihead_attention_paramsIT_XT5_EE --------------------------
	.section	.nv.shared._ZN4mmha33masked_multihead_attention_kernelIfLi192ELi256ELi2ELi64ELi128ELb0ELb1EEEv26Multihead_attention_paramsIT_XT5_EE,"aw",@nobits
	.sectionflags	@""
	.align	16
.nv.shared._ZN4mmha33masked_multihead_attention_kernelIfLi192ELi256ELi2ELi64ELi128ELb0ELb1EEEv26Multihead_attention_paramsIT_XT5_EE:
	.zero		2080


//--------------------- .nv.shared._ZN4mmha33masked_multihead_attention_kernelIfLi192ELi256ELi4ELi64ELi64ELb0ELb1EEEv26Multihead_attention_paramsIT_XT5_EE --------------------------
	.section	.nv.shared._ZN4mmha33masked_multihead_attention_kernelIfLi192ELi256ELi4ELi64ELi64ELb0ELb1EEEv26Multihead_attention_paramsIT_XT5_EE,"aw",@nobits
	.sectionflags	@""
	.align	16
.nv.shared._ZN4mmha33masked_multihead_attention_kernelIfLi192ELi256ELi4ELi64ELi64ELb0ELb1EEEv26Multihead_attention_paramsIT_XT5_EE:
	.zero		2064


//--------------------- .nv.shared._ZN4mmha33masked_multihead_attention_kernelIfLi192ELi256ELi1ELi64ELi256ELb0ELb0EEEv26Multihead_attention_paramsIT_XT5_EE --------------------------
	.section	.nv.shared._ZN4mmha33masked_multihead_attention_kernelIfLi192ELi256ELi1ELi64ELi256ELb0ELb0EEEv26Multihead_attention_paramsIT_XT5_EE,"aw",@nobits
	.sectionflags	@""
	.align	16
.nv.shared._ZN4mmha33masked_multihead_attention_kernelIfLi192ELi256ELi1ELi64ELi256ELb0ELb0EEEv26Multihead_attention_paramsIT_XT5_EE:
	.zero		2112


//--------------------- .nv.shared._ZN4mmha33masked_multihead_attention_kernelIfLi192ELi256ELi2ELi64ELi128ELb0ELb0EEEv26Multihead_attention_paramsIT_XT5_EE --------------------------
	.section	.nv.shared._ZN4mmha33masked_multihead_attention_kernelIfLi192ELi256ELi2ELi64ELi128ELb0ELb0EEEv26Multihead_attention_paramsIT_XT5_EE,"aw",@nobits
	.sectionflags	@""
	.align	16
.nv.shared._ZN4mmha33masked_multihead_attention_kernelIfLi192ELi256ELi2ELi64ELi128ELb0ELb0EEEv26Multihead_attention_paramsIT_XT5_EE:
	.zero		2080


//--------------------- .nv.shared._ZN4mmha33masked_multihead_attention_kernelIfLi192ELi256ELi4ELi64ELi64ELb0ELb0EEEv26Multihead_attention_paramsIT_XT5_EE --------------------------
	.section	.nv.shared._ZN4mmha33masked_multihead_attention_kernelIfLi192ELi256ELi4ELi64ELi64ELb0ELb0EEEv26Multihead_attention_paramsIT_XT5_EE,"aw",@nobits
	.sectionflags	@""
	.align	16
.nv.shared._ZN4mmha33masked_multihead_attention_kernelIfLi192ELi256ELi4ELi64ELi64ELb0ELb0EEEv26Multihead_attention_paramsIT_XT5_EE:
	.zero		2064


//--------------------- .nv.constant0._ZN4mmha33masked_multihead_attention_kernelItLi192ELi256ELi1ELi32ELi256ELb1ELb1EEEv26Multihead_attention_paramsIT_XT5_EE --------------------------
	.section	.nv.constant0._ZN4mmha33masked_multihead_attention_kernelItLi192ELi256ELi1ELi32ELi256ELb1ELb1EEEv26Multihead_attention_paramsIT_XT5_EE,"a",@progbits
	.sectionflags	@""
	.align	4
.nv.constant0._ZN4mmha33masked_multihead_attention_kernelItLi192ELi256ELi1ELi32ELi256ELb1ELb1EEEv26Multihead_attention_paramsIT_XT5_EE:
	.zero		1192


//--------------------- .nv.constant0._ZN4mmha33masked_multihead_attention_kernelItLi192ELi256ELi2ELi32ELi128ELb1ELb1EEEv26Multihead_attention_paramsIT_XT5_EE --------------------------
	.section	.nv.constant0._ZN4mmha33masked_multihead_attention_kernelItLi192ELi256ELi2ELi32ELi128ELb1ELb1EEEv26Multihead_attention_paramsIT_XT5_EE,"a",@progbits
	.sectionflags	@""
	.align	4
.nv.constant0._ZN4mmha33masked_multihead_attention_kernelItLi192ELi256ELi2ELi32ELi128ELb1ELb1EEEv26Multihead_attention_paramsIT_XT5_EE:
	.zero		1192


//--------------------- .nv.constant0._ZN4mmha33masked_multihead_attention_kernelItLi192ELi256ELi4ELi32ELi64ELb1ELb1EEEv26Multihead_attention_paramsIT_XT5_EE --------------------------
	.section	.nv.constant0._ZN4mmha33masked_multihead_attention_kernelItLi192ELi256ELi4ELi32ELi64ELb1ELb1EEEv26Multihead_attention_paramsIT_XT5_EE,"a",@progbits
	.sectionflags	@""
	.align	4
.nv.constant0._ZN4mmha33masked_multihead_attention_kernelItLi192ELi256ELi4ELi32ELi64ELb1ELb1EEEv26Multihead_attention_paramsIT_XT5_EE:
	.zero		1192


//--------------------- .nv.constant0._ZN4mmha33masked_multihead_attention_kernelItLi192ELi256ELi1ELi32ELi256ELb1ELb0EEEv26Multihead_attention_paramsIT_XT5_EE --------------------------
	.section	.nv.constant0._ZN4mmha33masked_multihead_attention_kernelItLi192ELi256ELi1ELi32ELi256ELb1ELb0EEEv26Multihead_attention_paramsIT_XT5_EE,"a",@progbits
	.sectionflags	@""
	.align	4
.nv.constant0._ZN4mmha33masked_multihead_attention_kernelItLi192ELi256ELi1ELi32ELi256ELb1ELb0EEEv26Multihead_attention_paramsIT_XT5_EE:
	.zero		1192


//--------------------- .nv.constant0._ZN4mmha33masked_multihead_attention_kernelItLi192ELi256ELi2ELi32ELi128ELb1ELb0EEEv26Multihead_attention_paramsIT_XT5_EE --------------------------
	.section	.nv.constant0._ZN4mmha33masked_multihead_attention_kernelItLi192ELi256ELi2ELi32ELi128ELb1ELb0EEEv26Multihead_attention_paramsIT_XT5_EE,"a",@progbits
	.sectionflags	@""
	.align	4
.nv.constant0._ZN4mmha33masked_multihead_attention_kernelItLi192ELi256ELi2ELi32ELi128ELb1ELb0EEEv26Multihead_attention_paramsIT_XT5_EE:
	.zero		1192


//--------------------- .nv.constant0._ZN4mmha33masked_multihead_attention_kernelItLi192ELi256ELi4ELi32ELi64ELb1ELb0EEEv26Multihead_attention_paramsIT_XT5_EE --------------------------
	.section	.nv.constant0._ZN4mmha33masked_multihead_attention_kernelItLi192ELi256ELi4ELi32ELi64ELb1ELb0EEEv26Multihead_attention_paramsIT_XT5_EE,"a",@progbits
	.sectionflags	@""
	.align	4
.nv.constant0._ZN4mmha33masked_multihead_attention_kernelItLi192ELi256ELi4ELi32ELi64ELb1ELb0EEEv26Multihead_attention_paramsIT_XT5_EE:
	.zero		1192


//--------------------- .nv.constant0._ZN4mmha33masked_multihead_attention_kernelIfLi192ELi256ELi1ELi64ELi256ELb1ELb1EEEv26Multihead_attention_paramsIT_XT5_EE --------------------------
	.section	.nv.constant0._ZN4mmha33masked_multihead_attention_kernelIfLi192ELi256ELi1ELi64ELi256ELb1ELb1EEEv26Multihead_attention_paramsIT_XT5_EE,"a",@progbits
	.sectionflags	@""
	.align	4
.nv.constant0._ZN4mmha33masked_multihead_attention_kernelIfLi192ELi256ELi1ELi64ELi256ELb1ELb1EEEv26Multihead_attention_paramsIT_XT5_EE:
	.zero		1192


//--------------------- .nv.constant0._ZN4mmha33masked_multihead_attention_kernelIfLi192ELi256ELi2ELi64ELi128ELb1ELb1EEEv26Multihead_attention_paramsIT_XT5_EE --------------------------
	.section	.nv.constant0._ZN4mmha33masked_multihead_attention_kernelIfLi192ELi256ELi2ELi64ELi128ELb1ELb1EEEv26Multihead_attention_paramsIT_XT5_EE,"a",@progbits
	.sectionflags	@""
	.align	4
.nv.constant0._ZN4mmha33masked_multihead_attention_kernelIfLi192ELi256ELi2ELi64ELi128ELb1ELb1EEEv26Multihead_attention_paramsIT_XT5_EE:
	.zero		1192


//--------------------- .nv.constant0._ZN4mmha33masked_multihead_attention_kernelIfLi192ELi256ELi4ELi64ELi64ELb1ELb1EEEv26Multihead_attention_paramsIT_XT5_EE --------------------------
	.section	.nv.constant0._ZN4mmha33masked_multihead_attention_kernelIfLi192ELi256ELi4ELi64ELi64ELb1ELb1EEEv26Multihead_attention_paramsIT_XT5_EE,"a",@progbits
	.sectionflags	@""
	.align	4
.nv.constant0._ZN4mmha33masked_multihead_attention_kernelIfLi192ELi256ELi4ELi64ELi64ELb1ELb1EEEv26Multihead_attention_paramsIT_XT5_EE:
	.zero		1192


//--------------------- .nv.constant0._ZN4mmha33masked_multihead_attention_kernelIfLi192ELi256ELi1ELi64ELi256ELb1ELb0EEEv26Multihead_attention_paramsIT_XT5_EE --------------------------
	.section	.nv.constant0._ZN4mmha33masked_multihead_attention_kernelIfLi192ELi256ELi1ELi64ELi256ELb1ELb0EEEv26Multihead_attention_paramsIT_XT5_EE,"a",@progbits
	.sectionflags	@""
	.align	4
.nv.constant0._ZN4mmha33masked_multihead_attention_kernelIfLi192ELi256ELi1ELi64ELi256ELb1ELb0EEEv26Multihead_attention_paramsIT_XT5_EE:
	.zero		1192


//--------------------- .nv.constant0._ZN4mmha33masked_multihead_attention_kernelIfLi192ELi256ELi2ELi64ELi128ELb1ELb0EEEv26Multihead_attention_paramsIT_XT5_EE --------------------------
	.section	.nv.constant0._ZN4mmha33masked_multihead_attention_kernelIfLi192ELi256ELi2ELi64ELi128ELb1ELb0EEEv26Multihead_attention_paramsIT_XT5_EE,"a",@progbits
	.sectionflags	@""
	.align	4
.nv.constant0._ZN4mmha33masked_multihead_attention_kernelIfLi192ELi256ELi2ELi64ELi128ELb1ELb0EEEv26Multihead_attention_paramsIT_XT5_EE:
	.zero		1192


//--------------------- .nv.constant0._ZN4mmha33masked_multihead_attention_kernelIfLi192ELi256ELi4ELi64ELi64ELb1ELb0EEEv26Multihead_attention_paramsIT_XT5_EE --------------------------
	.section	.nv.constant0._ZN4mmha33masked_multihead_attention_kernelIfLi192ELi256ELi4ELi64ELi64ELb1ELb0EEEv26Multihead_attention_paramsIT_XT5_EE,"a",@progbits
	.sectionflags	@""
	.align	4
.nv.constant0._ZN4mmha33masked_multihead_attention_kernelIfLi192ELi256ELi4ELi64ELi64ELb1ELb0EEEv26Multihead_attention_paramsIT_XT5_EE:
	.zero		1192


//--------------------- .nv.constant0._ZN4mmha33masked_multihead_attention_kernelItLi192ELi256ELi1ELi32ELi256ELb0ELb1EEEv26Multihead_attention_paramsIT_XT5_EE --------------------------
	.section	.nv.constant0._ZN4mmha33masked_multihead_attention_kernelItLi192ELi256ELi1ELi32ELi256ELb0ELb1EEEv26Multihead_attention_paramsIT_XT5_EE,"a",@progbits
	.sectionflags	@""
	.align	4
.nv.constant0._ZN4mmha33masked_multihead_attention_kernelItLi192ELi256ELi1ELi32ELi256ELb0ELb1EEEv26Multihead_attention_paramsIT_XT5_EE:
	.zero		1192


//--------------------- .nv.constant0._ZN4mmha33masked_multihead_attention_kernelItLi192ELi256ELi2ELi32ELi128ELb0ELb1EEEv26Multihead_attention_paramsIT_XT5_EE --------------------------
	.section	.nv.constant0._ZN4mmha33masked_multihead_attention_kernelItLi192ELi256ELi2ELi32ELi128ELb0ELb1EEEv26Multihead_attention_paramsIT_XT5_EE,"a",@progbits
	.sectionflags	@""
	.align	4
.nv.constant0._ZN4mmha33masked_multihead_attention_kernelItLi192ELi256ELi2ELi32ELi128ELb0ELb1EEEv26Multihead_attention_paramsIT_XT5_EE:
	.zero		1192


//--------------------- .nv.constant0._ZN4mmha33masked_multihead_attention_kernelItLi192ELi256ELi4ELi32ELi64ELb0ELb1EEEv26Multihead_attention_paramsIT_XT5_EE --------------------------
	.section	.nv.constant0._ZN4mmha33masked_multihead_attention_kernelItLi192ELi256ELi4ELi32ELi64ELb0ELb1EEEv26Multihead_attention_paramsIT_XT5_EE,"a",@progbits
	.sectionflags	@""
	.align	4
.nv.constant0._ZN4mmha33masked_multihead_attention_kernelItLi192ELi256ELi4ELi32ELi64ELb0ELb1EEEv26Multihead_attention_paramsIT_XT5_EE:
	.zero		1192


//--------------------- .nv.constant0._ZN4mmha33masked_multihead_attention_kernelItLi192ELi256ELi1ELi32ELi256ELb0ELb0EEEv26Multihead_attention_paramsIT_XT5_EE --------------------------
	.section	.nv.constant0._ZN4mmha33masked_multihead_attention_kernelItLi192ELi256ELi1ELi32ELi256ELb0ELb0EEEv26Multihead_attention_paramsIT_XT5_EE,"a",@progbits
	.sectionflags	@""
	.align	4
.nv.constant0._ZN4mmha33masked_multihead_attention_kernelItLi192ELi256ELi1ELi32ELi256ELb0ELb0EEEv26Multihead_attention_paramsIT_XT5_EE:
	.zero		1192


//--------------------- .nv.constant0._ZN4mmha33masked_multihead_attention_kernelItLi192ELi256ELi2ELi32ELi128ELb0ELb0EEEv26Multihead_attention_paramsIT_XT5_EE --------------------------
	.section	.nv.constant0._ZN4mmha33masked_multihead_attention_kernelItLi192ELi256ELi2ELi32ELi128ELb0ELb0EEEv26Multihead_attention_paramsIT_XT5_EE,"a",@progbits
	.sectionflags	@""
	.align	4
.nv.constant0._ZN4mmha33masked_multihead_attention_kernelItLi192ELi256ELi2ELi32ELi128ELb0ELb0EEEv26Multihead_attention_paramsIT_XT5_EE:
	.zero		1192


//--------------------- .nv.constant0._ZN4mmha33masked_multihead_attention_kernelItLi192ELi256ELi4ELi32ELi64ELb0ELb0EEEv26Multihead_attention_paramsIT_XT5_EE --------------------------
	.section	.nv.constant0._ZN4mmha33masked_multihead_attention_kernelItLi192ELi256ELi4ELi32ELi64ELb0ELb0EEEv26Multihead_attention_paramsIT_XT5_EE,"a",@progbits
	.sectionflags	@""
	.align	4
.nv.constant0._ZN4mmha33masked_multihead_attention_kernelItLi192ELi256ELi4ELi32ELi64ELb0ELb0EEEv26Multihead_attention_paramsIT_XT5_EE:
	.zero		1192


//--------------------- .nv.constant0._ZN4mmha33masked_multihead_attention_kernelIfLi192ELi256ELi1ELi64ELi256ELb0ELb1EEEv26Multihead_attention_paramsIT_XT5_EE --------------------------
	.section	.nv.constant0._ZN4mmha33masked_multihead_attention_kernelIfLi192ELi256ELi1ELi64ELi256ELb0ELb1EEEv26Multihead_attention_paramsIT_XT5_EE,"a",@progbits
	.sectionflags	@""
	.align	4
.nv.constant0._ZN4mmha33masked_multihead_attention_kernelIfLi192ELi256ELi1ELi64ELi256ELb0ELb1EEEv26Multihead_attention_paramsIT_XT5_EE:
	.zero		1192


//--------------------- .nv.constant0._ZN4mmha33masked_multihead_attention_kernelIfLi192ELi256ELi2ELi64ELi128ELb0ELb1EEEv26Multihead_attention_paramsIT_XT5_EE --------------------------
	.section	.nv.constant0._ZN4mmha33masked_multihead_attention_kernelIfLi192ELi256ELi2ELi64ELi128ELb0ELb1EEEv26Multihead_attention_paramsIT_XT5_EE,"a",@progbits
	.sectionflags	@""
	.align	4
.nv.constant0._ZN4mmha33masked_multihead_attention_kernelIfLi192ELi256ELi2ELi64ELi128ELb0ELb1EEEv26Multihead_attention_paramsIT_XT5_EE:
	.zero		1192


//--------------------- .nv.constant0._ZN4mmha33masked_multihead_attention_kernelIfLi192ELi256ELi4ELi64ELi64ELb0ELb1EEEv26Multihead_attention_paramsIT_XT5_EE --------------------------
	.section	.nv.constant0._ZN4mmha33masked_multihead_attention_kernelIfLi192ELi256ELi4ELi64ELi64ELb0ELb1EEEv26Multihead_attention_paramsIT_XT5_EE,"a",@progbits
	.sectionflags	@""
	.align	4
.nv.constant0._ZN4mmha33masked_multihead_attention_kernelIfLi192ELi256ELi4ELi64ELi64ELb0ELb1EEEv26Multihead_attention_paramsIT_XT5_EE:
	.zero		1192


//--------------------- .nv.constant0._ZN4mmha33masked_multihead_attention_kernelIfLi192ELi256ELi1ELi64ELi256ELb0ELb0EEEv26Multihead_attention_paramsIT_XT5_EE --------------------------
	.section	.nv.constant0._ZN4mmha33masked_multihead_attention_kernelIfLi192ELi256ELi1ELi64ELi256ELb0ELb0EEEv26Multihead_attention_paramsIT_XT5_EE,"a",@progbits
	.sectionflags	@""
	.align	4
.nv.constant0._ZN4mmha33masked_multihead_attention_kernelIfLi192ELi256ELi1ELi64ELi256ELb0ELb0EEEv26Multihead_attention_paramsIT_XT5_EE:
	.zero		1192


//--------------------- .nv.constant0._ZN4mmha33masked_multihead_attention_kernelIfLi192ELi256ELi2ELi64ELi128ELb0ELb0EEEv26Multihead_attention_paramsIT_XT5_EE --------------------------
	.section	.nv.constant0._ZN4mmha33masked_multihead_attention_kernelIfLi192ELi256ELi2ELi64ELi128ELb0ELb0EEEv26Multihead_attention_paramsIT_XT5_EE,"a",@progbits
	.sectionflags	@""
	.align	4
.nv.constant0._ZN4mmha33masked_multihead_attention_kernelIfLi192ELi256ELi2ELi64ELi128ELb0ELb0EEEv26Multihead_attention_paramsIT_XT5_EE:
	.zero		1192


//--------------------- .nv.constant0._ZN4mmha33masked_multihead_attention_kernelIfLi192ELi256ELi4ELi64ELi64ELb0ELb0EEEv26Multihead_attention_paramsIT_XT5_EE --------------------------
	.section	.nv.constant0._ZN4mmha33masked_multihead_attention_kernelIfLi192ELi256ELi4ELi64ELi64ELb0ELb0EEEv26Multihead_attention_paramsIT_XT5_EE,"a",@progbits
	.sectionflags	@""
	.align	4
.nv.constant0._ZN4mmha33masked_multihead_attention_kernelIfLi192ELi256ELi4ELi64ELi64ELb0ELb0EEEv26Multihead_attention_paramsIT_XT5_EE:
	.zero		1192


//--------------------- SYMBOLS --------------------------

	.type		.nv.reservedSmem.offset0,@object
	.size		.nv.reservedSmem.offset0,0x4
	.type		.nv.reservedSmem.cap,@object
	.size		.nv.reservedSmem.cap,0x4
	.type		__assertfail,@function
